	.target	sm_90

	.elftype	@"ET_EXEC"


//--------------------- .note.nv.tkinfo           --------------------------
	.section	.note.nv.tkinfo,"",@"SHT_NOTE"
	.sectionflags	@"SHF_NOTE_NV_TKINFO"
	.tkinfo
        /*0018*/ 	.word	0x00000002
        /*0030*/ 	.string	""
        /*0030*/ 	.string	"ptxas"
        /*0030*/ 	.string	"Cuda compilation tools, release 13.0, V13.0.88"
        /*0030*/ 	.string	"Build cuda_13.0.r13.0/compiler.36424714_0"
        /*0030*/ 	.string	"-arch sm_90 -m 64 "



//--------------------- .note.nv.cuinfo           --------------------------
	.section	.note.nv.cuinfo,"",@"SHT_NOTE"
	.sectionflags	@"SHF_NOTE_NV_CUINFO"
        /*0018*/ 	.short	0x0002
        /*001a*/ 	.short	0x005a
        /*001c*/ 	.short	0x0082
	.zero		2


//--------------------- .nv.info                  --------------------------
	.section	.nv.info,"",@"SHT_CUDA_INFO"
	.align	4


	//----- nvinfo : EIATTR_REGCOUNT
	.align		4
        /*0000*/ 	.byte	0x04, 0x2f
        /*0002*/ 	.short	(.L_45 - .L_44)
	.align		4
.L_44:
        /*0004*/ 	.word	index@(_ZN2at6native29vectorized_elementwise_kernelILi8EZZZNS0_16acos_kernel_cudaERNS_18TensorIteratorBaseEENKUlvE_clEvENKUlvE_clEvEUlN3c107complexIdEEE_St5arrayIPcLm2EEEEviT0_T1_)
        /*0008*/ 	.word	0x00000054


	//----- nvinfo : EIATTR_FRAME_SIZE
	.align		4
.L_45:
        /*000c*/ 	.byte	0x04, 0x11
        /*000e*/ 	.short	(.L_47 - .L_46)
	.align		4
.L_46:
        /*0010*/ 	.word	index@($__internal_27_$__cuda_sm20_dsqrt_rn_f64_mediumpath_v1)
        /*0014*/ 	.word	0x00000010


	//----- nvinfo : EIATTR_FRAME_SIZE
	.align		4
.L_47:
        /*0018*/ 	.byte	0x04, 0x11
        /*001a*/ 	.short	(.L_49 - .L_48)
	.align		4
.L_48:
        /*001c*/ 	.word	index@($__internal_26_$__cuda_sm20_div_rn_f64_full)
        /*0020*/ 	.word	0x00000010


	//----- nvinfo : EIATTR_FRAME_SIZE
	.align		4
.L_49:
        /*0024*/ 	.byte	0x04, 0x11
        /*0026*/ 	.short	(.L_51 - .L_50)
	.align		4
.L_50:
        /*0028*/ 	.word	index@(_ZN2at6native29vectorized_elementwise_kernelILi8EZZZNS0_16acos_kernel_cudaERNS_18TensorIteratorBaseEENKUlvE_clEvENKUlvE_clEvEUlN3c107complexIdEEE_St5arrayIPcLm2EEEEviT0_T1_)
        /*002c*/ 	.word	0x00000010


	//----- nvinfo : EIATTR_REGCOUNT
	.align		4
.L_51:
        /*0030*/ 	.byte	0x04, 0x2f
        /*0032*/ 	.short	(.L_53 - .L_52)
	.align		4
.L_52:
        /*0034*/ 	.word	index@(_ZN2at6native29vectorized_elementwise_kernelILi4EZZZNS0_16acos_kernel_cudaERNS_18TensorIteratorBaseEENKUlvE_clEvENKUlvE_clEvEUlN3c107complexIdEEE_St5arrayIPcLm2EEEEviT0_T1_)
        /*0038*/ 	.word	0x00000054


	//----- nvinfo : EIATTR_FRAME_SIZE
	.align		4
.L_53:
        /*003c*/ 	.byte	0x04, 0x11
        /*003e*/ 	.short	(.L_55 - .L_54)
	.align		4
.L_54:
        /*0040*/ 	.word	index@($__internal_25_$__cuda_sm20_dsqrt_rn_f64_mediumpath_v1)
        /*0044*/ 	.word	0x00000010


	//----- nvinfo : EIATTR_FRAME_SIZE
	.align		4
.L_55:
        /*0048*/ 	.byte	0x04, 0x11
        /*004a*/ 	.short	(.L_57 - .L_56)
	.align		4
.L_56:
        /*004c*/ 	.word	index@($__internal_24_$__cuda_sm20_div_rn_f64_full)
        /*0050*/ 	.word	0x00000010


	//----- nvinfo : EIATTR_FRAME_SIZE
	.align		4
.L_57:
        /*0054*/ 	.byte	0x04, 0x11
        /*0056*/ 	.short	(.L_59 - .L_58)
	.align		4
.L_58:
        /*0058*/ 	.word	index@(_ZN2at6native29vectorized_elementwise_kernelILi4EZZZNS0_16acos_kernel_cudaERNS_18TensorIteratorBaseEENKUlvE_clEvENKUlvE_clEvEUlN3c107complexIdEEE_St5arrayIPcLm2EEEEviT0_T1_)
        /*005c*/ 	.word	0x00000010


	//----- nvinfo : EIATTR_REGCOUNT
	.align		4
.L_59:
        /*0060*/ 	.byte	0x04, 0x2f
        /*0062*/ 	.short	(.L_61 - .L_60)
	.align		4
.L_60:
        /*0064*/ 	.word	index@(_ZN2at6native29vectorized_elementwise_kernelILi2EZZZNS0_16acos_kernel_cudaERNS_18TensorIteratorBaseEENKUlvE_clEvENKUlvE_clEvEUlN3c107complexIdEEE_St5arrayIPcLm2EEEEviT0_T1_)
        /*0068*/ 	.word	0x00000054


	//----- nvinfo : EIATTR_FRAME_SIZE
	.align		4
.L_61:
        /*006c*/ 	.byte	0x04, 0x11
        /*006e*/ 	.short	(.L_63 - .L_62)
	.align		4
.L_62:
        /*0070*/ 	.word	index@($__internal_23_$__cuda_sm20_dsqrt_rn_f64_mediumpath_v1)
        /*0074*/ 	.word	0x00000010


	//----- nvinfo : EIATTR_FRAME_SIZE
	.align		4
.L_63:
        /*0078*/ 	.byte	0x04, 0x11
        /*007a*/ 	.short	(.L_65 - .L_64)
	.align		4
.L_64:
        /*007c*/ 	.word	index@($__internal_22_$__cuda_sm20_div_rn_f64_full)
        /*0080*/ 	.word	0x00000010


	//----- nvinfo : EIATTR_FRAME_SIZE
	.align		4
.L_65:
        /*0084*/ 	.byte	0x04, 0x11
        /*0086*/ 	.short	(.L_67 - .L_66)
	.align		4
.L_66:
        /*0088*/ 	.word	index@(_ZN2at6native29vectorized_elementwise_kernelILi2EZZZNS0_16acos_kernel_cudaERNS_18TensorIteratorBaseEENKUlvE_clEvENKUlvE_clEvEUlN3c107complexIdEEE_St5arrayIPcLm2EEEEviT0_T1_)
        /*008c*/ 	.word	0x00000010


	//----- nvinfo : EIATTR_REGCOUNT
	.align		4
.L_67:
        /*0090*/ 	.byte	0x04, 0x2f
        /*0092*/ 	.short	(.L_69 - .L_68)
	.align		4
.L_68:
        /*0094*/ 	.word	index@(_ZN2at6native27unrolled_elementwise_kernelIZZZNS0_16acos_kernel_cudaERNS_18TensorIteratorBaseEENKUlvE_clEvENKUlvE_clEvEUlN3c107complexIdEEE_St5arrayIPcLm2EELi4E23TrivialOffsetCalculatorILi1EjESE_NS0_6memory15LoadWithoutCastENSF_16StoreWithoutCastEEEviT_T0_T2_T3_T4_T5_)
        /*0098*/ 	.word	0x0000003e


	//----- nvinfo : EIATTR_FRAME_SIZE
	.align		4
.L_69:
        /*009c*/ 	.byte	0x04, 0x11
        /*009e*/ 	.short	(.L_71 - .L_70)
	.align		4
.L_70:
        /*00a0*/ 	.word	index@($__internal_21_$__cuda_sm20_dsqrt_rn_f64_mediumpath_v1)
        /*00a4*/ 	.word	0x00000010


	//----- nvinfo : EIATTR_FRAME_SIZE
	.align		4
.L_71:
        /*00a8*/ 	.byte	0x04, 0x11
        /*00aa*/ 	.short	(.L_73 - .L_72)
	.align		4
.L_72:
        /*00ac*/ 	.word	index@($__internal_20_$__cuda_sm20_div_rn_f64_full)
        /*00b0*/ 	.word	0x00000010


	//----- nvinfo : EIATTR_FRAME_SIZE
	.align		4
.L_73:
        /*00b4*/ 	.byte	0x04, 0x11
        /*00b6*/ 	.short	(.L_75 - .L_74)
	.align		4
.L_74:
        /*00b8*/ 	.word	index@(_ZN2at6native27unrolled_elementwise_kernelIZZZNS0_16acos_kernel_cudaERNS_18TensorIteratorBaseEENKUlvE_clEvENKUlvE_clEvEUlN3c107complexIdEEE_St5arrayIPcLm2EELi4E23TrivialOffsetCalculatorILi1EjESE_NS0_6memory15LoadWithoutCastENSF_16StoreWithoutCastEEEviT_T0_T2_T3_T4_T5_)
        /*00bc*/ 	.word	0x00000010


	//----- nvinfo : EIATTR_REGCOUNT
	.align		4
.L_75:
        /*00c0*/ 	.byte	0x04, 0x2f
        /*00c2*/ 	.short	(.L_77 - .L_76)
	.align		4
.L_76:
        /*00c4*/ 	.word	index@(_ZN2at6native18elementwise_kernelILi128ELi2EZNS0_22gpu_kernel_impl_nocastIZZZNS0_16acos_kernel_cudaERNS_18TensorIteratorBaseEENKUlvE_clEvENKUlvE_clEvEUlN3c107complexIdEEE_EEvS4_RKT_EUliE_EEviT1_)
        /*00c8*/ 	.word	0x00000032


	//----- nvinfo : EIATTR_FRAME_SIZE
	.align		4
.L_77:
        /*00cc*/ 	.byte	0x04, 0x11
        /*00ce*/ 	.short	(.L_79 - .L_78)
	.align		4
.L_78:
        /*00d0*/ 	.word	index@($__internal_19_$__cuda_sm20_dsqrt_rn_f64_mediumpath_v1)
        /*00d4*/ 	.word	0x00000010


	//----- nvinfo : EIATTR_FRAME_SIZE
	.align		4
.L_79:
        /*00d8*/ 	.byte	0x04, 0x11
        /*00da*/ 	.short	(.L_81 - .L_80)
	.align		4
.L_80:
        /*00dc*/ 	.word	index@($__internal_18_$__cuda_sm20_div_rn_f64_full)
        /*00e0*/ 	.word	0x00000010


	//----- nvinfo : EIATTR_FRAME_SIZE
	.align		4
.L_81:
        /*00e4*/ 	.byte	0x04, 0x11
        /*00e6*/ 	.short	(.L_83 - .L_82)
	.align		4
.L_82:
        /*00e8*/ 	.word	index@(_ZN2at6native18elementwise_kernelILi128ELi2EZNS0_22gpu_kernel_impl_nocastIZZZNS0_16acos_kernel_cudaERNS_18TensorIteratorBaseEENKUlvE_clEvENKUlvE_clEvEUlN3c107complexIdEEE_EEvS4_RKT_EUliE_EEviT1_)
        /*00ec*/ 	.word	0x00000010


	//----- nvinfo : EIATTR_REGCOUNT
	.align		4
.L_83:
        /*00f0*/ 	.byte	0x04, 0x2f
        /*00f2*/ 	.short	(.L_85 - .L_84)
	.align		4
.L_84:
        /*00f4*/ 	.word	index@(_ZN2at6native27unrolled_elementwise_kernelIZZZNS0_16acos_kernel_cudaERNS_18TensorIteratorBaseEENKUlvE_clEvENKUlvE_clEvEUlN3c107complexIdEEE_St5arrayIPcLm2EELi4E23TrivialOffsetCalculatorILi1EjESE_NS0_6memory12LoadWithCastILi1EEENSF_13StoreWithCastILi1EEEEEviT_T0_T2_T3_T4_T5_)
        /*00f8*/ 	.word	0x00000040


	//----- nvinfo : EIATTR_FRAME_SIZE
	.align		4
.L_85:
        /*00fc*/ 	.byte	0x04, 0x11
        /*00fe*/ 	.short	(.L_87 - .L_86)
	.align		4
.L_86:
        /*0100*/ 	.word	index@($__internal_17_$__cuda_sm20_dsqrt_rn_f64_mediumpath_v1)
        /*0104*/ 	.word	0x00000010


	//----- nvinfo : EIATTR_FRAME_SIZE
	.align		4
.L_87:
        /*0108*/ 	.byte	0x04, 0x11
        /*010a*/ 	.short	(.L_89 - .L_88)
	.align		4
.L_88:
        /*010c*/ 	.word	index@($__internal_16_$__cuda_sm20_div_rn_f64_full)
        /*0110*/ 	.word	0x00000010


	//----- nvinfo : EIATTR_FRAME_SIZE
	.align		4
.L_89:
        /*0114*/ 	.byte	0x04, 0x11
        /*0116*/ 	.short	(.L_91 - .L_90)
	.align		4
.L_90:
        /*0118*/ 	.word	index@(_ZN2at6native27unrolled_elementwise_kernelIZZZNS0_16acos_kernel_cudaERNS_18TensorIteratorBaseEENKUlvE_clEvENKUlvE_clEvEUlN3c107complexIdEEE_St5arrayIPcLm2EELi4E23TrivialOffsetCalculatorILi1EjESE_NS0_6memory12LoadWithCastILi1EEENSF_13StoreWithCastILi1EEEEEviT_T0_T2_T3_T4_T5_)
        /*011c*/ 	.word	0x00000010


	//----- nvinfo : EIATTR_REGCOUNT
	.align		4
.L_91:
        /*0120*/ 	.byte	0x04, 0x2f
        /*0122*/ 	.short	(.L_93 - .L_92)
	.align		4
.L_92:
        /*0124*/ 	.word	index@(_ZN2at6native18elementwise_kernelILi128ELi4EZNS0_15gpu_kernel_implIZZZNS0_16acos_kernel_cudaERNS_18TensorIteratorBaseEENKUlvE_clEvENKUlvE_clEvEUlN3c107complexIdEEE_EEvS4_RKT_EUliE_EEviT1_)
        /*0128*/ 	.word	0x00000034


	//----- nvinfo : EIATTR_FRAME_SIZE
	.align		4
.L_93:
        /*012c*/ 	.byte	0x04, 0x11
        /*012e*/ 	.short	(.L_95 - .L_94)
	.align		4
.L_94:
        /*0130*/ 	.word	index@($__internal_15_$__cuda_sm20_dsqrt_rn_f64_mediumpath_v1)
        /*0134*/ 	.word	0x00000010


	//----- nvinfo : EIATTR_FRAME_SIZE
	.align		4
.L_95:
        /*0138*/ 	.byte	0x04, 0x11
        /*013a*/ 	.short	(.L_97 - .L_96)
	.align		4
.L_96:
        /*013c*/ 	.word	index@($__internal_14_$__cuda_sm20_div_rn_f64_full)
        /*0140*/ 	.word	0x00000010


	//----- nvinfo : EIATTR_FRAME_SIZE
	.align		4
.L_97:
        /*0144*/ 	.byte	0x04, 0x11
        /*0146*/ 	.short	(.L_99 - .L_98)
	.align		4
.L_98:
        /*0148*/ 	.word	index@(_ZN2at6native18elementwise_kernelILi128ELi4EZNS0_15gpu_kernel_implIZZZNS0_16acos_kernel_cudaERNS_18TensorIteratorBaseEENKUlvE_clEvENKUlvE_clEvEUlN3c107complexIdEEE_EEvS4_RKT_EUliE_EEviT1_)
        /*014c*/ 	.word	0x00000010


	//----- nvinfo : EIATTR_REGCOUNT
	.align		4
.L_99:
        /*0150*/ 	.byte	0x04, 0x2f
        /*0152*/ 	.short	(.L_101 - .L_100)
	.align		4
.L_100:
        /*0154*/ 	.word	index@(_ZN2at6native29vectorized_elementwise_kernelILi8EZZZNS0_16acos_kernel_cudaERNS_18TensorIteratorBaseEENKUlvE_clEvENKUlvE0_clEvEUlN3c107complexIfEEE_St5arrayIPcLm2EEEEviT0_T1_)
        /*0158*/ 	.word	0x00000028


	//----- nvinfo : EIATTR_FRAME_SIZE
	.align		4
.L_101:
        /*015c*/ 	.byte	0x04, 0x11
        /*015e*/ 	.short	(.L_103 - .L_102)
	.align		4
.L_102:
        /*0160*/ 	.word	index@($__internal_13_$__cuda_sm3x_div_rn_ftz_f32_slowpath)
        /*0164*/ 	.word	0x00000000


	//----- nvinfo : EIATTR_FRAME_SIZE
	.align		4
.L_103:
        /*0168*/ 	.byte	0x04, 0x11
        /*016a*/ 	.short	(.L_105 - .L_104)
	.align		4
.L_104:
        /*016c*/ 	.word	index@(_ZN2at6native29vectorized_elementwise_kernelILi8EZZZNS0_16acos_kernel_cudaERNS_18TensorIteratorBaseEENKUlvE_clEvENKUlvE0_clEvEUlN3c107complexIfEEE_St5arrayIPcLm2EEEEviT0_T1_)
        /*0170*/ 	.word	0x00000000


	//----- nvinfo : EIATTR_REGCOUNT
	.align		4
.L_105:
        /*0174*/ 	.byte	0x04, 0x2f
        /*0176*/ 	.short	(.L_107 - .L_106)
	.align		4
.L_106:
        /*0178*/ 	.word	index@(_ZN2at6native29vectorized_elementwise_kernelILi4EZZZNS0_16acos_kernel_cudaERNS_18TensorIteratorBaseEENKUlvE_clEvENKUlvE0_clEvEUlN3c107complexIfEEE_St5arrayIPcLm2EEEEviT0_T1_)
        /*017c*/ 	.word	0x00000028


	//----- nvinfo : EIATTR_FRAME_SIZE
	.align		4
.L_107:
        /*0180*/ 	.byte	0x04, 0x11
        /*0182*/ 	.short	(.L_109 - .L_108)
	.align		4
.L_108:
        /*0184*/ 	.word	index@($__internal_12_$__cuda_sm3x_div_rn_ftz_f32_slowpath)
        /*0188*/ 	.word	0x00000000


	//----- nvinfo : EIATTR_FRAME_SIZE
	.align		4
.L_109:
        /*018c*/ 	.byte	0x04, 0x11
        /*018e*/ 	.short	(.L_111 - .L_110)
	.align		4
.L_110:
        /*0190*/ 	.word	index@(_ZN2at6native29vectorized_elementwise_kernelILi4EZZZNS0_16acos_kernel_cudaERNS_18TensorIteratorBaseEENKUlvE_clEvENKUlvE0_clEvEUlN3c107complexIfEEE_St5arrayIPcLm2EEEEviT0_T1_)
        /*0194*/ 	.word	0x00000000


	//----- nvinfo : EIATTR_REGCOUNT
	.align		4
.L_111:
        /*0198*/ 	.byte	0x04, 0x2f
        /*019a*/ 	.short	(.L_113 - .L_112)
	.align		4
.L_112:
        /*019c*/ 	.word	index@(_ZN2at6native29vectorized_elementwise_kernelILi2EZZZNS0_16acos_kernel_cudaERNS_18TensorIteratorBaseEENKUlvE_clEvENKUlvE0_clEvEUlN3c107complexIfEEE_St5arrayIPcLm2EEEEviT0_T1_)
        /*01a0*/ 	.word	0x00000028


	//----- nvinfo : EIATTR_FRAME_SIZE
	.align		4
.L_113:
        /*01a4*/ 	.byte	0x04, 0x11
        /*01a6*/ 	.short	(.L_115 - .L_114)
	.align		4
.L_114:
        /*01a8*/ 	.word	index@($__internal_11_$__cuda_sm3x_div_rn_ftz_f32_slowpath)
        /*01ac*/ 	.word	0x00000000


	//----- nvinfo : EIATTR_FRAME_SIZE
	.align		4
.L_115:
        /*01b0*/ 	.byte	0x04, 0x11
        /*01b2*/ 	.short	(.L_117 - .L_116)
	.align		4
.L_116:
        /*01b4*/ 	.word	index@(_ZN2at6native29vectorized_elementwise_kernelILi2EZZZNS0_16acos_kernel_cudaERNS_18TensorIteratorBaseEENKUlvE_clEvENKUlvE0_clEvEUlN3c107complexIfEEE_St5arrayIPcLm2EEEEviT0_T1_)
        /*01b8*/ 	.word	0x00000000


	//----- nvinfo : EIATTR_REGCOUNT
	.align		4
.L_117:
        /*01bc*/ 	.byte	0x04, 0x2f
        /*01be*/ 	.short	(.L_119 - .L_118)
	.align		4
.L_118:
        /*01c0*/ 	.word	index@(_ZN2at6native27unrolled_elementwise_kernelIZZZNS0_16acos_kernel_cudaERNS_18TensorIteratorBaseEENKUlvE_clEvENKUlvE0_clEvEUlN3c107complexIfEEE_St5arrayIPcLm2EELi4E23TrivialOffsetCalculatorILi1EjESE_NS0_6memory15LoadWithoutCastENSF_16StoreWithoutCastEEEviT_T0_T2_T3_T4_T5_)
        /*01c4*/ 	.word	0x0000001f


	//----- nvinfo : EIATTR_FRAME_SIZE
	.align		4
.L_119:
        /*01c8*/ 	.byte	0x04, 0x11
        /*01ca*/ 	.short	(.L_121 - .L_120)
	.align		4
.L_120:
        /*01cc*/ 	.word	index@($__internal_10_$__cuda_sm3x_div_rn_ftz_f32_slowpath)
        /*01d0*/ 	.word	0x00000000


	//----- nvinfo : EIATTR_FRAME_SIZE
	.align		4
.L_121:
        /*01d4*/ 	.byte	0x04, 0x11
        /*01d6*/ 	.short	(.L_123 - .L_122)
	.align		4
.L_122:
        /*01d8*/ 	.word	index@(_ZN2at6native27unrolled_elementwise_kernelIZZZNS0_16acos_kernel_cudaERNS_18TensorIteratorBaseEENKUlvE_clEvENKUlvE0_clEvEUlN3c107complexIfEEE_St5arrayIPcLm2EELi4E23TrivialOffsetCalculatorILi1EjESE_NS0_6memory15LoadWithoutCastENSF_16StoreWithoutCastEEEviT_T0_T2_T3_T4_T5_)
        /*01dc*/ 	.word	0x00000000


	//----- nvinfo : EIATTR_REGCOUNT
	.align		4
.L_123:
        /*01e0*/ 	.byte	0x04, 0x2f
        /*01e2*/ 	.short	(.L_125 - .L_124)
	.align		4
.L_124:
        /*01e4*/ 	.word	index@(_ZN2at6native18elementwise_kernelILi128ELi2EZNS0_22gpu_kernel_impl_nocastIZZZNS0_16acos_kernel_cudaERNS_18TensorIteratorBaseEENKUlvE_clEvENKUlvE0_clEvEUlN3c107complexIfEEE_EEvS4_RKT_EUliE_EEviT1_)
        /*01e8*/ 	.word	0x0000001a


	//----- nvinfo : EIATTR_FRAME_SIZE
	.align		4
.L_125:
        /*01ec*/ 	.byte	0x04, 0x11
        /*01ee*/ 	.short	(.L_127 - .L_126)
	.align		4
.L_126:
        /*01f0*/ 	.word	index@($__internal_9_$__cuda_sm3x_div_rn_ftz_f32_slowpath)
        /*01f4*/ 	.word	0x00000000


	//----- nvinfo : EIATTR_FRAME_SIZE
	.align		4
.L_127:
        /*01f8*/ 	.byte	0x04, 0x11
        /*01fa*/ 	.short	(.L_129 - .L_128)
	.align		4
.L_128:
        /*01fc*/ 	.word	index@(_ZN2at6native18elementwise_kernelILi128ELi2EZNS0_22gpu_kernel_impl_nocastIZZZNS0_16acos_kernel_cudaERNS_18TensorIteratorBaseEENKUlvE_clEvENKUlvE0_clEvEUlN3c107complexIfEEE_EEvS4_RKT_EUliE_EEviT1_)
        /*0200*/ 	.word	0x00000000


	//----- nvinfo : EIATTR_REGCOUNT
	.align		4
.L_129:
        /*0204*/ 	.byte	0x04, 0x2f
        /*0206*/ 	.short	(.L_131 - .L_130)
	.align		4
.L_130:
        /*0208*/ 	.word	index@(_ZN2at6native27unrolled_elementwise_kernelIZZZNS0_16acos_kernel_cudaERNS_18TensorIteratorBaseEENKUlvE_clEvENKUlvE0_clEvEUlN3c107complexIfEEE_St5arrayIPcLm2EELi4E23TrivialOffsetCalculatorILi1EjESE_NS0_6memory12LoadWithCastILi1EEENSF_13StoreWithCastILi1EEEEEviT_T0_T2_T3_T4_T5_)
        /*020c*/ 	.word	0x00000022


	//----- nvinfo : EIATTR_FRAME_SIZE
	.align		4
.L_131:
        /*0210*/ 	.byte	0x04, 0x11
        /*0212*/ 	.short	(.L_133 - .L_132)
	.align		4
.L_132:
        /*0214*/ 	.word	index@($__internal_8_$__cuda_sm3x_div_rn_ftz_f32_slowpath)
        /*0218*/ 	.word	0x00000000


	//----- nvinfo : EIATTR_FRAME_SIZE
	.align		4
.L_133:
        /*021c*/ 	.byte	0x04, 0x11
        /*021e*/ 	.short	(.L_135 - .L_134)
	.align		4
.L_134:
        /*0220*/ 	.word	index@(_ZN2at6native27unrolled_elementwise_kernelIZZZNS0_16acos_kernel_cudaERNS_18TensorIteratorBaseEENKUlvE_clEvENKUlvE0_clEvEUlN3c107complexIfEEE_St5arrayIPcLm2EELi4E23TrivialOffsetCalculatorILi1EjESE_NS0_6memory12LoadWithCastILi1EEENSF_13StoreWithCastILi1EEEEEviT_T0_T2_T3_T4_T5_)
        /*0224*/ 	.word	0x00000000


	//----- nvinfo : EIATTR_REGCOUNT
	.align		4
.L_135:
        /*0228*/ 	.byte	0x04, 0x2f
        /*022a*/ 	.short	(.L_137 - .L_136)
	.align		4
.L_136:
        /*022c*/ 	.word	index@(_ZN2at6native18elementwise_kernelILi128ELi4EZNS0_15gpu_kernel_implIZZZNS0_16acos_kernel_cudaERNS_18TensorIteratorBaseEENKUlvE_clEvENKUlvE0_clEvEUlN3c107complexIfEEE_EEvS4_RKT_EUliE_EEviT1_)
        /*0230*/ 	.word	0x0000001a


	//----- nvinfo : EIATTR_FRAME_SIZE
	.align		4
.L_137:
        /*0234*/ 	.byte	0x04, 0x11
        /*0236*/ 	.short	(.L_139 - .L_138)
	.align		4
.L_138:
        /*0238*/ 	.word	index@($__internal_7_$__cuda_sm3x_div_rn_ftz_f32_slowpath)
        /*023c*/ 	.word	0x00000000


	//----- nvinfo : EIATTR_FRAME_SIZE
	.align		4
.L_139:
        /*0240*/ 	.byte	0x04, 0x11
        /*0242*/ 	.short	(.L_141 - .L_140)
	.align		4
.L_140:
        /*0244*/ 	.word	index@(_ZN2at6native18elementwise_kernelILi128ELi4EZNS0_15gpu_kernel_implIZZZNS0_16acos_kernel_cudaERNS_18TensorIteratorBaseEENKUlvE_clEvENKUlvE0_clEvEUlN3c107complexIfEEE_EEvS4_RKT_EUliE_EEviT1_)
        /*0248*/ 	.word	0x00000000


	//----- nvinfo : EIATTR_REGCOUNT
	.align		4
.L_141:
        /*024c*/ 	.byte	0x04, 0x2f
        /*024e*/ 	.short	(.L_143 - .L_142)
	.align		4
.L_142:
        /*0250*/ 	.word	index@(_ZN2at6native29vectorized_elementwise_kernelILi8EZZZNS0_16acos_kernel_cudaERNS_18TensorIteratorBaseEENKUlvE_clEvENKUlvE1_clEvEUlN3c107complexINS6_4HalfEEEE_St5arrayIPcLm2EEEEviT0_T1_)
        /*0254*/ 	.word	0x00000026


	//----- nvinfo : EIATTR_FRAME_SIZE
	.align		4
.L_143:
        /*0258*/ 	.byte	0x04, 0x11
        /*025a*/ 	.short	(.L_145 - .L_144)
	.align		4
.L_144:
        /*025c*/ 	.word	index@($__internal_6_$__cuda_sm3x_div_rn_ftz_f32_slowpath)
        /*0260*/ 	.word	0x00000000


	//----- nvinfo : EIATTR_FRAME_SIZE
	.align		4
.L_145:
        /*0264*/ 	.byte	0x04, 0x11
        /*0266*/ 	.short	(.L_147 - .L_146)
	.align		4
.L_146:
        /*0268*/ 	.word	index@(_ZN2at6native29vectorized_elementwise_kernelILi8EZZZNS0_16acos_kernel_cudaERNS_18TensorIteratorBaseEENKUlvE_clEvENKUlvE1_clEvEUlN3c107complexINS6_4HalfEEEE_St5arrayIPcLm2EEEEviT0_T1_)
        /*026c*/ 	.word	0x00000000


	//----- nvinfo : EIATTR_REGCOUNT
	.align		4
.L_147:
        /*0270*/ 	.byte	0x04, 0x2f
        /*0272*/ 	.short	(.L_149 - .L_148)
	.align		4
.L_148:
        /*0274*/ 	.word	index@(_ZN2at6native29vectorized_elementwise_kernelILi4EZZZNS0_16acos_kernel_cudaERNS_18TensorIteratorBaseEENKUlvE_clEvENKUlvE1_clEvEUlN3c107complexINS6_4HalfEEEE_St5arrayIPcLm2EEEEviT0_T1_)
        /*0278*/ 	.word	0x00000026


	//----- nvinfo : EIATTR_FRAME_SIZE
	.align		4
.L_149:
        /*027c*/ 	.byte	0x04, 0x11
        /*027e*/ 	.short	(.L_151 - .L_150)
	.align		4
.L_150:
        /*0280*/ 	.word	index@($__internal_5_$__cuda_sm3x_div_rn_ftz_f32_slowpath)
        /*0284*/ 	.word	0x00000000


	//----- nvinfo : EIATTR_FRAME_SIZE
	.align		4
.L_151:
        /*0288*/ 	.byte	0x04, 0x11
        /*028a*/ 	.short	(.L_153 - .L_152)
	.align		4
.L_152:
        /*028c*/ 	.word	index@(_ZN2at6native29vectorized_elementwise_kernelILi4EZZZNS0_16acos_kernel_cudaERNS_18TensorIteratorBaseEENKUlvE_clEvENKUlvE1_clEvEUlN3c107complexINS6_4HalfEEEE_St5arrayIPcLm2EEEEviT0_T1_)
        /*0290*/ 	.word	0x00000000


	//----- nvinfo : EIATTR_REGCOUNT
	.align		4
.L_153:
        /*0294*/ 	.byte	0x04, 0x2f
        /*0296*/ 	.short	(.L_155 - .L_154)
	.align		4
.L_154:
        /*0298*/ 	.word	index@(_ZN2at6native29vectorized_elementwise_kernelILi2EZZZNS0_16acos_kernel_cudaERNS_18TensorIteratorBaseEENKUlvE_clEvENKUlvE1_clEvEUlN3c107complexINS6_4HalfEEEE_St5arrayIPcLm2EEEEviT0_T1_)
        /*029c*/ 	.word	0x00000028


	//----- nvinfo : EIATTR_FRAME_SIZE
	.align		4
.L_155:
        /*02a0*/ 	.byte	0x04, 0x11
        /*02a2*/ 	.short	(.L_157 - .L_156)
	.align		4
.L_156:
        /*02a4*/ 	.word	index@($__internal_4_$__cuda_sm3x_div_rn_ftz_f32_slowpath)
        /*02a8*/ 	.word	0x00000000


	//----- nvinfo : EIATTR_FRAME_SIZE
	.align		4
.L_157:
        /*02ac*/ 	.byte	0x04, 0x11
        /*02ae*/ 	.short	(.L_159 - .L_158)
	.align		4
.L_158:
        /*02b0*/ 	.word	index@(_ZN2at6native29vectorized_elementwise_kernelILi2EZZZNS0_16acos_kernel_cudaERNS_18TensorIteratorBaseEENKUlvE_clEvENKUlvE1_clEvEUlN3c107complexINS6_4HalfEEEE_St5arrayIPcLm2EEEEviT0_T1_)
        /*02b4*/ 	.word	0x00000000


	//----- nvinfo : EIATTR_REGCOUNT
	.align		4
.L_159:
        /*02b8*/ 	.byte	0x04, 0x2f
        /*02ba*/ 	.short	(.L_161 - .L_160)
	.align		4
.L_160:
        /*02bc*/ 	.word	index@(_ZN2at6native27unrolled_elementwise_kernelIZZZNS0_16acos_kernel_cudaERNS_18TensorIteratorBaseEENKUlvE_clEvENKUlvE1_clEvEUlN3c107complexINS6_4HalfEEEE_St5arrayIPcLm2EELi4E23TrivialOffsetCalculatorILi1EjESF_NS0_6memory15LoadWithoutCastENSG_16StoreWithoutCastEEEviT_T0_T2_T3_T4_T5_)
        /*02c0*/ 	.word	0x0000001d


	//----- nvinfo : EIATTR_FRAME_SIZE
	.align		4
.L_161:
        /*02c4*/ 	.byte	0x04, 0x11
        /*02c6*/ 	.short	(.L_163 - .L_162)
	.align		4
.L_162:
        /*02c8*/ 	.word	index@($__internal_3_$__cuda_sm3x_div_rn_ftz_f32_slowpath)
        /*02cc*/ 	.word	0x00000000


	//----- nvinfo : EIATTR_FRAME_SIZE
	.align		4
.L_163:
        /*02d0*/ 	.byte	0x04, 0x11
        /*02d2*/ 	.short	(.L_165 - .L_164)
	.align		4
.L_164:
        /*02d4*/ 	.word	index@(_ZN2at6native27unrolled_elementwise_kernelIZZZNS0_16acos_kernel_cudaERNS_18TensorIteratorBaseEENKUlvE_clEvENKUlvE1_clEvEUlN3c107complexINS6_4HalfEEEE_St5arrayIPcLm2EELi4E23TrivialOffsetCalculatorILi1EjESF_NS0_6memory15LoadWithoutCastENSG_16StoreWithoutCastEEEviT_T0_T2_T3_T4_T5_)
        /*02d8*/ 	.word	0x00000000


	//----- nvinfo : EIATTR_REGCOUNT
	.align		4
.L_165:
        /*02dc*/ 	.byte	0x04, 0x2f
        /*02de*/ 	.short	(.L_167 - .L_166)
	.align		4
.L_166:
        /*02e0*/ 	.word	index@(_ZN2at6native18elementwise_kernelILi128ELi2EZNS0_22gpu_kernel_impl_nocastIZZZNS0_16acos_kernel_cudaERNS_18TensorIteratorBaseEENKUlvE_clEvENKUlvE1_clEvEUlN3c107complexINS7_4HalfEEEE_EEvS4_RKT_EUliE_EEviT1_)
        /*02e4*/ 	.word	0x0000001a


	//----- nvinfo : EIATTR_FRAME_SIZE
	.align		4
.L_167:
        /*02e8*/ 	.byte	0x04, 0x11
        /*02ea*/ 	.short	(.L_169 - .L_168)
	.align		4
.L_168:
        /*02ec*/ 	.word	index@($__internal_2_$__cuda_sm3x_div_rn_ftz_f32_slowpath)
        /*02f0*/ 	.word	0x00000000


	//----- nvinfo : EIATTR_FRAME_SIZE
	.align		4
.L_169:
        /*02f4*/ 	.byte	0x04, 0x11
        /*02f6*/ 	.short	(.L_171 - .L_170)
	.align		4
.L_170:
        /*02f8*/ 	.word	index@(_ZN2at6native18elementwise_kernelILi128ELi2EZNS0_22gpu_kernel_impl_nocastIZZZNS0_16acos_kernel_cudaERNS_18TensorIteratorBaseEENKUlvE_clEvENKUlvE1_clEvEUlN3c107complexINS7_4HalfEEEE_EEvS4_RKT_EUliE_EEviT1_)
        /*02fc*/ 	.word	0x00000000


	//----- nvinfo : EIATTR_REGCOUNT
	.align		4
.L_171:
        /*0300*/ 	.byte	0x04, 0x2f
        /*0302*/ 	.short	(.L_173 - .L_172)
	.align		4
.L_172:
        /*0304*/ 	.word	index@(_ZN2at6native27unrolled_elementwise_kernelIZZZNS0_16acos_kernel_cudaERNS_18TensorIteratorBaseEENKUlvE_clEvENKUlvE1_clEvEUlN3c107complexINS6_4HalfEEEE_St5arrayIPcLm2EELi4E23TrivialOffsetCalculatorILi1EjESF_NS0_6memory12LoadWithCastILi1EEENSG_13StoreWithCastILi1EEEEEviT_T0_T2_T3_T4_T5_)
        /*0308*/ 	.word	0x00000020


	//----- nvinfo : EIATTR_FRAME_SIZE
	.align		4
.L_173:
        /*030c*/ 	.byte	0x04, 0x11
        /*030e*/ 	.short	(.L_175 - .L_174)
	.align		4
.L_174:
        /*0310*/ 	.word	index@($__internal_1_$__cuda_sm3x_div_rn_ftz_f32_slowpath)
        /*0314*/ 	.word	0x00000000


	//----- nvinfo : EIATTR_FRAME_SIZE
	.align		4
.L_175:
        /*0318*/ 	.byte	0x04, 0x11
        /*031a*/ 	.short	(.L_177 - .L_176)
	.align		4
.L_176:
        /*031c*/ 	.word	index@(_ZN2at6native27unrolled_elementwise_kernelIZZZNS0_16acos_kernel_cudaERNS_18TensorIteratorBaseEENKUlvE_clEvENKUlvE1_clEvEUlN3c107complexINS6_4HalfEEEE_St5arrayIPcLm2EELi4E23TrivialOffsetCalculatorILi1EjESF_NS0_6memory12LoadWithCastILi1EEENSG_13StoreWithCastILi1EEEEEviT_T0_T2_T3_T4_T5_)
        /*0320*/ 	.word	0x00000000


	//----- nvinfo : EIATTR_REGCOUNT
	.align		4
.L_177:
        /*0324*/ 	.byte	0x04, 0x2f
        /*0326*/ 	.short	(.L_179 - .L_178)
	.align		4
.L_178:
        /*0328*/ 	.word	index@(_ZN2at6native18elementwise_kernelILi128ELi4EZNS0_15gpu_kernel_implIZZZNS0_16acos_kernel_cudaERNS_18TensorIteratorBaseEENKUlvE_clEvENKUlvE1_clEvEUlN3c107complexINS7_4HalfEEEE_EEvS4_RKT_EUliE_EEviT1_)
        /*032c*/ 	.word	0x0000001a


	//----- nvinfo : EIATTR_FRAME_SIZE
	.align		4
.L_179:
        /*0330*/ 	.byte	0x04, 0x11
        /*0332*/ 	.short	(.L_181 - .L_180)
	.align		4
.L_180:
        /*0334*/ 	.word	index@($__internal_0_$__cuda_sm3x_div_rn_ftz_f32_slowpath)
        /*0338*/ 	.word	0x00000000


	//----- nvinfo : EIATTR_FRAME_SIZE
	.align		4
.L_181:
        /*033c*/ 	.byte	0x04, 0x11
        /*033e*/ 	.short	(.L_183 - .L_182)
	.align		4
.L_182:
        /*0340*/ 	.word	index@(_ZN2at6native18elementwise_kernelILi128ELi4EZNS0_15gpu_kernel_implIZZZNS0_16acos_kernel_cudaERNS_18TensorIteratorBaseEENKUlvE_clEvENKUlvE1_clEvEUlN3c107complexINS7_4HalfEEEE_EEvS4_RKT_EUliE_EEviT1_)
        /*0344*/ 	.word	0x00000000


	//----- nvinfo : EIATTR_REGCOUNT
	.align		4
.L_183:
        /*0348*/ 	.byte	0x04, 0x2f
        /*034a*/ 	.short	(.L_185 - .L_184)
	.align		4
.L_184:
        /*034c*/ 	.word	index@(_ZN2at6native29vectorized_elementwise_kernelILi8EZZZNS0_16acos_kernel_cudaERNS_18TensorIteratorBaseEENKUlvE0_clEvENKUlvE_clEvEUldE_St5arrayIPcLm2EEEEviT0_T1_)
        /*0350*/ 	.word	0x00000026


	//----- nvinfo : EIATTR_FRAME_SIZE
	.align		4
.L_185:
        /*0354*/ 	.byte	0x04, 0x11
        /*0356*/ 	.short	(.L_187 - .L_186)
	.align		4
.L_186:
        /*0358*/ 	.word	index@(_ZN2at6native29vectorized_elementwise_kernelILi8EZZZNS0_16acos_kernel_cudaERNS_18TensorIteratorBaseEENKUlvE0_clEvENKUlvE_clEvEUldE_St5arrayIPcLm2EEEEviT0_T1_)
        /*035c*/ 	.word	0x00000000


	//----- nvinfo : EIATTR_REGCOUNT
	.align		4
.L_187:
        /*0360*/ 	.byte	0x04, 0x2f
        /*0362*/ 	.short	(.L_189 - .L_188)
	.align		4
.L_188:
        /*0364*/ 	.word	index@(_ZN2at6native29vectorized_elementwise_kernelILi4EZZZNS0_16acos_kernel_cudaERNS_18TensorIteratorBaseEENKUlvE0_clEvENKUlvE_clEvEUldE_St5arrayIPcLm2EEEEviT0_T1_)
        /*0368*/ 	.word	0x00000026


	//----- nvinfo : EIATTR_FRAME_SIZE
	.align		4
.L_189:
        /*036c*/ 	.byte	0x04, 0x11
        /*036e*/ 	.short	(.L_191 - .L_190)
	.align		4
.L_190:
        /*0370*/ 	.word	index@(_ZN2at6native29vectorized_elementwise_kernelILi4EZZZNS0_16acos_kernel_cudaERNS_18TensorIteratorBaseEENKUlvE0_clEvENKUlvE_clEvEUldE_St5arrayIPcLm2EEEEviT0_T1_)
        /*0374*/ 	.word	0x00000000


	//----- nvinfo : EIATTR_REGCOUNT
	.align		4
.L_191:
        /*0378*/ 	.byte	0x04, 0x2f
        /*037a*/ 	.short	(.L_193 - .L_192)
	.align		4
.L_192:
        /*037c*/ 	.word	index@(_ZN2at6native29vectorized_elementwise_kernelILi2EZZZNS0_16acos_kernel_cudaERNS_18TensorIteratorBaseEENKUlvE0_clEvENKUlvE_clEvEUldE_St5arrayIPcLm2EEEEviT0_T1_)
        /*0380*/ 	.word	0x00000026


	//----- nvinfo : EIATTR_FRAME_SIZE
	.align		4
.L_193:
        /*0384*/ 	.byte	0x04, 0x11
        /*0386*/ 	.short	(.L_195 - .L_194)
	.align		4
.L_194:
        /*0388*/ 	.word	index@(_ZN2at6native29vectorized_elementwise_kernelILi2EZZZNS0_16acos_kernel_cudaERNS_18TensorIteratorBaseEENKUlvE0_clEvENKUlvE_clEvEUldE_St5arrayIPcLm2EEEEviT0_T1_)
        /*038c*/ 	.word	0x00000000


	//----- nvinfo : EIATTR_REGCOUNT
	.align		4
.L_195:
        /*0390*/ 	.byte	0x04, 0x2f
        /*0392*/ 	.short	(.L_197 - .L_196)
	.align		4
.L_196:
        /*0394*/ 	.word	index@(_ZN2at6native27unrolled_elementwise_kernelIZZZNS0_16acos_kernel_cudaERNS_18TensorIteratorBaseEENKUlvE0_clEvENKUlvE_clEvEUldE_St5arrayIPcLm2EELi4E23TrivialOffsetCalculatorILi1EjESB_NS0_6memory15LoadWithoutCastENSC_16StoreWithoutCastEEEviT_T0_T2_T3_T4_T5_)
        /*0398*/ 	.word	0x0000001c


	//----- nvinfo : EIATTR_FRAME_SIZE
	.align		4
.L_197:
        /*039c*/ 	.byte	0x04, 0x11
        /*039e*/ 	.short	(.L_199 - .L_198)
	.align		4
.L_198:
        /*03a0*/ 	.word	index@(_ZN2at6native27unrolled_elementwise_kernelIZZZNS0_16acos_kernel_cudaERNS_18TensorIteratorBaseEENKUlvE0_clEvENKUlvE_clEvEUldE_St5arrayIPcLm2EELi4E23TrivialOffsetCalculatorILi1EjESB_NS0_6memory15LoadWithoutCastENSC_16StoreWithoutCastEEEviT_T0_T2_T3_T4_T5_)
        /*03a4*/ 	.word	0x00000000


	//----- nvinfo : EIATTR_REGCOUNT
	.align		4
.L_199:
        /*03a8*/ 	.byte	0x04, 0x2f
        /*03aa*/ 	.short	(.L_201 - .L_200)
	.align		4
.L_200:
        /*03ac*/ 	.word	index@(_ZN2at6native18elementwise_kernelILi128ELi2EZNS0_22gpu_kernel_impl_nocastIZZZNS0_16acos_kernel_cudaERNS_18TensorIteratorBaseEENKUlvE0_clEvENKUlvE_clEvEUldE_EEvS4_RKT_EUliE_EEviT1_)
        /*03b0*/ 	.word	0x00000016


	//----- nvinfo : EIATTR_FRAME_SIZE
	.align		4
.L_201:
        /*03b4*/ 	.byte	0x04, 0x11
        /*03b6*/ 	.short	(.L_203 - .L_202)
	.align		4
.L_202:
        /*03b8*/ 	.word	index@(_ZN2at6native18elementwise_kernelILi128ELi2EZNS0_22gpu_kernel_impl_nocastIZZZNS0_16acos_kernel_cudaERNS_18TensorIteratorBaseEENKUlvE0_clEvENKUlvE_clEvEUldE_EEvS4_RKT_EUliE_EEviT1_)
        /*03bc*/ 	.word	0x00000000


	//----- nvinfo : EIATTR_REGCOUNT
	.align		4
.L_203:
        /*03c0*/ 	.byte	0x04, 0x2f
        /*03c2*/ 	.short	(.L_205 - .L_204)
	.align		4
.L_204:
        /*03c4*/ 	.word	index@(_ZN2at6native27unrolled_elementwise_kernelIZZZNS0_16acos_kernel_cudaERNS_18TensorIteratorBaseEENKUlvE0_clEvENKUlvE_clEvEUldE_St5arrayIPcLm2EELi4E23TrivialOffsetCalculatorILi1EjESB_NS0_6memory12LoadWithCastILi1EEENSC_13StoreWithCastILi1EEEEEviT_T0_T2_T3_T4_T5_)
        /*03c8*/ 	.word	0x00000022


	//----- nvinfo : EIATTR_FRAME_SIZE
	.align		4
.L_205:
        /*03cc*/ 	.byte	0x04, 0x11
        /*03ce*/ 	.short	(.L_207 - .L_206)
	.align		4
.L_206:
        /*03d0*/ 	.word	index@(_ZN2at6native27unrolled_elementwise_kernelIZZZNS0_16acos_kernel_cudaERNS_18TensorIteratorBaseEENKUlvE0_clEvENKUlvE_clEvEUldE_St5arrayIPcLm2EELi4E23TrivialOffsetCalculatorILi1EjESB_NS0_6memory12LoadWithCastILi1EEENSC_13StoreWithCastILi1EEEEEviT_T0_T2_T3_T4_T5_)
        /*03d4*/ 	.word	0x00000000


	//----- nvinfo : EIATTR_REGCOUNT
	.align		4
.L_207:
        /*03d8*/ 	.byte	0x04, 0x2f
        /*03da*/ 	.short	(.L_209 - .L_208)
	.align		4
.L_208:
        /*03dc*/ 	.word	index@(_ZN2at6native18elementwise_kernelILi128ELi4EZNS0_15gpu_kernel_implIZZZNS0_16acos_kernel_cudaERNS_18TensorIteratorBaseEENKUlvE0_clEvENKUlvE_clEvEUldE_EEvS4_RKT_EUliE_EEviT1_)
        /*03e0*/ 	.word	0x0000001a


	//----- nvinfo : EIATTR_FRAME_SIZE
	.align		4
.L_209:
        /*03e4*/ 	.byte	0x04, 0x11
        /*03e6*/ 	.short	(.L_211 - .L_210)
	.align		4
.L_210:
        /*03e8*/ 	.word	index@(_ZN2at6native18elementwise_kernelILi128ELi4EZNS0_15gpu_kernel_implIZZZNS0_16acos_kernel_cudaERNS_18TensorIteratorBaseEENKUlvE0_clEvENKUlvE_clEvEUldE_EEvS4_RKT_EUliE_EEviT1_)
        /*03ec*/ 	.word	0x00000000


	//----- nvinfo : EIATTR_REGCOUNT
	.align		4
.L_211:
        /*03f0*/ 	.byte	0x04, 0x2f
        /*03f2*/ 	.short	(.L_213 - .L_212)
	.align		4
.L_212:
        /*03f4*/ 	.word	index@(_ZN2at6native29vectorized_elementwise_kernelILi8EZZZNS0_16acos_kernel_cudaERNS_18TensorIteratorBaseEENKUlvE0_clEvENKUlvE0_clEvEUlfE_St5arrayIPcLm2EEEEviT0_T1_)
        /*03f8*/ 	.word	0x0000001e


	//----- nvinfo : EIATTR_FRAME_SIZE
	.align		4
.L_213:
        /*03fc*/ 	.byte	0x04, 0x11
        /*03fe*/ 	.short	(.L_215 - .L_214)
	.align		4
.L_214:
        /*0400*/ 	.word	index@(_ZN2at6native29vectorized_elementwise_kernelILi8EZZZNS0_16acos_kernel_cudaERNS_18TensorIteratorBaseEENKUlvE0_clEvENKUlvE0_clEvEUlfE_St5arrayIPcLm2EEEEviT0_T1_)
        /*0404*/ 	.word	0x00000000


	//----- nvinfo : EIATTR_REGCOUNT
	.align		4
.L_215:
        /*0408*/ 	.byte	0x04, 0x2f
        /*040a*/ 	.short	(.L_217 - .L_216)
	.align		4
.L_216:
        /*040c*/ 	.word	index@(_ZN2at6native29vectorized_elementwise_kernelILi4EZZZNS0_16acos_kernel_cudaERNS_18TensorIteratorBaseEENKUlvE0_clEvENKUlvE0_clEvEUlfE_St5arrayIPcLm2EEEEviT0_T1_)
        /*0410*/ 	.word	0x0000001e


	//----- nvinfo : EIATTR_FRAME_SIZE
	.align		4
.L_217:
        /*0414*/ 	.byte	0x04, 0x11
        /*0416*/ 	.short	(.L_219 - .L_218)
	.align		4
.L_218:
        /*0418*/ 	.word	index@(_ZN2at6native29vectorized_elementwise_kernelILi4EZZZNS0_16acos_kernel_cudaERNS_18TensorIteratorBaseEENKUlvE0_clEvENKUlvE0_clEvEUlfE_St5arrayIPcLm2EEEEviT0_T1_)
        /*041c*/ 	.word	0x00000000


	//----- nvinfo : EIATTR_REGCOUNT
	.align		4
.L_219:
        /*0420*/ 	.byte	0x04, 0x2f
        /*0422*/ 	.short	(.L_221 - .L_220)
	.align		4
.L_220:
        /*0424*/ 	.word	index@(_ZN2at6native29vectorized_elementwise_kernelILi2EZZZNS0_16acos_kernel_cudaERNS_18TensorIteratorBaseEENKUlvE0_clEvENKUlvE0_clEvEUlfE_St5arrayIPcLm2EEEEviT0_T1_)
        /*0428*/ 	.word	0x0000001e


	//----- nvinfo : EIATTR_FRAME_SIZE
	.align		4
.L_221:
        /*042c*/ 	.byte	0x04, 0x11
        /*042e*/ 	.short	(.L_223 - .L_222)
	.align		4
.L_222:
        /*0430*/ 	.word	index@(_ZN2at6native29vectorized_elementwise_kernelILi2EZZZNS0_16acos_kernel_cudaERNS_18TensorIteratorBaseEENKUlvE0_clEvENKUlvE0_clEvEUlfE_St5arrayIPcLm2EEEEviT0_T1_)
        /*0434*/ 	.word	0x00000000


	//----- nvinfo : EIATTR_REGCOUNT
	.align		4
.L_223:
        /*0438*/ 	.byte	0x04, 0x2f
        /*043a*/ 	.short	(.L_225 - .L_224)
	.align		4
.L_224:
        /*043c*/ 	.word	index@(_ZN2at6native27unrolled_elementwise_kernelIZZZNS0_16acos_kernel_cudaERNS_18TensorIteratorBaseEENKUlvE0_clEvENKUlvE0_clEvEUlfE_St5arrayIPcLm2EELi4E23TrivialOffsetCalculatorILi1EjESB_NS0_6memory15LoadWithoutCastENSC_16StoreWithoutCastEEEviT_T0_T2_T3_T4_T5_)
        /*0440*/ 	.word	0x00000018


	//----- nvinfo : EIATTR_FRAME_SIZE
	.align		4
.L_225:
        /*0444*/ 	.byte	0x04, 0x11
        /*0446*/ 	.short	(.L_227 - .L_226)
	.align		4
.L_226:
        /*0448*/ 	.word	index@(_ZN2at6native27unrolled_elementwise_kernelIZZZNS0_16acos_kernel_cudaERNS_18TensorIteratorBaseEENKUlvE0_clEvENKUlvE0_clEvEUlfE_St5arrayIPcLm2EELi4E23TrivialOffsetCalculatorILi1EjESB_NS0_6memory15LoadWithoutCastENSC_16StoreWithoutCastEEEviT_T0_T2_T3_T4_T5_)
        /*044c*/ 	.word	0x00000000


	//----- nvinfo : EIATTR_REGCOUNT
	.align		4
.L_227:
        /*0450*/ 	.byte	0x04, 0x2f
        /*0452*/ 	.short	(.L_229 - .L_228)
	.align		4
.L_228:
        /*0454*/ 	.word	index@(_ZN2at6native18elementwise_kernelILi128ELi2EZNS0_22gpu_kernel_impl_nocastIZZZNS0_16acos_kernel_cudaERNS_18TensorIteratorBaseEENKUlvE0_clEvENKUlvE0_clEvEUlfE_EEvS4_RKT_EUliE_EEviT1_)
        /*0458*/ 	.word	0x00000012


	//----- nvinfo : EIATTR_FRAME_SIZE
	.align		4
.L_229:
        /*045c*/ 	.byte	0x04, 0x11
        /*045e*/ 	.short	(.L_231 - .L_230)
	.align		4
.L_230:
        /*0460*/ 	.word	index@(_ZN2at6native18elementwise_kernelILi128ELi2EZNS0_22gpu_kernel_impl_nocastIZZZNS0_16acos_kernel_cudaERNS_18TensorIteratorBaseEENKUlvE0_clEvENKUlvE0_clEvEUlfE_EEvS4_RKT_EUliE_EEviT1_)
        /*0464*/ 	.word	0x00000000


	//----- nvinfo : EIATTR_REGCOUNT
	.align		4
.L_231:
        /*0468*/ 	.byte	0x04, 0x2f
        /*046a*/ 	.short	(.L_233 - .L_232)
	.align		4
.L_232:
        /*046c*/ 	.word	index@(_ZN2at6native27unrolled_elementwise_kernelIZZZNS0_16acos_kernel_cudaERNS_18TensorIteratorBaseEENKUlvE0_clEvENKUlvE0_clEvEUlfE_St5arrayIPcLm2EELi4E23TrivialOffsetCalculatorILi1EjESB_NS0_6memory12LoadWithCastILi1EEENSC_13StoreWithCastILi1EEEEEviT_T0_T2_T3_T4_T5_)
        /*0470*/ 	.word	0x0000001d


	//----- nvinfo : EIATTR_FRAME_SIZE
	.align		4
.L_233:
        /*0474*/ 	.byte	0x04, 0x11
        /*0476*/ 	.short	(.L_235 - .L_234)
	.align		4
.L_234:
        /*0478*/ 	.word	index@(_ZN2at6native27unrolled_elementwise_kernelIZZZNS0_16acos_kernel_cudaERNS_18TensorIteratorBaseEENKUlvE0_clEvENKUlvE0_clEvEUlfE_St5arrayIPcLm2EELi4E23TrivialOffsetCalculatorILi1EjESB_NS0_6memory12LoadWithCastILi1EEENSC_13StoreWithCastILi1EEEEEviT_T0_T2_T3_T4_T5_)
        /*047c*/ 	.word	0x00000000


	//----- nvinfo : EIATTR_REGCOUNT
	.align		4
.L_235:
        /*0480*/ 	.byte	0x04, 0x2f
        /*0482*/ 	.short	(.L_237 - .L_236)
	.align		4
.L_236:
        /*0484*/ 	.word	index@(_ZN2at6native18elementwise_kernelILi128ELi4EZNS0_15gpu_kernel_implIZZZNS0_16acos_kernel_cudaERNS_18TensorIteratorBaseEENKUlvE0_clEvENKUlvE0_clEvEUlfE_EEvS4_RKT_EUliE_EEviT1_)
        /*0488*/ 	.word	0x0000001a


	//----- nvinfo : EIATTR_FRAME_SIZE
	.align		4
.L_237:
        /*048c*/ 	.byte	0x04, 0x11
        /*048e*/ 	.short	(.L_239 - .L_238)
	.align		4
.L_238:
        /*0490*/ 	.word	index@(_ZN2at6native18elementwise_kernelILi128ELi4EZNS0_15gpu_kernel_implIZZZNS0_16acos_kernel_cudaERNS_18TensorIteratorBaseEENKUlvE0_clEvENKUlvE0_clEvEUlfE_EEvS4_RKT_EUliE_EEviT1_)
        /*0494*/ 	.word	0x00000000


	//----- nvinfo : EIATTR_REGCOUNT
	.align		4
.L_239:
        /*0498*/ 	.byte	0x04, 0x2f
        /*049a*/ 	.short	(.L_241 - .L_240)
	.align		4
.L_240:
        /*049c*/ 	.word	index@(_ZN2at6native29vectorized_elementwise_kernelILi8EZZZNS0_16acos_kernel_cudaERNS_18TensorIteratorBaseEENKUlvE0_clEvENKUlvE1_clEvEUlN3c104HalfEE_St5arrayIPcLm2EEEEviT0_T1_)
        /*04a0*/ 	.word	0x00000020


	//----- nvinfo : EIATTR_FRAME_SIZE
	.align		4
.L_241:
        /*04a4*/ 	.byte	0x04, 0x11
        /*04a6*/ 	.short	(.L_243 - .L_242)
	.align		4
.L_242:
        /*04a8*/ 	.word	index@(_ZN2at6native29vectorized_elementwise_kernelILi8EZZZNS0_16acos_kernel_cudaERNS_18TensorIteratorBaseEENKUlvE0_clEvENKUlvE1_clEvEUlN3c104HalfEE_St5arrayIPcLm2EEEEviT0_T1_)
        /*04ac*/ 	.word	0x00000000


	//----- nvinfo : EIATTR_REGCOUNT
	.align		4
.L_243:
        /*04b0*/ 	.byte	0x04, 0x2f
        /*04b2*/ 	.short	(.L_245 - .L_244)
	.align		4
.L_244:
        /*04b4*/ 	.word	index@(_ZN2at6native29vectorized_elementwise_kernelILi4EZZZNS0_16acos_kernel_cudaERNS_18TensorIteratorBaseEENKUlvE0_clEvENKUlvE1_clEvEUlN3c104HalfEE_St5arrayIPcLm2EEEEviT0_T1_)
        /*04b8*/ 	.word	0x00000020


	//----- nvinfo : EIATTR_FRAME_SIZE
	.align		4
.L_245:
        /*04bc*/ 	.byte	0x04, 0x11
        /*04be*/ 	.short	(.L_247 - .L_246)
	.align		4
.L_246:
        /*04c0*/ 	.word	index@(_ZN2at6native29vectorized_elementwise_kernelILi4EZZZNS0_16acos_kernel_cudaERNS_18TensorIteratorBaseEENKUlvE0_clEvENKUlvE1_clEvEUlN3c104HalfEE_St5arrayIPcLm2EEEEviT0_T1_)
        /*04c4*/ 	.word	0x00000000


	//----- nvinfo : EIATTR_REGCOUNT
	.align		4
.L_247:
        /*04c8*/ 	.byte	0x04, 0x2f
        /*04ca*/ 	.short	(.L_249 - .L_248)
	.align		4
.L_248:
        /*04cc*/ 	.word	index@(_ZN2at6native29vectorized_elementwise_kernelILi2EZZZNS0_16acos_kernel_cudaERNS_18TensorIteratorBaseEENKUlvE0_clEvENKUlvE1_clEvEUlN3c104HalfEE_St5arrayIPcLm2EEEEviT0_T1_)
        /*04d0*/ 	.word	0x00000020


	//----- nvinfo : EIATTR_FRAME_SIZE
	.align		4
.L_249:
        /*04d4*/ 	.byte	0x04, 0x11
        /*04d6*/ 	.short	(.L_251 - .L_250)
	.align		4
.L_250:
        /*04d8*/ 	.word	index@(_ZN2at6native29vectorized_elementwise_kernelILi2EZZZNS0_16acos_kernel_cudaERNS_18TensorIteratorBaseEENKUlvE0_clEvENKUlvE1_clEvEUlN3c104HalfEE_St5arrayIPcLm2EEEEviT0_T1_)
        /*04dc*/ 	.word	0x00000000


	//----- nvinfo : EIATTR_REGCOUNT
	.align		4
.L_251:
        /*04e0*/ 	.byte	0x04, 0x2f
        /*04e2*/ 	.short	(.L_253 - .L_252)
	.align		4
.L_252:
        /*04e4*/ 	.word	index@(_ZN2at6native27unrolled_elementwise_kernelIZZZNS0_16acos_kernel_cudaERNS_18TensorIteratorBaseEENKUlvE0_clEvENKUlvE1_clEvEUlN3c104HalfEE_St5arrayIPcLm2EELi4E23TrivialOffsetCalculatorILi1EjESD_NS0_6memory15LoadWithoutCastENSE_16StoreWithoutCastEEEviT_T0_T2_T3_T4_T5_)
        /*04e8*/ 	.word	0x0000001a


	//----- nvinfo : EIATTR_FRAME_SIZE
	.align		4
.L_253:
        /*04ec*/ 	.byte	0x04, 0x11
        /*04ee*/ 	.short	(.L_255 - .L_254)
	.align		4
.L_254:
        /*04f0*/ 	.word	index@(_ZN2at6native27unrolled_elementwise_kernelIZZZNS0_16acos_kernel_cudaERNS_18TensorIteratorBaseEENKUlvE0_clEvENKUlvE1_clEvEUlN3c104HalfEE_St5arrayIPcLm2EELi4E23TrivialOffsetCalculatorILi1EjESD_NS0_6memory15LoadWithoutCastENSE_16StoreWithoutCastEEEviT_T0_T2_T3_T4_T5_)
        /*04f4*/ 	.word	0x00000000


	//----- nvinfo : EIATTR_REGCOUNT
	.align		4
.L_255:
        /*04f8*/ 	.byte	0x04, 0x2f
        /*04fa*/ 	.short	(.L_257 - .L_256)
	.align		4
.L_256:
        /*04fc*/ 	.word	index@(_ZN2at6native18elementwise_kernelILi128ELi4EZNS0_22gpu_kernel_impl_nocastIZZZNS0_16acos_kernel_cudaERNS_18TensorIteratorBaseEENKUlvE0_clEvENKUlvE1_clEvEUlN3c104HalfEE_EEvS4_RKT_EUliE_EEviT1_)
        /*0500*/ 	.word	0x00000012


	//----- nvinfo : EIATTR_FRAME_SIZE
	.align		4
.L_257:
        /*0504*/ 	.byte	0x04, 0x11
        /*0506*/ 	.short	(.L_259 - .L_258)
	.align		4
.L_258:
        /*0508*/ 	.word	index@(_ZN2at6native18elementwise_kernelILi128ELi4EZNS0_22gpu_kernel_impl_nocastIZZZNS0_16acos_kernel_cudaERNS_18TensorIteratorBaseEENKUlvE0_clEvENKUlvE1_clEvEUlN3c104HalfEE_EEvS4_RKT_EUliE_EEviT1_)
        /*050c*/ 	.word	0x00000000


	//----- nvinfo : EIATTR_REGCOUNT
	.align		4
.L_259:
        /*0510*/ 	.byte	0x04, 0x2f
        /*0512*/ 	.short	(.L_261 - .L_260)
	.align		4
.L_260:
        /*0514*/ 	.word	index@(_ZN2at6native27unrolled_elementwise_kernelIZZZNS0_16acos_kernel_cudaERNS_18TensorIteratorBaseEENKUlvE0_clEvENKUlvE1_clEvEUlN3c104HalfEE_St5arrayIPcLm2EELi4E23TrivialOffsetCalculatorILi1EjESD_NS0_6memory12LoadWithCastILi1EEENSE_13StoreWithCastILi1EEEEEviT_T0_T2_T3_T4_T5_)
        /*0518*/ 	.word	0x0000001c


	//----- nvinfo : EIATTR_FRAME_SIZE
	.align		4
.L_261:
        /*051c*/ 	.byte	0x04, 0x11
        /*051e*/ 	.short	(.L_263 - .L_262)
	.align		4
.L_262:
        /*0520*/ 	.word	index@(_ZN2at6native27unrolled_elementwise_kernelIZZZNS0_16acos_kernel_cudaERNS_18TensorIteratorBaseEENKUlvE0_clEvENKUlvE1_clEvEUlN3c104HalfEE_St5arrayIPcLm2EELi4E23TrivialOffsetCalculatorILi1EjESD_NS0_6memory12LoadWithCastILi1EEENSE_13StoreWithCastILi1EEEEEviT_T0_T2_T3_T4_T5_)
        /*0524*/ 	.word	0x00000000


	//----- nvinfo : EIATTR_REGCOUNT
	.align		4
.L_263:
        /*0528*/ 	.byte	0x04, 0x2f
        /*052a*/ 	.short	(.L_265 - .L_264)
	.align		4
.L_264:
        /*052c*/ 	.word	index@(_ZN2at6native18elementwise_kernelILi128ELi4EZNS0_15gpu_kernel_implIZZZNS0_16acos_kernel_cudaERNS_18TensorIteratorBaseEENKUlvE0_clEvENKUlvE1_clEvEUlN3c104HalfEE_EEvS4_RKT_EUliE_EEviT1_)
        /*0530*/ 	.word	0x0000001a


	//----- nvinfo : EIATTR_FRAME_SIZE
	.align		4
.L_265:
        /*0534*/ 	.byte	0x04, 0x11
        /*0536*/ 	.short	(.L_267 - .L_266)
	.align		4
.L_266:
        /*0538*/ 	.word	index@(_ZN2at6native18elementwise_kernelILi128ELi4EZNS0_15gpu_kernel_implIZZZNS0_16acos_kernel_cudaERNS_18TensorIteratorBaseEENKUlvE0_clEvENKUlvE1_clEvEUlN3c104HalfEE_EEvS4_RKT_EUliE_EEviT1_)
        /*053c*/ 	.word	0x00000000


	//----- nvinfo : EIATTR_REGCOUNT
	.align		4
.L_267:
        /*0540*/ 	.byte	0x04, 0x2f
        /*0542*/ 	.short	(.L_269 - .L_268)
	.align		4
.L_268:
        /*0544*/ 	.word	index@(_ZN2at6native29vectorized_elementwise_kernelILi8EZZZNS0_16acos_kernel_cudaERNS_18TensorIteratorBaseEENKUlvE0_clEvENKUlvE2_clEvEUlN3c108BFloat16EE_St5arrayIPcLm2EEEEviT0_T1_)
        /*0548*/ 	.word	0x00000020


	//----- nvinfo : EIATTR_FRAME_SIZE
	.align		4
.L_269:
        /*054c*/ 	.byte	0x04, 0x11
        /*054e*/ 	.short	(.L_271 - .L_270)
	.align		4
.L_270:
        /*0550*/ 	.word	index@(_ZN2at6native29vectorized_elementwise_kernelILi8EZZZNS0_16acos_kernel_cudaERNS_18TensorIteratorBaseEENKUlvE0_clEvENKUlvE2_clEvEUlN3c108BFloat16EE_St5arrayIPcLm2EEEEviT0_T1_)
        /*0554*/ 	.word	0x00000000


	//----- nvinfo : EIATTR_REGCOUNT
	.align		4
.L_271:
        /*0558*/ 	.byte	0x04, 0x2f
        /*055a*/ 	.short	(.L_273 - .L_272)
	.align		4
.L_272:
        /*055c*/ 	.word	index@(_ZN2at6native29vectorized_elementwise_kernelILi4EZZZNS0_16acos_kernel_cudaERNS_18TensorIteratorBaseEENKUlvE0_clEvENKUlvE2_clEvEUlN3c108BFloat16EE_St5arrayIPcLm2EEEEviT0_T1_)
        /*0560*/ 	.word	0x00000020


	//----- nvinfo : EIATTR_FRAME_SIZE
	.align		4
.L_273:
        /*0564*/ 	.byte	0x04, 0x11
        /*0566*/ 	.short	(.L_275 - .L_274)
	.align		4
.L_274:
        /*0568*/ 	.word	index@(_ZN2at6native29vectorized_elementwise_kernelILi4EZZZNS0_16acos_kernel_cudaERNS_18TensorIteratorBaseEENKUlvE0_clEvENKUlvE2_clEvEUlN3c108BFloat16EE_St5arrayIPcLm2EEEEviT0_T1_)
        /*056c*/ 	.word	0x00000000


	//----- nvinfo : EIATTR_REGCOUNT
	.align		4
.L_275:
        /*0570*/ 	.byte	0x04, 0x2f
        /*0572*/ 	.short	(.L_277 - .L_276)
	.align		4
.L_276:
        /*0574*/ 	.word	index@(_ZN2at6native29vectorized_elementwise_kernelILi2EZZZNS0_16acos_kernel_cudaERNS_18TensorIteratorBaseEENKUlvE0_clEvENKUlvE2_clEvEUlN3c108BFloat16EE_St5arrayIPcLm2EEEEviT0_T1_)
        /*0578*/ 	.word	0x00000020


	//----- nvinfo : EIATTR_FRAME_SIZE
	.align		4
.L_277:
        /*057c*/ 	.byte	0x04, 0x11
        /*057e*/ 	.short	(.L_279 - .L_278)
	.align		4
.L_278:
        /*0580*/ 	.word	index@(_ZN2at6native29vectorized_elementwise_kernelILi2EZZZNS0_16acos_kernel_cudaERNS_18TensorIteratorBaseEENKUlvE0_clEvENKUlvE2_clEvEUlN3c108BFloat16EE_St5arrayIPcLm2EEEEviT0_T1_)
        /*0584*/ 	.word	0x00000000


	//----- nvinfo : EIATTR_REGCOUNT
	.align		4
.L_279:
        /*0588*/ 	.byte	0x04, 0x2f
        /*058a*/ 	.short	(.L_281 - .L_280)
	.align		4
.L_280:
        /*058c*/ 	.word	index@(_ZN2at6native27unrolled_elementwise_kernelIZZZNS0_16acos_kernel_cudaERNS_18TensorIteratorBaseEENKUlvE0_clEvENKUlvE2_clEvEUlN3c108BFloat16EE_St5arrayIPcLm2EELi4E23TrivialOffsetCalculatorILi1EjESD_NS0_6memory15LoadWithoutCastENSE_16StoreWithoutCastEEEviT_T0_T2_T3_T4_T5_)
        /*0590*/ 	.word	0x0000001a


	//----- nvinfo : EIATTR_FRAME_SIZE
	.align		4
.L_281:
        /*0594*/ 	.byte	0x04, 0x11
        /*0596*/ 	.short	(.L_283 - .L_282)
	.align		4
.L_282:
        /*0598*/ 	.word	index@(_ZN2at6native27unrolled_elementwise_kernelIZZZNS0_16acos_kernel_cudaERNS_18TensorIteratorBaseEENKUlvE0_clEvENKUlvE2_clEvEUlN3c108BFloat16EE_St5arrayIPcLm2EELi4E23TrivialOffsetCalculatorILi1EjESD_NS0_6memory15LoadWithoutCastENSE_16StoreWithoutCastEEEviT_T0_T2_T3_T4_T5_)
        /*059c*/ 	.word	0x00000000


	//----- nvinfo : EIATTR_REGCOUNT
	.align		4
.L_283:
        /*05a0*/ 	.byte	0x04, 0x2f
        /*05a2*/ 	.short	(.L_285 - .L_284)
	.align		4
.L_284:
        /*05a4*/ 	.word	index@(_ZN2at6native18elementwise_kernelILi128ELi4EZNS0_22gpu_kernel_impl_nocastIZZZNS0_16acos_kernel_cudaERNS_18TensorIteratorBaseEENKUlvE0_clEvENKUlvE2_clEvEUlN3c108BFloat16EE_EEvS4_RKT_EUliE_EEviT1_)
        /*05a8*/ 	.word	0x00000012


	//----- nvinfo : EIATTR_FRAME_SIZE
	.align		4
.L_285:
        /*05ac*/ 	.byte	0x04, 0x11
        /*05ae*/ 	.short	(.L_287 - .L_286)
	.align		4
.L_286:
        /*05b0*/ 	.word	index@(_ZN2at6native18elementwise_kernelILi128ELi4EZNS0_22gpu_kernel_impl_nocastIZZZNS0_16acos_kernel_cudaERNS_18TensorIteratorBaseEENKUlvE0_clEvENKUlvE2_clEvEUlN3c108BFloat16EE_EEvS4_RKT_EUliE_EEviT1_)
        /*05b4*/ 	.word	0x00000000


	//----- nvinfo : EIATTR_REGCOUNT
	.align		4
.L_287:
        /*05b8*/ 	.byte	0x04, 0x2f
        /*05ba*/ 	.short	(.L_289 - .L_288)
	.align		4
.L_288:
        /*05bc*/ 	.word	index@(_ZN2at6native27unrolled_elementwise_kernelIZZZNS0_16acos_kernel_cudaERNS_18TensorIteratorBaseEENKUlvE0_clEvENKUlvE2_clEvEUlN3c108BFloat16EE_St5arrayIPcLm2EELi4E23TrivialOffsetCalculatorILi1EjESD_NS0_6memory12LoadWithCastILi1EEENSE_13StoreWithCastILi1EEEEEviT_T0_T2_T3_T4_T5_)
        /*05c0*/ 	.word	0x0000001c


	//----- nvinfo : EIATTR_FRAME_SIZE
	.align		4
.L_289:
        /*05c4*/ 	.byte	0x04, 0x11
        /*05c6*/ 	.short	(.L_291 - .L_290)
	.align		4
.L_290:
        /*05c8*/ 	.word	index@(_ZN2at6native27unrolled_elementwise_kernelIZZZNS0_16acos_kernel_cudaERNS_18TensorIteratorBaseEENKUlvE0_clEvENKUlvE2_clEvEUlN3c108BFloat16EE_St5arrayIPcLm2EELi4E23TrivialOffsetCalculatorILi1EjESD_NS0_6memory12LoadWithCastILi1EEENSE_13StoreWithCastILi1EEEEEviT_T0_T2_T3_T4_T5_)
        /*05cc*/ 	.word	0x00000000


	//----- nvinfo : EIATTR_REGCOUNT
	.align		4
.L_291:
        /*05d0*/ 	.byte	0x04, 0x2f
        /*05d2*/ 	.short	(.L_293 - .L_292)
	.align		4
.L_292:
        /*05d4*/ 	.word	index@(_ZN2at6native18elementwise_kernelILi128ELi4EZNS0_15gpu_kernel_implIZZZNS0_16acos_kernel_cudaERNS_18TensorIteratorBaseEENKUlvE0_clEvENKUlvE2_clEvEUlN3c108BFloat16EE_EEvS4_RKT_EUliE_EEviT1_)
        /*05d8*/ 	.word	0x0000001a


	//----- nvinfo : EIATTR_FRAME_SIZE
	.align		4
.L_293:
        /*05dc*/ 	.byte	0x04, 0x11
        /*05de*/ 	.short	(.L_295 - .L_294)
	.align		4
.L_294:
        /*05e0*/ 	.word	index@(_ZN2at6native18elementwise_kernelILi128ELi4EZNS0_15gpu_kernel_implIZZZNS0_16acos_kernel_cudaERNS_18TensorIteratorBaseEENKUlvE0_clEvENKUlvE2_clEvEUlN3c108BFloat16EE_EEvS4_RKT_EUliE_EEviT1_)
        /*05e4*/ 	.word	0x00000000


	//----- nvinfo : EIATTR_MIN_STACK_SIZE
	.align		4
.L_295:
        /*05e8*/ 	.byte	0x04, 0x12
        /*05ea*/ 	.short	(.L_297 - .L_296)
	.align		4
.L_296:
        /*05ec*/ 	.word	index@(_ZN2at6native18elementwise_kernelILi128ELi4EZNS0_15gpu_kernel_implIZZZNS0_16acos_kernel_cudaERNS_18TensorIteratorBaseEENKUlvE0_clEvENKUlvE2_clEvEUlN3c108BFloat16EE_EEvS4_RKT_EUliE_EEviT1_)
        /*05f0*/ 	.word	0x00000000


	//----- nvinfo : EIATTR_MIN_STACK_SIZE
	.align		4
.L_297:
        /*05f4*/ 	.byte	0x04, 0x12
        /*05f6*/ 	.short	(.L_299 - .L_298)
	.align		4
.L_298:
        /*05f8*/ 	.word	index@(_ZN2at6native27unrolled_elementwise_kernelIZZZNS0_16acos_kernel_cudaERNS_18TensorIteratorBaseEENKUlvE0_clEvENKUlvE2_clEvEUlN3c108BFloat16EE_St5arrayIPcLm2EELi4E23TrivialOffsetCalculatorILi1EjESD_NS0_6memory12LoadWithCastILi1EEENSE_13StoreWithCastILi1EEEEEviT_T0_T2_T3_T4_T5_)
        /*05fc*/ 	.word	0x00000000


	//----- nvinfo : EIATTR_MIN_STACK_SIZE
	.align		4
.L_299:
        /*0600*/ 	.byte	0x04, 0x12
        /*0602*/ 	.short	(.L_301 - .L_300)
	.align		4
.L_300:
        /*0604*/ 	.word	index@(_ZN2at6native18elementwise_kernelILi128ELi4EZNS0_22gpu_kernel_impl_nocastIZZZNS0_16acos_kernel_cudaERNS_18TensorIteratorBaseEENKUlvE0_clEvENKUlvE2_clEvEUlN3c108BFloat16EE_EEvS4_RKT_EUliE_EEviT1_)
        /*0608*/ 	.word	0x00000000


	//----- nvinfo : EIATTR_MIN_STACK_SIZE
	.align		4
.L_301:
        /*060c*/ 	.byte	0x04, 0x12
        /*060e*/ 	.short	(.L_303 - .L_302)
	.align		4
.L_302:
        /*0610*/ 	.word	index@(_ZN2at6native27unrolled_elementwise_kernelIZZZNS0_16acos_kernel_cudaERNS_18TensorIteratorBaseEENKUlvE0_clEvENKUlvE2_clEvEUlN3c108BFloat16EE_St5arrayIPcLm2EELi4E23TrivialOffsetCalculatorILi1EjESD_NS0_6memory15LoadWithoutCastENSE_16StoreWithoutCastEEEviT_T0_T2_T3_T4_T5_)
        /*0614*/ 	.word	0x00000000


	//----- nvinfo : EIATTR_MIN_STACK_SIZE
	.align		4
.L_303:
        /*0618*/ 	.byte	0x04, 0x12
        /*061a*/ 	.short	(.L_305 - .L_304)
	.align		4
.L_304:
        /*061c*/ 	.word	index@(_ZN2at6native29vectorized_elementwise_kernelILi2EZZZNS0_16acos_kernel_cudaERNS_18TensorIteratorBaseEENKUlvE0_clEvENKUlvE2_clEvEUlN3c108BFloat16EE_St5arrayIPcLm2EEEEviT0_T1_)
        /*0620*/ 	.word	0x00000000


	//----- nvinfo : EIATTR_MIN_STACK_SIZE
	.align		4
.L_305:
        /*0624*/ 	.byte	0x04, 0x12
        /*0626*/ 	.short	(.L_307 - .L_306)
	.align		4
.L_306:
        /*0628*/ 	.word	index@(_ZN2at6native29vectorized_elementwise_kernelILi4EZZZNS0_16acos_kernel_cudaERNS_18TensorIteratorBaseEENKUlvE0_clEvENKUlvE2_clEvEUlN3c108BFloat16EE_St5arrayIPcLm2EEEEviT0_T1_)
        /*062c*/ 	.word	0x00000000


	//----- nvinfo : EIATTR_MIN_STACK_SIZE
	.align		4
.L_307:
        /*0630*/ 	.byte	0x04, 0x12
        /*0632*/ 	.short	(.L_309 - .L_308)
	.align		4
.L_308:
        /*0634*/ 	.word	index@(_ZN2at6native29vectorized_elementwise_kernelILi8EZZZNS0_16acos_kernel_cudaERNS_18TensorIteratorBaseEENKUlvE0_clEvENKUlvE2_clEvEUlN3c108BFloat16EE_St5arrayIPcLm2EEEEviT0_T1_)
        /*0638*/ 	.word	0x00000000


	//----- nvinfo : EIATTR_MIN_STACK_SIZE
	.align		4
.L_309:
        /*063c*/ 	.byte	0x04, 0x12
        /*063e*/ 	.short	(.L_311 - .L_310)
	.align		4
.L_310:
        /*0640*/ 	.word	index@(_ZN2at6native18elementwise_kernelILi128ELi4EZNS0_15gpu_kernel_implIZZZNS0_16acos_kernel_cudaERNS_18TensorIteratorBaseEENKUlvE0_clEvENKUlvE1_clEvEUlN3c104HalfEE_EEvS4_RKT_EUliE_EEviT1_)
        /*0644*/ 	.word	0x00000000


	//----- nvinfo : EIATTR_MIN_STACK_SIZE
	.align		4
.L_311:
        /*0648*/ 	.byte	0x04, 0x12
        /*064a*/ 	.short	(.L_313 - .L_312)
	.align		4
.L_312:
        /*064c*/ 	.word	index@(_ZN2at6native27unrolled_elementwise_kernelIZZZNS0_16acos_kernel_cudaERNS_18TensorIteratorBaseEENKUlvE0_clEvENKUlvE1_clEvEUlN3c104HalfEE_St5arrayIPcLm2EELi4E23TrivialOffsetCalculatorILi1EjESD_NS0_6memory12LoadWithCastILi1EEENSE_13StoreWithCastILi1EEEEEviT_T0_T2_T3_T4_T5_)
        /*0650*/ 	.word	0x00000000


	//----- nvinfo : EIATTR_MIN_STACK_SIZE
	.align		4
.L_313:
        /*0654*/ 	.byte	0x04, 0x12
        /*0656*/ 	.short	(.L_315 - .L_314)
	.align		4
.L_314:
        /*0658*/ 	.word	index@(_ZN2at6native18elementwise_kernelILi128ELi4EZNS0_22gpu_kernel_impl_nocastIZZZNS0_16acos_kernel_cudaERNS_18TensorIteratorBaseEENKUlvE0_clEvENKUlvE1_clEvEUlN3c104HalfEE_EEvS4_RKT_EUliE_EEviT1_)
        /*065c*/ 	.word	0x00000000


	//----- nvinfo : EIATTR_MIN_STACK_SIZE
	.align		4
.L_315:
        /*0660*/ 	.byte	0x04, 0x12
        /*0662*/ 	.short	(.L_317 - .L_316)
	.align		4
.L_316:
        /*0664*/ 	.word	index@(_ZN2at6native27unrolled_elementwise_kernelIZZZNS0_16acos_kernel_cudaERNS_18TensorIteratorBaseEENKUlvE0_clEvENKUlvE1_clEvEUlN3c104HalfEE_St5arrayIPcLm2EELi4E23TrivialOffsetCalculatorILi1EjESD_NS0_6memory15LoadWithoutCastENSE_16StoreWithoutCastEEEviT_T0_T2_T3_T4_T5_)
        /*0668*/ 	.word	0x00000000


	//----- nvinfo : EIATTR_MIN_STACK_SIZE
	.align		4
.L_317:
        /*066c*/ 	.byte	0x04, 0x12
        /*066e*/ 	.short	(.L_319 - .L_318)
	.align		4
.L_318:
        /*0670*/ 	.word	index@(_ZN2at6native29vectorized_elementwise_kernelILi2EZZZNS0_16acos_kernel_cudaERNS_18TensorIteratorBaseEENKUlvE0_clEvENKUlvE1_clEvEUlN3c104HalfEE_St5arrayIPcLm2EEEEviT0_T1_)
        /*0674*/ 	.word	0x00000000


	//----- nvinfo : EIATTR_MIN_STACK_SIZE
	.align		4
.L_319:
        /*0678*/ 	.byte	0x04, 0x12
        /*067a*/ 	.short	(.L_321 - .L_320)
	.align		4
.L_320:
        /*067c*/ 	.word	index@(_ZN2at6native29vectorized_elementwise_kernelILi4EZZZNS0_16acos_kernel_cudaERNS_18TensorIteratorBaseEENKUlvE0_clEvENKUlvE1_clEvEUlN3c104HalfEE_St5arrayIPcLm2EEEEviT0_T1_)
        /*0680*/ 	.word	0x00000000


	//----- nvinfo : EIATTR_MIN_STACK_SIZE
	.align		4
.L_321:
        /*0684*/ 	.byte	0x04, 0x12
        /*0686*/ 	.short	(.L_323 - .L_322)
	.align		4
.L_322:
        /*0688*/ 	.word	index@(_ZN2at6native29vectorized_elementwise_kernelILi8EZZZNS0_16acos_kernel_cudaERNS_18TensorIteratorBaseEENKUlvE0_clEvENKUlvE1_clEvEUlN3c104HalfEE_St5arrayIPcLm2EEEEviT0_T1_)
        /*068c*/ 	.word	0x00000000


	//----- nvinfo : EIATTR_MIN_STACK_SIZE
	.align		4
.L_323:
        /*0690*/ 	.byte	0x04, 0x12
        /*0692*/ 	.short	(.L_325 - .L_324)
	.align		4
.L_324:
        /*0694*/ 	.word	index@(_ZN2at6native18elementwise_kernelILi128ELi4EZNS0_15gpu_kernel_implIZZZNS0_16acos_kernel_cudaERNS_18TensorIteratorBaseEENKUlvE0_clEvENKUlvE0_clEvEUlfE_EEvS4_RKT_EUliE_EEviT1_)
        /*0698*/ 	.word	0x00000000


	//----- nvinfo : EIATTR_MIN_STACK_SIZE
	.align		4
.L_325:
        /*069c*/ 	.byte	0x04, 0x12
        /*069e*/ 	.short	(.L_327 - .L_326)
	.align		4
.L_326:
        /*06a0*/ 	.word	index@(_ZN2at6native27unrolled_elementwise_kernelIZZZNS0_16acos_kernel_cudaERNS_18TensorIteratorBaseEENKUlvE0_clEvENKUlvE0_clEvEUlfE_St5arrayIPcLm2EELi4E23TrivialOffsetCalculatorILi1EjESB_NS0_6memory12LoadWithCastILi1EEENSC_13StoreWithCastILi1EEEEEviT_T0_T2_T3_T4_T5_)
        /*06a4*/ 	.word	0x00000000


	//----- nvinfo : EIATTR_MIN_STACK_SIZE
	.align		4
.L_327:
        /*06a8*/ 	.byte	0x04, 0x12
        /*06aa*/ 	.short	(.L_329 - .L_328)
	.align		4
.L_328:
        /*06ac*/ 	.word	index@(_ZN2at6native18elementwise_kernelILi128ELi2EZNS0_22gpu_kernel_impl_nocastIZZZNS0_16acos_kernel_cudaERNS_18TensorIteratorBaseEENKUlvE0_clEvENKUlvE0_clEvEUlfE_EEvS4_RKT_EUliE_EEviT1_)
        /*06b0*/ 	.word	0x00000000


	//----- nvinfo : EIATTR_MIN_STACK_SIZE
	.align		4
.L_329:
        /*06b4*/ 	.byte	0x04, 0x12
        /*06b6*/ 	.short	(.L_331 - .L_330)
	.align		4
.L_330:
        /*06b8*/ 	.word	index@(_ZN2at6native27unrolled_elementwise_kernelIZZZNS0_16acos_kernel_cudaERNS_18TensorIteratorBaseEENKUlvE0_clEvENKUlvE0_clEvEUlfE_St5arrayIPcLm2EELi4E23TrivialOffsetCalculatorILi1EjESB_NS0_6memory15LoadWithoutCastENSC_16StoreWithoutCastEEEviT_T0_T2_T3_T4_T5_)
        /*06bc*/ 	.word	0x00000000


	//----- nvinfo : EIATTR_MIN_STACK_SIZE
	.align		4
.L_331:
        /*06c0*/ 	.byte	0x04, 0x12
        /*06c2*/ 	.short	(.L_333 - .L_332)
	.align		4
.L_332:
        /*06c4*/ 	.word	index@(_ZN2at6native29vectorized_elementwise_kernelILi2EZZZNS0_16acos_kernel_cudaERNS_18TensorIteratorBaseEENKUlvE0_clEvENKUlvE0_clEvEUlfE_St5arrayIPcLm2EEEEviT0_T1_)
        /*06c8*/ 	.word	0x00000000


	//----- nvinfo : EIATTR_MIN_STACK_SIZE
	.align		4
.L_333:
        /*06cc*/ 	.byte	0x04, 0x12
        /*06ce*/ 	.short	(.L_335 - .L_334)
	.align		4
.L_334:
        /*06d0*/ 	.word	index@(_ZN2at6native29vectorized_elementwise_kernelILi4EZZZNS0_16acos_kernel_cudaERNS_18TensorIteratorBaseEENKUlvE0_clEvENKUlvE0_clEvEUlfE_St5arrayIPcLm2EEEEviT0_T1_)
        /*06d4*/ 	.word	0x00000000


	//----- nvinfo : EIATTR_MIN_STACK_SIZE
	.align		4
.L_335:
        /*06d8*/ 	.byte	0x04, 0x12
        /*06da*/ 	.short	(.L_337 - .L_336)
	.align		4
.L_336:
        /*06dc*/ 	.word	index@(_ZN2at6native29vectorized_elementwise_kernelILi8EZZZNS0_16acos_kernel_cudaERNS_18TensorIteratorBaseEENKUlvE0_clEvENKUlvE0_clEvEUlfE_St5arrayIPcLm2EEEEviT0_T1_)
        /*06e0*/ 	.word	0x00000000


	//----- nvinfo : EIATTR_MIN_STACK_SIZE
	.align		4
.L_337:
        /*06e4*/ 	.byte	0x04, 0x12
        /*06e6*/ 	.short	(.L_339 - .L_338)
	.align		4
.L_338:
        /*06e8*/ 	.word	index@(_ZN2at6native18elementwise_kernelILi128ELi4EZNS0_15gpu_kernel_implIZZZNS0_16acos_kernel_cudaERNS_18TensorIteratorBaseEENKUlvE0_clEvENKUlvE_clEvEUldE_EEvS4_RKT_EUliE_EEviT1_)
        /*06ec*/ 	.word	0x00000000


	//----- nvinfo : EIATTR_MIN_STACK_SIZE
	.align		4
.L_339:
        /*06f0*/ 	.byte	0x04, 0x12
        /*06f2*/ 	.short	(.L_341 - .L_340)
	.align		4
.L_340:
        /*06f4*/ 	.word	index@(_ZN2at6native27unrolled_elementwise_kernelIZZZNS0_16acos_kernel_cudaERNS_18TensorIteratorBaseEENKUlvE0_clEvENKUlvE_clEvEUldE_St5arrayIPcLm2EELi4E23TrivialOffsetCalculatorILi1EjESB_NS0_6memory12LoadWithCastILi1EEENSC_13StoreWithCastILi1EEEEEviT_T0_T2_T3_T4_T5_)
        /*06f8*/ 	.word	0x00000000


	//----- nvinfo : EIATTR_MIN_STACK_SIZE
	.align		4
.L_341:
        /*06fc*/ 	.byte	0x04, 0x12
        /*06fe*/ 	.short	(.L_343 - .L_342)
	.align		4
.L_342:
        /*0700*/ 	.word	index@(_ZN2at6native18elementwise_kernelILi128ELi2EZNS0_22gpu_kernel_impl_nocastIZZZNS0_16acos_kernel_cudaERNS_18TensorIteratorBaseEENKUlvE0_clEvENKUlvE_clEvEUldE_EEvS4_RKT_EUliE_EEviT1_)
        /*0704*/ 	.word	0x00000000


	//----- nvinfo : EIATTR_MIN_STACK_SIZE
	.align		4
.L_343:
        /*0708*/ 	.byte	0x04, 0x12
        /*070a*/ 	.short	(.L_345 - .L_344)
	.align		4
.L_344:
        /*070c*/ 	.word	index@(_ZN2at6native27unrolled_elementwise_kernelIZZZNS0_16acos_kernel_cudaERNS_18TensorIteratorBaseEENKUlvE0_clEvENKUlvE_clEvEUldE_St5arrayIPcLm2EELi4E23TrivialOffsetCalculatorILi1EjESB_NS0_6memory15LoadWithoutCastENSC_16StoreWithoutCastEEEviT_T0_T2_T3_T4_T5_)
        /*0710*/ 	.word	0x00000000


	//----- nvinfo : EIATTR_MIN_STACK_SIZE
	.align		4
.L_345:
        /*0714*/ 	.byte	0x04, 0x12
        /*0716*/ 	.short	(.L_347 - .L_346)
	.align		4
.L_346:
        /*0718*/ 	.word	index@(_ZN2at6native29vectorized_elementwise_kernelILi2EZZZNS0_16acos_kernel_cudaERNS_18TensorIteratorBaseEENKUlvE0_clEvENKUlvE_clEvEUldE_St5arrayIPcLm2EEEEviT0_T1_)
        /*071c*/ 	.word	0x00000000


	//----- nvinfo : EIATTR_MIN_STACK_SIZE
	.align		4
.L_347:
        /*0720*/ 	.byte	0x04, 0x12
        /*0722*/ 	.short	(.L_349 - .L_348)
	.align		4
.L_348:
        /*0724*/ 	.word	index@(_ZN2at6native29vectorized_elementwise_kernelILi4EZZZNS0_16acos_kernel_cudaERNS_18TensorIteratorBaseEENKUlvE0_clEvENKUlvE_clEvEUldE_St5arrayIPcLm2EEEEviT0_T1_)
        /*0728*/ 	.word	0x00000000


	//----- nvinfo : EIATTR_MIN_STACK_SIZE
	.align		4
.L_349:
        /*072c*/ 	.byte	0x04, 0x12
        /*072e*/ 	.short	(.L_351 - .L_350)
	.align		4
.L_350:
        /*0730*/ 	.word	index@(_ZN2at6native29vectorized_elementwise_kernelILi8EZZZNS0_16acos_kernel_cudaERNS_18TensorIteratorBaseEENKUlvE0_clEvENKUlvE_clEvEUldE_St5arrayIPcLm2EEEEviT0_T1_)
        /*0734*/ 	.word	0x00000000


	//----- nvinfo : EIATTR_MIN_STACK_SIZE
	.align		4
.L_351:
        /*0738*/ 	.byte	0x04, 0x12
        /*073a*/ 	.short	(.L_353 - .L_352)
	.align		4
.L_352:
        /*073c*/ 	.word	index@(_ZN2at6native18elementwise_kernelILi128ELi4EZNS0_15gpu_kernel_implIZZZNS0_16acos_kernel_cudaERNS_18TensorIteratorBaseEENKUlvE_clEvENKUlvE1_clEvEUlN3c107complexINS7_4HalfEEEE_EEvS4_RKT_EUliE_EEviT1_)
        /*0740*/ 	.word	0x00000000


	//----- nvinfo : EIATTR_MIN_STACK_SIZE
	.align		4
.L_353:
        /*0744*/ 	.byte	0x04, 0x12
        /*0746*/ 	.short	(.L_355 - .L_354)
	.align		4
.L_354:
        /*0748*/ 	.word	index@(_ZN2at6native27unrolled_elementwise_kernelIZZZNS0_16acos_kernel_cudaERNS_18TensorIteratorBaseEENKUlvE_clEvENKUlvE1_clEvEUlN3c107complexINS6_4HalfEEEE_St5arrayIPcLm2EELi4E23TrivialOffsetCalculatorILi1EjESF_NS0_6memory12LoadWithCastILi1EEENSG_13StoreWithCastILi1EEEEEviT_T0_T2_T3_T4_T5_)
        /*074c*/ 	.word	0x00000000


	//----- nvinfo : EIATTR_MIN_STACK_SIZE
	.align		4
.L_355:
        /*0750*/ 	.byte	0x04, 0x12
        /*0752*/ 	.short	(.L_357 - .L_356)
	.align		4
.L_356:
        /*0754*/ 	.word	index@(_ZN2at6native18elementwise_kernelILi128ELi2EZNS0_22gpu_kernel_impl_nocastIZZZNS0_16acos_kernel_cudaERNS_18TensorIteratorBaseEENKUlvE_clEvENKUlvE1_clEvEUlN3c107complexINS7_4HalfEEEE_EEvS4_RKT_EUliE_EEviT1_)
        /*0758*/ 	.word	0x00000000


	//----- nvinfo : EIATTR_MIN_STACK_SIZE
	.align		4
.L_357:
        /*075c*/ 	.byte	0x04, 0x12
        /*075e*/ 	.short	(.L_359 - .L_358)
	.align		4
.L_358:
        /*0760*/ 	.word	index@(_ZN2at6native27unrolled_elementwise_kernelIZZZNS0_16acos_kernel_cudaERNS_18TensorIteratorBaseEENKUlvE_clEvENKUlvE1_clEvEUlN3c107complexINS6_4HalfEEEE_St5arrayIPcLm2EELi4E23TrivialOffsetCalculatorILi1EjESF_NS0_6memory15LoadWithoutCastENSG_16StoreWithoutCastEEEviT_T0_T2_T3_T4_T5_)
        /*0764*/ 	.word	0x00000000


	//----- nvinfo : EIATTR_MIN_STACK_SIZE
	.align		4
.L_359:
        /*0768*/ 	.byte	0x04, 0x12
        /*076a*/ 	.short	(.L_361 - .L_360)
	.align		4
.L_360:
        /*076c*/ 	.word	index@(_ZN2at6native29vectorized_elementwise_kernelILi2EZZZNS0_16acos_kernel_cudaERNS_18TensorIteratorBaseEENKUlvE_clEvENKUlvE1_clEvEUlN3c107complexINS6_4HalfEEEE_St5arrayIPcLm2EEEEviT0_T1_)
        /*0770*/ 	.word	0x00000000


	//----- nvinfo : EIATTR_MIN_STACK_SIZE
	.align		4
.L_361:
        /*0774*/ 	.byte	0x04, 0x12
        /*0776*/ 	.short	(.L_363 - .L_362)
	.align		4
.L_362:
        /*0778*/ 	.word	index@(_ZN2at6native29vectorized_elementwise_kernelILi4EZZZNS0_16acos_kernel_cudaERNS_18TensorIteratorBaseEENKUlvE_clEvENKUlvE1_clEvEUlN3c107complexINS6_4HalfEEEE_St5arrayIPcLm2EEEEviT0_T1_)
        /*077c*/ 	.word	0x00000000


	//----- nvinfo : EIATTR_MIN_STACK_SIZE
	.align		4
.L_363:
        /*0780*/ 	.byte	0x04, 0x12
        /*0782*/ 	.short	(.L_365 - .L_364)
	.align		4
.L_364:
        /*0784*/ 	.word	index@(_ZN2at6native29vectorized_elementwise_kernelILi8EZZZNS0_16acos_kernel_cudaERNS_18TensorIteratorBaseEENKUlvE_clEvENKUlvE1_clEvEUlN3c107complexINS6_4HalfEEEE_St5arrayIPcLm2EEEEviT0_T1_)
        /*0788*/ 	.word	0x00000000


	//----- nvinfo : EIATTR_MIN_STACK_SIZE
	.align		4
.L_365:
        /*078c*/ 	.byte	0x04, 0x12
        /*078e*/ 	.short	(.L_367 - .L_366)
	.align		4
.L_366:
        /*0790*/ 	.word	index@(_ZN2at6native18elementwise_kernelILi128ELi4EZNS0_15gpu_kernel_implIZZZNS0_16acos_kernel_cudaERNS_18TensorIteratorBaseEENKUlvE_clEvENKUlvE0_clEvEUlN3c107complexIfEEE_EEvS4_RKT_EUliE_EEviT1_)
        /*0794*/ 	.word	0x00000000


	//----- nvinfo : EIATTR_MIN_STACK_SIZE
	.align		4
.L_367:
        /*0798*/ 	.byte	0x04, 0x12
        /*079a*/ 	.short	(.L_369 - .L_368)
	.align		4
.L_368:
        /*079c*/ 	.word	index@(_ZN2at6native27unrolled_elementwise_kernelIZZZNS0_16acos_kernel_cudaERNS_18TensorIteratorBaseEENKUlvE_clEvENKUlvE0_clEvEUlN3c107complexIfEEE_St5arrayIPcLm2EELi4E23TrivialOffsetCalculatorILi1EjESE_NS0_6memory12LoadWithCastILi1EEENSF_13StoreWithCastILi1EEEEEviT_T0_T2_T3_T4_T5_)
        /*07a0*/ 	.word	0x00000000


	//----- nvinfo : EIATTR_MIN_STACK_SIZE
	.align		4
.L_369:
        /*07a4*/ 	.byte	0x04, 0x12
        /*07a6*/ 	.short	(.L_371 - .L_370)
	.align		4
.L_370:
        /*07a8*/ 	.word	index@(_ZN2at6native18elementwise_kernelILi128ELi2EZNS0_22gpu_kernel_impl_nocastIZZZNS0_16acos_kernel_cudaERNS_18TensorIteratorBaseEENKUlvE_clEvENKUlvE0_clEvEUlN3c107complexIfEEE_EEvS4_RKT_EUliE_EEviT1_)
        /*07ac*/ 	.word	0x00000000


	//----- nvinfo : EIATTR_MIN_STACK_SIZE
	.align		4
.L_371:
        /*07b0*/ 	.byte	0x04, 0x12
        /*07b2*/ 	.short	(.L_373 - .L_372)
	.align		4
.L_372:
        /*07b4*/ 	.word	index@(_ZN2at6native27unrolled_elementwise_kernelIZZZNS0_16acos_kernel_cudaERNS_18TensorIteratorBaseEENKUlvE_clEvENKUlvE0_clEvEUlN3c107complexIfEEE_St5arrayIPcLm2EELi4E23TrivialOffsetCalculatorILi1EjESE_NS0_6memory15LoadWithoutCastENSF_16StoreWithoutCastEEEviT_T0_T2_T3_T4_T5_)
        /*07b8*/ 	.word	0x00000000


	//----- nvinfo : EIATTR_MIN_STACK_SIZE
	.align		4
.L_373:
        /*07bc*/ 	.byte	0x04, 0x12
        /*07be*/ 	.short	(.L_375 - .L_374)
	.align		4
.L_374:
        /*07c0*/ 	.word	index@(_ZN2at6native29vectorized_elementwise_kernelILi2EZZZNS0_16acos_kernel_cudaERNS_18TensorIteratorBaseEENKUlvE_clEvENKUlvE0_clEvEUlN3c107complexIfEEE_St5arrayIPcLm2EEEEviT0_T1_)
        /*07c4*/ 	.word	0x00000000


	//----- nvinfo : EIATTR_MIN_STACK_SIZE
	.align		4
.L_375:
        /*07c8*/ 	.byte	0x04, 0x12
        /*07ca*/ 	.short	(.L_377 - .L_376)
	.align		4
.L_376:
        /*07cc*/ 	.word	index@(_ZN2at6native29vectorized_elementwise_kernelILi4EZZZNS0_16acos_kernel_cudaERNS_18TensorIteratorBaseEENKUlvE_clEvENKUlvE0_clEvEUlN3c107complexIfEEE_St5arrayIPcLm2EEEEviT0_T1_)
        /*07d0*/ 	.word	0x00000000


	//----- nvinfo : EIATTR_MIN_STACK_SIZE
	.align		4
.L_377:
        /*07d4*/ 	.byte	0x04, 0x12
        /*07d6*/ 	.short	(.L_379 - .L_378)
	.align		4
.L_378:
        /*07d8*/ 	.word	index@(_ZN2at6native29vectorized_elementwise_kernelILi8EZZZNS0_16acos_kernel_cudaERNS_18TensorIteratorBaseEENKUlvE_clEvENKUlvE0_clEvEUlN3c107complexIfEEE_St5arrayIPcLm2EEEEviT0_T1_)
        /*07dc*/ 	.word	0x00000000


	//----- nvinfo : EIATTR_MIN_STACK_SIZE
	.align		4
.L_379:
        /*07e0*/ 	.byte	0x04, 0x12
        /*07e2*/ 	.short	(.L_381 - .L_380)
	.align		4
.L_380:
        /*07e4*/ 	.word	index@(_ZN2at6native18elementwise_kernelILi128ELi4EZNS0_15gpu_kernel_implIZZZNS0_16acos_kernel_cudaERNS_18TensorIteratorBaseEENKUlvE_clEvENKUlvE_clEvEUlN3c107complexIdEEE_EEvS4_RKT_EUliE_EEviT1_)
        /*07e8*/ 	.word	0x00000010


	//----- nvinfo : EIATTR_MIN_STACK_SIZE
	.align		4
.L_381:
        /*07ec*/ 	.byte	0x04, 0x12
        /*07ee*/ 	.short	(.L_383 - .L_382)
	.align		4
.L_382:
        /*07f0*/ 	.word	index@(_ZN2at6native27unrolled_elementwise_kernelIZZZNS0_16acos_kernel_cudaERNS_18TensorIteratorBaseEENKUlvE_clEvENKUlvE_clEvEUlN3c107complexIdEEE_St5arrayIPcLm2EELi4E23TrivialOffsetCalculatorILi1EjESE_NS0_6memory12LoadWithCastILi1EEENSF_13StoreWithCastILi1EEEEEviT_T0_T2_T3_T4_T5_)
        /*07f4*/ 	.word	0x00000010


	//----- nvinfo : EIATTR_MIN_STACK_SIZE
	.align		4
.L_383:
        /*07f8*/ 	.byte	0x04, 0x12
        /*07fa*/ 	.short	(.L_385 - .L_384)
	.align		4
.L_384:
        /*07fc*/ 	.word	index@(_ZN2at6native18elementwise_kernelILi128ELi2EZNS0_22gpu_kernel_impl_nocastIZZZNS0_16acos_kernel_cudaERNS_18TensorIteratorBaseEENKUlvE_clEvENKUlvE_clEvEUlN3c107complexIdEEE_EEvS4_RKT_EUliE_EEviT1_)
        /*0800*/ 	.word	0x00000010


	//----- nvinfo : EIATTR_MIN_STACK_SIZE
	.align		4
.L_385:
        /*0804*/ 	.byte	0x04, 0x12
        /*0806*/ 	.short	(.L_387 - .L_386)
	.align		4
.L_386:
        /*0808*/ 	.word	index@(_ZN2at6native27unrolled_elementwise_kernelIZZZNS0_16acos_kernel_cudaERNS_18TensorIteratorBaseEENKUlvE_clEvENKUlvE_clEvEUlN3c107complexIdEEE_St5arrayIPcLm2EELi4E23TrivialOffsetCalculatorILi1EjESE_NS0_6memory15LoadWithoutCastENSF_16StoreWithoutCastEEEviT_T0_T2_T3_T4_T5_)
        /*080c*/ 	.word	0x00000010


	//----- nvinfo : EIATTR_MIN_STACK_SIZE
	.align		4
.L_387:
        /*0810*/ 	.byte	0x04, 0x12
        /*0812*/ 	.short	(.L_389 - .L_388)
	.align		4
.L_388:
        /*0814*/ 	.word	index@(_ZN2at6native29vectorized_elementwise_kernelILi2EZZZNS0_16acos_kernel_cudaERNS_18TensorIteratorBaseEENKUlvE_clEvENKUlvE_clEvEUlN3c107complexIdEEE_St5arrayIPcLm2EEEEviT0_T1_)
        /*0818*/ 	.word	0x00000010


	//----- nvinfo : EIATTR_MIN_STACK_SIZE
	.align		4
.L_389:
        /*081c*/ 	.byte	0x04, 0x12
        /*081e*/ 	.short	(.L_391 - .L_390)
	.align		4
.L_390:
        /*0820*/ 	.word	index@(_ZN2at6native29vectorized_elementwise_kernelILi4EZZZNS0_16acos_kernel_cudaERNS_18TensorIteratorBaseEENKUlvE_clEvENKUlvE_clEvEUlN3c107complexIdEEE_St5arrayIPcLm2EEEEviT0_T1_)
        /*0824*/ 	.word	0x00000010


	//----- nvinfo : EIATTR_MIN_STACK_SIZE
	.align		4
.L_391:
        /*0828*/ 	.byte	0x04, 0x12
        /*082a*/ 	.short	(.L_393 - .L_392)
	.align		4
.L_392:
        /*082c*/ 	.word	index@(_ZN2at6native29vectorized_elementwise_kernelILi8EZZZNS0_16acos_kernel_cudaERNS_18TensorIteratorBaseEENKUlvE_clEvENKUlvE_clEvEUlN3c107complexIdEEE_St5arrayIPcLm2EEEEviT0_T1_)
        /*0830*/ 	.word	0x00000010
.L_393:


//--------------------- .nv.compat                --------------------------
	.section	.nv.compat,"",@"SHT_CUDA_COMPAT_INFO"
	.align	4
        /*0000*/ 	.byte	0x02, 0x09, 0x00, 0x00, 0x02, 0x02, 0x01, 0x00, 0x02, 0x05, 0x05, 0x00, 0x03, 0x07, 0x01, 0x01
        /*0010*/ 	.byte	0x02, 0x03, 0x00, 0x00, 0x02, 0x06, 0x01, 0x00, 0x04, 0x0b, 0x08, 0x00, 0x00, 0x00, 0x00, 0x00
        /*0020*/ 	.byte	0x00, 0x00, 0x00, 0x00


//--------------------- .nv.info._ZN2at6native18elementwise_kernelILi128ELi4EZNS0_15gpu_kernel_implIZZZNS0_16acos_kernel_cudaERNS_18TensorIteratorBaseEENKUlvE0_clEvENKUlvE2_clEvEUlN3c108BFloat16EE_EEvS4_RKT_EUliE_EEviT1_ --------------------------
	.section	.nv.info._ZN2at6native18elementwise_kernelILi128ELi4EZNS0_15gpu_kernel_implIZZZNS0_16acos_kernel_cudaERNS_18TensorIteratorBaseEENKUlvE0_clEvENKUlvE2_clEvEUlN3c108BFloat16EE_EEvS4_RKT_EUliE_EEviT1_,"",@"SHT_CUDA_INFO"
	.sectionflags	@""
	.align	4


	//----- nvinfo : EIATTR_CUDA_API_VERSION
	.align		4
        /*0000*/ 	.byte	0x04, 0x37
        /*0002*/ 	.short	(.L_395 - .L_394)
.L_394:
        /*0004*/ 	.word	0x00000082


	//----- nvinfo : EIATTR_KPARAM_INFO
	.align		4
.L_395:
        /*0008*/ 	.byte	0x04, 0x17
        /*000a*/ 	.short	(.L_397 - .L_396)
.L_396:
        /*000c*/ 	.word	0x00000000
        /*0010*/ 	.short	0x0001
        /*0012*/ 	.short	0x0008
        /*0014*/ 	.byte	0x00, 0xf0, 0x61, 0x08


	//----- nvinfo : EIATTR_KPARAM_INFO
	.align		4
.L_397:
        /*0018*/ 	.byte	0x04, 0x17
        /*001a*/ 	.short	(.L_399 - .L_398)
.L_398:
        /*001c*/ 	.word	0x00000000
        /*0020*/ 	.short	0x0000
        /*0022*/ 	.short	0x0000
        /*0024*/ 	.byte	0x00, 0xf0, 0x11, 0x00


	//----- nvinfo : EIATTR_SPARSE_MMA_MASK
	.align		4
.L_399:
        /*0028*/ 	.byte	0x03, 0x50
        /*002a*/ 	.short	0x0000


	//----- nvinfo : EIATTR_MAXREG_COUNT
	.align		4
        /*002c*/ 	.byte	0x03, 0x1b
        /*002e*/ 	.short	0x0080


	//----- nvinfo : EIATTR_EXTERNS
	.align		4
        /*0030*/ 	.byte	0x04, 0x0f
        /*0032*/ 	.short	(.L_401 - .L_400)


	//   ....[0]....
	.align		4
.L_400:
        /*0034*/ 	.word	index@(__assertfail)


	//----- nvinfo : EIATTR_MERCURY_ISA_VERSION
	.align		4
.L_401:
        /*0038*/ 	.byte	0x03, 0x5f
        /*003a*/ 	.short	0x0101


	//----- nvinfo : EIATTR_SYSCALL_OFFSETS
	.align		4
        /*003c*/ 	.byte	0x04, 0x46
        /*003e*/ 	.short	(.L_403 - .L_402)


	//   ....[0]....
.L_402:
        /*0040*/ 	.word	0x000022f0


	//   ....[1]....
        /*0044*/ 	.word	0x00003420


	//   ....[2]....
        /*0048*/ 	.word	0x00005750


	//   ....[3]....
        /*004c*/ 	.word	0x00006880


	//   ....[4]....
        /*0050*/ 	.word	0x00008ba0


	//   ....[5]....
        /*0054*/ 	.word	0x00009cd0


	//   ....[6]....
        /*0058*/ 	.word	0x0000bfe0


	//   ....[7]....
        /*005c*/ 	.word	0x0000d110


	//----- nvinfo : EIATTR_EXIT_INSTR_OFFSETS
	.align		4
.L_403:
        /*0060*/ 	.byte	0x04, 0x1c
        /*0062*/ 	.short	(.L_405 - .L_404)


	//   ....[0]....
.L_404:
        /*0064*/ 	.word	0x00009da0


	//   ....[1]....
        /*0068*/ 	.word	0x0000c340


	//   ....[2]....
        /*006c*/ 	.word	0x0000c380


	//   ....[3]....
        /*0070*/ 	.word	0x0000c420


	//   ....[4]....
        /*0074*/ 	.word	0x0000c460


	//   ....[5]....
        /*0078*/ 	.word	0x0000c4a0


	//   ....[6]....
        /*007c*/ 	.word	0x0000c530


	//   ....[7]....
        /*0080*/ 	.word	0x0000c570


	//   ....[8]....
        /*0084*/ 	.word	0x0000c610


	//   ....[9]....
        /*0088*/ 	.word	0x0000c660


	//   ....[10]....
        /*008c*/ 	.word	0x0000c6b0


	//   ....[11]....
        /*0090*/ 	.word	0x0000c780


	//   ....[12]....
        /*0094*/ 	.word	0x0000c7e0


	//   ....[13]....
        /*0098*/ 	.word	0x0000c970


	//   ....[14]....
        /*009c*/ 	.word	0x0000cad0


	//   ....[15]....
        /*00a0*/ 	.word	0x0000caf0


	//   ....[16]....
        /*00a4*/ 	.word	0x0000cbb0


	//   ....[17]....
        /*00a8*/ 	.word	0x0000cd30


	//   ....[18]....
        /*00ac*/ 	.word	0x0000ceb0


	//   ....[19]....
        /*00b0*/ 	.word	0x0000d010


	//   ....[20]....
        /*00b4*/ 	.word	0x0000d120


	//   ....[21]....
        /*00b8*/ 	.word	0x0000d160


	//   ....[22]....
        /*00bc*/ 	.word	0x0000d1a0


	//----- nvinfo : EIATTR_MAX_THREADS
	.align		4
.L_405:
        /*00c0*/ 	.byte	0x04, 0x05
        /*00c2*/ 	.short	(.L_407 - .L_406)
.L_406:
        /*00c4*/ 	.word	0x00000080
        /*00c8*/ 	.word	0x00000001
        /*00cc*/ 	.word	0x00000001


	//----- nvinfo : EIATTR_CRS_STACK_SIZE
	.align		4
.L_407:
        /*00d0*/ 	.byte	0x04, 0x1e
        /*00d2*/ 	.short	(.L_409 - .L_408)
.L_408:
        /*00d4*/ 	.word	0x00000000


	//----- nvinfo : EIATTR_CBANK_PARAM_SIZE
	.align		4
.L_409:
        /*00d8*/ 	.byte	0x03, 0x19
        /*00da*/ 	.short	0x0220


	//----- nvinfo : EIATTR_PARAM_CBANK
	.align		4
        /*00dc*/ 	.byte	0x04, 0x0a
        /*00de*/ 	.short	(.L_411 - .L_410)
	.align		4
.L_410:
        /*00e0*/ 	.word	index@(.nv.constant0._ZN2at6native18elementwise_kernelILi128ELi4EZNS0_15gpu_kernel_implIZZZNS0_16acos_kernel_cudaERNS_18TensorIteratorBaseEENKUlvE0_clEvENKUlvE2_clEvEUlN3c108BFloat16EE_EEvS4_RKT_EUliE_EEviT1_)
        /*00e4*/ 	.short	0x0210
        /*00e6*/ 	.short	0x0220


	//----- nvinfo : EIATTR_SW_WAR
	.align		4
.L_411:
        /*00e8*/ 	.byte	0x04, 0x36
        /*00ea*/ 	.short	(.L_413 - .L_412)
.L_412:
        /*00ec*/ 	.word	0x00000008
.L_413:


//--------------------- .nv.info._ZN2at6native27unrolled_elementwise_kernelIZZZNS0_16acos_kernel_cudaERNS_18TensorIteratorBaseEENKUlvE0_clEvENKUlvE2_clEvEUlN3c108BFloat16EE_St5arrayIPcLm2EELi4E23TrivialOffsetCalculatorILi1EjESD_NS0_6memory12LoadWithCastILi1EEENSE_13StoreWithCastILi1EEEEEviT_T0_T2_T3_T4_T5_ --------------------------
	.section	.nv.info._ZN2at6native27unrolled_elementwise_kernelIZZZNS0_16acos_kernel_cudaERNS_18TensorIteratorBaseEENKUlvE0_clEvENKUlvE2_clEvEUlN3c108BFloat16EE_St5arrayIPcLm2EELi4E23TrivialOffsetCalculatorILi1EjESD_NS0_6memory12LoadWithCastILi1EEENSE_13StoreWithCastILi1EEEEEviT_T0_T2_T3_T4_T5_,"",@"SHT_CUDA_INFO"
	.sectionflags	@""
	.align	4


	//----- nvinfo : EIATTR_CUDA_API_VERSION
	.align		4
        /*0000*/ 	.byte	0x04, 0x37
        /*0002*/ 	.short	(.L_415 - .L_414)
.L_414:
        /*0004*/ 	.word	0x00000082


	//----- nvinfo : EIATTR_KPARAM_INFO
	.align		4
.L_415:
        /*0008*/ 	.byte	0x04, 0x17
        /*000a*/ 	.short	(.L_417 - .L_416)
.L_416:
        /*000c*/ 	.word	0x00000000
        /*0010*/ 	.short	0x0006
        /*0012*/ 	.short	0x0024
        /*0014*/ 	.byte	0x00, 0xf0, 0x21, 0x00


	//----- nvinfo : EIATTR_KPARAM_INFO
	.align		4
.L_417:
        /*0018*/ 	.byte	0x04, 0x17
        /*001a*/ 	.short	(.L_419 - .L_418)
.L_418:
        /*001c*/ 	.word	0x00000000
        /*0020*/ 	.short	0x0005
        /*0022*/ 	.short	0x001c
        /*0024*/ 	.byte	0x00, 0xf0, 0x21, 0x00


	//----- nvinfo : EIATTR_KPARAM_INFO
	.align		4
.L_419:
        /*0028*/ 	.byte	0x04, 0x17
        /*002a*/ 	.short	(.L_421 - .L_420)
.L_420:
        /*002c*/ 	.word	0x00000000
        /*0030*/ 	.short	0x0004
        /*0032*/ 	.short	0x0019
        /*0034*/ 	.byte	0x00, 0xf0, 0x05, 0x00


	//----- nvinfo : EIATTR_KPARAM_INFO
	.align		4
.L_421:
        /*0038*/ 	.byte	0x04, 0x17
        /*003a*/ 	.short	(.L_423 - .L_422)
.L_422:
        /*003c*/ 	.word	0x00000000
        /*0040*/ 	.short	0x0003
        /*0042*/ 	.short	0x0018
        /*0044*/ 	.byte	0x00, 0xf0, 0x05, 0x00


	//----- nvinfo : EIATTR_KPARAM_INFO
	.align		4
.L_423:
        /*0048*/ 	.byte	0x04, 0x17
        /*004a*/ 	.short	(.L_425 - .L_424)
.L_424:
        /*004c*/ 	.word	0x00000000
        /*0050*/ 	.short	0x0002
        /*0052*/ 	.short	0x0008
        /*0054*/ 	.byte	0x00, 0xf0, 0x41, 0x00


	//----- nvinfo : EIATTR_KPARAM_INFO
	.align		4
.L_425:
        /*0058*/ 	.byte	0x04, 0x17
        /*005a*/ 	.short	(.L_427 - .L_426)
.L_426:
        /*005c*/ 	.word	0x00000000
        /*0060*/ 	.short	0x0001
        /*0062*/ 	.short	0x0004
        /*0064*/ 	.byte	0x00, 0xf0, 0x05, 0x00


	//----- nvinfo : EIATTR_KPARAM_INFO
	.align		4
.L_427:
        /*0068*/ 	.byte	0x04, 0x17
        /*006a*/ 	.short	(.L_429 - .L_428)
.L_428:
        /*006c*/ 	.word	0x00000000
        /*0070*/ 	.short	0x0000
        /*0072*/ 	.short	0x0000
        /*0074*/ 	.byte	0x00, 0xf0, 0x11, 0x00


	//----- nvinfo : EIATTR_SPARSE_MMA_MASK
	.align		4
.L_429:
        /*0078*/ 	.byte	0x03, 0x50
        /*007a*/ 	.short	0x0000


	//----- nvinfo : EIATTR_MAXREG_COUNT
	.align		4
        /*007c*/ 	.byte	0x03, 0x1b
        /*007e*/ 	.short	0x00ff


	//----- nvinfo : EIATTR_EXTERNS
	.align		4
        /*0080*/ 	.byte	0x04, 0x0f
        /*0082*/ 	.short	(.L_431 - .L_430)


	//   ....[0]....
	.align		4
.L_430:
        /*0084*/ 	.word	index@(__assertfail)


	//----- nvinfo : EIATTR_MERCURY_ISA_VERSION
	.align		4
.L_431:
        /*0088*/ 	.byte	0x03, 0x5f
        /*008a*/ 	.short	0x0101


	//----- nvinfo : EIATTR_SYSCALL_OFFSETS
	.align		4
        /*008c*/ 	.byte	0x04, 0x46
        /*008e*/ 	.short	(.L_433 - .L_432)


	//   ....[0]....
.L_432:
        /*0090*/ 	.word	0x000010e0


	//   ....[1]....
        /*0094*/ 	.word	0x00002220


	//   ....[2]....
        /*0098*/ 	.word	0x00003370


	//   ....[3]....
        /*009c*/ 	.word	0x00004490


	//   ....[4]....
        /*00a0*/ 	.word	0x00005e50


	//   ....[5]....
        /*00a4*/ 	.word	0x00006e70


	//   ....[6]....
        /*00a8*/ 	.word	0x00007e50


	//   ....[7]....
        /*00ac*/ 	.word	0x00008e30


	//----- nvinfo : EIATTR_EXIT_INSTR_OFFSETS
	.align		4
.L_433:
        /*00b0*/ 	.byte	0x04, 0x1c
        /*00b2*/ 	.short	(.L_435 - .L_434)


	//   ....[0]....
.L_434:
        /*00b4*/ 	.word	0x00007f10


	//   ....[1]....
        /*00b8*/ 	.word	0x00008060


	//   ....[2]....
        /*00bc*/ 	.word	0x000080a0


	//   ....[3]....
        /*00c0*/ 	.word	0x00008140


	//   ....[4]....
        /*00c4*/ 	.word	0x00008180


	//   ....[5]....
        /*00c8*/ 	.word	0x000081c0


	//   ....[6]....
        /*00cc*/ 	.word	0x00008250


	//   ....[7]....
        /*00d0*/ 	.word	0x00008290


	//   ....[8]....
        /*00d4*/ 	.word	0x00008330


	//   ....[9]....
        /*00d8*/ 	.word	0x00008380


	//   ....[10]....
        /*00dc*/ 	.word	0x000083d0


	//   ....[11]....
        /*00e0*/ 	.word	0x000084a0


	//   ....[12]....
        /*00e4*/ 	.word	0x00008500


	//   ....[13]....
        /*00e8*/ 	.word	0x00008690


	//   ....[14]....
        /*00ec*/ 	.word	0x000087f0


	//   ....[15]....
        /*00f0*/ 	.word	0x00008810


	//   ....[16]....
        /*00f4*/ 	.word	0x000088d0


	//   ....[17]....
        /*00f8*/ 	.word	0x00008a50


	//   ....[18]....
        /*00fc*/ 	.word	0x00008bd0


	//   ....[19]....
        /*0100*/ 	.word	0x00008d30


	//   ....[20]....
        /*0104*/ 	.word	0x00008e40


	//   ....[21]....
        /*0108*/ 	.word	0x00008e80


	//   ....[22]....
        /*010c*/ 	.word	0x00008ec0


	//----- nvinfo : EIATTR_MAX_THREADS
	.align		4
.L_435:
        /*0110*/ 	.byte	0x04, 0x05
        /*0112*/ 	.short	(.L_437 - .L_436)
.L_436:
        /*0114*/ 	.word	0x00000080
        /*0118*/ 	.word	0x00000001
        /*011c*/ 	.word	0x00000001


	//----- nvinfo : EIATTR_CRS_STACK_SIZE
	.align		4
.L_437:
        /*0120*/ 	.byte	0x04, 0x1e
        /*0122*/ 	.short	(.L_439 - .L_438)
.L_438:
        /*0124*/ 	.word	0x00000000


	//----- nvinfo : EIATTR_CBANK_PARAM_SIZE
	.align		4
.L_439:
        /*0128*/ 	.byte	0x03, 0x19
        /*012a*/ 	.short	0x002c


	//----- nvinfo : EIATTR_PARAM_CBANK
	.align		4
        /*012c*/ 	.byte	0x04, 0x0a
        /*012e*/ 	.short	(.L_441 - .L_440)
	.align		4
.L_440:
        /*0130*/ 	.word	index@(.nv.constant0._ZN2at6native27unrolled_elementwise_kernelIZZZNS0_16acos_kernel_cudaERNS_18TensorIteratorBaseEENKUlvE0_clEvENKUlvE2_clEvEUlN3c108BFloat16EE_St5arrayIPcLm2EELi4E23TrivialOffsetCalculatorILi1EjESD_NS0_6memory12LoadWithCastILi1EEENSE_13StoreWithCastILi1EEEEEviT_T0_T2_T3_T4_T5_)
        /*0134*/ 	.short	0x0210
        /*0136*/ 	.short	0x002c


	//----- nvinfo : EIATTR_SW_WAR
	.align		4
.L_441:
        /*0138*/ 	.byte	0x04, 0x36
        /*013a*/ 	.short	(.L_443 - .L_442)
.L_442:
        /*013c*/ 	.word	0x00000008
.L_443:


//--------------------- .nv.info._ZN2at6native18elementwise_kernelILi128ELi4EZNS0_22gpu_kernel_impl_nocastIZZZNS0_16acos_kernel_cudaERNS_18TensorIteratorBaseEENKUlvE0_clEvENKUlvE2_clEvEUlN3c108BFloat16EE_EEvS4_RKT_EUliE_EEviT1_ --------------------------
	.section	.nv.info._ZN2at6native18elementwise_kernelILi128ELi4EZNS0_22gpu_kernel_impl_nocastIZZZNS0_16acos_kernel_cudaERNS_18TensorIteratorBaseEENKUlvE0_clEvENKUlvE2_clEvEUlN3c108BFloat16EE_EEvS4_RKT_EUliE_EEviT1_,"",@"SHT_CUDA_INFO"
	.sectionflags	@""
	.align	4


	//----- nvinfo : EIATTR_CUDA_API_VERSION
	.align		4
        /*0000*/ 	.byte	0x04, 0x37
        /*0002*/ 	.short	(.L_445 - .L_444)
.L_444:
        /*0004*/ 	.word	0x00000082


	//----- nvinfo : EIATTR_KPARAM_INFO
	.align		4
.L_445:
        /*0008*/ 	.byte	0x04, 0x17
        /*000a*/ 	.short	(.L_447 - .L_446)
.L_446:
        /*000c*/ 	.word	0x00000000
        /*0010*/ 	.short	0x0001
        /*0012*/ 	.short	0x0008
        /*0014*/ 	.byte	0x00, 0xf0, 0x61, 0x08


	//----- nvinfo : EIATTR_KPARAM_INFO
	.align		4
.L_447:
        /*0018*/ 	.byte	0x04, 0x17
        /*001a*/ 	.short	(.L_449 - .L_448)
.L_448:
        /*001c*/ 	.word	0x00000000
        /*0020*/ 	.short	0x0000
        /*0022*/ 	.short	0x0000
        /*0024*/ 	.byte	0x00, 0xf0, 0x11, 0x00


	//----- nvinfo : EIATTR_SPARSE_MMA_MASK
	.align		4
.L_449:
        /*0028*/ 	.byte	0x03, 0x50
        /*002a*/ 	.short	0x0000


	//----- nvinfo : EIATTR_MAXREG_COUNT
	.align		4
        /*002c*/ 	.byte	0x03, 0x1b
        /*002e*/ 	.short	0x0080


	//----- nvinfo : EIATTR_MERCURY_ISA_VERSION
	.align		4
        /*0030*/ 	.byte	0x03, 0x5f
        /*0032*/ 	.short	0x0101


	//----- nvinfo : EIATTR_EXIT_INSTR_OFFSETS
	.align		4
        /*0034*/ 	.byte	0x04, 0x1c
        /*0036*/ 	.short	(.L_451 - .L_450)


	//   ....[0]....
.L_450:
        /*0038*/ 	.word	0x000040d0


	//   ....[1]....
        /*003c*/ 	.word	0x00005610


	//----- nvinfo : EIATTR_MAX_THREADS
	.align		4
.L_451:
        /*0040*/ 	.byte	0x04, 0x05
        /*0042*/ 	.short	(.L_453 - .L_452)
.L_452:
        /*0044*/ 	.word	0x00000080
        /*0048*/ 	.word	0x00000001
        /*004c*/ 	.word	0x00000001


	//----- nvinfo : EIATTR_CRS_STACK_SIZE
	.align		4
.L_453:
        /*0050*/ 	.byte	0x04, 0x1e
        /*0052*/ 	.short	(.L_455 - .L_454)
.L_454:
        /*0054*/ 	.word	0x00000000


	//----- nvinfo : EIATTR_CBANK_PARAM_SIZE
	.align		4
.L_455:
        /*0058*/ 	.byte	0x03, 0x19
        /*005a*/ 	.short	0x0220


	//----- nvinfo : EIATTR_PARAM_CBANK
	.align		4
        /*005c*/ 	.byte	0x04, 0x0a
        /*005e*/ 	.short	(.L_457 - .L_456)
	.align		4
.L_456:
        /*0060*/ 	.word	index@(.nv.constant0._ZN2at6native18elementwise_kernelILi128ELi4EZNS0_22gpu_kernel_impl_nocastIZZZNS0_16acos_kernel_cudaERNS_18TensorIteratorBaseEENKUlvE0_clEvENKUlvE2_clEvEUlN3c108BFloat16EE_EEvS4_RKT_EUliE_EEviT1_)
        /*0064*/ 	.short	0x0210
        /*0066*/ 	.short	0x0220


	//----- nvinfo : EIATTR_SW_WAR
	.align		4
.L_457:
        /*0068*/ 	.byte	0x04, 0x36
        /*006a*/ 	.short	(.L_459 - .L_458)
.L_458:
        /*006c*/ 	.word	0x00000008
.L_459:


//--------------------- .nv.info._ZN2at6native27unrolled_elementwise_kernelIZZZNS0_16acos_kernel_cudaERNS_18TensorIteratorBaseEENKUlvE0_clEvENKUlvE2_clEvEUlN3c108BFloat16EE_St5arrayIPcLm2EELi4E23TrivialOffsetCalculatorILi1EjESD_NS0_6memory15LoadWithoutCastENSE_16StoreWithoutCastEEEviT_T0_T2_T3_T4_T5_ --------------------------
	.section	.nv.info._ZN2at6native27unrolled_elementwise_kernelIZZZNS0_16acos_kernel_cudaERNS_18TensorIteratorBaseEENKUlvE0_clEvENKUlvE2_clEvEUlN3c108BFloat16EE_St5arrayIPcLm2EELi4E23TrivialOffsetCalculatorILi1EjESD_NS0_6memory15LoadWithoutCastENSE_16StoreWithoutCastEEEviT_T0_T2_T3_T4_T5_,"",@"SHT_CUDA_INFO"
	.sectionflags	@""
	.align	4


	//----- nvinfo : EIATTR_CUDA_API_VERSION
	.align		4
        /*0000*/ 	.byte	0x04, 0x37
        /*0002*/ 	.short	(.L_461 - .L_460)
.L_460:
        /*0004*/ 	.word	0x00000082


	//----- nvinfo : EIATTR_KPARAM_INFO
	.align		4
.L_461:
        /*0008*/ 	.byte	0x04, 0x17
        /*000a*/ 	.short	(.L_463 - .L_462)
.L_462:
        /*000c*/ 	.word	0x00000000
        /*0010*/ 	.short	0x0006
        /*0012*/ 	.short	0x001b
        /*0014*/ 	.byte	0x00, 0xf0, 0x05, 0x00


	//----- nvinfo : EIATTR_KPARAM_INFO
	.align		4
.L_463:
        /*0018*/ 	.byte	0x04, 0x17
        /*001a*/ 	.short	(.L_465 - .L_464)
.L_464:
        /*001c*/ 	.word	0x00000000
        /*0020*/ 	.short	0x0005
        /*0022*/ 	.short	0x001a
        /*0024*/ 	.byte	0x00, 0xf0, 0x05, 0x00


	//----- nvinfo : EIATTR_KPARAM_INFO
	.align		4
.L_465:
        /*0028*/ 	.byte	0x04, 0x17
        /*002a*/ 	.short	(.L_467 - .L_466)
.L_466:
        /*002c*/ 	.word	0x00000000
        /*0030*/ 	.short	0x0004
        /*0032*/ 	.short	0x0019
        /*0034*/ 	.byte	0x00, 0xf0, 0x05, 0x00


	//----- nvinfo : EIATTR_KPARAM_INFO
	.align		4
.L_467:
        /*0038*/ 	.byte	0x04, 0x17
        /*003a*/ 	.short	(.L_469 - .L_468)
.L_468:
        /*003c*/ 	.word	0x00000000
        /*0040*/ 	.short	0x0003
        /*0042*/ 	.short	0x0018
        /*0044*/ 	.byte	0x00, 0xf0, 0x05, 0x00


	//----- nvinfo : EIATTR_KPARAM_INFO
	.align		4
.L_469:
        /*0048*/ 	.byte	0x04, 0x17
        /*004a*/ 	.short	(.L_471 - .L_470)
.L_470:
        /*004c*/ 	.word	0x00000000
        /*0050*/ 	.short	0x0002
        /*0052*/ 	.short	0x0008
        /*0054*/ 	.byte	0x00, 0xf0, 0x41, 0x00


	//----- nvinfo : EIATTR_KPARAM_INFO
	.align		4
.L_471:
        /*0058*/ 	.byte	0x04, 0x17
        /*005a*/ 	.short	(.L_473 - .L_472)
.L_472:
        /*005c*/ 	.word	0x00000000
        /*0060*/ 	.short	0x0001
        /*0062*/ 	.short	0x0004
        /*0064*/ 	.byte	0x00, 0xf0, 0x05, 0x00


	//----- nvinfo : EIATTR_KPARAM_INFO
	.align		4
.L_473:
        /*0068*/ 	.byte	0x04, 0x17
        /*006a*/ 	.short	(.L_475 - .L_474)
.L_474:
        /*006c*/ 	.word	0x00000000
        /*0070*/ 	.short	0x0000
        /*0072*/ 	.short	0x0000
        /*0074*/ 	.byte	0x00, 0xf0, 0x11, 0x00


	//----- nvinfo : EIATTR_SPARSE_MMA_MASK
	.align		4
.L_475:
        /*0078*/ 	.byte	0x03, 0x50
        /*007a*/ 	.short	0x0000


	//----- nvinfo : EIATTR_MAXREG_COUNT
	.align		4
        /*007c*/ 	.byte	0x03, 0x1b
        /*007e*/ 	.short	0x00ff


	//----- nvinfo : EIATTR_MERCURY_ISA_VERSION
	.align		4
        /*0080*/ 	.byte	0x03, 0x5f
        /*0082*/ 	.short	0x0101


	//----- nvinfo : EIATTR_EXIT_INSTR_OFFSETS
	.align		4
        /*0084*/ 	.byte	0x04, 0x1c
        /*0086*/ 	.short	(.L_477 - .L_476)


	//   ....[0]....
.L_476:
        /*0088*/ 	.word	0x00000bd0


	//   ....[1]....
        /*008c*/ 	.word	0x00000c20


	//----- nvinfo : EIATTR_MAX_THREADS
	.align		4
.L_477:
        /*0090*/ 	.byte	0x04, 0x05
        /*0092*/ 	.short	(.L_479 - .L_478)
.L_478:
        /*0094*/ 	.word	0x00000080
        /*0098*/ 	.word	0x00000001
        /*009c*/ 	.word	0x00000001


	//----- nvinfo : EIATTR_CRS_STACK_SIZE
	.align		4
.L_479:
        /*00a0*/ 	.byte	0x04, 0x1e
        /*00a2*/ 	.short	(.L_481 - .L_480)
.L_480:
        /*00a4*/ 	.word	0x00000000


	//----- nvinfo : EIATTR_CBANK_PARAM_SIZE
	.align		4
.L_481:
        /*00a8*/ 	.byte	0x03, 0x19
        /*00aa*/ 	.short	0x001c


	//----- nvinfo : EIATTR_PARAM_CBANK
	.align		4
        /*00ac*/ 	.byte	0x04, 0x0a
        /*00ae*/ 	.short	(.L_483 - .L_482)
	.align		4
.L_482:
        /*00b0*/ 	.word	index@(.nv.constant0._ZN2at6native27unrolled_elementwise_kernelIZZZNS0_16acos_kernel_cudaERNS_18TensorIteratorBaseEENKUlvE0_clEvENKUlvE2_clEvEUlN3c108BFloat16EE_St5arrayIPcLm2EELi4E23TrivialOffsetCalculatorILi1EjESD_NS0_6memory15LoadWithoutCastENSE_16StoreWithoutCastEEEviT_T0_T2_T3_T4_T5_)
        /*00b4*/ 	.short	0x0210
        /*00b6*/ 	.short	0x001c


	//----- nvinfo : EIATTR_SW_WAR
	.align		4
.L_483:
        /*00b8*/ 	.byte	0x04, 0x36
        /*00ba*/ 	.short	(.L_485 - .L_484)
.L_484:
        /*00bc*/ 	.word	0x00000008
.L_485:


//--------------------- .nv.info._ZN2at6native29vectorized_elementwise_kernelILi2EZZZNS0_16acos_kernel_cudaERNS_18TensorIteratorBaseEENKUlvE0_clEvENKUlvE2_clEvEUlN3c108BFloat16EE_St5arrayIPcLm2EEEEviT0_T1_ --------------------------
	.section	.nv.info._ZN2at6native29vectorized_elementwise_kernelILi2EZZZNS0_16acos_kernel_cudaERNS_18TensorIteratorBaseEENKUlvE0_clEvENKUlvE2_clEvEUlN3c108BFloat16EE_St5arrayIPcLm2EEEEviT0_T1_,"",@"SHT_CUDA_INFO"
	.sectionflags	@""
	.align	4


	//----- nvinfo : EIATTR_CUDA_API_VERSION
	.align		4
        /*0000*/ 	.byte	0x04, 0x37
        /*0002*/ 	.short	(.L_487 - .L_486)
.L_486:
        /*0004*/ 	.word	0x00000082


	//----- nvinfo : EIATTR_KPARAM_INFO
	.align		4
.L_487:
        /*0008*/ 	.byte	0x04, 0x17
        /*000a*/ 	.short	(.L_489 - .L_488)
.L_488:
        /*000c*/ 	.word	0x00000000
        /*0010*/ 	.short	0x0002
        /*0012*/ 	.short	0x0008
        /*0014*/ 	.byte	0x00, 0xf0, 0x41, 0x00


	//----- nvinfo : EIATTR_KPARAM_INFO
	.align		4
.L_489:
        /*0018*/ 	.byte	0x04, 0x17
        /*001a*/ 	.short	(.L_491 - .L_490)
.L_490:
        /*001c*/ 	.word	0x00000000
        /*0020*/ 	.short	0x0001
        /*0022*/ 	.short	0x0004
        /*0024*/ 	.byte	0x00, 0xf0, 0x05, 0x00


	//----- nvinfo : EIATTR_KPARAM_INFO
	.align		4
.L_491:
        /*0028*/ 	.byte	0x04, 0x17
        /*002a*/ 	.short	(.L_493 - .L_492)
.L_492:
        /*002c*/ 	.word	0x00000000
        /*0030*/ 	.short	0x0000
        /*0032*/ 	.short	0x0000
        /*0034*/ 	.byte	0x00, 0xf0, 0x11, 0x00


	//----- nvinfo : EIATTR_SPARSE_MMA_MASK
	.align		4
.L_493:
        /*0038*/ 	.byte	0x03, 0x50
        /*003a*/ 	.short	0x0000


	//----- nvinfo : EIATTR_MAXREG_COUNT
	.align		4
        /*003c*/ 	.byte	0x03, 0x1b
        /*003e*/ 	.short	0x00ff


	//----- nvinfo : EIATTR_MERCURY_ISA_VERSION
	.align		4
        /*0040*/ 	.byte	0x03, 0x5f
        /*0042*/ 	.short	0x0101


	//----- nvinfo : EIATTR_EXIT_INSTR_OFFSETS
	.align		4
        /*0044*/ 	.byte	0x04, 0x1c
        /*0046*/ 	.short	(.L_495 - .L_494)


	//   ....[0]....
.L_494:
        /*0048*/ 	.word	0x00000ea0


	//   ....[1]....
        /*004c*/ 	.word	0x00002670


	//   ....[2]....
        /*0050*/ 	.word	0x000026c0


	//----- nvinfo : EIATTR_MAX_THREADS
	.align		4
.L_495:
        /*0054*/ 	.byte	0x04, 0x05
        /*0056*/ 	.short	(.L_497 - .L_496)
.L_496:
        /*0058*/ 	.word	0x00000080
        /*005c*/ 	.word	0x00000001
        /*0060*/ 	.word	0x00000001


	//----- nvinfo : EIATTR_CRS_STACK_SIZE
	.align		4
.L_497:
        /*0064*/ 	.byte	0x04, 0x1e
        /*0066*/ 	.short	(.L_499 - .L_498)
.L_498:
        /*0068*/ 	.word	0x00000000


	//----- nvinfo : EIATTR_CBANK_PARAM_SIZE
	.align		4
.L_499:
        /*006c*/ 	.byte	0x03, 0x19
        /*006e*/ 	.short	0x0018


	//----- nvinfo : EIATTR_PARAM_CBANK
	.align		4
        /*0070*/ 	.byte	0x04, 0x0a
        /*0072*/ 	.short	(.L_501 - .L_500)
	.align		4
.L_500:
        /*0074*/ 	.word	index@(.nv.constant0._ZN2at6native29vectorized_elementwise_kernelILi2EZZZNS0_16acos_kernel_cudaERNS_18TensorIteratorBaseEENKUlvE0_clEvENKUlvE2_clEvEUlN3c108BFloat16EE_St5arrayIPcLm2EEEEviT0_T1_)
        /*0078*/ 	.short	0x0210
        /*007a*/ 	.short	0x0018


	//----- nvinfo : EIATTR_SW_WAR
	.align		4
.L_501:
        /*007c*/ 	.byte	0x04, 0x36
        /*007e*/ 	.short	(.L_503 - .L_502)
.L_502:
        /*0080*/ 	.word	0x00000008
.L_503:


//--------------------- .nv.info._ZN2at6native29vectorized_elementwise_kernelILi4EZZZNS0_16acos_kernel_cudaERNS_18TensorIteratorBaseEENKUlvE0_clEvENKUlvE2_clEvEUlN3c108BFloat16EE_St5arrayIPcLm2EEEEviT0_T1_ --------------------------
	.section	.nv.info._ZN2at6native29vectorized_elementwise_kernelILi4EZZZNS0_16acos_kernel_cudaERNS_18TensorIteratorBaseEENKUlvE0_clEvENKUlvE2_clEvEUlN3c108BFloat16EE_St5arrayIPcLm2EEEEviT0_T1_,"",@"SHT_CUDA_INFO"
	.sectionflags	@""
	.align	4


	//----- nvinfo : EIATTR_CUDA_API_VERSION
	.align		4
        /*0000*/ 	.byte	0x04, 0x37
        /*0002*/ 	.short	(.L_505 - .L_504)
.L_504:
        /*0004*/ 	.word	0x00000082


	//----- nvinfo : EIATTR_KPARAM_INFO
	.align		4
.L_505:
        /*0008*/ 	.byte	0x04, 0x17
        /*000a*/ 	.short	(.L_507 - .L_506)
.L_506:
        /*000c*/ 	.word	0x00000000
        /*0010*/ 	.short	0x0002
        /*0012*/ 	.short	0x0008
        /*0014*/ 	.byte	0x00, 0xf0, 0x41, 0x00


	//----- nvinfo : EIATTR_KPARAM_INFO
	.align		4
.L_507:
        /*0018*/ 	.byte	0x04, 0x17
        /*001a*/ 	.short	(.L_509 - .L_508)
.L_508:
        /*001c*/ 	.word	0x00000000
        /*0020*/ 	.short	0x0001
        /*0022*/ 	.short	0x0004
        /*0024*/ 	.byte	0x00, 0xf0, 0x05, 0x00


	//----- nvinfo : EIATTR_KPARAM_INFO
	.align		4
.L_509:
        /*0028*/ 	.byte	0x04, 0x17
        /*002a*/ 	.short	(.L_511 - .L_510)
.L_510:
        /*002c*/ 	.word	0x00000000
        /*0030*/ 	.short	0x0000
        /*0032*/ 	.short	0x0000
        /*0034*/ 	.byte	0x00, 0xf0, 0x11, 0x00


	//----- nvinfo : EIATTR_SPARSE_MMA_MASK
	.align		4
.L_511:
        /*0038*/ 	.byte	0x03, 0x50
        /*003a*/ 	.short	0x0000


	//----- nvinfo : EIATTR_MAXREG_COUNT
	.align		4
        /*003c*/ 	.byte	0x03, 0x1b
        /*003e*/ 	.short	0x00ff


	//----- nvinfo : EIATTR_MERCURY_ISA_VERSION
	.align		4
        /*0040*/ 	.byte	0x03, 0x5f
        /*0042*/ 	.short	0x0101


	//----- nvinfo : EIATTR_EXIT_INSTR_OFFSETS
	.align		4
        /*0044*/ 	.byte	0x04, 0x1c
        /*0046*/ 	.short	(.L_513 - .L_512)


	//   ....[0]....
.L_512:
        /*0048*/ 	.word	0x00000e60


	//   ....[1]....
        /*004c*/ 	.word	0x00002630


	//   ....[2]....
        /*0050*/ 	.word	0x00002680


	//----- nvinfo : EIATTR_MAX_THREADS
	.align		4
.L_513:
        /*0054*/ 	.byte	0x04, 0x05
        /*0056*/ 	.short	(.L_515 - .L_514)
.L_514:
        /*0058*/ 	.word	0x00000080
        /*005c*/ 	.word	0x00000001
        /*0060*/ 	.word	0x00000001


	//----- nvinfo : EIATTR_CRS_STACK_SIZE
	.align		4
.L_515:
        /*0064*/ 	.byte	0x04, 0x1e
        /*0066*/ 	.short	(.L_517 - .L_516)
.L_516:
        /*0068*/ 	.word	0x00000000


	//----- nvinfo : EIATTR_CBANK_PARAM_SIZE
	.align		4
.L_517:
        /*006c*/ 	.byte	0x03, 0x19
        /*006e*/ 	.short	0x0018


	//----- nvinfo : EIATTR_PARAM_CBANK
	.align		4
        /*0070*/ 	.byte	0x04, 0x0a
        /*0072*/ 	.short	(.L_519 - .L_518)
	.align		4
.L_518:
        /*0074*/ 	.word	index@(.nv.constant0._ZN2at6native29vectorized_elementwise_kernelILi4EZZZNS0_16acos_kernel_cudaERNS_18TensorIteratorBaseEENKUlvE0_clEvENKUlvE2_clEvEUlN3c108BFloat16EE_St5arrayIPcLm2EEEEviT0_T1_)
        /*0078*/ 	.short	0x0210
        /*007a*/ 	.short	0x0018


	//----- nvinfo : EIATTR_SW_WAR
	.align		4
.L_519:
        /*007c*/ 	.byte	0x04, 0x36
        /*007e*/ 	.short	(.L_521 - .L_520)
.L_520:
        /*0080*/ 	.word	0x00000008
.L_521:


//--------------------- .nv.info._ZN2at6native29vectorized_elementwise_kernelILi8EZZZNS0_16acos_kernel_cudaERNS_18TensorIteratorBaseEENKUlvE0_clEvENKUlvE2_clEvEUlN3c108BFloat16EE_St5arrayIPcLm2EEEEviT0_T1_ --------------------------
	.section	.nv.info._ZN2at6native29vectorized_elementwise_kernelILi8EZZZNS0_16acos_kernel_cudaERNS_18TensorIteratorBaseEENKUlvE0_clEvENKUlvE2_clEvEUlN3c108BFloat16EE_St5arrayIPcLm2EEEEviT0_T1_,"",@"SHT_CUDA_INFO"
	.sectionflags	@""
	.align	4


	//----- nvinfo : EIATTR_CUDA_API_VERSION
	.align		4
        /*0000*/ 	.byte	0x04, 0x37
        /*0002*/ 	.short	(.L_523 - .L_522)
.L_522:
        /*0004*/ 	.word	0x00000082


	//----- nvinfo : EIATTR_KPARAM_INFO
	.align		4
.L_523:
        /*0008*/ 	.byte	0x04, 0x17
        /*000a*/ 	.short	(.L_525 - .L_524)
.L_524:
        /*000c*/ 	.word	0x00000000
        /*0010*/ 	.short	0x0002
        /*0012*/ 	.short	0x0008
        /*0014*/ 	.byte	0x00, 0xf0, 0x41, 0x00


	//----- nvinfo : EIATTR_KPARAM_INFO
	.align		4
.L_525:
        /*0018*/ 	.byte	0x04, 0x17
        /*001a*/ 	.short	(.L_527 - .L_526)
.L_526:
        /*001c*/ 	.word	0x00000000
        /*0020*/ 	.short	0x0001
        /*0022*/ 	.short	0x0004
        /*0024*/ 	.byte	0x00, 0xf0, 0x05, 0x00


	//----- nvinfo : EIATTR_KPARAM_INFO
	.align		4
.L_527:
        /*0028*/ 	.byte	0x04, 0x17
        /*002a*/ 	.short	(.L_529 - .L_528)
.L_528:
        /*002c*/ 	.word	0x00000000
        /*0030*/ 	.short	0x0000
        /*0032*/ 	.short	0x0000
        /*0034*/ 	.byte	0x00, 0xf0, 0x11, 0x00


	//----- nvinfo : EIATTR_SPARSE_MMA_MASK
	.align		4
.L_529:
        /*0038*/ 	.byte	0x03, 0x50
        /*003a*/ 	.short	0x0000


	//----- nvinfo : EIATTR_MAXREG_COUNT
	.align		4
        /*003c*/ 	.byte	0x03, 0x1b
        /*003e*/ 	.short	0x00ff


	//----- nvinfo : EIATTR_MERCURY_ISA_VERSION
	.align		4
        /*0040*/ 	.byte	0x03, 0x5f
        /*0042*/ 	.short	0x0101


	//----- nvinfo : EIATTR_EXIT_INSTR_OFFSETS
	.align		4
        /*0044*/ 	.byte	0x04, 0x1c
        /*0046*/ 	.short	(.L_531 - .L_530)


	//   ....[0]....
.L_530:
        /*0048*/ 	.word	0x00000e40


	//   ....[1]....
        /*004c*/ 	.word	0x00002610


	//   ....[2]....
        /*0050*/ 	.word	0x00002660


	//----- nvinfo : EIATTR_MAX_THREADS
	.align		4
.L_531:
        /*0054*/ 	.byte	0x04, 0x05
        /*0056*/ 	.short	(.L_533 - .L_532)
.L_532:
        /*0058*/ 	.word	0x00000080
        /*005c*/ 	.word	0x00000001
        /*0060*/ 	.word	0x00000001


	//----- nvinfo : EIATTR_CRS_STACK_SIZE
	.align		4
.L_533:
        /*0064*/ 	.byte	0x04, 0x1e
        /*0066*/ 	.short	(.L_535 - .L_534)
.L_534:
        /*0068*/ 	.word	0x00000000


	//----- nvinfo : EIATTR_CBANK_PARAM_SIZE
	.align		4
.L_535:
        /*006c*/ 	.byte	0x03, 0x19
        /*006e*/ 	.short	0x0018


	//----- nvinfo : EIATTR_PARAM_CBANK
	.align		4
        /*0070*/ 	.byte	0x04, 0x0a
        /*0072*/ 	.short	(.L_537 - .L_536)
	.align		4
.L_536:
        /*0074*/ 	.word	index@(.nv.constant0._ZN2at6native29vectorized_elementwise_kernelILi8EZZZNS0_16acos_kernel_cudaERNS_18TensorIteratorBaseEENKUlvE0_clEvENKUlvE2_clEvEUlN3c108BFloat16EE_St5arrayIPcLm2EEEEviT0_T1_)
        /*0078*/ 	.short	0x0210
        /*007a*/ 	.short	0x0018


	//----- nvinfo : EIATTR_SW_WAR
	.align		4
.L_537:
        /*007c*/ 	.byte	0x04, 0x36
        /*007e*/ 	.short	(.L_539 - .L_538)
.L_538:
        /*0080*/ 	.word	0x00000008
.L_539:


//--------------------- .nv.info._ZN2at6native18elementwise_kernelILi128ELi4EZNS0_15gpu_kernel_implIZZZNS0_16acos_kernel_cudaERNS_18TensorIteratorBaseEENKUlvE0_clEvENKUlvE1_clEvEUlN3c104HalfEE_EEvS4_RKT_EUliE_EEviT1_ --------------------------
	.section	.nv.info._ZN2at6native18elementwise_kernelILi128ELi4EZNS0_15gpu_kernel_implIZZZNS0_16acos_kernel_cudaERNS_18TensorIteratorBaseEENKUlvE0_clEvENKUlvE1_clEvEUlN3c104HalfEE_EEvS4_RKT_EUliE_EEviT1_,"",@"SHT_CUDA_INFO"
	.sectionflags	@""
	.align	4


	//----- nvinfo : EIATTR_CUDA_API_VERSION
	.align		4
        /*0000*/ 	.byte	0x04, 0x37
        /*0002*/ 	.short	(.L_541 - .L_540)
.L_540:
        /*0004*/ 	.word	0x00000082


	//----- nvinfo : EIATTR_KPARAM_INFO
	.align		4
.L_541:
        /*0008*/ 	.byte	0x04, 0x17
        /*000a*/ 	.short	(.L_543 - .L_542)
.L_542:
        /*000c*/ 	.word	0x00000000
        /*0010*/ 	.short	0x0001
        /*0012*/ 	.short	0x0008
        /*0014*/ 	.byte	0x00, 0xf0, 0x61, 0x08


	//----- nvinfo : EIATTR_KPARAM_INFO
	.align		4
.L_543:
        /*0018*/ 	.byte	0x04, 0x17
        /*001a*/ 	.short	(.L_545 - .L_544)
.L_544:
        /*001c*/ 	.word	0x00000000
        /*0020*/ 	.short	0x0000
        /*0022*/ 	.short	0x0000
        /*0024*/ 	.byte	0x00, 0xf0, 0x11, 0x00


	//----- nvinfo : EIATTR_SPARSE_MMA_MASK
	.align		4
.L_545:
        /*0028*/ 	.byte	0x03, 0x50
        /*002a*/ 	.short	0x0000


	//----- nvinfo : EIATTR_MAXREG_COUNT
	.align		4
        /*002c*/ 	.byte	0x03, 0x1b
        /*002e*/ 	.short	0x0080


	//----- nvinfo : EIATTR_EXTERNS
	.align		4
        /*0030*/ 	.byte	0x04, 0x0f
        /*0032*/ 	.short	(.L_547 - .L_546)


	//   ....[0]....
	.align		4
.L_546:
        /*0034*/ 	.word	index@(__assertfail)


	//----- nvinfo : EIATTR_MERCURY_ISA_VERSION
	.align		4
.L_547:
        /*0038*/ 	.byte	0x03, 0x5f
        /*003a*/ 	.short	0x0101


	//----- nvinfo : EIATTR_SYSCALL_OFFSETS
	.align		4
        /*003c*/ 	.byte	0x04, 0x46
        /*003e*/ 	.short	(.L_549 - .L_548)


	//   ....[0]....
.L_548:
        /*0040*/ 	.word	0x000022d0


	//   ....[1]....
        /*0044*/ 	.word	0x00003400


	//   ....[2]....
        /*0048*/ 	.word	0x00005710


	//   ....[3]....
        /*004c*/ 	.word	0x00006840


	//   ....[4]....
        /*0050*/ 	.word	0x00008b40


	//   ....[5]....
        /*0054*/ 	.word	0x00009c70


	//   ....[6]....
        /*0058*/ 	.word	0x0000bf60


	//   ....[7]....
        /*005c*/ 	.word	0x0000d090


	//----- nvinfo : EIATTR_EXIT_INSTR_OFFSETS
	.align		4
.L_549:
        /*0060*/ 	.byte	0x04, 0x1c
        /*0062*/ 	.short	(.L_551 - .L_550)


	//   ....[0]....
.L_550:
        /*0064*/ 	.word	0x00009d40


	//   ....[1]....
        /*0068*/ 	.word	0x0000c2c0


	//   ....[2]....
        /*006c*/ 	.word	0x0000c300


	//   ....[3]....
        /*0070*/ 	.word	0x0000c3a0


	//   ....[4]....
        /*0074*/ 	.word	0x0000c3e0


	//   ....[5]....
        /*0078*/ 	.word	0x0000c420


	//   ....[6]....
        /*007c*/ 	.word	0x0000c4b0


	//   ....[7]....
        /*0080*/ 	.word	0x0000c4d0


	//   ....[8]....
        /*0084*/ 	.word	0x0000c570


	//   ....[9]....
        /*0088*/ 	.word	0x0000c5c0


	//   ....[10]....
        /*008c*/ 	.word	0x0000c610


	//   ....[11]....
        /*0090*/ 	.word	0x0000c6e0


	//   ....[12]....
        /*0094*/ 	.word	0x0000c740


	//   ....[13]....
        /*0098*/ 	.word	0x0000c8d0


	//   ....[14]....
        /*009c*/ 	.word	0x0000ca30


	//   ....[15]....
        /*00a0*/ 	.word	0x0000ca70


	//   ....[16]....
        /*00a4*/ 	.word	0x0000cb30


	//   ....[17]....
        /*00a8*/ 	.word	0x0000ccb0


	//   ....[18]....
        /*00ac*/ 	.word	0x0000ce30


	//   ....[19]....
        /*00b0*/ 	.word	0x0000cf90


	//   ....[20]....
        /*00b4*/ 	.word	0x0000d0a0


	//   ....[21]....
        /*00b8*/ 	.word	0x0000d0e0


	//   ....[22]....
        /*00bc*/ 	.word	0x0000d120


	//----- nvinfo : EIATTR_MAX_THREADS
	.align		4
.L_551:
        /*00c0*/ 	.byte	0x04, 0x05
        /*00c2*/ 	.short	(.L_553 - .L_552)
.L_552:
        /*00c4*/ 	.word	0x00000080
        /*00c8*/ 	.word	0x00000001
        /*00cc*/ 	.word	0x00000001


	//----- nvinfo : EIATTR_CRS_STACK_SIZE
	.align		4
.L_553:
        /*00d0*/ 	.byte	0x04, 0x1e
        /*00d2*/ 	.short	(.L_555 - .L_554)
.L_554:
        /*00d4*/ 	.word	0x00000000


	//----- nvinfo : EIATTR_CBANK_PARAM_SIZE
	.align		4
.L_555:
        /*00d8*/ 	.byte	0x03, 0x19
        /*00da*/ 	.short	0x0220


	//----- nvinfo : EIATTR_PARAM_CBANK
	.align		4
        /*00dc*/ 	.byte	0x04, 0x0a
        /*00de*/ 	.short	(.L_557 - .L_556)
	.align		4
.L_556:
        /*00e0*/ 	.word	index@(.nv.constant0._ZN2at6native18elementwise_kernelILi128ELi4EZNS0_15gpu_kernel_implIZZZNS0_16acos_kernel_cudaERNS_18TensorIteratorBaseEENKUlvE0_clEvENKUlvE1_clEvEUlN3c104HalfEE_EEvS4_RKT_EUliE_EEviT1_)
        /*00e4*/ 	.short	0x0210
        /*00e6*/ 	.short	0x0220


	//----- nvinfo : EIATTR_SW_WAR
	.align		4
.L_557:
        /*00e8*/ 	.byte	0x04, 0x36
        /*00ea*/ 	.short	(.L_559 - .L_558)
.L_558:
        /*00ec*/ 	.word	0x00000008
.L_559:


//--------------------- .nv.info._ZN2at6native27unrolled_elementwise_kernelIZZZNS0_16acos_kernel_cudaERNS_18TensorIteratorBaseEENKUlvE0_clEvENKUlvE1_clEvEUlN3c104HalfEE_St5arrayIPcLm2EELi4E23TrivialOffsetCalculatorILi1EjESD_NS0_6memory12LoadWithCastILi1EEENSE_13StoreWithCastILi1EEEEEviT_T0_T2_T3_T4_T5_ --------------------------
	.section	.nv.info._ZN2at6native27unrolled_elementwise_kernelIZZZNS0_16acos_kernel_cudaERNS_18TensorIteratorBaseEENKUlvE0_clEvENKUlvE1_clEvEUlN3c104HalfEE_St5arrayIPcLm2EELi4E23TrivialOffsetCalculatorILi1EjESD_NS0_6memory12LoadWithCastILi1EEENSE_13StoreWithCastILi1EEEEEviT_T0_T2_T3_T4_T5_,"",@"SHT_CUDA_INFO"
	.sectionflags	@""
	.align	4


	//----- nvinfo : EIATTR_CUDA_API_VERSION
	.align		4
        /*0000*/ 	.byte	0x04, 0x37
        /*0002*/ 	.short	(.L_561 - .L_560)
.L_560:
        /*0004*/ 	.word	0x00000082


	//----- nvinfo : EIATTR_KPARAM_INFO
	.align		4
.L_561:
        /*0008*/ 	.byte	0x04, 0x17
        /*000a*/ 	.short	(.L_563 - .L_562)
.L_562:
        /*000c*/ 	.word	0x00000000
        /*0010*/ 	.short	0x0006
        /*0012*/ 	.short	0x0024
        /*0014*/ 	.byte	0x00, 0xf0, 0x21, 0x00


	//----- nvinfo : EIATTR_KPARAM_INFO
	.align		4
.L_563:
        /*0018*/ 	.byte	0x04, 0x17
        /*001a*/ 	.short	(.L_565 - .L_564)
.L_564:
        /*001c*/ 	.word	0x00000000
        /*0020*/ 	.short	0x0005
        /*0022*/ 	.short	0x001c
        /*0024*/ 	.byte	0x00, 0xf0, 0x21, 0x00


	//----- nvinfo : EIATTR_KPARAM_INFO
	.align		4
.L_565:
        /*0028*/ 	.byte	0x04, 0x17
        /*002a*/ 	.short	(.L_567 - .L_566)
.L_566:
        /*002c*/ 	.word	0x00000000
        /*0030*/ 	.short	0x0004
        /*0032*/ 	.short	0x0019
        /*0034*/ 	.byte	0x00, 0xf0, 0x05, 0x00


	//----- nvinfo : EIATTR_KPARAM_INFO
	.align		4
.L_567:
        /*0038*/ 	.byte	0x04, 0x17
        /*003a*/ 	.short	(.L_569 - .L_568)
.L_568:
        /*003c*/ 	.word	0x00000000
        /*0040*/ 	.short	0x0003
        /*0042*/ 	.short	0x0018
        /*0044*/ 	.byte	0x00, 0xf0, 0x05, 0x00


	//----- nvinfo : EIATTR_KPARAM_INFO
	.align		4
.L_569:
        /*0048*/ 	.byte	0x04, 0x17
        /*004a*/ 	.short	(.L_571 - .L_570)
.L_570:
        /*004c*/ 	.word	0x00000000
        /*0050*/ 	.short	0x0002
        /*0052*/ 	.short	0x0008
        /*0054*/ 	.byte	0x00, 0xf0, 0x41, 0x00


	//----- nvinfo : EIATTR_KPARAM_INFO
	.align		4
.L_571:
        /*0058*/ 	.byte	0x04, 0x17
        /*005a*/ 	.short	(.L_573 - .L_572)
.L_572:
        /*005c*/ 	.word	0x00000000
        /*0060*/ 	.short	0x0001
        /*0062*/ 	.short	0x0004
        /*0064*/ 	.byte	0x00, 0xf0, 0x05, 0x00


	//----- nvinfo : EIATTR_KPARAM_INFO
	.align		4
.L_573:
        /*0068*/ 	.byte	0x04, 0x17
        /*006a*/ 	.short	(.L_575 - .L_574)
.L_574:
        /*006c*/ 	.word	0x00000000
        /*0070*/ 	.short	0x0000
        /*0072*/ 	.short	0x0000
        /*0074*/ 	.byte	0x00, 0xf0, 0x11, 0x00


	//----- nvinfo : EIATTR_SPARSE_MMA_MASK
	.align		4
.L_575:
        /*0078*/ 	.byte	0x03, 0x50
        /*007a*/ 	.short	0x0000


	//----- nvinfo : EIATTR_MAXREG_COUNT
	.align		4
        /*007c*/ 	.byte	0x03, 0x1b
        /*007e*/ 	.short	0x00ff


	//----- nvinfo : EIATTR_EXTERNS
	.align		4
        /*0080*/ 	.byte	0x04, 0x0f
        /*0082*/ 	.short	(.L_577 - .L_576)


	//   ....[0]....
	.align		4
.L_576:
        /*0084*/ 	.word	index@(__assertfail)


	//----- nvinfo : EIATTR_MERCURY_ISA_VERSION
	.align		4
.L_577:
        /*0088*/ 	.byte	0x03, 0x5f
        /*008a*/ 	.short	0x0101


	//----- nvinfo : EIATTR_SYSCALL_OFFSETS
	.align		4
        /*008c*/ 	.byte	0x04, 0x46
        /*008e*/ 	.short	(.L_579 - .L_578)


	//   ....[0]....
.L_578:
        /*0090*/ 	.word	0x000010b0


	//   ....[1]....
        /*0094*/ 	.word	0x000021c0


	//   ....[2]....
        /*0098*/ 	.word	0x000032d0


	//   ....[3]....
        /*009c*/ 	.word	0x000043c0


	//   ....[4]....
        /*00a0*/ 	.word	0x00005d80


	//   ....[5]....
        /*00a4*/ 	.word	0x00006da0


	//   ....[6]....
        /*00a8*/ 	.word	0x00007d80


	//   ....[7]....
        /*00ac*/ 	.word	0x00008d60


	//----- nvinfo : EIATTR_EXIT_INSTR_OFFSETS
	.align		4
.L_579:
        /*00b0*/ 	.byte	0x04, 0x1c
        /*00b2*/ 	.short	(.L_581 - .L_580)


	//   ....[0]....
.L_580:
        /*00b4*/ 	.word	0x00007e40


	//   ....[1]....
        /*00b8*/ 	.word	0x00007f90


	//   ....[2]....
        /*00bc*/ 	.word	0x00007fd0


	//   ....[3]....
        /*00c0*/ 	.word	0x00008070


	//   ....[4]....
        /*00c4*/ 	.word	0x000080b0


	//   ....[5]....
        /*00c8*/ 	.word	0x000080f0


	//   ....[6]....
        /*00cc*/ 	.word	0x00008180


	//   ....[7]....
        /*00d0*/ 	.word	0x000081a0


	//   ....[8]....
        /*00d4*/ 	.word	0x00008240


	//   ....[9]....
        /*00d8*/ 	.word	0x00008290


	//   ....[10]....
        /*00dc*/ 	.word	0x000082e0


	//   ....[11]....
        /*00e0*/ 	.word	0x000083b0


	//   ....[12]....
        /*00e4*/ 	.word	0x00008410


	//   ....[13]....
        /*00e8*/ 	.word	0x000085a0


	//   ....[14]....
        /*00ec*/ 	.word	0x00008700


	//   ....[15]....
        /*00f0*/ 	.word	0x00008740


	//   ....[16]....
        /*00f4*/ 	.word	0x00008800


	//   ....[17]....
        /*00f8*/ 	.word	0x00008980


	//   ....[18]....
        /*00fc*/ 	.word	0x00008b00


	//   ....[19]....
        /*0100*/ 	.word	0x00008c60


	//   ....[20]....
        /*0104*/ 	.word	0x00008d70


	//   ....[21]....
        /*0108*/ 	.word	0x00008db0


	//   ....[22]....
        /*010c*/ 	.word	0x00008df0


	//----- nvinfo : EIATTR_MAX_THREADS
	.align		4
.L_581:
        /*0110*/ 	.byte	0x04, 0x05
        /*0112*/ 	.short	(.L_583 - .L_582)
.L_582:
        /*0114*/ 	.word	0x00000080
        /*0118*/ 	.word	0x00000001
        /*011c*/ 	.word	0x00000001


	//----- nvinfo : EIATTR_CRS_STACK_SIZE
	.align		4
.L_583:
        /*0120*/ 	.byte	0x04, 0x1e
        /*0122*/ 	.short	(.L_585 - .L_584)
.L_584:
        /*0124*/ 	.word	0x00000000


	//----- nvinfo : EIATTR_CBANK_PARAM_SIZE
	.align		4
.L_585:
        /*0128*/ 	.byte	0x03, 0x19
        /*012a*/ 	.short	0x002c


	//----- nvinfo : EIATTR_PARAM_CBANK
	.align		4
        /*012c*/ 	.byte	0x04, 0x0a
        /*012e*/ 	.short	(.L_587 - .L_586)
	.align		4
.L_586:
        /*0130*/ 	.word	index@(.nv.constant0._ZN2at6native27unrolled_elementwise_kernelIZZZNS0_16acos_kernel_cudaERNS_18TensorIteratorBaseEENKUlvE0_clEvENKUlvE1_clEvEUlN3c104HalfEE_St5arrayIPcLm2EELi4E23TrivialOffsetCalculatorILi1EjESD_NS0_6memory12LoadWithCastILi1EEENSE_13StoreWithCastILi1EEEEEviT_T0_T2_T3_T4_T5_)
        /*0134*/ 	.short	0x0210
        /*0136*/ 	.short	0x002c


	//----- nvinfo : EIATTR_SW_WAR
	.align		4
.L_587:
        /*0138*/ 	.byte	0x04, 0x36
        /*013a*/ 	.short	(.L_589 - .L_588)
.L_588:
        /*013c*/ 	.word	0x00000008
.L_589:


//--------------------- .nv.info._ZN2at6native18elementwise_kernelILi128ELi4EZNS0_22gpu_kernel_impl_nocastIZZZNS0_16acos_kernel_cudaERNS_18TensorIteratorBaseEENKUlvE0_clEvENKUlvE1_clEvEUlN3c104HalfEE_EEvS4_RKT_EUliE_EEviT1_ --------------------------
	.section	.nv.info._ZN2at6native18elementwise_kernelILi128ELi4EZNS0_22gpu_kernel_impl_nocastIZZZNS0_16acos_kernel_cudaERNS_18TensorIteratorBaseEENKUlvE0_clEvENKUlvE1_clEvEUlN3c104HalfEE_EEvS4_RKT_EUliE_EEviT1_,"",@"SHT_CUDA_INFO"
	.sectionflags	@""
	.align	4


	//----- nvinfo : EIATTR_CUDA_API_VERSION
	.align		4
        /*0000*/ 	.byte	0x04, 0x37
        /*0002*/ 	.short	(.L_591 - .L_590)
.L_590:
        /*0004*/ 	.word	0x00000082


	//----- nvinfo : EIATTR_KPARAM_INFO
	.align		4
.L_591:
        /*0008*/ 	.byte	0x04, 0x17
        /*000a*/ 	.short	(.L_593 - .L_592)
.L_592:
        /*000c*/ 	.word	0x00000000
        /*0010*/ 	.short	0x0001
        /*0012*/ 	.short	0x0008
        /*0014*/ 	.byte	0x00, 0xf0, 0x61, 0x08


	//----- nvinfo : EIATTR_KPARAM_INFO
	.align		4
.L_593:
        /*0018*/ 	.byte	0x04, 0x17
        /*001a*/ 	.short	(.L_595 - .L_594)
.L_594:
        /*001c*/ 	.word	0x00000000
        /*0020*/ 	.short	0x0000
        /*0022*/ 	.short	0x0000
        /*0024*/ 	.byte	0x00, 0xf0, 0x11, 0x00


	//----- nvinfo : EIATTR_SPARSE_MMA_MASK
	.align		4
.L_595:
        /*0028*/ 	.byte	0x03, 0x50
        /*002a*/ 	.short	0x0000


	//----- nvinfo : EIATTR_MAXREG_COUNT
	.align		4
        /*002c*/ 	.byte	0x03, 0x1b
        /*002e*/ 	.short	0x0080


	//----- nvinfo : EIATTR_MERCURY_ISA_VERSION
	.align		4
        /*0030*/ 	.byte	0x03, 0x5f
        /*0032*/ 	.short	0x0101


	//----- nvinfo : EIATTR_EXIT_INSTR_OFFSETS
	.align		4
        /*0034*/ 	.byte	0x04, 0x1c
        /*0036*/ 	.short	(.L_597 - .L_596)


	//   ....[0]....
.L_596:
        /*0038*/ 	.word	0x000040d0


	//   ....[1]....
        /*003c*/ 	.word	0x00005610


	//----- nvinfo : EIATTR_MAX_THREADS
	.align		4
.L_597:
        /*0040*/ 	.byte	0x04, 0x05
        /*0042*/ 	.short	(.L_599 - .L_598)
.L_598:
        /*0044*/ 	.word	0x00000080
        /*0048*/ 	.word	0x00000001
        /*004c*/ 	.word	0x00000001


	//----- nvinfo : EIATTR_CRS_STACK_SIZE
	.align		4
.L_599:
        /*0050*/ 	.byte	0x04, 0x1e
        /*0052*/ 	.short	(.L_601 - .L_600)
.L_600:
        /*0054*/ 	.word	0x00000000


	//----- nvinfo : EIATTR_CBANK_PARAM_SIZE
	.align		4
.L_601:
        /*0058*/ 	.byte	0x03, 0x19
        /*005a*/ 	.short	0x0220


	//----- nvinfo : EIATTR_PARAM_CBANK
	.align		4
        /*005c*/ 	.byte	0x04, 0x0a
        /*005e*/ 	.short	(.L_603 - .L_602)
	.align		4
.L_602:
        /*0060*/ 	.word	index@(.nv.constant0._ZN2at6native18elementwise_kernelILi128ELi4EZNS0_22gpu_kernel_impl_nocastIZZZNS0_16acos_kernel_cudaERNS_18TensorIteratorBaseEENKUlvE0_clEvENKUlvE1_clEvEUlN3c104HalfEE_EEvS4_RKT_EUliE_EEviT1_)
        /*0064*/ 	.short	0x0210
        /*0066*/ 	.short	0x0220


	//----- nvinfo : EIATTR_SW_WAR
	.align		4
.L_603:
        /*0068*/ 	.byte	0x04, 0x36
        /*006a*/ 	.short	(.L_605 - .L_604)
.L_604:
        /*006c*/ 	.word	0x00000008
.L_605:


//--------------------- .nv.info._ZN2at6native27unrolled_elementwise_kernelIZZZNS0_16acos_kernel_cudaERNS_18TensorIteratorBaseEENKUlvE0_clEvENKUlvE1_clEvEUlN3c104HalfEE_St5arrayIPcLm2EELi4E23TrivialOffsetCalculatorILi1EjESD_NS0_6memory15LoadWithoutCastENSE_16StoreWithoutCastEEEviT_T0_T2_T3_T4_T5_ --------------------------
	.section	.nv.info._ZN2at6native27unrolled_elementwise_kernelIZZZNS0_16acos_kernel_cudaERNS_18TensorIteratorBaseEENKUlvE0_clEvENKUlvE1_clEvEUlN3c104HalfEE_St5arrayIPcLm2EELi4E23TrivialOffsetCalculatorILi1EjESD_NS0_6memory15LoadWithoutCastENSE_16StoreWithoutCastEEEviT_T0_T2_T3_T4_T5_,"",@"SHT_CUDA_INFO"
	.sectionflags	@""
	.align	4


	//----- nvinfo : EIATTR_CUDA_API_VERSION
	.align		4
        /*0000*/ 	.byte	0x04, 0x37
        /*0002*/ 	.short	(.L_607 - .L_606)
.L_606:
        /*0004*/ 	.word	0x00000082


	//----- nvinfo : EIATTR_KPARAM_INFO
	.align		4
.L_607:
        /*0008*/ 	.byte	0x04, 0x17
        /*000a*/ 	.short	(.L_609 - .L_608)
.L_608:
        /*000c*/ 	.word	0x00000000
        /*0010*/ 	.short	0x0006
        /*0012*/ 	.short	0x001b
        /*0014*/ 	.byte	0x00, 0xf0, 0x05, 0x00


	//----- nvinfo : EIATTR_KPARAM_INFO
	.align		4
.L_609:
        /*0018*/ 	.byte	0x04, 0x17
        /*001a*/ 	.short	(.L_611 - .L_610)
.L_610:
        /*001c*/ 	.word	0x00000000
        /*0020*/ 	.short	0x0005
        /*0022*/ 	.short	0x001a
        /*0024*/ 	.byte	0x00, 0xf0, 0x05, 0x00


	//----- nvinfo : EIATTR_KPARAM_INFO
	.align		4
.L_611:
        /*0028*/ 	.byte	0x04, 0x17
        /*002a*/ 	.short	(.L_613 - .L_612)
.L_612:
        /*002c*/ 	.word	0x00000000
        /*0030*/ 	.short	0x0004
        /*0032*/ 	.short	0x0019
        /*0034*/ 	.byte	0x00, 0xf0, 0x05, 0x00


	//----- nvinfo : EIATTR_KPARAM_INFO
	.align		4
.L_613:
        /*0038*/ 	.byte	0x04, 0x17
        /*003a*/ 	.short	(.L_615 - .L_614)
.L_614:
        /*003c*/ 	.word	0x00000000
        /*0040*/ 	.short	0x0003
        /*0042*/ 	.short	0x0018
        /*0044*/ 	.byte	0x00, 0xf0, 0x05, 0x00


	//----- nvinfo : EIATTR_KPARAM_INFO
	.align		4
.L_615:
        /*0048*/ 	.byte	0x04, 0x17
        /*004a*/ 	.short	(.L_617 - .L_616)
.L_616:
        /*004c*/ 	.word	0x00000000
        /*0050*/ 	.short	0x0002
        /*0052*/ 	.short	0x0008
        /*0054*/ 	.byte	0x00, 0xf0, 0x41, 0x00


	//----- nvinfo : EIATTR_KPARAM_INFO
	.align		4
.L_617:
        /*0058*/ 	.byte	0x04, 0x17
        /*005a*/ 	.short	(.L_619 - .L_618)
.L_618:
        /*005c*/ 	.word	0x00000000
        /*0060*/ 	.short	0x0001
        /*0062*/ 	.short	0x0004
        /*0064*/ 	.byte	0x00, 0xf0, 0x05, 0x00


	//----- nvinfo : EIATTR_KPARAM_INFO
	.align		4
.L_619:
        /*0068*/ 	.byte	0x04, 0x17
        /*006a*/ 	.short	(.L_621 - .L_620)
.L_620:
        /*006c*/ 	.word	0x00000000
        /*0070*/ 	.short	0x0000
        /*0072*/ 	.short	0x0000
        /*0074*/ 	.byte	0x00, 0xf0, 0x11, 0x00


	//----- nvinfo : EIATTR_SPARSE_MMA_MASK
	.align		4
.L_621:
        /*0078*/ 	.byte	0x03, 0x50
        /*007a*/ 	.short	0x0000


	//----- nvinfo : EIATTR_MAXREG_COUNT
	.align		4
        /*007c*/ 	.byte	0x03, 0x1b
        /*007e*/ 	.short	0x00ff


	//----- nvinfo : EIATTR_MERCURY_ISA_VERSION
	.align		4
        /*0080*/ 	.byte	0x03, 0x5f
        /*0082*/ 	.short	0x0101


	//----- nvinfo : EIATTR_EXIT_INSTR_OFFSETS
	.align		4
        /*0084*/ 	.byte	0x04, 0x1c
        /*0086*/ 	.short	(.L_623 - .L_622)


	//   ....[0]....
.L_622:
        /*0088*/ 	.word	0x00000bd0


	//   ....[1]....
        /*008c*/ 	.word	0x00000c20


	//----- nvinfo : EIATTR_MAX_THREADS
	.align		4
.L_623:
        /*0090*/ 	.byte	0x04, 0x05
        /*0092*/ 	.short	(.L_625 - .L_624)
.L_624:
        /*0094*/ 	.word	0x00000080
        /*0098*/ 	.word	0x00000001
        /*009c*/ 	.word	0x00000001


	//----- nvinfo : EIATTR_CRS_STACK_SIZE
	.align		4
.L_625:
        /*00a0*/ 	.byte	0x04, 0x1e
        /*00a2*/ 	.short	(.L_627 - .L_626)
.L_626:
        /*00a4*/ 	.word	0x00000000


	//----- nvinfo : EIATTR_CBANK_PARAM_SIZE
	.align		4
.L_627:
        /*00a8*/ 	.byte	0x03, 0x19
        /*00aa*/ 	.short	0x001c


	//----- nvinfo : EIATTR_PARAM_CBANK
	.align		4
        /*00ac*/ 	.byte	0x04, 0x0a
        /*00ae*/ 	.short	(.L_629 - .L_628)
	.align		4
.L_628:
        /*00b0*/ 	.word	index@(.nv.constant0._ZN2at6native27unrolled_elementwise_kernelIZZZNS0_16acos_kernel_cudaERNS_18TensorIteratorBaseEENKUlvE0_clEvENKUlvE1_clEvEUlN3c104HalfEE_St5arrayIPcLm2EELi4E23TrivialOffsetCalculatorILi1EjESD_NS0_6memory15LoadWithoutCastENSE_16StoreWithoutCastEEEviT_T0_T2_T3_T4_T5_)
        /*00b4*/ 	.short	0x0210
        /*00b6*/ 	.short	0x001c


	//----- nvinfo : EIATTR_SW_WAR
	.align		4
.L_629:
        /*00b8*/ 	.byte	0x04, 0x36
        /*00ba*/ 	.short	(.L_631 - .L_630)
.L_630:
        /*00bc*/ 	.word	0x00000008
.L_631:


//--------------------- .nv.info._ZN2at6native29vectorized_elementwise_kernelILi2EZZZNS0_16acos_kernel_cudaERNS_18TensorIteratorBaseEENKUlvE0_clEvENKUlvE1_clEvEUlN3c104HalfEE_St5arrayIPcLm2EEEEviT0_T1_ --------------------------
	.section	.nv.info._ZN2at6native29vectorized_elementwise_kernelILi2EZZZNS0_16acos_kernel_cudaERNS_18TensorIteratorBaseEENKUlvE0_clEvENKUlvE1_clEvEUlN3c104HalfEE_St5arrayIPcLm2EEEEviT0_T1_,"",@"SHT_CUDA_INFO"
	.sectionflags	@""
	.align	4


	//----- nvinfo : EIATTR_CUDA_API_VERSION
	.align		4
        /*0000*/ 	.byte	0x04, 0x37
        /*0002*/ 	.short	(.L_633 - .L_632)
.L_632:
        /*0004*/ 	.word	0x00000082


	//----- nvinfo : EIATTR_KPARAM_INFO
	.align		4
.L_633:
        /*0008*/ 	.byte	0x04, 0x17
        /*000a*/ 	.short	(.L_635 - .L_634)
.L_634:
        /*000c*/ 	.word	0x00000000
        /*0010*/ 	.short	0x0002
        /*0012*/ 	.short	0x0008
        /*0014*/ 	.byte	0x00, 0xf0, 0x41, 0x00


	//----- nvinfo : EIATTR_KPARAM_INFO
	.align		4
.L_635:
        /*0018*/ 	.byte	0x04, 0x17
        /*001a*/ 	.short	(.L_637 - .L_636)
.L_636:
        /*001c*/ 	.word	0x00000000
        /*0020*/ 	.short	0x0001
        /*0022*/ 	.short	0x0004
        /*0024*/ 	.byte	0x00, 0xf0, 0x05, 0x00


	//----- nvinfo : EIATTR_KPARAM_INFO
	.align		4
.L_637:
        /*0028*/ 	.byte	0x04, 0x17
        /*002a*/ 	.short	(.L_639 - .L_638)
.L_638:
        /*002c*/ 	.word	0x00000000
        /*0030*/ 	.short	0x0000
        /*0032*/ 	.short	0x0000
        /*0034*/ 	.byte	0x00, 0xf0, 0x11, 0x00


	//----- nvinfo : EIATTR_SPARSE_MMA_MASK
	.align		4
.L_639:
        /*0038*/ 	.byte	0x03, 0x50
        /*003a*/ 	.short	0x0000


	//----- nvinfo : EIATTR_MAXREG_COUNT
	.align		4
        /*003c*/ 	.byte	0x03, 0x1b
        /*003e*/ 	.short	0x00ff


	//----- nvinfo : EIATTR_MERCURY_ISA_VERSION
	.align		4
        /*0040*/ 	.byte	0x03, 0x5f
        /*0042*/ 	.short	0x0101


	//----- nvinfo : EIATTR_EXIT_INSTR_OFFSETS
	.align		4
        /*0044*/ 	.byte	0x04, 0x1c
        /*0046*/ 	.short	(.L_641 - .L_640)


	//   ....[0]....
.L_640:
        /*0048*/ 	.word	0x00000e60


	//   ....[1]....
        /*004c*/ 	.word	0x00002630


	//   ....[2]....
        /*0050*/ 	.word	0x00002680


	//----- nvinfo : EIATTR_MAX_THREADS
	.align		4
.L_641:
        /*0054*/ 	.byte	0x04, 0x05
        /*0056*/ 	.short	(.L_643 - .L_642)
.L_642:
        /*0058*/ 	.word	0x00000080
        /*005c*/ 	.word	0x00000001
        /*0060*/ 	.word	0x00000001


	//----- nvinfo : EIATTR_CRS_STACK_SIZE
	.align		4
.L_643:
        /*0064*/ 	.byte	0x04, 0x1e
        /*0066*/ 	.short	(.L_645 - .L_644)
.L_644:
        /*0068*/ 	.word	0x00000000


	//----- nvinfo : EIATTR_CBANK_PARAM_SIZE
	.align		4
.L_645:
        /*006c*/ 	.byte	0x03, 0x19
        /*006e*/ 	.short	0x0018


	//----- nvinfo : EIATTR_PARAM_CBANK
	.align		4
        /*0070*/ 	.byte	0x04, 0x0a
        /*0072*/ 	.short	(.L_647 - .L_646)
	.align		4
.L_646:
        /*0074*/ 	.word	index@(.nv.constant0._ZN2at6native29vectorized_elementwise_kernelILi2EZZZNS0_16acos_kernel_cudaERNS_18TensorIteratorBaseEENKUlvE0_clEvENKUlvE1_clEvEUlN3c104HalfEE_St5arrayIPcLm2EEEEviT0_T1_)
        /*0078*/ 	.short	0x0210
        /*007a*/ 	.short	0x0018


	//----- nvinfo : EIATTR_SW_WAR
	.align		4
.L_647:
        /*007c*/ 	.byte	0x04, 0x36
        /*007e*/ 	.short	(.L_649 - .L_648)
.L_648:
        /*0080*/ 	.word	0x00000008
.L_649:


//--------------------- .nv.info._ZN2at6native29vectorized_elementwise_kernelILi4EZZZNS0_16acos_kernel_cudaERNS_18TensorIteratorBaseEENKUlvE0_clEvENKUlvE1_clEvEUlN3c104HalfEE_St5arrayIPcLm2EEEEviT0_T1_ --------------------------
	.section	.nv.info._ZN2at6native29vectorized_elementwise_kernelILi4EZZZNS0_16acos_kernel_cudaERNS_18TensorIteratorBaseEENKUlvE0_clEvENKUlvE1_clEvEUlN3c104HalfEE_St5arrayIPcLm2EEEEviT0_T1_,"",@"SHT_CUDA_INFO"
	.sectionflags	@""
	.align	4


	//----- nvinfo : EIATTR_CUDA_API_VERSION
	.align		4
        /*0000*/ 	.byte	0x04, 0x37
        /*0002*/ 	.short	(.L_651 - .L_650)
.L_650:
        /*0004*/ 	.word	0x00000082


	//----- nvinfo : EIATTR_KPARAM_INFO
	.align		4
.L_651:
        /*0008*/ 	.byte	0x04, 0x17
        /*000a*/ 	.short	(.L_653 - .L_652)
.L_652:
        /*000c*/ 	.word	0x00000000
        /*0010*/ 	.short	0x0002
        /*0012*/ 	.short	0x0008
        /*0014*/ 	.byte	0x00, 0xf0, 0x41, 0x00


	//----- nvinfo : EIATTR_KPARAM_INFO
	.align		4
.L_653:
        /*0018*/ 	.byte	0x04, 0x17
        /*001a*/ 	.short	(.L_655 - .L_654)
.L_654:
        /*001c*/ 	.word	0x00000000
        /*0020*/ 	.short	0x0001
        /*0022*/ 	.short	0x0004
        /*0024*/ 	.byte	0x00, 0xf0, 0x05, 0x00


	//----- nvinfo : EIATTR_KPARAM_INFO
	.align		4
.L_655:
        /*0028*/ 	.byte	0x04, 0x17
        /*002a*/ 	.short	(.L_657 - .L_656)
.L_656:
        /*002c*/ 	.word	0x00000000
        /*0030*/ 	.short	0x0000
        /*0032*/ 	.short	0x0000
        /*0034*/ 	.byte	0x00, 0xf0, 0x11, 0x00


	//----- nvinfo : EIATTR_SPARSE_MMA_MASK
	.align		4
.L_657:
        /*0038*/ 	.byte	0x03, 0x50
        /*003a*/ 	.short	0x0000


	//----- nvinfo : EIATTR_MAXREG_COUNT
	.align		4
        /*003c*/ 	.byte	0x03, 0x1b
        /*003e*/ 	.short	0x00ff


	//----- nvinfo : EIATTR_MERCURY_ISA_VERSION
	.align		4
        /*0040*/ 	.byte	0x03, 0x5f
        /*0042*/ 	.short	0x0101


	//----- nvinfo : EIATTR_EXIT_INSTR_OFFSETS
	.align		4
        /*0044*/ 	.byte	0x04, 0x1c
        /*0046*/ 	.short	(.L_659 - .L_658)


	//   ....[0]....
.L_658:
        /*0048*/ 	.word	0x00000e20


	//   ....[1]....
        /*004c*/ 	.word	0x000025f0


	//   ....[2]....
        /*0050*/ 	.word	0x00002640


	//----- nvinfo : EIATTR_MAX_THREADS
	.align		4
.L_659:
        /*0054*/ 	.byte	0x04, 0x05
        /*0056*/ 	.short	(.L_661 - .L_660)
.L_660:
        /*0058*/ 	.word	0x00000080
        /*005c*/ 	.word	0x00000001
        /*0060*/ 	.word	0x00000001


	//----- nvinfo : EIATTR_CRS_STACK_SIZE
	.align		4
.L_661:
        /*0064*/ 	.byte	0x04, 0x1e
        /*0066*/ 	.short	(.L_663 - .L_662)
.L_662:
        /*0068*/ 	.word	0x00000000


	//----- nvinfo : EIATTR_CBANK_PARAM_SIZE
	.align		4
.L_663:
        /*006c*/ 	.byte	0x03, 0x19
        /*006e*/ 	.short	0x0018


	//----- nvinfo : EIATTR_PARAM_CBANK
	.align		4
        /*0070*/ 	.byte	0x04, 0x0a
        /*0072*/ 	.short	(.L_665 - .L_664)
	.align		4
.L_664:
        /*0074*/ 	.word	index@(.nv.constant0._ZN2at6native29vectorized_elementwise_kernelILi4EZZZNS0_16acos_kernel_cudaERNS_18TensorIteratorBaseEENKUlvE0_clEvENKUlvE1_clEvEUlN3c104HalfEE_St5arrayIPcLm2EEEEviT0_T1_)
        /*0078*/ 	.short	0x0210
        /*007a*/ 	.short	0x0018


	//----- nvinfo : EIATTR_SW_WAR
	.align		4
.L_665:
        /*007c*/ 	.byte	0x04, 0x36
        /*007e*/ 	.short	(.L_667 - .L_666)
.L_666:
        /*0080*/ 	.word	0x00000008
.L_667:


//--------------------- .nv.info._ZN2at6native29vectorized_elementwise_kernelILi8EZZZNS0_16acos_kernel_cudaERNS_18TensorIteratorBaseEENKUlvE0_clEvENKUlvE1_clEvEUlN3c104HalfEE_St5arrayIPcLm2EEEEviT0_T1_ --------------------------
	.section	.nv.info._ZN2at6native29vectorized_elementwise_kernelILi8EZZZNS0_16acos_kernel_cudaERNS_18TensorIteratorBaseEENKUlvE0_clEvENKUlvE1_clEvEUlN3c104HalfEE_St5arrayIPcLm2EEEEviT0_T1_,"",@"SHT_CUDA_INFO"
	.sectionflags	@""
	.align	4


	//----- nvinfo : EIATTR_CUDA_API_VERSION
	.align		4
        /*0000*/ 	.byte	0x04, 0x37
        /*0002*/ 	.short	(.L_669 - .L_668)
.L_668:
        /*0004*/ 	.word	0x00000082


	//----- nvinfo : EIATTR_KPARAM_INFO
	.align		4
.L_669:
        /*0008*/ 	.byte	0x04, 0x17
        /*000a*/ 	.short	(.L_671 - .L_670)
.L_670:
        /*000c*/ 	.word	0x00000000
        /*0010*/ 	.short	0x0002
        /*0012*/ 	.short	0x0008
        /*0014*/ 	.byte	0x00, 0xf0, 0x41, 0x00


	//----- nvinfo : EIATTR_KPARAM_INFO
	.align		4
.L_671:
        /*0018*/ 	.byte	0x04, 0x17
        /*001a*/ 	.short	(.L_673 - .L_672)
.L_672:
        /*001c*/ 	.word	0x00000000
        /*0020*/ 	.short	0x0001
        /*0022*/ 	.short	0x0004
        /*0024*/ 	.byte	0x00, 0xf0, 0x05, 0x00


	//----- nvinfo : EIATTR_KPARAM_INFO
	.align		4
.L_673:
        /*0028*/ 	.byte	0x04, 0x17
        /*002a*/ 	.short	(.L_675 - .L_674)
.L_674:
        /*002c*/ 	.word	0x00000000
        /*0030*/ 	.short	0x0000
        /*0032*/ 	.short	0x0000
        /*0034*/ 	.byte	0x00, 0xf0, 0x11, 0x00


	//----- nvinfo : EIATTR_SPARSE_MMA_MASK
	.align		4
.L_675:
        /*0038*/ 	.byte	0x03, 0x50
        /*003a*/ 	.short	0x0000


	//----- nvinfo : EIATTR_MAXREG_COUNT
	.align		4
        /*003c*/ 	.byte	0x03, 0x1b
        /*003e*/ 	.short	0x00ff


	//----- nvinfo : EIATTR_MERCURY_ISA_VERSION
	.align		4
        /*0040*/ 	.byte	0x03, 0x5f
        /*0042*/ 	.short	0x0101


	//----- nvinfo : EIATTR_EXIT_INSTR_OFFSETS
	.align		4
        /*0044*/ 	.byte	0x04, 0x1c
        /*0046*/ 	.short	(.L_677 - .L_676)


	//   ....[0]....
.L_676:
        /*0048*/ 	.word	0x00000e00


	//   ....[1]....
        /*004c*/ 	.word	0x000025d0


	//   ....[2]....
        /*0050*/ 	.word	0x00002620


	//----- nvinfo : EIATTR_MAX_THREADS
	.align		4
.L_677:
        /*0054*/ 	.byte	0x04, 0x05
        /*0056*/ 	.short	(.L_679 - .L_678)
.L_678:
        /*0058*/ 	.word	0x00000080
        /*005c*/ 	.word	0x00000001
        /*0060*/ 	.word	0x00000001


	//----- nvinfo : EIATTR_CRS_STACK_SIZE
	.align		4
.L_679:
        /*0064*/ 	.byte	0x04, 0x1e
        /*0066*/ 	.short	(.L_681 - .L_680)
.L_680:
        /*0068*/ 	.word	0x00000000


	//----- nvinfo : EIATTR_CBANK_PARAM_SIZE
	.align		4
.L_681:
        /*006c*/ 	.byte	0x03, 0x19
        /*006e*/ 	.short	0x0018


	//----- nvinfo : EIATTR_PARAM_CBANK
	.align		4
        /*0070*/ 	.byte	0x04, 0x0a
        /*0072*/ 	.short	(.L_683 - .L_682)
	.align		4
.L_682:
        /*0074*/ 	.word	index@(.nv.constant0._ZN2at6native29vectorized_elementwise_kernelILi8EZZZNS0_16acos_kernel_cudaERNS_18TensorIteratorBaseEENKUlvE0_clEvENKUlvE1_clEvEUlN3c104HalfEE_St5arrayIPcLm2EEEEviT0_T1_)
        /*0078*/ 	.short	0x0210
        /*007a*/ 	.short	0x0018


	//----- nvinfo : EIATTR_SW_WAR
	.align		4
.L_683:
        /*007c*/ 	.byte	0x04, 0x36
        /*007e*/ 	.short	(.L_685 - .L_684)
.L_684:
        /*0080*/ 	.word	0x00000008
.L_685:


//--------------------- .nv.info._ZN2at6native18elementwise_kernelILi128ELi4EZNS0_15gpu_kernel_implIZZZNS0_16acos_kernel_cudaERNS_18TensorIteratorBaseEENKUlvE0_clEvENKUlvE0_clEvEUlfE_EEvS4_RKT_EUliE_EEviT1_ --------------------------
	.section	.nv.info._ZN2at6native18elementwise_kernelILi128ELi4EZNS0_15gpu_kernel_implIZZZNS0_16acos_kernel_cudaERNS_18TensorIteratorBaseEENKUlvE0_clEvENKUlvE0_clEvEUlfE_EEvS4_RKT_EUliE_EEviT1_,"",@"SHT_CUDA_INFO"
	.sectionflags	@""
	.align	4


	//----- nvinfo : EIATTR_CUDA_API_VERSION
	.align		4
        /*0000*/ 	.byte	0x04, 0x37
        /*0002*/ 	.short	(.L_687 - .L_686)
.L_686:
        /*0004*/ 	.word	0x00000082


	//----- nvinfo : EIATTR_KPARAM_INFO
	.align		4
.L_687:
        /*0008*/ 	.byte	0x04, 0x17
        /*000a*/ 	.short	(.L_689 - .L_688)
.L_688:
        /*000c*/ 	.word	0x00000000
        /*0010*/ 	.short	0x0001
        /*0012*/ 	.short	0x0008
        /*0014*/ 	.byte	0x00, 0xf0, 0x61, 0x08


	//----- nvinfo : EIATTR_KPARAM_INFO
	.align		4
.L_689:
        /*0018*/ 	.byte	0x04, 0x17
        /*001a*/ 	.short	(.L_691 - .L_690)
.L_690:
        /*001c*/ 	.word	0x00000000
        /*0020*/ 	.short	0x0000
        /*0022*/ 	.short	0x0000
        /*0024*/ 	.byte	0x00, 0xf0, 0x11, 0x00


	//----- nvinfo : EIATTR_SPARSE_MMA_MASK
	.align		4
.L_691:
        /*0028*/ 	.byte	0x03, 0x50
        /*002a*/ 	.short	0x0000


	//----- nvinfo : EIATTR_MAXREG_COUNT
	.align		4
        /*002c*/ 	.byte	0x03, 0x1b
        /*002e*/ 	.short	0x0080


	//----- nvinfo : EIATTR_EXTERNS
	.align		4
        /*0030*/ 	.byte	0x04, 0x0f
        /*0032*/ 	.short	(.L_693 - .L_692)


	//   ....[0]....
	.align		4
.L_692:
        /*0034*/ 	.word	index@(__assertfail)


	//----- nvinfo : EIATTR_MERCURY_ISA_VERSION
	.align		4
.L_693:
        /*0038*/ 	.byte	0x03, 0x5f
        /*003a*/ 	.short	0x0101


	//----- nvinfo : EIATTR_SYSCALL_OFFSETS
	.align		4
        /*003c*/ 	.byte	0x04, 0x46
        /*003e*/ 	.short	(.L_695 - .L_694)


	//   ....[0]....
.L_694:
        /*0040*/ 	.word	0x00002170


	//   ....[1]....
        /*0044*/ 	.word	0x00003170


	//   ....[2]....
        /*0048*/ 	.word	0x00005300


	//   ....[3]....
        /*004c*/ 	.word	0x00006300


	//   ....[4]....
        /*0050*/ 	.word	0x00008480


	//   ....[5]....
        /*0054*/ 	.word	0x00009480


	//   ....[6]....
        /*0058*/ 	.word	0x0000b5f0


	//   ....[7]....
        /*005c*/ 	.word	0x0000c5f0


	//----- nvinfo : EIATTR_EXIT_INSTR_OFFSETS
	.align		4
.L_695:
        /*0060*/ 	.byte	0x04, 0x1c
        /*0062*/ 	.short	(.L_697 - .L_696)


	//   ....[0]....
.L_696:
        /*0064*/ 	.word	0x00009530


	//   ....[1]....
        /*0068*/ 	.word	0x0000b910


	//   ....[2]....
        /*006c*/ 	.word	0x0000b950


	//   ....[3]....
        /*0070*/ 	.word	0x0000b9e0


	//   ....[4]....
        /*0074*/ 	.word	0x0000ba10


	//   ....[5]....
        /*0078*/ 	.word	0x0000ba40


	//   ....[6]....
        /*007c*/ 	.word	0x0000bac0


	//   ....[7]....
        /*0080*/ 	.word	0x0000baf0


	//   ....[8]....
        /*0084*/ 	.word	0x0000bb80


	//   ....[9]....
        /*0088*/ 	.word	0x0000bbc0


	//   ....[10]....
        /*008c*/ 	.word	0x0000bc00


	//   ....[11]....
        /*0090*/ 	.word	0x0000bcc0


	//   ....[12]....
        /*0094*/ 	.word	0x0000bd10


	//   ....[13]....
        /*0098*/ 	.word	0x0000be90


	//   ....[14]....
        /*009c*/ 	.word	0x0000bfe0


	//   ....[15]....
        /*00a0*/ 	.word	0x0000c010


	//   ....[16]....
        /*00a4*/ 	.word	0x0000c0c0


	//   ....[17]....
        /*00a8*/ 	.word	0x0000c230


	//   ....[18]....
        /*00ac*/ 	.word	0x0000c3a0


	//   ....[19]....
        /*00b0*/ 	.word	0x0000c4f0


	//   ....[20]....
        /*00b4*/ 	.word	0x0000c600


	//   ....[21]....
        /*00b8*/ 	.word	0x0000c630


	//   ....[22]....
        /*00bc*/ 	.word	0x0000c660


	//----- nvinfo : EIATTR_MAX_THREADS
	.align		4
.L_697:
        /*00c0*/ 	.byte	0x04, 0x05
        /*00c2*/ 	.short	(.L_699 - .L_698)
.L_698:
        /*00c4*/ 	.word	0x00000080
        /*00c8*/ 	.word	0x00000001
        /*00cc*/ 	.word	0x00000001


	//----- nvinfo : EIATTR_CRS_STACK_SIZE
	.align		4
.L_699:
        /*00d0*/ 	.byte	0x04, 0x1e
        /*00d2*/ 	.short	(.L_701 - .L_700)
.L_700:
        /*00d4*/ 	.word	0x00000000


	//----- nvinfo : EIATTR_CBANK_PARAM_SIZE
	.align		4
.L_701:
        /*00d8*/ 	.byte	0x03, 0x19
        /*00da*/ 	.short	0x0220


	//----- nvinfo : EIATTR_PARAM_CBANK
	.align		4
        /*00dc*/ 	.byte	0x04, 0x0a
        /*00de*/ 	.short	(.L_703 - .L_702)
	.align		4
.L_702:
        /*00e0*/ 	.word	index@(.nv.constant0._ZN2at6native18elementwise_kernelILi128ELi4EZNS0_15gpu_kernel_implIZZZNS0_16acos_kernel_cudaERNS_18TensorIteratorBaseEENKUlvE0_clEvENKUlvE0_clEvEUlfE_EEvS4_RKT_EUliE_EEviT1_)
        /*00e4*/ 	.short	0x0210
        /*00e6*/ 	.short	0x0220


	//----- nvinfo : EIATTR_SW_WAR
	.align		4
.L_703:
        /*00e8*/ 	.byte	0x04, 0x36
        /*00ea*/ 	.short	(.L_705 - .L_704)
.L_704:
        /*00ec*/ 	.word	0x00000008
.L_705:


//--------------------- .nv.info._ZN2at6native27unrolled_elementwise_kernelIZZZNS0_16acos_kernel_cudaERNS_18TensorIteratorBaseEENKUlvE0_clEvENKUlvE0_clEvEUlfE_St5arrayIPcLm2EELi4E23TrivialOffsetCalculatorILi1EjESB_NS0_6memory12LoadWithCastILi1EEENSC_13StoreWithCastILi1EEEEEviT_T0_T2_T3_T4_T5_ --------------------------
	.section	.nv.info._ZN2at6native27unrolled_elementwise_kernelIZZZNS0_16acos_kernel_cudaERNS_18TensorIteratorBaseEENKUlvE0_clEvENKUlvE0_clEvEUlfE_St5arrayIPcLm2EELi4E23TrivialOffsetCalculatorILi1EjESB_NS0_6memory12LoadWithCastILi1EEENSC_13StoreWithCastILi1EEEEEviT_T0_T2_T3_T4_T5_,"",@"SHT_CUDA_INFO"
	.sectionflags	@""
	.align	4


	//----- nvinfo : EIATTR_CUDA_API_VERSION
	.align		4
        /*0000*/ 	.byte	0x04, 0x37
        /*0002*/ 	.short	(.L_707 - .L_706)
.L_706:
        /*0004*/ 	.word	0x00000082


	//----- nvinfo : EIATTR_KPARAM_INFO
	.align		4
.L_707:
        /*0008*/ 	.byte	0x04, 0x17
        /*000a*/ 	.short	(.L_709 - .L_708)
.L_708:
        /*000c*/ 	.word	0x00000000
        /*0010*/ 	.short	0x0006
        /*0012*/ 	.short	0x0024
        /*0014*/ 	.byte	0x00, 0xf0, 0x21, 0x00


	//----- nvinfo : EIATTR_KPARAM_INFO
	.align		4
.L_709:
        /*0018*/ 	.byte	0x04, 0x17
        /*001a*/ 	.short	(.L_711 - .L_710)
.L_710:
        /*001c*/ 	.word	0x00000000
        /*0020*/ 	.short	0x0005
        /*0022*/ 	.short	0x001c
        /*0024*/ 	.byte	0x00, 0xf0, 0x21, 0x00


	//----- nvinfo : EIATTR_KPARAM_INFO
	.align		4
.L_711:
        /*0028*/ 	.byte	0x04, 0x17
        /*002a*/ 	.short	(.L_713 - .L_712)
.L_712:
        /*002c*/ 	.word	0x00000000
        /*0030*/ 	.short	0x0004
        /*0032*/ 	.short	0x0019
        /*0034*/ 	.byte	0x00, 0xf0, 0x05, 0x00


	//----- nvinfo : EIATTR_KPARAM_INFO
	.align		4
.L_713:
        /*0038*/ 	.byte	0x04, 0x17
        /*003a*/ 	.short	(.L_715 - .L_714)
.L_714:
        /*003c*/ 	.word	0x00000000
        /*0040*/ 	.short	0x0003
        /*0042*/ 	.short	0x0018
        /*0044*/ 	.byte	0x00, 0xf0, 0x05, 0x00


	//----- nvinfo : EIATTR_KPARAM_INFO
	.align		4
.L_715:
        /*0048*/ 	.byte	0x04, 0x17
        /*004a*/ 	.short	(.L_717 - .L_716)
.L_716:
        /*004c*/ 	.word	0x00000000
        /*0050*/ 	.short	0x0002
        /*0052*/ 	.short	0x0008
        /*0054*/ 	.byte	0x00, 0xf0, 0x41, 0x00


	//----- nvinfo : EIATTR_KPARAM_INFO
	.align		4
.L_717:
        /*0058*/ 	.byte	0x04, 0x17
        /*005a*/ 	.short	(.L_719 - .L_718)
.L_718:
        /*005c*/ 	.word	0x00000000
        /*0060*/ 	.short	0x0001
        /*0062*/ 	.short	0x0004
        /*0064*/ 	.byte	0x00, 0xf0, 0x05, 0x00


	//----- nvinfo : EIATTR_KPARAM_INFO
	.align		4
.L_719:
        /*0068*/ 	.byte	0x04, 0x17
        /*006a*/ 	.short	(.L_721 - .L_720)
.L_720:
        /*006c*/ 	.word	0x00000000
        /*0070*/ 	.short	0x0000
        /*0072*/ 	.short	0x0000
        /*0074*/ 	.byte	0x00, 0xf0, 0x11, 0x00


	//----- nvinfo : EIATTR_SPARSE_MMA_MASK
	.align		4
.L_721:
        /*0078*/ 	.byte	0x03, 0x50
        /*007a*/ 	.short	0x0000


	//----- nvinfo : EIATTR_MAXREG_COUNT
	.align		4
        /*007c*/ 	.byte	0x03, 0x1b
        /*007e*/ 	.short	0x00ff


	//----- nvinfo : EIATTR_EXTERNS
	.align		4
        /*0080*/ 	.byte	0x04, 0x0f
        /*0082*/ 	.short	(.L_723 - .L_722)


	//   ....[0]....
	.align		4
.L_722:
        /*0084*/ 	.word	index@(__assertfail)


	//----- nvinfo : EIATTR_MERCURY_ISA_VERSION
	.align		4
.L_723:
        /*0088*/ 	.byte	0x03, 0x5f
        /*008a*/ 	.short	0x0101


	//----- nvinfo : EIATTR_SYSCALL_OFFSETS
	.align		4
        /*008c*/ 	.byte	0x04, 0x46
        /*008e*/ 	.short	(.L_725 - .L_724)


	//   ....[0]....
.L_724:
        /*0090*/ 	.word	0x00000e80


	//   ....[1]....
        /*0094*/ 	.word	0x00001d30


	//   ....[2]....
        /*0098*/ 	.word	0x00002bf0


	//   ....[3]....
        /*009c*/ 	.word	0x00003a50


	//   ....[4]....
        /*00a0*/ 	.word	0x00005240


	//   ....[5]....
        /*00a4*/ 	.word	0x00006140


	//   ....[6]....
        /*00a8*/ 	.word	0x00007000


	//   ....[7]....
        /*00ac*/ 	.word	0x00007ec0


	//----- nvinfo : EIATTR_EXIT_INSTR_OFFSETS
	.align		4
.L_725:
        /*00b0*/ 	.byte	0x04, 0x1c
        /*00b2*/ 	.short	(.L_727 - .L_726)


	//   ....[0]....
.L_726:
        /*00b4*/ 	.word	0x000070a0


	//   ....[1]....
        /*00b8*/ 	.word	0x000071e0


	//   ....[2]....
        /*00bc*/ 	.word	0x00007220


	//   ....[3]....
        /*00c0*/ 	.word	0x000072b0


	//   ....[4]....
        /*00c4*/ 	.word	0x000072e0


	//   ....[5]....
        /*00c8*/ 	.word	0x00007310


	//   ....[6]....
        /*00cc*/ 	.word	0x00007390


	//   ....[7]....
        /*00d0*/ 	.word	0x000073c0


	//   ....[8]....
        /*00d4*/ 	.word	0x00007450


	//   ....[9]....
        /*00d8*/ 	.word	0x00007490


	//   ....[10]....
        /*00dc*/ 	.word	0x000074d0


	//   ....[11]....
        /*00e0*/ 	.word	0x00007590


	//   ....[12]....
        /*00e4*/ 	.word	0x000075e0


	//   ....[13]....
        /*00e8*/ 	.word	0x00007760


	//   ....[14]....
        /*00ec*/ 	.word	0x000078b0


	//   ....[15]....
        /*00f0*/ 	.word	0x000078e0


	//   ....[16]....
        /*00f4*/ 	.word	0x00007990


	//   ....[17]....
        /*00f8*/ 	.word	0x00007b00


	//   ....[18]....
        /*00fc*/ 	.word	0x00007c70


	//   ....[19]....
        /*0100*/ 	.word	0x00007dc0


	//   ....[20]....
        /*0104*/ 	.word	0x00007ed0


	//   ....[21]....
        /*0108*/ 	.word	0x00007f00


	//   ....[22]....
        /*010c*/ 	.word	0x00007f30


	//----- nvinfo : EIATTR_MAX_THREADS
	.align		4
.L_727:
        /*0110*/ 	.byte	0x04, 0x05
        /*0112*/ 	.short	(.L_729 - .L_728)
.L_728:
        /*0114*/ 	.word	0x00000080
        /*0118*/ 	.word	0x00000001
        /*011c*/ 	.word	0x00000001


	//----- nvinfo : EIATTR_CRS_STACK_SIZE
	.align		4
.L_729:
        /*0120*/ 	.byte	0x04, 0x1e
        /*0122*/ 	.short	(.L_731 - .L_730)
.L_730:
        /*0124*/ 	.word	0x00000000


	//----- nvinfo : EIATTR_CBANK_PARAM_SIZE
	.align		4
.L_731:
        /*0128*/ 	.byte	0x03, 0x19
        /*012a*/ 	.short	0x002c


	//----- nvinfo : EIATTR_PARAM_CBANK
	.align		4
        /*012c*/ 	.byte	0x04, 0x0a
        /*012e*/ 	.short	(.L_733 - .L_732)
	.align		4
.L_732:
        /*0130*/ 	.word	index@(.nv.constant0._ZN2at6native27unrolled_elementwise_kernelIZZZNS0_16acos_kernel_cudaERNS_18TensorIteratorBaseEENKUlvE0_clEvENKUlvE0_clEvEUlfE_St5arrayIPcLm2EELi4E23TrivialOffsetCalculatorILi1EjESB_NS0_6memory12LoadWithCastILi1EEENSC_13StoreWithCastILi1EEEEEviT_T0_T2_T3_T4_T5_)
        /*0134*/ 	.short	0x0210
        /*0136*/ 	.short	0x002c


	//----- nvinfo : EIATTR_SW_WAR
	.align		4
.L_733:
        /*0138*/ 	.byte	0x04, 0x36
        /*013a*/ 	.short	(.L_735 - .L_734)
.L_734:
        /*013c*/ 	.word	0x00000008
.L_735:


//--------------------- .nv.info._ZN2at6native18elementwise_kernelILi128ELi2EZNS0_22gpu_kernel_impl_nocastIZZZNS0_16acos_kernel_cudaERNS_18TensorIteratorBaseEENKUlvE0_clEvENKUlvE0_clEvEUlfE_EEvS4_RKT_EUliE_EEviT1_ --------------------------
	.section	.nv.info._ZN2at6native18elementwise_kernelILi128ELi2EZNS0_22gpu_kernel_impl_nocastIZZZNS0_16acos_kernel_cudaERNS_18TensorIteratorBaseEENKUlvE0_clEvENKUlvE0_clEvEUlfE_EEvS4_RKT_EUliE_EEviT1_,"",@"SHT_CUDA_INFO"
	.sectionflags	@""
	.align	4


	//----- nvinfo : EIATTR_CUDA_API_VERSION
	.align		4
        /*0000*/ 	.byte	0x04, 0x37
        /*0002*/ 	.short	(.L_737 - .L_736)
.L_736:
        /*0004*/ 	.word	0x00000082


	//----- nvinfo : EIATTR_KPARAM_INFO
	.align		4
.L_737:
        /*0008*/ 	.byte	0x04, 0x17
        /*000a*/ 	.short	(.L_739 - .L_738)
.L_738:
        /*000c*/ 	.word	0x00000000
        /*0010*/ 	.short	0x0001
        /*0012*/ 	.short	0x0008
        /*0014*/ 	.byte	0x00, 0xf0, 0x61, 0x08


	//----- nvinfo : EIATTR_KPARAM_INFO
	.align		4
.L_739:
        /*0018*/ 	.byte	0x04, 0x17
        /*001a*/ 	.short	(.L_741 - .L_740)
.L_740:
        /*001c*/ 	.word	0x00000000
        /*0020*/ 	.short	0x0000
        /*0022*/ 	.short	0x0000
        /*0024*/ 	.byte	0x00, 0xf0, 0x11, 0x00


	//----- nvinfo : EIATTR_SPARSE_MMA_MASK
	.align		4
.L_741:
        /*0028*/ 	.byte	0x03, 0x50
        /*002a*/ 	.short	0x0000


	//----- nvinfo : EIATTR_MAXREG_COUNT
	.align		4
        /*002c*/ 	.byte	0x03, 0x1b
        /*002e*/ 	.short	0x0080


	//----- nvinfo : EIATTR_MERCURY_ISA_VERSION
	.align		4
        /*0030*/ 	.byte	0x03, 0x5f
        /*0032*/ 	.short	0x0101


	//----- nvinfo : EIATTR_EXIT_INSTR_OFFSETS
	.align		4
        /*0034*/ 	.byte	0x04, 0x1c
        /*0036*/ 	.short	(.L_743 - .L_742)


	//   ....[0]....
.L_742:
        /*0038*/ 	.word	0x00001600


	//   ....[1]....
        /*003c*/ 	.word	0x00002b30


	//----- nvinfo : EIATTR_MAX_THREADS
	.align		4
.L_743:
        /*0040*/ 	.byte	0x04, 0x05
        /*0042*/ 	.short	(.L_745 - .L_744)
.L_744:
        /*0044*/ 	.word	0x00000080
        /*0048*/ 	.word	0x00000001
        /*004c*/ 	.word	0x00000001


	//----- nvinfo : EIATTR_CRS_STACK_SIZE
	.align		4
.L_745:
        /*0050*/ 	.byte	0x04, 0x1e
        /*0052*/ 	.short	(.L_747 - .L_746)
.L_746:
        /*0054*/ 	.word	0x00000000


	//----- nvinfo : EIATTR_CBANK_PARAM_SIZE
	.align		4
.L_747:
        /*0058*/ 	.byte	0x03, 0x19
        /*005a*/ 	.short	0x0220


	//----- nvinfo : EIATTR_PARAM_CBANK
	.align		4
        /*005c*/ 	.byte	0x04, 0x0a
        /*005e*/ 	.short	(.L_749 - .L_748)
	.align		4
.L_748:
        /*0060*/ 	.word	index@(.nv.constant0._ZN2at6native18elementwise_kernelILi128ELi2EZNS0_22gpu_kernel_impl_nocastIZZZNS0_16acos_kernel_cudaERNS_18TensorIteratorBaseEENKUlvE0_clEvENKUlvE0_clEvEUlfE_EEvS4_RKT_EUliE_EEviT1_)
        /*0064*/ 	.short	0x0210
        /*0066*/ 	.short	0x0220


	//----- nvinfo : EIATTR_SW_WAR
	.align		4
.L_749:
        /*0068*/ 	.byte	0x04, 0x36
        /*006a*/ 	.short	(.L_751 - .L_750)
.L_750:
        /*006c*/ 	.word	0x00000008
.L_751:


//--------------------- .nv.info._ZN2at6native27unrolled_elementwise_kernelIZZZNS0_16acos_kernel_cudaERNS_18TensorIteratorBaseEENKUlvE0_clEvENKUlvE0_clEvEUlfE_St5arrayIPcLm2EELi4E23TrivialOffsetCalculatorILi1EjESB_NS0_6memory15LoadWithoutCastENSC_16StoreWithoutCastEEEviT_T0_T2_T3_T4_T5_ --------------------------
	.section	.nv.info._ZN2at6native27unrolled_elementwise_kernelIZZZNS0_16acos_kernel_cudaERNS_18TensorIteratorBaseEENKUlvE0_clEvENKUlvE0_clEvEUlfE_St5arrayIPcLm2EELi4E23TrivialOffsetCalculatorILi1EjESB_NS0_6memory15LoadWithoutCastENSC_16StoreWithoutCastEEEviT_T0_T2_T3_T4_T5_,"",@"SHT_CUDA_INFO"
	.sectionflags	@""
	.align	4


	//----- nvinfo : EIATTR_CUDA_API_VERSION
	.align		4
        /*0000*/ 	.byte	0x04, 0x37
        /*0002*/ 	.short	(.L_753 - .L_752)
.L_752:
        /*0004*/ 	.word	0x00000082


	//----- nvinfo : EIATTR_KPARAM_INFO
	.align		4
.L_753:
        /*0008*/ 	.byte	0x04, 0x17
        /*000a*/ 	.short	(.L_755 - .L_754)
.L_754:
        /*000c*/ 	.word	0x00000000
        /*0010*/ 	.short	0x0006
        /*0012*/ 	.short	0x001b
        /*0014*/ 	.byte	0x00, 0xf0, 0x05, 0x00


	//----- nvinfo : EIATTR_KPARAM_INFO
	.align		4
.L_755:
        /*0018*/ 	.byte	0x04, 0x17
        /*001a*/ 	.short	(.L_757 - .L_756)
.L_756:
        /*001c*/ 	.word	0x00000000
        /*0020*/ 	.short	0x0005
        /*0022*/ 	.short	0x001a
        /*0024*/ 	.byte	0x00, 0xf0, 0x05, 0x00


	//----- nvinfo : EIATTR_KPARAM_INFO
	.align		4
.L_757:
        /*0028*/ 	.byte	0x04, 0x17
        /*002a*/ 	.short	(.L_759 - .L_758)
.L_758:
        /*002c*/ 	.word	0x00000000
        /*0030*/ 	.short	0x0004
        /*0032*/ 	.short	0x0019
        /*0034*/ 	.byte	0x00, 0xf0, 0x05, 0x00


	//----- nvinfo : EIATTR_KPARAM_INFO
	.align		4
.L_759:
        /*0038*/ 	.byte	0x04, 0x17
        /*003a*/ 	.short	(.L_761 - .L_760)
.L_760:
        /*003c*/ 	.word	0x00000000
        /*0040*/ 	.short	0x0003
        /*0042*/ 	.short	0x0018
        /*0044*/ 	.byte	0x00, 0xf0, 0x05, 0x00


	//----- nvinfo : EIATTR_KPARAM_INFO
	.align		4
.L_761:
        /*0048*/ 	.byte	0x04, 0x17
        /*004a*/ 	.short	(.L_763 - .L_762)
.L_762:
        /*004c*/ 	.word	0x00000000
        /*0050*/ 	.short	0x0002
        /*0052*/ 	.short	0x0008
        /*0054*/ 	.byte	0x00, 0xf0, 0x41, 0x00


	//----- nvinfo : EIATTR_KPARAM_INFO
	.align		4
.L_763:
        /*0058*/ 	.byte	0x04, 0x17
        /*005a*/ 	.short	(.L_765 - .L_764)
.L_764:
        /*005c*/ 	.word	0x00000000
        /*0060*/ 	.short	0x0001
        /*0062*/ 	.short	0x0004
        /*0064*/ 	.byte	0x00, 0xf0, 0x05, 0x00


	//----- nvinfo : EIATTR_KPARAM_INFO
	.align		4
.L_765:
        /*0068*/ 	.byte	0x04, 0x17
        /*006a*/ 	.short	(.L_767 - .L_766)
.L_766:
        /*006c*/ 	.word	0x00000000
        /*0070*/ 	.short	0x0000
        /*0072*/ 	.short	0x0000
        /*0074*/ 	.byte	0x00, 0xf0, 0x11, 0x00


	//----- nvinfo : EIATTR_SPARSE_MMA_MASK
	.align		4
.L_767:
        /*0078*/ 	.byte	0x03, 0x50
        /*007a*/ 	.short	0x0000


	//----- nvinfo : EIATTR_MAXREG_COUNT
	.align		4
        /*007c*/ 	.byte	0x03, 0x1b
        /*007e*/ 	.short	0x00ff


	//----- nvinfo : EIATTR_MERCURY_ISA_VERSION
	.align		4
        /*0080*/ 	.byte	0x03, 0x5f
        /*0082*/ 	.short	0x0101


	//----- nvinfo : EIATTR_EXIT_INSTR_OFFSETS
	.align		4
        /*0084*/ 	.byte	0x04, 0x1c
        /*0086*/ 	.short	(.L_769 - .L_768)


	//   ....[0]....
.L_768:
        /*0088*/ 	.word	0x00000b40


	//   ....[1]....
        /*008c*/ 	.word	0x00000b90


	//----- nvinfo : EIATTR_MAX_THREADS
	.align		4
.L_769:
        /*0090*/ 	.byte	0x04, 0x05
        /*0092*/ 	.short	(.L_771 - .L_770)
.L_770:
        /*0094*/ 	.word	0x00000080
        /*0098*/ 	.word	0x00000001
        /*009c*/ 	.word	0x00000001


	//----- nvinfo : EIATTR_CRS_STACK_SIZE
	.align		4
.L_771:
        /*00a0*/ 	.byte	0x04, 0x1e
        /*00a2*/ 	.short	(.L_773 - .L_772)
.L_772:
        /*00a4*/ 	.word	0x00000000


	//----- nvinfo : EIATTR_CBANK_PARAM_SIZE
	.align		4
.L_773:
        /*00a8*/ 	.byte	0x03, 0x19
        /*00aa*/ 	.short	0x001c


	//----- nvinfo : EIATTR_PARAM_CBANK
	.align		4
        /*00ac*/ 	.byte	0x04, 0x0a
        /*00ae*/ 	.short	(.L_775 - .L_774)
	.align		4
.L_774:
        /*00b0*/ 	.word	index@(.nv.constant0._ZN2at6native27unrolled_elementwise_kernelIZZZNS0_16acos_kernel_cudaERNS_18TensorIteratorBaseEENKUlvE0_clEvENKUlvE0_clEvEUlfE_St5arrayIPcLm2EELi4E23TrivialOffsetCalculatorILi1EjESB_NS0_6memory15LoadWithoutCastENSC_16StoreWithoutCastEEEviT_T0_T2_T3_T4_T5_)
        /*00b4*/ 	.short	0x0210
        /*00b6*/ 	.short	0x001c


	//----- nvinfo : EIATTR_SW_WAR
	.align		4
.L_775:
        /*00b8*/ 	.byte	0x04, 0x36
        /*00ba*/ 	.short	(.L_777 - .L_776)
.L_776:
        /*00bc*/ 	.word	0x00000008
.L_777:


//--------------------- .nv.info._ZN2at6native29vectorized_elementwise_kernelILi2EZZZNS0_16acos_kernel_cudaERNS_18TensorIteratorBaseEENKUlvE0_clEvENKUlvE0_clEvEUlfE_St5arrayIPcLm2EEEEviT0_T1_ --------------------------
	.section	.nv.info._ZN2at6native29vectorized_elementwise_kernelILi2EZZZNS0_16acos_kernel_cudaERNS_18TensorIteratorBaseEENKUlvE0_clEvENKUlvE0_clEvEUlfE_St5arrayIPcLm2EEEEviT0_T1_,"",@"SHT_CUDA_INFO"
	.sectionflags	@""
	.align	4


	//----- nvinfo : EIATTR_CUDA_API_VERSION
	.align		4
        /*0000*/ 	.byte	0x04, 0x37
        /*0002*/ 	.short	(.L_779 - .L_778)
.L_778:
        /*0004*/ 	.word	0x00000082


	//----- nvinfo : EIATTR_KPARAM_INFO
	.align		4
.L_779:
        /*0008*/ 	.byte	0x04, 0x17
        /*000a*/ 	.short	(.L_781 - .L_780)
.L_780:
        /*000c*/ 	.word	0x00000000
        /*0010*/ 	.short	0x0002
        /*0012*/ 	.short	0x0008
        /*0014*/ 	.byte	0x00, 0xf0, 0x41, 0x00


	//----- nvinfo : EIATTR_KPARAM_INFO
	.align		4
.L_781:
        /*0018*/ 	.byte	0x04, 0x17
        /*001a*/ 	.short	(.L_783 - .L_782)
.L_782:
        /*001c*/ 	.word	0x00000000
        /*0020*/ 	.short	0x0001
        /*0022*/ 	.short	0x0004
        /*0024*/ 	.byte	0x00, 0xf0, 0x05, 0x00


	//----- nvinfo : EIATTR_KPARAM_INFO
	.align		4
.L_783:
        /*0028*/ 	.byte	0x04, 0x17
        /*002a*/ 	.short	(.L_785 - .L_784)
.L_784:
        /*002c*/ 	.word	0x00000000
        /*0030*/ 	.short	0x0000
        /*0032*/ 	.short	0x0000
        /*0034*/ 	.byte	0x00, 0xf0, 0x11, 0x00


	//----- nvinfo : EIATTR_SPARSE_MMA_MASK
	.align		4
.L_785:
        /*0038*/ 	.byte	0x03, 0x50
        /*003a*/ 	.short	0x0000


	//----- nvinfo : EIATTR_MAXREG_COUNT
	.align		4
        /*003c*/ 	.byte	0x03, 0x1b
        /*003e*/ 	.short	0x00ff


	//----- nvinfo : EIATTR_MERCURY_ISA_VERSION
	.align		4
        /*0040*/ 	.byte	0x03, 0x5f
        /*0042*/ 	.short	0x0101


	//----- nvinfo : EIATTR_EXIT_INSTR_OFFSETS
	.align		4
        /*0044*/ 	.byte	0x04, 0x1c
        /*0046*/ 	.short	(.L_787 - .L_786)


	//   ....[0]....
.L_786:
        /*0048*/ 	.word	0x00000da0


	//   ....[1]....
        /*004c*/ 	.word	0x00002440


	//   ....[2]....
        /*0050*/ 	.word	0x00002490


	//----- nvinfo : EIATTR_MAX_THREADS
	.align		4
.L_787:
        /*0054*/ 	.byte	0x04, 0x05
        /*0056*/ 	.short	(.L_789 - .L_788)
.L_788:
        /*0058*/ 	.word	0x00000080
        /*005c*/ 	.word	0x00000001
        /*0060*/ 	.word	0x00000001


	//----- nvinfo : EIATTR_CRS_STACK_SIZE
	.align		4
.L_789:
        /*0064*/ 	.byte	0x04, 0x1e
        /*0066*/ 	.short	(.L_791 - .L_790)
.L_790:
        /*0068*/ 	.word	0x00000000


	//----- nvinfo : EIATTR_CBANK_PARAM_SIZE
	.align		4
.L_791:
        /*006c*/ 	.byte	0x03, 0x19
        /*006e*/ 	.short	0x0018


	//----- nvinfo : EIATTR_PARAM_CBANK
	.align		4
        /*0070*/ 	.byte	0x04, 0x0a
        /*0072*/ 	.short	(.L_793 - .L_792)
	.align		4
.L_792:
        /*0074*/ 	.word	index@(.nv.constant0._ZN2at6native29vectorized_elementwise_kernelILi2EZZZNS0_16acos_kernel_cudaERNS_18TensorIteratorBaseEENKUlvE0_clEvENKUlvE0_clEvEUlfE_St5arrayIPcLm2EEEEviT0_T1_)
        /*0078*/ 	.short	0x0210
        /*007a*/ 	.short	0x0018


	//----- nvinfo : EIATTR_SW_WAR
	.align		4
.L_793:
        /*007c*/ 	.byte	0x04, 0x36
        /*007e*/ 	.short	(.L_795 - .L_794)
.L_794:
        /*0080*/ 	.word	0x00000008
.L_795:


//--------------------- .nv.info._ZN2at6native29vectorized_elementwise_kernelILi4EZZZNS0_16acos_kernel_cudaERNS_18TensorIteratorBaseEENKUlvE0_clEvENKUlvE0_clEvEUlfE_St5arrayIPcLm2EEEEviT0_T1_ --------------------------
	.section	.nv.info._ZN2at6native29vectorized_elementwise_kernelILi4EZZZNS0_16acos_kernel_cudaERNS_18TensorIteratorBaseEENKUlvE0_clEvENKUlvE0_clEvEUlfE_St5arrayIPcLm2EEEEviT0_T1_,"",@"SHT_CUDA_INFO"
	.sectionflags	@""
	.align	4


	//----- nvinfo : EIATTR_CUDA_API_VERSION
	.align		4
        /*0000*/ 	.byte	0x04, 0x37
        /*0002*/ 	.short	(.L_797 - .L_796)
.L_796:
        /*0004*/ 	.word	0x00000082


	//----- nvinfo : EIATTR_KPARAM_INFO
	.align		4
.L_797:
        /*0008*/ 	.byte	0x04, 0x17
        /*000a*/ 	.short	(.L_799 - .L_798)
.L_798:
        /*000c*/ 	.word	0x00000000
        /*0010*/ 	.short	0x0002
        /*0012*/ 	.short	0x0008
        /*0014*/ 	.byte	0x00, 0xf0, 0x41, 0x00


	//----- nvinfo : EIATTR_KPARAM_INFO
	.align		4
.L_799:
        /*0018*/ 	.byte	0x04, 0x17
        /*001a*/ 	.short	(.L_801 - .L_800)
.L_800:
        /*001c*/ 	.word	0x00000000
        /*0020*/ 	.short	0x0001
        /*0022*/ 	.short	0x0004
        /*0024*/ 	.byte	0x00, 0xf0, 0x05, 0x00


	//----- nvinfo : EIATTR_KPARAM_INFO
	.align		4
.L_801:
        /*0028*/ 	.byte	0x04, 0x17
        /*002a*/ 	.short	(.L_803 - .L_802)
.L_802:
        /*002c*/ 	.word	0x00000000
        /*0030*/ 	.short	0x0000
        /*0032*/ 	.short	0x0000
        /*0034*/ 	.byte	0x00, 0xf0, 0x11, 0x00


	//----- nvinfo : EIATTR_SPARSE_MMA_MASK
	.align		4
.L_803:
        /*0038*/ 	.byte	0x03, 0x50
        /*003a*/ 	.short	0x0000


	//----- nvinfo : EIATTR_MAXREG_COUNT
	.align		4
        /*003c*/ 	.byte	0x03, 0x1b
        /*003e*/ 	.short	0x00ff


	//----- nvinfo : EIATTR_MERCURY_ISA_VERSION
	.align		4
        /*0040*/ 	.byte	0x03, 0x5f
        /*0042*/ 	.short	0x0101


	//----- nvinfo : EIATTR_EXIT_INSTR_OFFSETS
	.align		4
        /*0044*/ 	.byte	0x04, 0x1c
        /*0046*/ 	.short	(.L_805 - .L_804)


	//   ....[0]....
.L_804:
        /*0048*/ 	.word	0x00000d60


	//   ....[1]....
        /*004c*/ 	.word	0x00002400


	//   ....[2]....
        /*0050*/ 	.word	0x00002450


	//----- nvinfo : EIATTR_MAX_THREADS
	.align		4
.L_805:
        /*0054*/ 	.byte	0x04, 0x05
        /*0056*/ 	.short	(.L_807 - .L_806)
.L_806:
        /*0058*/ 	.word	0x00000080
        /*005c*/ 	.word	0x00000001
        /*0060*/ 	.word	0x00000001


	//----- nvinfo : EIATTR_CRS_STACK_SIZE
	.align		4
.L_807:
        /*0064*/ 	.byte	0x04, 0x1e
        /*0066*/ 	.short	(.L_809 - .L_808)
.L_808:
        /*0068*/ 	.word	0x00000000


	//----- nvinfo : EIATTR_CBANK_PARAM_SIZE
	.align		4
.L_809:
        /*006c*/ 	.byte	0x03, 0x19
        /*006e*/ 	.short	0x0018


	//----- nvinfo : EIATTR_PARAM_CBANK
	.align		4
        /*0070*/ 	.byte	0x04, 0x0a
        /*0072*/ 	.short	(.L_811 - .L_810)
	.align		4
.L_810:
        /*0074*/ 	.word	index@(.nv.constant0._ZN2at6native29vectorized_elementwise_kernelILi4EZZZNS0_16acos_kernel_cudaERNS_18TensorIteratorBaseEENKUlvE0_clEvENKUlvE0_clEvEUlfE_St5arrayIPcLm2EEEEviT0_T1_)
        /*0078*/ 	.short	0x0210
        /*007a*/ 	.short	0x0018


	//----- nvinfo : EIATTR_SW_WAR
	.align		4
.L_811:
        /*007c*/ 	.byte	0x04, 0x36
        /*007e*/ 	.short	(.L_813 - .L_812)
.L_812:
        /*0080*/ 	.word	0x00000008
.L_813:


//--------------------- .nv.info._ZN2at6native29vectorized_elementwise_kernelILi8EZZZNS0_16acos_kernel_cudaERNS_18TensorIteratorBaseEENKUlvE0_clEvENKUlvE0_clEvEUlfE_St5arrayIPcLm2EEEEviT0_T1_ --------------------------
	.section	.nv.info._ZN2at6native29vectorized_elementwise_kernelILi8EZZZNS0_16acos_kernel_cudaERNS_18TensorIteratorBaseEENKUlvE0_clEvENKUlvE0_clEvEUlfE_St5arrayIPcLm2EEEEviT0_T1_,"",@"SHT_CUDA_INFO"
	.sectionflags	@""
	.align	4


	//----- nvinfo : EIATTR_CUDA_API_VERSION
	.align		4
        /*0000*/ 	.byte	0x04, 0x37
        /*0002*/ 	.short	(.L_815 - .L_814)
.L_814:
        /*0004*/ 	.word	0x00000082


	//----- nvinfo : EIATTR_KPARAM_INFO
	.align		4
.L_815:
        /*0008*/ 	.byte	0x04, 0x17
        /*000a*/ 	.short	(.L_817 - .L_816)
.L_816:
        /*000c*/ 	.word	0x00000000
        /*0010*/ 	.short	0x0002
        /*0012*/ 	.short	0x0008
        /*0014*/ 	.byte	0x00, 0xf0, 0x41, 0x00


	//----- nvinfo : EIATTR_KPARAM_INFO
	.align		4
.L_817:
        /*0018*/ 	.byte	0x04, 0x17
        /*001a*/ 	.short	(.L_819 - .L_818)
.L_818:
        /*001c*/ 	.word	0x00000000
        /*0020*/ 	.short	0x0001
        /*0022*/ 	.short	0x0004
        /*0024*/ 	.byte	0x00, 0xf0, 0x05, 0x00


	//----- nvinfo : EIATTR_KPARAM_INFO
	.align		4
.L_819:
        /*0028*/ 	.byte	0x04, 0x17
        /*002a*/ 	.short	(.L_821 - .L_820)
.L_820:
        /*002c*/ 	.word	0x00000000
        /*0030*/ 	.short	0x0000
        /*0032*/ 	.short	0x0000
        /*0034*/ 	.byte	0x00, 0xf0, 0x11, 0x00


	//----- nvinfo : EIATTR_SPARSE_MMA_MASK
	.align		4
.L_821:
        /*0038*/ 	.byte	0x03, 0x50
        /*003a*/ 	.short	0x0000


	//----- nvinfo : EIATTR_MAXREG_COUNT
	.align		4
        /*003c*/ 	.byte	0x03, 0x1b
        /*003e*/ 	.short	0x00ff


	//----- nvinfo : EIATTR_MERCURY_ISA_VERSION
	.align		4
        /*0040*/ 	.byte	0x03, 0x5f
        /*0042*/ 	.short	0x0101


	//----- nvinfo : EIATTR_EXIT_INSTR_OFFSETS
	.align		4
        /*0044*/ 	.byte	0x04, 0x1c
        /*0046*/ 	.short	(.L_823 - .L_822)


	//   ....[0]....
.L_822:
        /*0048*/ 	.word	0x00000d60


	//   ....[1]....
        /*004c*/ 	.word	0x00002400


	//   ....[2]....
        /*0050*/ 	.word	0x00002450


	//----- nvinfo : EIATTR_MAX_THREADS
	.align		4
.L_823:
        /*0054*/ 	.byte	0x04, 0x05
        /*0056*/ 	.short	(.L_825 - .L_824)
.L_824:
        /*0058*/ 	.word	0x00000080
        /*005c*/ 	.word	0x00000001
        /*0060*/ 	.word	0x00000001


	//----- nvinfo : EIATTR_CRS_STACK_SIZE
	.align		4
.L_825:
        /*0064*/ 	.byte	0x04, 0x1e
        /*0066*/ 	.short	(.L_827 - .L_826)
.L_826:
        /*0068*/ 	.word	0x00000000


	//----- nvinfo : EIATTR_CBANK_PARAM_SIZE
	.align		4
.L_827:
        /*006c*/ 	.byte	0x03, 0x19
        /*006e*/ 	.short	0x0018


	//----- nvinfo : EIATTR_PARAM_CBANK
	.align		4
        /*0070*/ 	.byte	0x04, 0x0a
        /*0072*/ 	.short	(.L_829 - .L_828)
	.align		4
.L_828:
        /*0074*/ 	.word	index@(.nv.constant0._ZN2at6native29vectorized_elementwise_kernelILi8EZZZNS0_16acos_kernel_cudaERNS_18TensorIteratorBaseEENKUlvE0_clEvENKUlvE0_clEvEUlfE_St5arrayIPcLm2EEEEviT0_T1_)
        /*0078*/ 	.short	0x0210
        /*007a*/ 	.short	0x0018


	//----- nvinfo : EIATTR_SW_WAR
	.align		4
.L_829:
        /*007c*/ 	.byte	0x04, 0x36
        /*007e*/ 	.short	(.L_831 - .L_830)
.L_830:
        /*0080*/ 	.word	0x00000008
.L_831:


//--------------------- .nv.info._ZN2at6native18elementwise_kernelILi128ELi4EZNS0_15gpu_kernel_implIZZZNS0_16acos_kernel_cudaERNS_18TensorIteratorBaseEENKUlvE0_clEvENKUlvE_clEvEUldE_EEvS4_RKT_EUliE_EEviT1_ --------------------------
	.section	.nv.info._ZN2at6native18elementwise_kernelILi128ELi4EZNS0_15gpu_kernel_implIZZZNS0_16acos_kernel_cudaERNS_18TensorIteratorBaseEENKUlvE0_clEvENKUlvE_clEvEUldE_EEvS4_RKT_EUliE_EEviT1_,"",@"SHT_CUDA_INFO"
	.sectionflags	@""
	.align	4


	//----- nvinfo : EIATTR_CUDA_API_VERSION
	.align		4
        /*0000*/ 	.byte	0x04, 0x37
        /*0002*/ 	.short	(.L_833 - .L_832)
.L_832:
        /*0004*/ 	.word	0x00000082


	//----- nvinfo : EIATTR_KPARAM_INFO
	.align		4
.L_833:
        /*0008*/ 	.byte	0x04, 0x17
        /*000a*/ 	.short	(.L_835 - .L_834)
.L_834:
        /*000c*/ 	.word	0x00000000
        /*0010*/ 	.short	0x0001
        /*0012*/ 	.short	0x0008
        /*0014*/ 	.byte	0x00, 0xf0, 0x61, 0x08


	//----- nvinfo : EIATTR_KPARAM_INFO
	.align		4
.L_835:
        /*0018*/ 	.byte	0x04, 0x17
        /*001a*/ 	.short	(.L_837 - .L_836)
.L_836:
        /*001c*/ 	.word	0x00000000
        /*0020*/ 	.short	0x0000
        /*0022*/ 	.short	0x0000
        /*0024*/ 	.byte	0x00, 0xf0, 0x11, 0x00


	//----- nvinfo : EIATTR_SPARSE_MMA_MASK
	.align		4
.L_837:
        /*0028*/ 	.byte	0x03, 0x50
        /*002a*/ 	.short	0x0000


	//----- nvinfo : EIATTR_MAXREG_COUNT
	.align		4
        /*002c*/ 	.byte	0x03, 0x1b
        /*002e*/ 	.short	0x0080


	//----- nvinfo : EIATTR_EXTERNS
	.align		4
        /*0030*/ 	.byte	0x04, 0x0f
        /*0032*/ 	.short	(.L_839 - .L_838)


	//   ....[0]....
	.align		4
.L_838:
        /*0034*/ 	.word	index@(__assertfail)


	//----- nvinfo : EIATTR_MERCURY_ISA_VERSION
	.align		4
.L_839:
        /*0038*/ 	.byte	0x03, 0x5f
        /*003a*/ 	.short	0x0101


	//----- nvinfo : EIATTR_SYSCALL_OFFSETS
	.align		4
        /*003c*/ 	.byte	0x04, 0x46
        /*003e*/ 	.short	(.L_841 - .L_840)


	//   ....[0]....
.L_840:
        /*0040*/ 	.word	0x00002250


	//   ....[1]....
        /*0044*/ 	.word	0x00003b80


	//   ....[2]....
        /*0048*/ 	.word	0x00005e10


	//   ....[3]....
        /*004c*/ 	.word	0x00007740


	//   ....[4]....
        /*0050*/ 	.word	0x000099c0


	//   ....[5]....
        /*0054*/ 	.word	0x0000b2f0


	//   ....[6]....
        /*0058*/ 	.word	0x0000d560


	//   ....[7]....
        /*005c*/ 	.word	0x0000ee90


	//----- nvinfo : EIATTR_EXIT_INSTR_OFFSETS
	.align		4
.L_841:
        /*0060*/ 	.byte	0x04, 0x1c
        /*0062*/ 	.short	(.L_843 - .L_842)


	//   ....[0]....
.L_842:
        /*0064*/ 	.word	0x0000b3a0


	//   ....[1]....
        /*0068*/ 	.word	0x0000ded0


	//   ....[2]....
        /*006c*/ 	.word	0x0000df10


	//   ....[3]....
        /*0070*/ 	.word	0x0000dfa0


	//   ....[4]....
        /*0074*/ 	.word	0x0000dfd0


	//   ....[5]....
        /*0078*/ 	.word	0x0000e000


	//   ....[6]....
        /*007c*/ 	.word	0x0000e0d0


	//   ....[7]....
        /*0080*/ 	.word	0x0000e150


	//   ....[8]....
        /*0084*/ 	.word	0x0000e230


	//   ....[9]....
        /*0088*/ 	.word	0x0000e2c0


	//   ....[10]....
        /*008c*/ 	.word	0x0000e2e0


	//   ....[11]....
        /*0090*/ 	.word	0x0000e3a0


	//   ....[12]....
        /*0094*/ 	.word	0x0000e3d0


	//   ....[13]....
        /*0098*/ 	.word	0x0000e5a0


	//   ....[14]....
        /*009c*/ 	.word	0x0000e740


	//   ....[15]....
        /*00a0*/ 	.word	0x0000e7c0


	//   ....[16]....
        /*00a4*/ 	.word	0x0000e870


	//   ....[17]....
        /*00a8*/ 	.word	0x0000ea30


	//   ....[18]....
        /*00ac*/ 	.word	0x0000ebf0


	//   ....[19]....
        /*00b0*/ 	.word	0x0000ed90


	//   ....[20]....
        /*00b4*/ 	.word	0x0000eea0


	//   ....[21]....
        /*00b8*/ 	.word	0x0000eed0


	//   ....[22]....
        /*00bc*/ 	.word	0x0000ef00


	//----- nvinfo : EIATTR_MAX_THREADS
	.align		4
.L_843:
        /*00c0*/ 	.byte	0x04, 0x05
        /*00c2*/ 	.short	(.L_845 - .L_844)
.L_844:
        /*00c4*/ 	.word	0x00000080
        /*00c8*/ 	.word	0x00000001
        /*00cc*/ 	.word	0x00000001


	//----- nvinfo : EIATTR_CRS_STACK_SIZE
	.align		4
.L_845:
        /*00d0*/ 	.byte	0x04, 0x1e
        /*00d2*/ 	.short	(.L_847 - .L_846)
.L_846:
        /*00d4*/ 	.word	0x00000000


	//----- nvinfo : EIATTR_CBANK_PARAM_SIZE
	.align		4
.L_847:
        /*00d8*/ 	.byte	0x03, 0x19
        /*00da*/ 	.short	0x0220


	//----- nvinfo : EIATTR_PARAM_CBANK
	.align		4
        /*00dc*/ 	.byte	0x04, 0x0a
        /*00de*/ 	.short	(.L_849 - .L_848)
	.align		4
.L_848:
        /*00e0*/ 	.word	index@(.nv.constant0._ZN2at6native18elementwise_kernelILi128ELi4EZNS0_15gpu_kernel_implIZZZNS0_16acos_kernel_cudaERNS_18TensorIteratorBaseEENKUlvE0_clEvENKUlvE_clEvEUldE_EEvS4_RKT_EUliE_EEviT1_)
        /*00e4*/ 	.short	0x0210
        /*00e6*/ 	.short	0x0220


	//----- nvinfo : EIATTR_SW_WAR
	.align		4
.L_849:
        /*00e8*/ 	.byte	0x04, 0x36
        /*00ea*/ 	.short	(.L_851 - .L_850)
.L_850:
        /*00ec*/ 	.word	0x00000008
.L_851:


//--------------------- .nv.info._ZN2at6native27unrolled_elementwise_kernelIZZZNS0_16acos_kernel_cudaERNS_18TensorIteratorBaseEENKUlvE0_clEvENKUlvE_clEvEUldE_St5arrayIPcLm2EELi4E23TrivialOffsetCalculatorILi1EjESB_NS0_6memory12LoadWithCastILi1EEENSC_13StoreWithCastILi1EEEEEviT_T0_T2_T3_T4_T5_ --------------------------
	.section	.nv.info._ZN2at6native27unrolled_elementwise_kernelIZZZNS0_16acos_kernel_cudaERNS_18TensorIteratorBaseEENKUlvE0_clEvENKUlvE_clEvEUldE_St5arrayIPcLm2EELi4E23TrivialOffsetCalculatorILi1EjESB_NS0_6memory12LoadWithCastILi1EEENSC_13StoreWithCastILi1EEEEEviT_T0_T2_T3_T4_T5_,"",@"SHT_CUDA_INFO"
	.sectionflags	@""
	.align	4


	//----- nvinfo : EIATTR_CUDA_API_VERSION
	.align		4
        /*0000*/ 	.byte	0x04, 0x37
        /*0002*/ 	.short	(.L_853 - .L_852)
.L_852:
        /*0004*/ 	.word	0x00000082


	//----- nvinfo : EIATTR_KPARAM_INFO
	.align		4
.L_853:
        /*0008*/ 	.byte	0x04, 0x17
        /*000a*/ 	.short	(.L_855 - .L_854)
.L_854:
        /*000c*/ 	.word	0x00000000
        /*0010*/ 	.short	0x0006
        /*0012*/ 	.short	0x0024
        /*0014*/ 	.byte	0x00, 0xf0, 0x21, 0x00


	//----- nvinfo : EIATTR_KPARAM_INFO
	.align		4
.L_855:
        /*0018*/ 	.byte	0x04, 0x17
        /*001a*/ 	.short	(.L_857 - .L_856)
.L_856:
        /*001c*/ 	.word	0x00000000
        /*0020*/ 	.short	0x0005
        /*0022*/ 	.short	0x001c
        /*0024*/ 	.byte	0x00, 0xf0, 0x21, 0x00


	//----- nvinfo : EIATTR_KPARAM_INFO
	.align		4
.L_857:
        /*0028*/ 	.byte	0x04, 0x17
        /*002a*/ 	.short	(.L_859 - .L_858)
.L_858:
        /*002c*/ 	.word	0x00000000
        /*0030*/ 	.short	0x0004
        /*0032*/ 	.short	0x0019
        /*0034*/ 	.byte	0x00, 0xf0, 0x05, 0x00


	//----- nvinfo : EIATTR_KPARAM_INFO
	.align		4
.L_859:
        /*0038*/ 	.byte	0x04, 0x17
        /*003a*/ 	.short	(.L_861 - .L_860)
.L_860:
        /*003c*/ 	.word	0x00000000
        /*0040*/ 	.short	0x0003
        /*0042*/ 	.short	0x0018
        /*0044*/ 	.byte	0x00, 0xf0, 0x05, 0x00


	//----- nvinfo : EIATTR_KPARAM_INFO
	.align		4
.L_861:
        /*0048*/ 	.byte	0x04, 0x17
        /*004a*/ 	.short	(.L_863 - .L_862)
.L_862:
        /*004c*/ 	.word	0x00000000
        /*0050*/ 	.short	0x0002
        /*0052*/ 	.short	0x0008
        /*0054*/ 	.byte	0x00, 0xf0, 0x41, 0x00


	//----- nvinfo : EIATTR_KPARAM_INFO
	.align		4
.L_863:
        /*0058*/ 	.byte	0x04, 0x17
        /*005a*/ 	.short	(.L_865 - .L_864)
.L_864:
        /*005c*/ 	.word	0x00000000
        /*0060*/ 	.short	0x0001
        /*0062*/ 	.short	0x0004
        /*0064*/ 	.byte	0x00, 0xf0, 0x05, 0x00


	//----- nvinfo : EIATTR_KPARAM_INFO
	.align		4
.L_865:
        /*0068*/ 	.byte	0x04, 0x17
        /*006a*/ 	.short	(.L_867 - .L_866)
.L_866:
        /*006c*/ 	.word	0x00000000
        /*0070*/ 	.short	0x0000
        /*0072*/ 	.short	0x0000
        /*0074*/ 	.byte	0x00, 0xf0, 0x11, 0x00


	//----- nvinfo : EIATTR_SPARSE_MMA_MASK
	.align		4
.L_867:
        /*0078*/ 	.byte	0x03, 0x50
        /*007a*/ 	.short	0x0000


	//----- nvinfo : EIATTR_MAXREG_COUNT
	.align		4
        /*007c*/ 	.byte	0x03, 0x1b
        /*007e*/ 	.short	0x00ff


	//----- nvinfo : EIATTR_EXTERNS
	.align		4
        /*0080*/ 	.byte	0x04, 0x0f
        /*0082*/ 	.short	(.L_869 - .L_868)


	//   ....[0]....
	.align		4
.L_868:
        /*0084*/ 	.word	index@(__assertfail)


	//----- nvinfo : EIATTR_MERCURY_ISA_VERSION
	.align		4
.L_869:
        /*0088*/ 	.byte	0x03, 0x5f
        /*008a*/ 	.short	0x0101


	//----- nvinfo : EIATTR_SYSCALL_OFFSETS
	.align		4
        /*008c*/ 	.byte	0x04, 0x46
        /*008e*/ 	.short	(.L_871 - .L_870)


	//   ....[0]....
.L_870:
        /*0090*/ 	.word	0x00000f80


	//   ....[1]....
        /*0094*/ 	.word	0x00001f20


	//   ....[2]....
        /*0098*/ 	.word	0x00002ed0


	//   ....[3]....
        /*009c*/ 	.word	0x00003e50


	//   ....[4]....
        /*00a0*/ 	.word	0x00007220


	//   ....[5]....
        /*00a4*/ 	.word	0x000083e0


	//   ....[6]....
        /*00a8*/ 	.word	0x00009560


	//   ....[7]....
        /*00ac*/ 	.word	0x0000a700


	//----- nvinfo : EIATTR_EXIT_INSTR_OFFSETS
	.align		4
.L_871:
        /*00b0*/ 	.byte	0x04, 0x1c
        /*00b2*/ 	.short	(.L_873 - .L_872)


	//   ....[0]....
.L_872:
        /*00b4*/ 	.word	0x00009600


	//   ....[1]....
        /*00b8*/ 	.word	0x00009740


	//   ....[2]....
        /*00bc*/ 	.word	0x00009780


	//   ....[3]....
        /*00c0*/ 	.word	0x00009810


	//   ....[4]....
        /*00c4*/ 	.word	0x00009840


	//   ....[5]....
        /*00c8*/ 	.word	0x00009870


	//   ....[6]....
        /*00cc*/ 	.word	0x00009940


	//   ....[7]....
        /*00d0*/ 	.word	0x000099c0


	//   ....[8]....
        /*00d4*/ 	.word	0x00009aa0


	//   ....[9]....
        /*00d8*/ 	.word	0x00009b30


	//   ....[10]....
        /*00dc*/ 	.word	0x00009b50


	//   ....[11]....
        /*00e0*/ 	.word	0x00009c10


	//   ....[12]....
        /*00e4*/ 	.word	0x00009c40


	//   ....[13]....
        /*00e8*/ 	.word	0x00009e10


	//   ....[14]....
        /*00ec*/ 	.word	0x00009fb0


	//   ....[15]....
        /*00f0*/ 	.word	0x0000a030


	//   ....[16]....
        /*00f4*/ 	.word	0x0000a0e0


	//   ....[17]....
        /*00f8*/ 	.word	0x0000a2a0


	//   ....[18]....
        /*00fc*/ 	.word	0x0000a460


	//   ....[19]....
        /*0100*/ 	.word	0x0000a600


	//   ....[20]....
        /*0104*/ 	.word	0x0000a710


	//   ....[21]....
        /*0108*/ 	.word	0x0000a740


	//   ....[22]....
        /*010c*/ 	.word	0x0000a770


	//----- nvinfo : EIATTR_MAX_THREADS
	.align		4
.L_873:
        /*0110*/ 	.byte	0x04, 0x05
        /*0112*/ 	.short	(.L_875 - .L_874)
.L_874:
        /*0114*/ 	.word	0x00000080
        /*0118*/ 	.word	0x00000001
        /*011c*/ 	.word	0x00000001


	//----- nvinfo : EIATTR_CRS_STACK_SIZE
	.align		4
.L_875:
        /*0120*/ 	.byte	0x04, 0x1e
        /*0122*/ 	.short	(.L_877 - .L_876)
.L_876:
        /*0124*/ 	.word	0x00000000


	//----- nvinfo : EIATTR_CBANK_PARAM_SIZE
	.align		4
.L_877:
        /*0128*/ 	.byte	0x03, 0x19
        /*012a*/ 	.short	0x002c


	//----- nvinfo : EIATTR_PARAM_CBANK
	.align		4
        /*012c*/ 	.byte	0x04, 0x0a
        /*012e*/ 	.short	(.L_879 - .L_878)
	.align		4
.L_878:
        /*0130*/ 	.word	index@(.nv.constant0._ZN2at6native27unrolled_elementwise_kernelIZZZNS0_16acos_kernel_cudaERNS_18TensorIteratorBaseEENKUlvE0_clEvENKUlvE_clEvEUldE_St5arrayIPcLm2EELi4E23TrivialOffsetCalculatorILi1EjESB_NS0_6memory12LoadWithCastILi1EEENSC_13StoreWithCastILi1EEEEEviT_T0_T2_T3_T4_T5_)
        /*0134*/ 	.short	0x0210
        /*0136*/ 	.short	0x002c


	//----- nvinfo : EIATTR_SW_WAR
	.align		4
.L_879:
        /*0138*/ 	.byte	0x04, 0x36
        /*013a*/ 	.short	(.L_881 - .L_880)
.L_880:
        /*013c*/ 	.word	0x00000008
.L_881:


//--------------------- .nv.info._ZN2at6native18elementwise_kernelILi128ELi2EZNS0_22gpu_kernel_impl_nocastIZZZNS0_16acos_kernel_cudaERNS_18TensorIteratorBaseEENKUlvE0_clEvENKUlvE_clEvEUldE_EEvS4_RKT_EUliE_EEviT1_ --------------------------
	.section	.nv.info._ZN2at6native18elementwise_kernelILi128ELi2EZNS0_22gpu_kernel_impl_nocastIZZZNS0_16acos_kernel_cudaERNS_18TensorIteratorBaseEENKUlvE0_clEvENKUlvE_clEvEUldE_EEvS4_RKT_EUliE_EEviT1_,"",@"SHT_CUDA_INFO"
	.sectionflags	@""
	.align	4


	//----- nvinfo : EIATTR_CUDA_API_VERSION
	.align		4
        /*0000*/ 	.byte	0x04, 0x37
        /*0002*/ 	.short	(.L_883 - .L_882)
.L_882:
        /*0004*/ 	.word	0x00000082


	//----- nvinfo : EIATTR_KPARAM_INFO
	.align		4
.L_883:
        /*0008*/ 	.byte	0x04, 0x17
        /*000a*/ 	.short	(.L_885 - .L_884)
.L_884:
        /*000c*/ 	.word	0x00000000
        /*0010*/ 	.short	0x0001
        /*0012*/ 	.short	0x0008
        /*0014*/ 	.byte	0x00, 0xf0, 0x61, 0x08


	//----- nvinfo : EIATTR_KPARAM_INFO
	.align		4
.L_885:
        /*0018*/ 	.byte	0x04, 0x17
        /*001a*/ 	.short	(.L_887 - .L_886)
.L_886:
        /*001c*/ 	.word	0x00000000
        /*0020*/ 	.short	0x0000
        /*0022*/ 	.short	0x0000
        /*0024*/ 	.byte	0x00, 0xf0, 0x11, 0x00


	//----- nvinfo : EIATTR_SPARSE_MMA_MASK
	.align		4
.L_887:
        /*0028*/ 	.byte	0x03, 0x50
        /*002a*/ 	.short	0x0000


	//----- nvinfo : EIATTR_MAXREG_COUNT
	.align		4
        /*002c*/ 	.byte	0x03, 0x1b
        /*002e*/ 	.short	0x0080


	//----- nvinfo : EIATTR_MERCURY_ISA_VERSION
	.align		4
        /*0030*/ 	.byte	0x03, 0x5f
        /*0032*/ 	.short	0x0101


	//----- nvinfo : EIATTR_EXIT_INSTR_OFFSETS
	.align		4
        /*0034*/ 	.byte	0x04, 0x1c
        /*0036*/ 	.short	(.L_889 - .L_888)


	//   ....[0]....
.L_888:
        /*0038*/ 	.word	0x00001c50


	//   ....[1]....
        /*003c*/ 	.word	0x000037e0


	//----- nvinfo : EIATTR_MAX_THREADS
	.align		4
.L_889:
        /*0040*/ 	.byte	0x04, 0x05
        /*0042*/ 	.short	(.L_891 - .L_890)
.L_890:
        /*0044*/ 	.word	0x00000080
        /*0048*/ 	.word	0x00000001
        /*004c*/ 	.word	0x00000001


	//----- nvinfo : EIATTR_CRS_STACK_SIZE
	.align		4
.L_891:
        /*0050*/ 	.byte	0x04, 0x1e
        /*0052*/ 	.short	(.L_893 - .L_892)
.L_892:
        /*0054*/ 	.word	0x00000000


	//----- nvinfo : EIATTR_CBANK_PARAM_SIZE
	.align		4
.L_893:
        /*0058*/ 	.byte	0x03, 0x19
        /*005a*/ 	.short	0x0220


	//----- nvinfo : EIATTR_PARAM_CBANK
	.align		4
        /*005c*/ 	.byte	0x04, 0x0a
        /*005e*/ 	.short	(.L_895 - .L_894)
	.align		4
.L_894:
        /*0060*/ 	.word	index@(.nv.constant0._ZN2at6native18elementwise_kernelILi128ELi2EZNS0_22gpu_kernel_impl_nocastIZZZNS0_16acos_kernel_cudaERNS_18TensorIteratorBaseEENKUlvE0_clEvENKUlvE_clEvEUldE_EEvS4_RKT_EUliE_EEviT1_)
        /*0064*/ 	.short	0x0210
        /*0066*/ 	.short	0x0220


	//----- nvinfo : EIATTR_SW_WAR
	.align		4
.L_895:
        /*0068*/ 	.byte	0x04, 0x36
        /*006a*/ 	.short	(.L_897 - .L_896)
.L_896:
        /*006c*/ 	.word	0x00000008
.L_897:


//--------------------- .nv.info._ZN2at6native27unrolled_elementwise_kernelIZZZNS0_16acos_kernel_cudaERNS_18TensorIteratorBaseEENKUlvE0_clEvENKUlvE_clEvEUldE_St5arrayIPcLm2EELi4E23TrivialOffsetCalculatorILi1EjESB_NS0_6memory15LoadWithoutCastENSC_16StoreWithoutCastEEEviT_T0_T2_T3_T4_T5_ --------------------------
	.section	.nv.info._ZN2at6native27unrolled_elementwise_kernelIZZZNS0_16acos_kernel_cudaERNS_18TensorIteratorBaseEENKUlvE0_clEvENKUlvE_clEvEUldE_St5arrayIPcLm2EELi4E23TrivialOffsetCalculatorILi1EjESB_NS0_6memory15LoadWithoutCastENSC_16StoreWithoutCastEEEviT_T0_T2_T3_T4_T5_,"",@"SHT_CUDA_INFO"
	.sectionflags	@""
	.align	4


	//----- nvinfo : EIATTR_CUDA_API_VERSION
	.align		4
        /*0000*/ 	.byte	0x04, 0x37
        /*0002*/ 	.short	(.L_899 - .L_898)
.L_898:
        /*0004*/ 	.word	0x00000082


	//----- nvinfo : EIATTR_KPARAM_INFO
	.align		4
.L_899:
        /*0008*/ 	.byte	0x04, 0x17
        /*000a*/ 	.short	(.L_901 - .L_900)
.L_900:
        /*000c*/ 	.word	0x00000000
        /*0010*/ 	.short	0x0006
        /*0012*/ 	.short	0x001b
        /*0014*/ 	.byte	0x00, 0xf0, 0x05, 0x00


	//----- nvinfo : EIATTR_KPARAM_INFO
	.align		4
.L_901:
        /*0018*/ 	.byte	0x04, 0x17
        /*001a*/ 	.short	(.L_903 - .L_902)
.L_902:
        /*001c*/ 	.word	0x00000000
        /*0020*/ 	.short	0x0005
        /*0022*/ 	.short	0x001a
        /*0024*/ 	.byte	0x00, 0xf0, 0x05, 0x00


	//----- nvinfo : EIATTR_KPARAM_INFO
	.align		4
.L_903:
        /*0028*/ 	.byte	0x04, 0x17
        /*002a*/ 	.short	(.L_905 - .L_904)
.L_904:
        /*002c*/ 	.word	0x00000000
        /*0030*/ 	.short	0x0004
        /*0032*/ 	.short	0x0019
        /*0034*/ 	.byte	0x00, 0xf0, 0x05, 0x00


	//----- nvinfo : EIATTR_KPARAM_INFO
	.align		4
.L_905:
        /*0038*/ 	.byte	0x04, 0x17
        /*003a*/ 	.short	(.L_907 - .L_906)
.L_906:
        /*003c*/ 	.word	0x00000000
        /*0040*/ 	.short	0x0003
        /*0042*/ 	.short	0x0018
        /*0044*/ 	.byte	0x00, 0xf0, 0x05, 0x00


	//----- nvinfo : EIATTR_KPARAM_INFO
	.align		4
.L_907:
        /*0048*/ 	.byte	0x04, 0x17
        /*004a*/ 	.short	(.L_909 - .L_908)
.L_908:
        /*004c*/ 	.word	0x00000000
        /*0050*/ 	.short	0x0002
        /*0052*/ 	.short	0x0008
        /*0054*/ 	.byte	0x00, 0xf0, 0x41, 0x00


	//----- nvinfo : EIATTR_KPARAM_INFO
	.align		4
.L_909:
        /*0058*/ 	.byte	0x04, 0x17
        /*005a*/ 	.short	(.L_911 - .L_910)
.L_910:
        /*005c*/ 	.word	0x00000000
        /*0060*/ 	.short	0x0001
        /*0062*/ 	.short	0x0004
        /*0064*/ 	.byte	0x00, 0xf0, 0x05, 0x00


	//----- nvinfo : EIATTR_KPARAM_INFO
	.align		4
.L_911:
        /*0068*/ 	.byte	0x04, 0x17
        /*006a*/ 	.short	(.L_913 - .L_912)
.L_912:
        /*006c*/ 	.word	0x00000000
        /*0070*/ 	.short	0x0000
        /*0072*/ 	.short	0x0000
        /*0074*/ 	.byte	0x00, 0xf0, 0x11, 0x00


	//----- nvinfo : EIATTR_SPARSE_MMA_MASK
	.align		4
.L_913:
        /*0078*/ 	.byte	0x03, 0x50
        /*007a*/ 	.short	0x0000


	//----- nvinfo : EIATTR_MAXREG_COUNT
	.align		4
        /*007c*/ 	.byte	0x03, 0x1b
        /*007e*/ 	.short	0x00ff


	//----- nvinfo : EIATTR_MERCURY_ISA_VERSION
	.align		4
        /*0080*/ 	.byte	0x03, 0x5f
        /*0082*/ 	.short	0x0101


	//----- nvinfo : EIATTR_EXIT_INSTR_OFFSETS
	.align		4
        /*0084*/ 	.byte	0x04, 0x1c
        /*0086*/ 	.short	(.L_915 - .L_914)


	//   ....[0]....
.L_914:
        /*0088*/ 	.word	0x000024b0


	//   ....[1]....
        /*008c*/ 	.word	0x00002500


	//----- nvinfo : EIATTR_MAX_THREADS
	.align		4
.L_915:
        /*0090*/ 	.byte	0x04, 0x05
        /*0092*/ 	.short	(.L_917 - .L_916)
.L_916:
        /*0094*/ 	.word	0x00000080
        /*0098*/ 	.word	0x00000001
        /*009c*/ 	.word	0x00000001


	//----- nvinfo : EIATTR_CRS_STACK_SIZE
	.align		4
.L_917:
        /*00a0*/ 	.byte	0x04, 0x1e
        /*00a2*/ 	.short	(.L_919 - .L_918)
.L_918:
        /*00a4*/ 	.word	0x00000000


	//----- nvinfo : EIATTR_CBANK_PARAM_SIZE
	.align		4
.L_919:
        /*00a8*/ 	.byte	0x03, 0x19
        /*00aa*/ 	.short	0x001c


	//----- nvinfo : EIATTR_PARAM_CBANK
	.align		4
        /*00ac*/ 	.byte	0x04, 0x0a
        /*00ae*/ 	.short	(.L_921 - .L_920)
	.align		4
.L_920:
        /*00b0*/ 	.word	index@(.nv.constant0._ZN2at6native27unrolled_elementwise_kernelIZZZNS0_16acos_kernel_cudaERNS_18TensorIteratorBaseEENKUlvE0_clEvENKUlvE_clEvEUldE_St5arrayIPcLm2EELi4E23TrivialOffsetCalculatorILi1EjESB_NS0_6memory15LoadWithoutCastENSC_16StoreWithoutCastEEEviT_T0_T2_T3_T4_T5_)
        /*00b4*/ 	.short	0x0210
        /*00b6*/ 	.short	0x001c


	//----- nvinfo : EIATTR_SW_WAR
	.align		4
.L_921:
        /*00b8*/ 	.byte	0x04, 0x36
        /*00ba*/ 	.short	(.L_923 - .L_922)
.L_922:
        /*00bc*/ 	.word	0x00000008
.L_923:


//--------------------- .nv.info._ZN2at6native29vectorized_elementwise_kernelILi2EZZZNS0_16acos_kernel_cudaERNS_18TensorIteratorBaseEENKUlvE0_clEvENKUlvE_clEvEUldE_St5arrayIPcLm2EEEEviT0_T1_ --------------------------
	.section	.nv.info._ZN2at6native29vectorized_elementwise_kernelILi2EZZZNS0_16acos_kernel_cudaERNS_18TensorIteratorBaseEENKUlvE0_clEvENKUlvE_clEvEUldE_St5arrayIPcLm2EEEEviT0_T1_,"",@"SHT_CUDA_INFO"
	.sectionflags	@""
	.align	4


	//----- nvinfo : EIATTR_CUDA_API_VERSION
	.align		4
        /*0000*/ 	.byte	0x04, 0x37
        /*0002*/ 	.short	(.L_925 - .L_924)
.L_924:
        /*0004*/ 	.word	0x00000082


	//----- nvinfo : EIATTR_KPARAM_INFO
	.align		4
.L_925:
        /*0008*/ 	.byte	0x04, 0x17
        /*000a*/ 	.short	(.L_927 - .L_926)
.L_926:
        /*000c*/ 	.word	0x00000000
        /*0010*/ 	.short	0x0002
        /*0012*/ 	.short	0x0008
        /*0014*/ 	.byte	0x00, 0xf0, 0x41, 0x00


	//----- nvinfo : EIATTR_KPARAM_INFO
	.align		4
.L_927:
        /*0018*/ 	.byte	0x04, 0x17
        /*001a*/ 	.short	(.L_929 - .L_928)
.L_928:
        /*001c*/ 	.word	0x00000000
        /*0020*/ 	.short	0x0001
        /*0022*/ 	.short	0x0004
        /*0024*/ 	.byte	0x00, 0xf0, 0x05, 0x00


	//----- nvinfo : EIATTR_KPARAM_INFO
	.align		4
.L_929:
        /*0028*/ 	.byte	0x04, 0x17
        /*002a*/ 	.short	(.L_931 - .L_930)
.L_930:
        /*002c*/ 	.word	0x00000000
        /*0030*/ 	.short	0x0000
        /*0032*/ 	.short	0x0000
        /*0034*/ 	.byte	0x00, 0xf0, 0x11, 0x00


	//----- nvinfo : EIATTR_SPARSE_MMA_MASK
	.align		4
.L_931:
        /*0038*/ 	.byte	0x03, 0x50
        /*003a*/ 	.short	0x0000


	//----- nvinfo : EIATTR_MAXREG_COUNT
	.align		4
        /*003c*/ 	.byte	0x03, 0x1b
        /*003e*/ 	.short	0x00ff


	//----- nvinfo : EIATTR_MERCURY_ISA_VERSION
	.align		4
        /*0040*/ 	.byte	0x03, 0x5f
        /*0042*/ 	.short	0x0101


	//----- nvinfo : EIATTR_EXIT_INSTR_OFFSETS
	.align		4
        /*0044*/ 	.byte	0x04, 0x1c
        /*0046*/ 	.short	(.L_933 - .L_932)


	//   ....[0]....
.L_932:
        /*0048*/ 	.word	0x00004210


	//   ....[1]....
        /*004c*/ 	.word	0x00008ae0


	//   ....[2]....
        /*0050*/ 	.word	0x00008b30


	//----- nvinfo : EIATTR_MAX_THREADS
	.align		4
.L_933:
        /*0054*/ 	.byte	0x04, 0x05
        /*0056*/ 	.short	(.L_935 - .L_934)
.L_934:
        /*0058*/ 	.word	0x00000080
        /*005c*/ 	.word	0x00000001
        /*0060*/ 	.word	0x00000001


	//----- nvinfo : EIATTR_CRS_STACK_SIZE
	.align		4
.L_935:
        /*0064*/ 	.byte	0x04, 0x1e
        /*0066*/ 	.short	(.L_937 - .L_936)
.L_936:
        /*0068*/ 	.word	0x00000000


	//----- nvinfo : EIATTR_CBANK_PARAM_SIZE
	.align		4
.L_937:
        /*006c*/ 	.byte	0x03, 0x19
        /*006e*/ 	.short	0x0018


	//----- nvinfo : EIATTR_PARAM_CBANK
	.align		4
        /*0070*/ 	.byte	0x04, 0x0a
        /*0072*/ 	.short	(.L_939 - .L_938)
	.align		4
.L_938:
        /*0074*/ 	.word	index@(.nv.constant0._ZN2at6native29vectorized_elementwise_kernelILi2EZZZNS0_16acos_kernel_cudaERNS_18TensorIteratorBaseEENKUlvE0_clEvENKUlvE_clEvEUldE_St5arrayIPcLm2EEEEviT0_T1_)
        /*0078*/ 	.short	0x0210
        /*007a*/ 	.short	0x0018


	//----- nvinfo : EIATTR_SW_WAR
	.align		4
.L_939:
        /*007c*/ 	.byte	0x04, 0x36
        /*007e*/ 	.short	(.L_941 - .L_940)
.L_940:
        /*0080*/ 	.word	0x00000008
.L_941:


//--------------------- .nv.info._ZN2at6native29vectorized_elementwise_kernelILi4EZZZNS0_16acos_kernel_cudaERNS_18TensorIteratorBaseEENKUlvE0_clEvENKUlvE_clEvEUldE_St5arrayIPcLm2EEEEviT0_T1_ --------------------------
	.section	.nv.info._ZN2at6native29vectorized_elementwise_kernelILi4EZZZNS0_16acos_kernel_cudaERNS_18TensorIteratorBaseEENKUlvE0_clEvENKUlvE_clEvEUldE_St5arrayIPcLm2EEEEviT0_T1_,"",@"SHT_CUDA_INFO"
	.sectionflags	@""
	.align	4


	//----- nvinfo : EIATTR_CUDA_API_VERSION
	.align		4
        /*0000*/ 	.byte	0x04, 0x37
        /*0002*/ 	.short	(.L_943 - .L_942)
.L_942:
        /*0004*/ 	.word	0x00000082


	//----- nvinfo : EIATTR_KPARAM_INFO
	.align		4
.L_943:
        /*0008*/ 	.byte	0x04, 0x17
        /*000a*/ 	.short	(.L_945 - .L_944)
.L_944:
        /*000c*/ 	.word	0x00000000
        /*0010*/ 	.short	0x0002
        /*0012*/ 	.short	0x0008
        /*0014*/ 	.byte	0x00, 0xf0, 0x41, 0x00


	//----- nvinfo : EIATTR_KPARAM_INFO
	.align		4
.L_945:
        /*0018*/ 	.byte	0x04, 0x17
        /*001a*/ 	.short	(.L_947 - .L_946)
.L_946:
        /*001c*/ 	.word	0x00000000
        /*0020*/ 	.short	0x0001
        /*0022*/ 	.short	0x0004
        /*0024*/ 	.byte	0x00, 0xf0, 0x05, 0x00


	//----- nvinfo : EIATTR_KPARAM_INFO
	.align		4
.L_947:
        /*0028*/ 	.byte	0x04, 0x17
        /*002a*/ 	.short	(.L_949 - .L_948)
.L_948:
        /*002c*/ 	.word	0x00000000
        /*0030*/ 	.short	0x0000
        /*0032*/ 	.short	0x0000
        /*0034*/ 	.byte	0x00, 0xf0, 0x11, 0x00


	//----- nvinfo : EIATTR_SPARSE_MMA_MASK
	.align		4
.L_949:
        /*0038*/ 	.byte	0x03, 0x50
        /*003a*/ 	.short	0x0000


	//----- nvinfo : EIATTR_MAXREG_COUNT
	.align		4
        /*003c*/ 	.byte	0x03, 0x1b
        /*003e*/ 	.short	0x00ff


	//----- nvinfo : EIATTR_MERCURY_ISA_VERSION
	.align		4
        /*0040*/ 	.byte	0x03, 0x5f
        /*0042*/ 	.short	0x0101


	//----- nvinfo : EIATTR_EXIT_INSTR_OFFSETS
	.align		4
        /*0044*/ 	.byte	0x04, 0x1c
        /*0046*/ 	.short	(.L_951 - .L_950)


	//   ....[0]....
.L_950:
        /*0048*/ 	.word	0x00004210


	//   ....[1]....
        /*004c*/ 	.word	0x00008ae0


	//   ....[2]....
        /*0050*/ 	.word	0x00008b30


	//----- nvinfo : EIATTR_MAX_THREADS
	.align		4
.L_951:
        /*0054*/ 	.byte	0x04, 0x05
        /*0056*/ 	.short	(.L_953 - .L_952)
.L_952:
        /*0058*/ 	.word	0x00000080
        /*005c*/ 	.word	0x00000001
        /*0060*/ 	.word	0x00000001


	//----- nvinfo : EIATTR_CRS_STACK_SIZE
	.align		4
.L_953:
        /*0064*/ 	.byte	0x04, 0x1e
        /*0066*/ 	.short	(.L_955 - .L_954)
.L_954:
        /*0068*/ 	.word	0x00000000


	//----- nvinfo : EIATTR_CBANK_PARAM_SIZE
	.align		4
.L_955:
        /*006c*/ 	.byte	0x03, 0x19
        /*006e*/ 	.short	0x0018


	//----- nvinfo : EIATTR_PARAM_CBANK
	.align		4
        /*0070*/ 	.byte	0x04, 0x0a
        /*0072*/ 	.short	(.L_957 - .L_956)
	.align		4
.L_956:
        /*0074*/ 	.word	index@(.nv.constant0._ZN2at6native29vectorized_elementwise_kernelILi4EZZZNS0_16acos_kernel_cudaERNS_18TensorIteratorBaseEENKUlvE0_clEvENKUlvE_clEvEUldE_St5arrayIPcLm2EEEEviT0_T1_)
        /*0078*/ 	.short	0x0210
        /*007a*/ 	.short	0x0018


	//----- nvinfo : EIATTR_SW_WAR
	.align		4
.L_957:
        /*007c*/ 	.byte	0x04, 0x36
        /*007e*/ 	.short	(.L_959 - .L_958)
.L_958:
        /*0080*/ 	.word	0x00000008
.L_959:


//--------------------- .nv.info._ZN2at6native29vectorized_elementwise_kernelILi8EZZZNS0_16acos_kernel_cudaERNS_18TensorIteratorBaseEENKUlvE0_clEvENKUlvE_clEvEUldE_St5arrayIPcLm2EEEEviT0_T1_ --------------------------
	.section	.nv.info._ZN2at6native29vectorized_elementwise_kernelILi8EZZZNS0_16acos_kernel_cudaERNS_18TensorIteratorBaseEENKUlvE0_clEvENKUlvE_clEvEUldE_St5arrayIPcLm2EEEEviT0_T1_,"",@"SHT_CUDA_INFO"
	.sectionflags	@""
	.align	4


	//----- nvinfo : EIATTR_CUDA_API_VERSION
	.align		4
        /*0000*/ 	.byte	0x04, 0x37
        /*0002*/ 	.short	(.L_961 - .L_960)
.L_960:
        /*0004*/ 	.word	0x00000082


	//----- nvinfo : EIATTR_KPARAM_INFO
	.align		4
.L_961:
        /*0008*/ 	.byte	0x04, 0x17
        /*000a*/ 	.short	(.L_963 - .L_962)
.L_962:
        /*000c*/ 	.word	0x00000000
        /*0010*/ 	.short	0x0002
        /*0012*/ 	.short	0x0008
        /*0014*/ 	.byte	0x00, 0xf0, 0x41, 0x00


	//----- nvinfo : EIATTR_KPARAM_INFO
	.align		4
.L_963:
        /*0018*/ 	.byte	0x04, 0x17
        /*001a*/ 	.short	(.L_965 - .L_964)
.L_964:
        /*001c*/ 	.word	0x00000000
        /*0020*/ 	.short	0x0001
        /*0022*/ 	.short	0x0004
        /*0024*/ 	.byte	0x00, 0xf0, 0x05, 0x00


	//----- nvinfo : EIATTR_KPARAM_INFO
	.align		4
.L_965:
        /*0028*/ 	.byte	0x04, 0x17
        /*002a*/ 	.short	(.L_967 - .L_966)
.L_966:
        /*002c*/ 	.word	0x00000000
        /*0030*/ 	.short	0x0000
        /*0032*/ 	.short	0x0000
        /*0034*/ 	.byte	0x00, 0xf0, 0x11, 0x00


	//----- nvinfo : EIATTR_SPARSE_MMA_MASK
	.align		4
.L_967:
        /*0038*/ 	.byte	0x03, 0x50
        /*003a*/ 	.short	0x0000


	//----- nvinfo : EIATTR_MAXREG_COUNT
	.align		4
        /*003c*/ 	.byte	0x03, 0x1b
        /*003e*/ 	.short	0x00ff


	//----- nvinfo : EIATTR_MERCURY_ISA_VERSION
	.align		4
        /*0040*/ 	.byte	0x03, 0x5f
        /*0042*/ 	.short	0x0101


	//----- nvinfo : EIATTR_EXIT_INSTR_OFFSETS
	.align		4
        /*0044*/ 	.byte	0x04, 0x1c
        /*0046*/ 	.short	(.L_969 - .L_968)


	//   ....[0]....
.L_968:
        /*0048*/ 	.word	0x00004210


	//   ....[1]....
        /*004c*/ 	.word	0x00008ae0


	//   ....[2]....
        /*0050*/ 	.word	0x00008b30


	//----- nvinfo : EIATTR_MAX_THREADS
	.align		4
.L_969:
        /*0054*/ 	.byte	0x04, 0x05
        /*0056*/ 	.short	(.L_971 - .L_970)
.L_970:
        /*0058*/ 	.word	0x00000080
        /*005c*/ 	.word	0x00000001
        /*0060*/ 	.word	0x00000001


	//----- nvinfo : EIATTR_CRS_STACK_SIZE
	.align		4
.L_971:
        /*0064*/ 	.byte	0x04, 0x1e
        /*0066*/ 	.short	(.L_973 - .L_972)
.L_972:
        /*0068*/ 	.word	0x00000000


	//----- nvinfo : EIATTR_CBANK_PARAM_SIZE
	.align		4
.L_973:
        /*006c*/ 	.byte	0x03, 0x19
        /*006e*/ 	.short	0x0018


	//----- nvinfo : EIATTR_PARAM_CBANK
	.align		4
        /*0070*/ 	.byte	0x04, 0x0a
        /*0072*/ 	.short	(.L_975 - .L_974)
	.align		4
.L_974:
        /*0074*/ 	.word	index@(.nv.constant0._ZN2at6native29vectorized_elementwise_kernelILi8EZZZNS0_16acos_kernel_cudaERNS_18TensorIteratorBaseEENKUlvE0_clEvENKUlvE_clEvEUldE_St5arrayIPcLm2EEEEviT0_T1_)
        /*0078*/ 	.short	0x0210
        /*007a*/ 	.short	0x0018


	//----- nvinfo : EIATTR_SW_WAR
	.align		4
.L_975:
        /*007c*/ 	.byte	0x04, 0x36
        /*007e*/ 	.short	(.L_977 - .L_976)
.L_976:
        /*0080*/ 	.word	0x00000008
.L_977:


//--------------------- .nv.info._ZN2at6native18elementwise_kernelILi128ELi4EZNS0_15gpu_kernel_implIZZZNS0_16acos_kernel_cudaERNS_18TensorIteratorBaseEENKUlvE_clEvENKUlvE1_clEvEUlN3c107complexINS7_4HalfEEEE_EEvS4_RKT_EUliE_EEviT1_ --------------------------
	.section	.nv.info._ZN2at6native18elementwise_kernelILi128ELi4EZNS0_15gpu_kernel_implIZZZNS0_16acos_kernel_cudaERNS_18TensorIteratorBaseEENKUlvE_clEvENKUlvE1_clEvEUlN3c107complexINS7_4HalfEEEE_EEvS4_RKT_EUliE_EEviT1_,"",@"SHT_CUDA_INFO"
	.sectionflags	@""
	.align	4


	//----- nvinfo : EIATTR_CUDA_API_VERSION
	.align		4
        /*0000*/ 	.byte	0x04, 0x37
        /*0002*/ 	.short	(.L_979 - .L_978)
.L_978:
        /*0004*/ 	.word	0x00000082


	//----- nvinfo : EIATTR_KPARAM_INFO
	.align		4
.L_979:
        /*0008*/ 	.byte	0x04, 0x17
        /*000a*/ 	.short	(.L_981 - .L_980)
.L_980:
        /*000c*/ 	.word	0x00000000
        /*0010*/ 	.short	0x0001
        /*0012*/ 	.short	0x0008
        /*0014*/ 	.byte	0x00, 0xf0, 0x61, 0x08


	//----- nvinfo : EIATTR_KPARAM_INFO
	.align		4
.L_981:
        /*0018*/ 	.byte	0x04, 0x17
        /*001a*/ 	.short	(.L_983 - .L_982)
.L_982:
        /*001c*/ 	.word	0x00000000
        /*0020*/ 	.short	0x0000
        /*0022*/ 	.short	0x0000
        /*0024*/ 	.byte	0x00, 0xf0, 0x11, 0x00


	//----- nvinfo : EIATTR_SPARSE_MMA_MASK
	.align		4
.L_983:
        /*0028*/ 	.byte	0x03, 0x50
        /*002a*/ 	.short	0x0000


	//----- nvinfo : EIATTR_MAXREG_COUNT
	.align		4
        /*002c*/ 	.byte	0x03, 0x1b
        /*002e*/ 	.short	0x0080


	//----- nvinfo : EIATTR_EXTERNS
	.align		4
        /*0030*/ 	.byte	0x04, 0x0f
        /*0032*/ 	.short	(.L_985 - .L_984)


	//   ....[0]....
	.align		4
.L_984:
        /*0034*/ 	.word	index@(__assertfail)


	//----- nvinfo : EIATTR_MERCURY_ISA_VERSION
	.align		4
.L_985:
        /*0038*/ 	.byte	0x03, 0x5f
        /*003a*/ 	.short	0x0101


	//----- nvinfo : EIATTR_SYSCALL_OFFSETS
	.align		4
        /*003c*/ 	.byte	0x04, 0x46
        /*003e*/ 	.short	(.L_987 - .L_986)


	//   ....[0]....
.L_986:
        /*0040*/ 	.word	0x000023e0


	//   ....[1]....
        /*0044*/ 	.word	0x00005c10


	//   ....[2]....
        /*0048*/ 	.word	0x00008090


	//   ....[3]....
        /*004c*/ 	.word	0x0000b890


	//   ....[4]....
        /*0050*/ 	.word	0x0000dd00


	//   ....[5]....
        /*0054*/ 	.word	0x00011500


	//   ....[6]....
        /*0058*/ 	.word	0x00013960


	//   ....[7]....
        /*005c*/ 	.word	0x00017160


	//----- nvinfo : EIATTR_EXIT_INSTR_OFFSETS
	.align		4
.L_987:
        /*0060*/ 	.byte	0x04, 0x1c
        /*0062*/ 	.short	(.L_989 - .L_988)


	//   ....[0]....
.L_988:
        /*0064*/ 	.word	0x000115d0


	//   ....[1]....
        /*0068*/ 	.word	0x00016360


	//   ....[2]....
        /*006c*/ 	.word	0x000163a0


	//   ....[3]....
        /*0070*/ 	.word	0x00016440


	//   ....[4]....
        /*0074*/ 	.word	0x00016480


	//   ....[5]....
        /*0078*/ 	.word	0x000164c0


	//   ....[6]....
        /*007c*/ 	.word	0x00016550


	//   ....[7]....
        /*0080*/ 	.word	0x00016570


	//   ....[8]....
        /*0084*/ 	.word	0x00016610


	//   ....[9]....
        /*0088*/ 	.word	0x00016630


	//   ....[10]....
        /*008c*/ 	.word	0x00016680


	//   ....[11]....
        /*0090*/ 	.word	0x00016790


	//   ....[12]....
        /*0094*/ 	.word	0x00016810


	//   ....[13]....
        /*0098*/ 	.word	0x000169a0


	//   ....[14]....
        /*009c*/ 	.word	0x00016b00


	//   ....[15]....
        /*00a0*/ 	.word	0x00016b40


	//   ....[16]....
        /*00a4*/ 	.word	0x00016c00


	//   ....[17]....
        /*00a8*/ 	.word	0x00016d80


	//   ....[18]....
        /*00ac*/ 	.word	0x00016f00


	//   ....[19]....
        /*00b0*/ 	.word	0x00017060


	//   ....[20]....
        /*00b4*/ 	.word	0x00017170


	//   ....[21]....
        /*00b8*/ 	.word	0x000171b0


	//   ....[22]....
        /*00bc*/ 	.word	0x000171f0


	//----- nvinfo : EIATTR_MAX_THREADS
	.align		4
.L_989:
        /*00c0*/ 	.byte	0x04, 0x05
        /*00c2*/ 	.short	(.L_991 - .L_990)
.L_990:
        /*00c4*/ 	.word	0x00000080
        /*00c8*/ 	.word	0x00000001
        /*00cc*/ 	.word	0x00000001


	//----- nvinfo : EIATTR_CRS_STACK_SIZE
	.align		4
.L_991:
        /*00d0*/ 	.byte	0x04, 0x1e
        /*00d2*/ 	.short	(.L_993 - .L_992)
.L_992:
        /*00d4*/ 	.word	0x00000000


	//----- nvinfo : EIATTR_CBANK_PARAM_SIZE
	.align		4
.L_993:
        /*00d8*/ 	.byte	0x03, 0x19
        /*00da*/ 	.short	0x0220


	//----- nvinfo : EIATTR_PARAM_CBANK
	.align		4
        /*00dc*/ 	.byte	0x04, 0x0a
        /*00de*/ 	.short	(.L_995 - .L_994)
	.align		4
.L_994:
        /*00e0*/ 	.word	index@(.nv.constant0._ZN2at6native18elementwise_kernelILi128ELi4EZNS0_15gpu_kernel_implIZZZNS0_16acos_kernel_cudaERNS_18TensorIteratorBaseEENKUlvE_clEvENKUlvE1_clEvEUlN3c107complexINS7_4HalfEEEE_EEvS4_RKT_EUliE_EEviT1_)
        /*00e4*/ 	.short	0x0210
        /*00e6*/ 	.short	0x0220


	//----- nvinfo : EIATTR_SW_WAR
	.align		4
.L_995:
        /*00e8*/ 	.byte	0x04, 0x36
        /*00ea*/ 	.short	(.L_997 - .L_996)
.L_996:
        /*00ec*/ 	.word	0x00000008
.L_997:


//--------------------- .nv.info._ZN2at6native27unrolled_elementwise_kernelIZZZNS0_16acos_kernel_cudaERNS_18TensorIteratorBaseEENKUlvE_clEvENKUlvE1_clEvEUlN3c107complexINS6_4HalfEEEE_St5arrayIPcLm2EELi4E23TrivialOffsetCalculatorILi1EjESF_NS0_6memory12LoadWithCastILi1EEENSG_13StoreWithCastILi1EEEEEviT_T0_T2_T3_T4_T5_ --------------------------
	.section	.nv.info._ZN2at6native27unrolled_elementwise_kernelIZZZNS0_16acos_kernel_cudaERNS_18TensorIteratorBaseEENKUlvE_clEvENKUlvE1_clEvEUlN3c107complexINS6_4HalfEEEE_St5arrayIPcLm2EELi4E23TrivialOffsetCalculatorILi1EjESF_NS0_6memory12LoadWithCastILi1EEENSG_13StoreWithCastILi1EEEEEviT_T0_T2_T3_T4_T5_,"",@"SHT_CUDA_INFO"
	.sectionflags	@""
	.align	4


	//----- nvinfo : EIATTR_CUDA_API_VERSION
	.align		4
        /*0000*/ 	.byte	0x04, 0x37
        /*0002*/ 	.short	(.L_999 - .L_998)
.L_998:
        /*0004*/ 	.word	0x00000082


	//----- nvinfo : EIATTR_KPARAM_INFO
	.align		4
.L_999:
        /*0008*/ 	.byte	0x04, 0x17
        /*000a*/ 	.short	(.L_1001 - .L_1000)
.L_1000:
        /*000c*/ 	.word	0x00000000
        /*0010*/ 	.short	0x0006
        /*0012*/ 	.short	0x0024
        /*0014*/ 	.byte	0x00, 0xf0, 0x21, 0x00


	//----- nvinfo : EIATTR_KPARAM_INFO
	.align		4
.L_1001:
        /*0018*/ 	.byte	0x04, 0x17
        /*001a*/ 	.short	(.L_1003 - .L_1002)
.L_1002:
        /*001c*/ 	.word	0x00000000
        /*0020*/ 	.short	0x0005
        /*0022*/ 	.short	0x001c
        /*0024*/ 	.byte	0x00, 0xf0, 0x21, 0x00


	//----- nvinfo : EIATTR_KPARAM_INFO
	.align		4
.L_1003:
        /*0028*/ 	.byte	0x04, 0x17
        /*002a*/ 	.short	(.L_1005 - .L_1004)
.L_1004:
        /*002c*/ 	.word	0x00000000
        /*0030*/ 	.short	0x0004
        /*0032*/ 	.short	0x0019
        /*0034*/ 	.byte	0x00, 0xf0, 0x05, 0x00


	//----- nvinfo : EIATTR_KPARAM_INFO
	.align		4
.L_1005:
        /*0038*/ 	.byte	0x04, 0x17
        /*003a*/ 	.short	(.L_1007 - .L_1006)
.L_1006:
        /*003c*/ 	.word	0x00000000
        /*0040*/ 	.short	0x0003
        /*0042*/ 	.short	0x0018
        /*0044*/ 	.byte	0x00, 0xf0, 0x05, 0x00


	//----- nvinfo : EIATTR_KPARAM_INFO
	.align		4
.L_1007:
        /*0048*/ 	.byte	0x04, 0x17
        /*004a*/ 	.short	(.L_1009 - .L_1008)
.L_1008:
        /*004c*/ 	.word	0x00000000
        /*0050*/ 	.short	0x0002
        /*0052*/ 	.short	0x0008
        /*0054*/ 	.byte	0x00, 0xf0, 0x41, 0x00


	//----- nvinfo : EIATTR_KPARAM_INFO
	.align		4
.L_1009:
        /*0058*/ 	.byte	0x04, 0x17
        /*005a*/ 	.short	(.L_1011 - .L_1010)
.L_1010:
        /*005c*/ 	.word	0x00000000
        /*0060*/ 	.short	0x0001
        /*0062*/ 	.short	0x0004
        /*0064*/ 	.byte	0x00, 0xf0, 0x05, 0x00


	//----- nvinfo : EIATTR_KPARAM_INFO
	.align		4
.L_1011:
        /*0068*/ 	.byte	0x04, 0x17
        /*006a*/ 	.short	(.L_1013 - .L_1012)
.L_1012:
        /*006c*/ 	.word	0x00000000
        /*0070*/ 	.short	0x0000
        /*0072*/ 	.short	0x0000
        /*0074*/ 	.byte	0x00, 0xf0, 0x11, 0x00


	//----- nvinfo : EIATTR_SPARSE_MMA_MASK
	.align		4
.L_1013:
        /*0078*/ 	.byte	0x03, 0x50
        /*007a*/ 	.short	0x0000


	//----- nvinfo : EIATTR_MAXREG_COUNT
	.align		4
        /*007c*/ 	.byte	0x03, 0x1b
        /*007e*/ 	.short	0x00ff


	//----- nvinfo : EIATTR_EXTERNS
	.align		4
        /*0080*/ 	.byte	0x04, 0x0f
        /*0082*/ 	.short	(.L_1015 - .L_1014)


	//   ....[0]....
	.align		4
.L_1014:
        /*0084*/ 	.word	index@(__assertfail)


	//----- nvinfo : EIATTR_MERCURY_ISA_VERSION
	.align		4
.L_1015:
        /*0088*/ 	.byte	0x03, 0x5f
        /*008a*/ 	.short	0x0101


	//----- nvinfo : EIATTR_SYSCALL_OFFSETS
	.align		4
        /*008c*/ 	.byte	0x04, 0x46
        /*008e*/ 	.short	(.L_1017 - .L_1016)


	//   ....[0]....
.L_1016:
        /*0090*/ 	.word	0x00001170


	//   ....[1]....
        /*0094*/ 	.word	0x00002330


	//   ....[2]....
        /*0098*/ 	.word	0x00003510


	//   ....[3]....
        /*009c*/ 	.word	0x000046c0


	//   ....[4]....
        /*00a0*/ 	.word	0x0000fac0


	//   ....[5]....
        /*00a4*/ 	.word	0x00010af0


	//   ....[6]....
        /*00a8*/ 	.word	0x00011b10


	//   ....[7]....
        /*00ac*/ 	.word	0x00012b10


	//----- nvinfo : EIATTR_EXIT_INSTR_OFFSETS
	.align		4
.L_1017:
        /*00b0*/ 	.byte	0x04, 0x1c
        /*00b2*/ 	.short	(.L_1019 - .L_1018)


	//   ....[0]....
.L_1018:
        /*00b4*/ 	.word	0x00011bd0


	//   ....[1]....
        /*00b8*/ 	.word	0x00011d20


	//   ....[2]....
        /*00bc*/ 	.word	0x00011d60


	//   ....[3]....
        /*00c0*/ 	.word	0x00011e00


	//   ....[4]....
        /*00c4*/ 	.word	0x00011e40


	//   ....[5]....
        /*00c8*/ 	.word	0x00011e80


	//   ....[6]....
        /*00cc*/ 	.word	0x00011f10


	//   ....[7]....
        /*00d0*/ 	.word	0x00011f30


	//   ....[8]....
        /*00d4*/ 	.word	0x00011fd0


	//   ....[9]....
        /*00d8*/ 	.word	0x00011ff0


	//   ....[10]....
        /*00dc*/ 	.word	0x00012040


	//   ....[11]....
        /*00e0*/ 	.word	0x00012140


	//   ....[12]....
        /*00e4*/ 	.word	0x000121c0


	//   ....[13]....
        /*00e8*/ 	.word	0x00012350


	//   ....[14]....
        /*00ec*/ 	.word	0x000124b0


	//   ....[15]....
        /*00f0*/ 	.word	0x000124f0


	//   ....[16]....
        /*00f4*/ 	.word	0x000125b0


	//   ....[17]....
        /*00f8*/ 	.word	0x00012730


	//   ....[18]....
        /*00fc*/ 	.word	0x000128b0


	//   ....[19]....
        /*0100*/ 	.word	0x00012a10


	//   ....[20]....
        /*0104*/ 	.word	0x00012b20


	//   ....[21]....
        /*0108*/ 	.word	0x00012b60


	//   ....[22]....
        /*010c*/ 	.word	0x00012ba0


	//----- nvinfo : EIATTR_MAX_THREADS
	.align		4
.L_1019:
        /*0110*/ 	.byte	0x04, 0x05
        /*0112*/ 	.short	(.L_1021 - .L_1020)
.L_1020:
        /*0114*/ 	.word	0x00000080
        /*0118*/ 	.word	0x00000001
        /*011c*/ 	.word	0x00000001


	//----- nvinfo : EIATTR_CRS_STACK_SIZE
	.align		4
.L_1021:
        /*0120*/ 	.byte	0x04, 0x1e
        /*0122*/ 	.short	(.L_1023 - .L_1022)
.L_1022:
        /*0124*/ 	.word	0x00000000


	//----- nvinfo : EIATTR_CBANK_PARAM_SIZE
	.align		4
.L_1023:
        /*0128*/ 	.byte	0x03, 0x19
        /*012a*/ 	.short	0x002c


	//----- nvinfo : EIATTR_PARAM_CBANK
	.align		4
        /*012c*/ 	.byte	0x04, 0x0a
        /*012e*/ 	.short	(.L_1025 - .L_1024)
	.align		4
.L_1024:
        /*0130*/ 	.word	index@(.nv.constant0._ZN2at6native27unrolled_elementwise_kernelIZZZNS0_16acos_kernel_cudaERNS_18TensorIteratorBaseEENKUlvE_clEvENKUlvE1_clEvEUlN3c107complexINS6_4HalfEEEE_St5arrayIPcLm2EELi4E23TrivialOffsetCalculatorILi1EjESF_NS0_6memory12LoadWithCastILi1EEENSG_13StoreWithCastILi1EEEEEviT_T0_T2_T3_T4_T5_)
        /*0134*/ 	.short	0x0210
        /*0136*/ 	.short	0x002c


	//----- nvinfo : EIATTR_SW_WAR
	.align		4
.L_1025:
        /*0138*/ 	.byte	0x04, 0x36
        /*013a*/ 	.short	(.L_1027 - .L_1026)
.L_1026:
        /*013c*/ 	.word	0x00000008
.L_1027:


//--------------------- .nv.info._ZN2at6native18elementwise_kernelILi128ELi2EZNS0_22gpu_kernel_impl_nocastIZZZNS0_16acos_kernel_cudaERNS_18TensorIteratorBaseEENKUlvE_clEvENKUlvE1_clEvEUlN3c107complexINS7_4HalfEEEE_EEvS4_RKT_EUliE_EEviT1_ --------------------------
	.section	.nv.info._ZN2at6native18elementwise_kernelILi128ELi2EZNS0_22gpu_kernel_impl_nocastIZZZNS0_16acos_kernel_cudaERNS_18TensorIteratorBaseEENKUlvE_clEvENKUlvE1_clEvEUlN3c107complexINS7_4HalfEEEE_EEvS4_RKT_EUliE_EEviT1_,"",@"SHT_CUDA_INFO"
	.sectionflags	@""
	.align	4


	//----- nvinfo : EIATTR_CUDA_API_VERSION
	.align		4
        /*0000*/ 	.byte	0x04, 0x37
        /*0002*/ 	.short	(.L_1029 - .L_1028)
.L_1028:
        /*0004*/ 	.word	0x00000082


	//----- nvinfo : EIATTR_KPARAM_INFO
	.align		4
.L_1029:
        /*0008*/ 	.byte	0x04, 0x17
        /*000a*/ 	.short	(.L_1031 - .L_1030)
.L_1030:
        /*000c*/ 	.word	0x00000000
        /*0010*/ 	.short	0x0001
        /*0012*/ 	.short	0x0008
        /*0014*/ 	.byte	0x00, 0xf0, 0x61, 0x08


	//----- nvinfo : EIATTR_KPARAM_INFO
	.align		4
.L_1031:
        /*0018*/ 	.byte	0x04, 0x17
        /*001a*/ 	.short	(.L_1033 - .L_1032)
.L_1032:
        /*001c*/ 	.word	0x00000000
        /*0020*/ 	.short	0x0000
        /*0022*/ 	.short	0x0000
        /*0024*/ 	.byte	0x00, 0xf0, 0x11, 0x00


	//----- nvinfo : EIATTR_SPARSE_MMA_MASK
	.align		4
.L_1033:
        /*0028*/ 	.byte	0x03, 0x50
        /*002a*/ 	.short	0x0000


	//----- nvinfo : EIATTR_MAXREG_COUNT
	.align		4
        /*002c*/ 	.byte	0x03, 0x1b
        /*002e*/ 	.short	0x0080


	//----- nvinfo : EIATTR_MERCURY_ISA_VERSION
	.align		4
        /*0030*/ 	.byte	0x03, 0x5f
        /*0032*/ 	.short	0x0101


	//----- nvinfo : EIATTR_EXIT_INSTR_OFFSETS
	.align		4
        /*0034*/ 	.byte	0x04, 0x1c
        /*0036*/ 	.short	(.L_1035 - .L_1034)


	//   ....[0]....
.L_1034:
        /*0038*/ 	.word	0x00003c90


	//   ....[1]....
        /*003c*/ 	.word	0x00007850


	//----- nvinfo : EIATTR_MAX_THREADS
	.align		4
.L_1035:
        /*0040*/ 	.byte	0x04, 0x05
        /*0042*/ 	.short	(.L_1037 - .L_1036)
.L_1036:
        /*0044*/ 	.word	0x00000080
        /*0048*/ 	.word	0x00000001
        /*004c*/ 	.word	0x00000001


	//----- nvinfo : EIATTR_CRS_STACK_SIZE
	.align		4
.L_1037:
        /*0050*/ 	.byte	0x04, 0x1e
        /*0052*/ 	.short	(.L_1039 - .L_1038)
.L_1038:
        /*0054*/ 	.word	0x00000000


	//----- nvinfo : EIATTR_CBANK_PARAM_SIZE
	.align		4
.L_1039:
        /*0058*/ 	.byte	0x03, 0x19
        /*005a*/ 	.short	0x0220


	//----- nvinfo : EIATTR_PARAM_CBANK
	.align		4
        /*005c*/ 	.byte	0x04, 0x0a
        /*005e*/ 	.short	(.L_1041 - .L_1040)
	.align		4
.L_1040:
        /*0060*/ 	.word	index@(.nv.constant0._ZN2at6native18elementwise_kernelILi128ELi2EZNS0_22gpu_kernel_impl_nocastIZZZNS0_16acos_kernel_cudaERNS_18TensorIteratorBaseEENKUlvE_clEvENKUlvE1_clEvEUlN3c107complexINS7_4HalfEEEE_EEvS4_RKT_EUliE_EEviT1_)
        /*0064*/ 	.short	0x0210
        /*0066*/ 	.short	0x0220


	//----- nvinfo : EIATTR_SW_WAR
	.align		4
.L_1041:
        /*0068*/ 	.byte	0x04, 0x36
        /*006a*/ 	.short	(.L_1043 - .L_1042)
.L_1042:
        /*006c*/ 	.word	0x00000008
.L_1043:


//--------------------- .nv.info._ZN2at6native27unrolled_elementwise_kernelIZZZNS0_16acos_kernel_cudaERNS_18TensorIteratorBaseEENKUlvE_clEvENKUlvE1_clEvEUlN3c107complexINS6_4HalfEEEE_St5arrayIPcLm2EELi4E23TrivialOffsetCalculatorILi1EjESF_NS0_6memory15LoadWithoutCastENSG_16StoreWithoutCastEEEviT_T0_T2_T3_T4_T5_ --------------------------
	.section	.nv.info._ZN2at6native27unrolled_elementwise_kernelIZZZNS0_16acos_kernel_cudaERNS_18TensorIteratorBaseEENKUlvE_clEvENKUlvE1_clEvEUlN3c107complexINS6_4HalfEEEE_St5arrayIPcLm2EELi4E23TrivialOffsetCalculatorILi1EjESF_NS0_6memory15LoadWithoutCastENSG_16StoreWithoutCastEEEviT_T0_T2_T3_T4_T5_,"",@"SHT_CUDA_INFO"
	.sectionflags	@""
	.align	4


	//----- nvinfo : EIATTR_CUDA_API_VERSION
	.align		4
        /*0000*/ 	.byte	0x04, 0x37
        /*0002*/ 	.short	(.L_1045 - .L_1044)
.L_1044:
        /*0004*/ 	.word	0x00000082


	//----- nvinfo : EIATTR_KPARAM_INFO
	.align		4
.L_1045:
        /*0008*/ 	.byte	0x04, 0x17
        /*000a*/ 	.short	(.L_1047 - .L_1046)
.L_1046:
        /*000c*/ 	.word	0x00000000
        /*0010*/ 	.short	0x0006
        /*0012*/ 	.short	0x001b
        /*0014*/ 	.byte	0x00, 0xf0, 0x05, 0x00


	//----- nvinfo : EIATTR_KPARAM_INFO
	.align		4
.L_1047:
        /*0018*/ 	.byte	0x04, 0x17
        /*001a*/ 	.short	(.L_1049 - .L_1048)
.L_1048:
        /*001c*/ 	.word	0x00000000
        /*0020*/ 	.short	0x0005
        /*0022*/ 	.short	0x001a
        /*0024*/ 	.byte	0x00, 0xf0, 0x05, 0x00


	//----- nvinfo : EIATTR_KPARAM_INFO
	.align		4
.L_1049:
        /*0028*/ 	.byte	0x04, 0x17
        /*002a*/ 	.short	(.L_1051 - .L_1050)
.L_1050:
        /*002c*/ 	.word	0x00000000
        /*0030*/ 	.short	0x0004
        /*0032*/ 	.short	0x0019
        /*0034*/ 	.byte	0x00, 0xf0, 0x05, 0x00


	//----- nvinfo : EIATTR_KPARAM_INFO
	.align		4
.L_1051:
        /*0038*/ 	.byte	0x04, 0x17
        /*003a*/ 	.short	(.L_1053 - .L_1052)
.L_1052:
        /*003c*/ 	.word	0x00000000
        /*0040*/ 	.short	0x0003
        /*0042*/ 	.short	0x0018
        /*0044*/ 	.byte	0x00, 0xf0, 0x05, 0x00


	//----- nvinfo : EIATTR_KPARAM_INFO
	.align		4
.L_1053:
        /*0048*/ 	.byte	0x04, 0x17
        /*004a*/ 	.short	(.L_1055 - .L_1054)
.L_1054:
        /*004c*/ 	.word	0x00000000
        /*0050*/ 	.short	0x0002
        /*0052*/ 	.short	0x0008
        /*0054*/ 	.byte	0x00, 0xf0, 0x41, 0x00


	//----- nvinfo : EIATTR_KPARAM_INFO
	.align		4
.L_1055:
        /*0058*/ 	.byte	0x04, 0x17
        /*005a*/ 	.short	(.L_1057 - .L_1056)
.L_1056:
        /*005c*/ 	.word	0x00000000
        /*0060*/ 	.short	0x0001
        /*0062*/ 	.short	0x0004
        /*0064*/ 	.byte	0x00, 0xf0, 0x05, 0x00


	//----- nvinfo : EIATTR_KPARAM_INFO
	.align		4
.L_1057:
        /*0068*/ 	.byte	0x04, 0x17
        /*006a*/ 	.short	(.L_1059 - .L_1058)
.L_1058:
        /*006c*/ 	.word	0x00000000
        /*0070*/ 	.short	0x0000
        /*0072*/ 	.short	0x0000
        /*0074*/ 	.byte	0x00, 0xf0, 0x11, 0x00


	//----- nvinfo : EIATTR_SPARSE_MMA_MASK
	.align		4
.L_1059:
        /*0078*/ 	.byte	0x03, 0x50
        /*007a*/ 	.short	0x0000


	//----- nvinfo : EIATTR_MAXREG_COUNT
	.align		4
        /*007c*/ 	.byte	0x03, 0x1b
        /*007e*/ 	.short	0x00ff


	//----- nvinfo : EIATTR_MERCURY_ISA_VERSION
	.align		4
        /*0080*/ 	.byte	0x03, 0x5f
        /*0082*/ 	.short	0x0101


	//----- nvinfo : EIATTR_EXIT_INSTR_OFFSETS
	.align		4
        /*0084*/ 	.byte	0x04, 0x1c
        /*0086*/ 	.short	(.L_1061 - .L_1060)


	//   ....[0]....
.L_1060:
        /*0088*/ 	.word	0x0000a670


	//   ....[1]....
        /*008c*/ 	.word	0x0000a6d0


	//----- nvinfo : EIATTR_MAX_THREADS
	.align		4
.L_1061:
        /*0090*/ 	.byte	0x04, 0x05
        /*0092*/ 	.short	(.L_1063 - .L_1062)
.L_1062:
        /*0094*/ 	.word	0x00000080
        /*0098*/ 	.word	0x00000001
        /*009c*/ 	.word	0x00000001


	//----- nvinfo : EIATTR_CRS_STACK_SIZE
	.align		4
.L_1063:
        /*00a0*/ 	.byte	0x04, 0x1e
        /*00a2*/ 	.short	(.L_1065 - .L_1064)
.L_1064:
        /*00a4*/ 	.word	0x00000000


	//----- nvinfo : EIATTR_CBANK_PARAM_SIZE
	.align		4
.L_1065:
        /*00a8*/ 	.byte	0x03, 0x19
        /*00aa*/ 	.short	0x001c


	//----- nvinfo : EIATTR_PARAM_CBANK
	.align		4
        /*00ac*/ 	.byte	0x04, 0x0a
        /*00ae*/ 	.short	(.L_1067 - .L_1066)
	.align		4
.L_1066:
        /*00b0*/ 	.word	index@(.nv.constant0._ZN2at6native27unrolled_elementwise_kernelIZZZNS0_16acos_kernel_cudaERNS_18TensorIteratorBaseEENKUlvE_clEvENKUlvE1_clEvEUlN3c107complexINS6_4HalfEEEE_St5arrayIPcLm2EELi4E23TrivialOffsetCalculatorILi1EjESF_NS0_6memory15LoadWithoutCastENSG_16StoreWithoutCastEEEviT_T0_T2_T3_T4_T5_)
        /*00b4*/ 	.short	0x0210
        /*00b6*/ 	.short	0x001c


	//----- nvinfo : EIATTR_SW_WAR
	.align		4
.L_1067:
        /*00b8*/ 	.byte	0x04, 0x36
        /*00ba*/ 	.short	(.L_1069 - .L_1068)
.L_1068:
        /*00bc*/ 	.word	0x00000008
.L_1069:


//--------------------- .nv.info._ZN2at6native29vectorized_elementwise_kernelILi2EZZZNS0_16acos_kernel_cudaERNS_18TensorIteratorBaseEENKUlvE_clEvENKUlvE1_clEvEUlN3c107complexINS6_4HalfEEEE_St5arrayIPcLm2EEEEviT0_T1_ --------------------------
	.section	.nv.info._ZN2at6native29vectorized_elementwise_kernelILi2EZZZNS0_16acos_kernel_cudaERNS_18TensorIteratorBaseEENKUlvE_clEvENKUlvE1_clEvEUlN3c107complexINS6_4HalfEEEE_St5arrayIPcLm2EEEEviT0_T1_,"",@"SHT_CUDA_INFO"
	.sectionflags	@""
	.align	4


	//----- nvinfo : EIATTR_CUDA_API_VERSION
	.align		4
        /*0000*/ 	.byte	0x04, 0x37
        /*0002*/ 	.short	(.L_1071 - .L_1070)
.L_1070:
        /*0004*/ 	.word	0x00000082


	//----- nvinfo : EIATTR_KPARAM_INFO
	.align		4
.L_1071:
        /*0008*/ 	.byte	0x04, 0x17
        /*000a*/ 	.short	(.L_1073 - .L_1072)
.L_1072:
        /*000c*/ 	.word	0x00000000
        /*0010*/ 	.short	0x0002
        /*0012*/ 	.short	0x0008
        /*0014*/ 	.byte	0x00, 0xf0, 0x41, 0x00


	//----- nvinfo : EIATTR_KPARAM_INFO
	.align		4
.L_1073:
        /*0018*/ 	.byte	0x04, 0x17
        /*001a*/ 	.short	(.L_1075 - .L_1074)
.L_1074:
        /*001c*/ 	.word	0x00000000
        /*0020*/ 	.short	0x0001
        /*0022*/ 	.short	0x0004
        /*0024*/ 	.byte	0x00, 0xf0, 0x05, 0x00


	//----- nvinfo : EIATTR_KPARAM_INFO
	.align		4
.L_1075:
        /*0028*/ 	.byte	0x04, 0x17
        /*002a*/ 	.short	(.L_1077 - .L_1076)
.L_1076:
        /*002c*/ 	.word	0x00000000
        /*0030*/ 	.short	0x0000
        /*0032*/ 	.short	0x0000
        /*0034*/ 	.byte	0x00, 0xf0, 0x11, 0x00


	//----- nvinfo : EIATTR_SPARSE_MMA_MASK
	.align		4
.L_1077:
        /*0038*/ 	.byte	0x03, 0x50
        /*003a*/ 	.short	0x0000


	//----- nvinfo : EIATTR_MAXREG_COUNT
	.align		4
        /*003c*/ 	.byte	0x03, 0x1b
        /*003e*/ 	.short	0x00ff


	//----- nvinfo : EIATTR_MERCURY_ISA_VERSION
	.align		4
        /*0040*/ 	.byte	0x03, 0x5f
        /*0042*/ 	.short	0x0101


	//----- nvinfo : EIATTR_EXIT_INSTR_OFFSETS
	.align		4
        /*0044*/ 	.byte	0x04, 0x1c
        /*0046*/ 	.short	(.L_1079 - .L_1078)


	//   ....[0]....
.L_1078:
        /*0048*/ 	.word	0x000143b0


	//   ....[1]....
        /*004c*/ 	.word	0x00028f50


	//   ....[2]....
        /*0050*/ 	.word	0x00028fb0


	//----- nvinfo : EIATTR_MAX_THREADS
	.align		4
.L_1079:
        /*0054*/ 	.byte	0x04, 0x05
        /*0056*/ 	.short	(.L_1081 - .L_1080)
.L_1080:
        /*0058*/ 	.word	0x00000080
        /*005c*/ 	.word	0x00000001
        /*0060*/ 	.word	0x00000001


	//----- nvinfo : EIATTR_CRS_STACK_SIZE
	.align		4
.L_1081:
        /*0064*/ 	.byte	0x04, 0x1e
        /*0066*/ 	.short	(.L_1083 - .L_1082)
.L_1082:
        /*0068*/ 	.word	0x00000000


	//----- nvinfo : EIATTR_CBANK_PARAM_SIZE
	.align		4
.L_1083:
        /*006c*/ 	.byte	0x03, 0x19
        /*006e*/ 	.short	0x0018


	//----- nvinfo : EIATTR_PARAM_CBANK
	.align		4
        /*0070*/ 	.byte	0x04, 0x0a
        /*0072*/ 	.short	(.L_1085 - .L_1084)
	.align		4
.L_1084:
        /*0074*/ 	.word	index@(.nv.constant0._ZN2at6native29vectorized_elementwise_kernelILi2EZZZNS0_16acos_kernel_cudaERNS_18TensorIteratorBaseEENKUlvE_clEvENKUlvE1_clEvEUlN3c107complexINS6_4HalfEEEE_St5arrayIPcLm2EEEEviT0_T1_)
        /*0078*/ 	.short	0x0210
        /*007a*/ 	.short	0x0018


	//----- nvinfo : EIATTR_SW_WAR
	.align		4
.L_1085:
        /*007c*/ 	.byte	0x04, 0x36
        /*007e*/ 	.short	(.L_1087 - .L_1086)
.L_1086:
        /*0080*/ 	.word	0x00000008
.L_1087:


//--------------------- .nv.info._ZN2at6native29vectorized_elementwise_kernelILi4EZZZNS0_16acos_kernel_cudaERNS_18TensorIteratorBaseEENKUlvE_clEvENKUlvE1_clEvEUlN3c107complexINS6_4HalfEEEE_St5arrayIPcLm2EEEEviT0_T1_ --------------------------
	.section	.nv.info._ZN2at6native29vectorized_elementwise_kernelILi4EZZZNS0_16acos_kernel_cudaERNS_18TensorIteratorBaseEENKUlvE_clEvENKUlvE1_clEvEUlN3c107complexINS6_4HalfEEEE_St5arrayIPcLm2EEEEviT0_T1_,"",@"SHT_CUDA_INFO"
	.sectionflags	@""
	.align	4


	//----- nvinfo : EIATTR_CUDA_API_VERSION
	.align		4
        /*0000*/ 	.byte	0x04, 0x37
        /*0002*/ 	.short	(.L_1089 - .L_1088)
.L_1088:
        /*0004*/ 	.word	0x00000082


	//----- nvinfo : EIATTR_KPARAM_INFO
	.align		4
.L_1089:
        /*0008*/ 	.byte	0x04, 0x17
        /*000a*/ 	.short	(.L_1091 - .L_1090)
.L_1090:
        /*000c*/ 	.word	0x00000000
        /*0010*/ 	.short	0x0002
        /*0012*/ 	.short	0x0008
        /*0014*/ 	.byte	0x00, 0xf0, 0x41, 0x00


	//----- nvinfo : EIATTR_KPARAM_INFO
	.align		4
.L_1091:
        /*0018*/ 	.byte	0x04, 0x17
        /*001a*/ 	.short	(.L_1093 - .L_1092)
.L_1092:
        /*001c*/ 	.word	0x00000000
        /*0020*/ 	.short	0x0001
        /*0022*/ 	.short	0x0004
        /*0024*/ 	.byte	0x00, 0xf0, 0x05, 0x00


	//----- nvinfo : EIATTR_KPARAM_INFO
	.align		4
.L_1093:
        /*0028*/ 	.byte	0x04, 0x17
        /*002a*/ 	.short	(.L_1095 - .L_1094)
.L_1094:
        /*002c*/ 	.word	0x00000000
        /*0030*/ 	.short	0x0000
        /*0032*/ 	.short	0x0000
        /*0034*/ 	.byte	0x00, 0xf0, 0x11, 0x00


	//----- nvinfo : EIATTR_SPARSE_MMA_MASK
	.align		4
.L_1095:
        /*0038*/ 	.byte	0x03, 0x50
        /*003a*/ 	.short	0x0000


	//----- nvinfo : EIATTR_MAXREG_COUNT
	.align		4
        /*003c*/ 	.byte	0x03, 0x1b
        /*003e*/ 	.short	0x00ff


	//----- nvinfo : EIATTR_MERCURY_ISA_VERSION
	.align		4
        /*0040*/ 	.byte	0x03, 0x5f
        /*0042*/ 	.short	0x0101


	//----- nvinfo : EIATTR_EXIT_INSTR_OFFSETS
	.align		4
        /*0044*/ 	.byte	0x04, 0x1c
        /*0046*/ 	.short	(.L_1097 - .L_1096)


	//   ....[0]....
.L_1096:
        /*0048*/ 	.word	0x000140e0


	//   ....[1]....
        /*004c*/ 	.word	0x00028a00


	//   ....[2]....
        /*0050*/ 	.word	0x00028a60


	//----- nvinfo : EIATTR_MAX_THREADS
	.align		4
.L_1097:
        /*0054*/ 	.byte	0x04, 0x05
        /*0056*/ 	.short	(.L_1099 - .L_1098)
.L_1098:
        /*0058*/ 	.word	0x00000080
        /*005c*/ 	.word	0x00000001
        /*0060*/ 	.word	0x00000001


	//----- nvinfo : EIATTR_CRS_STACK_SIZE
	.align		4
.L_1099:
        /*0064*/ 	.byte	0x04, 0x1e
        /*0066*/ 	.short	(.L_1101 - .L_1100)
.L_1100:
        /*0068*/ 	.word	0x00000000


	//----- nvinfo : EIATTR_CBANK_PARAM_SIZE
	.align		4
.L_1101:
        /*006c*/ 	.byte	0x03, 0x19
        /*006e*/ 	.short	0x0018


	//----- nvinfo : EIATTR_PARAM_CBANK
	.align		4
        /*0070*/ 	.byte	0x04, 0x0a
        /*0072*/ 	.short	(.L_1103 - .L_1102)
	.align		4
.L_1102:
        /*0074*/ 	.word	index@(.nv.constant0._ZN2at6native29vectorized_elementwise_kernelILi4EZZZNS0_16acos_kernel_cudaERNS_18TensorIteratorBaseEENKUlvE_clEvENKUlvE1_clEvEUlN3c107complexINS6_4HalfEEEE_St5arrayIPcLm2EEEEviT0_T1_)
        /*0078*/ 	.short	0x0210
        /*007a*/ 	.short	0x0018


	//----- nvinfo : EIATTR_SW_WAR
	.align		4
.L_1103:
        /*007c*/ 	.byte	0x04, 0x36
        /*007e*/ 	.short	(.L_1105 - .L_1104)
.L_1104:
        /*0080*/ 	.word	0x00000008
.L_1105:


//--------------------- .nv.info._ZN2at6native29vectorized_elementwise_kernelILi8EZZZNS0_16acos_kernel_cudaERNS_18TensorIteratorBaseEENKUlvE_clEvENKUlvE1_clEvEUlN3c107complexINS6_4HalfEEEE_St5arrayIPcLm2EEEEviT0_T1_ --------------------------
	.section	.nv.info._ZN2at6native29vectorized_elementwise_kernelILi8EZZZNS0_16acos_kernel_cudaERNS_18TensorIteratorBaseEENKUlvE_clEvENKUlvE1_clEvEUlN3c107complexINS6_4HalfEEEE_St5arrayIPcLm2EEEEviT0_T1_,"",@"SHT_CUDA_INFO"
	.sectionflags	@""
	.align	4


	//----- nvinfo : EIATTR_CUDA_API_VERSION
	.align		4
        /*0000*/ 	.byte	0x04, 0x37
        /*0002*/ 	.short	(.L_1107 - .L_1106)
.L_1106:
        /*0004*/ 	.word	0x00000082


	//----- nvinfo : EIATTR_KPARAM_INFO
	.align		4
.L_1107:
        /*0008*/ 	.byte	0x04, 0x17
        /*000a*/ 	.short	(.L_1109 - .L_1108)
.L_1108:
        /*000c*/ 	.word	0x00000000
        /*0010*/ 	.short	0x0002
        /*0012*/ 	.short	0x0008
        /*0014*/ 	.byte	0x00, 0xf0, 0x41, 0x00


	//----- nvinfo : EIATTR_KPARAM_INFO
	.align		4
.L_1109:
        /*0018*/ 	.byte	0x04, 0x17
        /*001a*/ 	.short	(.L_1111 - .L_1110)
.L_1110:
        /*001c*/ 	.word	0x00000000
        /*0020*/ 	.short	0x0001
        /*0022*/ 	.short	0x0004
        /*0024*/ 	.byte	0x00, 0xf0, 0x05, 0x00


	//----- nvinfo : EIATTR_KPARAM_INFO
	.align		4
.L_1111:
        /*0028*/ 	.byte	0x04, 0x17
        /*002a*/ 	.short	(.L_1113 - .L_1112)
.L_1112:
        /*002c*/ 	.word	0x00000000
        /*0030*/ 	.short	0x0000
        /*0032*/ 	.short	0x0000
        /*0034*/ 	.byte	0x00, 0xf0, 0x11, 0x00


	//----- nvinfo : EIATTR_SPARSE_MMA_MASK
	.align		4
.L_1113:
        /*0038*/ 	.byte	0x03, 0x50
        /*003a*/ 	.short	0x0000


	//----- nvinfo : EIATTR_MAXREG_COUNT
	.align		4
        /*003c*/ 	.byte	0x03, 0x1b
        /*003e*/ 	.short	0x00ff


	//----- nvinfo : EIATTR_MERCURY_ISA_VERSION
	.align		4
        /*0040*/ 	.byte	0x03, 0x5f
        /*0042*/ 	.short	0x0101


	//----- nvinfo : EIATTR_EXIT_INSTR_OFFSETS
	.align		4
        /*0044*/ 	.byte	0x04, 0x1c
        /*0046*/ 	.short	(.L_1115 - .L_1114)


	//   ....[0]....
.L_1114:
        /*0048*/ 	.word	0x000140e0


	//   ....[1]....
        /*004c*/ 	.word	0x00028a00


	//   ....[2]....
        /*0050*/ 	.word	0x00028a60


	//----- nvinfo : EIATTR_MAX_THREADS
	.align		4
.L_1115:
        /*0054*/ 	.byte	0x04, 0x05
        /*0056*/ 	.short	(.L_1117 - .L_1116)
.L_1116:
        /*0058*/ 	.word	0x00000080
        /*005c*/ 	.word	0x00000001
        /*0060*/ 	.word	0x00000001


	//----- nvinfo : EIATTR_CRS_STACK_SIZE
	.align		4
.L_1117:
        /*0064*/ 	.byte	0x04, 0x1e
        /*0066*/ 	.short	(.L_1119 - .L_1118)
.L_1118:
        /*0068*/ 	.word	0x00000000


	//----- nvinfo : EIATTR_CBANK_PARAM_SIZE
	.align		4
.L_1119:
        /*006c*/ 	.byte	0x03, 0x19
        /*006e*/ 	.short	0x0018


	//----- nvinfo : EIATTR_PARAM_CBANK
	.align		4
        /*0070*/ 	.byte	0x04, 0x0a
        /*0072*/ 	.short	(.L_1121 - .L_1120)
	.align		4
.L_1120:
        /*0074*/ 	.word	index@(.nv.constant0._ZN2at6native29vectorized_elementwise_kernelILi8EZZZNS0_16acos_kernel_cudaERNS_18TensorIteratorBaseEENKUlvE_clEvENKUlvE1_clEvEUlN3c107complexINS6_4HalfEEEE_St5arrayIPcLm2EEEEviT0_T1_)
        /*0078*/ 	.short	0x0210
        /*007a*/ 	.short	0x0018


	//----- nvinfo : EIATTR_SW_WAR
	.align		4
.L_1121:
        /*007c*/ 	.byte	0x04, 0x36
        /*007e*/ 	.short	(.L_1123 - .L_1122)
.L_1122:
        /*0080*/ 	.word	0x00000008
.L_1123:


//--------------------- .nv.info._ZN2at6native18elementwise_kernelILi128ELi4EZNS0_15gpu_kernel_implIZZZNS0_16acos_kernel_cudaERNS_18TensorIteratorBaseEENKUlvE_clEvENKUlvE0_clEvEUlN3c107complexIfEEE_EEvS4_RKT_EUliE_EEviT1_ --------------------------
	.section	.nv.info._ZN2at6native18elementwise_kernelILi128ELi4EZNS0_15gpu_kernel_implIZZZNS0_16acos_kernel_cudaERNS_18TensorIteratorBaseEENKUlvE_clEvENKUlvE0_clEvEUlN3c107complexIfEEE_EEvS4_RKT_EUliE_EEviT1_,"",@"SHT_CUDA_INFO"
	.sectionflags	@""
	.align	4


	//----- nvinfo : EIATTR_CUDA_API_VERSION
	.align		4
        /*0000*/ 	.byte	0x04, 0x37
        /*0002*/ 	.short	(.L_1125 - .L_1124)
.L_1124:
        /*0004*/ 	.word	0x00000082


	//----- nvinfo : EIATTR_KPARAM_INFO
	.align		4
.L_1125:
        /*0008*/ 	.byte	0x04, 0x17
        /*000a*/ 	.short	(.L_1127 - .L_1126)
.L_1126:
        /*000c*/ 	.word	0x00000000
        /*0010*/ 	.short	0x0001
        /*0012*/ 	.short	0x0008
        /*0014*/ 	.byte	0x00, 0xf0, 0x61, 0x08


	//----- nvinfo : EIATTR_KPARAM_INFO
	.align		4
.L_1127:
        /*0018*/ 	.byte	0x04, 0x17
        /*001a*/ 	.short	(.L_1129 - .L_1128)
.L_1128:
        /*001c*/ 	.word	0x00000000
        /*0020*/ 	.short	0x0000
        /*0022*/ 	.short	0x0000
        /*0024*/ 	.byte	0x00, 0xf0, 0x11, 0x00


	//----- nvinfo : EIATTR_SPARSE_MMA_MASK
	.align		4
.L_1129:
        /*0028*/ 	.byte	0x03, 0x50
        /*002a*/ 	.short	0x0000


	//----- nvinfo : EIATTR_MAXREG_COUNT
	.align		4
        /*002c*/ 	.byte	0x03, 0x1b
        /*002e*/ 	.short	0x0080


	//----- nvinfo : EIATTR_EXTERNS
	.align		4
        /*0030*/ 	.byte	0x04, 0x0f
        /*0032*/ 	.short	(.L_1131 - .L_1130)


	//   ....[0]....
	.align		4
.L_1130:
        /*0034*/ 	.word	index@(__assertfail)


	//----- nvinfo : EIATTR_MERCURY_ISA_VERSION
	.align		4
.L_1131:
        /*0038*/ 	.byte	0x03, 0x5f
        /*003a*/ 	.short	0x0101


	//----- nvinfo : EIATTR_SYSCALL_OFFSETS
	.align		4
        /*003c*/ 	.byte	0x04, 0x46
        /*003e*/ 	.short	(.L_1133 - .L_1132)


	//   ....[0]....
.L_1132:
        /*0040*/ 	.word	0x00002250


	//   ....[1]....
        /*0044*/ 	.word	0x00005920


	//   ....[2]....
        /*0048*/ 	.word	0x00007bf0


	//   ....[3]....
        /*004c*/ 	.word	0x0000b290


	//   ....[4]....
        /*0050*/ 	.word	0x0000d550


	//   ....[5]....
        /*0054*/ 	.word	0x00010bf0


	//   ....[6]....
        /*0058*/ 	.word	0x00012ea0


	//   ....[7]....
        /*005c*/ 	.word	0x00016540


	//----- nvinfo : EIATTR_EXIT_INSTR_OFFSETS
	.align		4
.L_1133:
        /*0060*/ 	.byte	0x04, 0x1c
        /*0062*/ 	.short	(.L_1135 - .L_1134)


	//   ....[0]....
.L_1134:
        /*0064*/ 	.word	0x00010ca0


	//   ....[1]....
        /*0068*/ 	.word	0x00015850


	//   ....[2]....
        /*006c*/ 	.word	0x00015890


	//   ....[3]....
        /*0070*/ 	.word	0x00015920


	//   ....[4]....
        /*0074*/ 	.word	0x00015950


	//   ....[5]....
        /*0078*/ 	.word	0x00015980


	//   ....[6]....
        /*007c*/ 	.word	0x00015a00


	//   ....[7]....
        /*0080*/ 	.word	0x00015a30


	//   ....[8]....
        /*0084*/ 	.word	0x00015ab0


	//   ....[9]....
        /*0088*/ 	.word	0x00015ae0


	//   ....[10]....
        /*008c*/ 	.word	0x00015b20


	//   ....[11]....
        /*0090*/ 	.word	0x00015c00


	//   ....[12]....
        /*0094*/ 	.word	0x00015c60


	//   ....[13]....
        /*0098*/ 	.word	0x00015de0


	//   ....[14]....
        /*009c*/ 	.word	0x00015f30


	//   ....[15]....
        /*00a0*/ 	.word	0x00015f60


	//   ....[16]....
        /*00a4*/ 	.word	0x00016010


	//   ....[17]....
        /*00a8*/ 	.word	0x00016180


	//   ....[18]....
        /*00ac*/ 	.word	0x000162f0


	//   ....[19]....
        /*00b0*/ 	.word	0x00016440


	//   ....[20]....
        /*00b4*/ 	.word	0x00016550


	//   ....[21]....
        /*00b8*/ 	.word	0x00016580


	//   ....[22]....
        /*00bc*/ 	.word	0x000165b0


	//----- nvinfo : EIATTR_MAX_THREADS
	.align		4
.L_1135:
        /*00c0*/ 	.byte	0x04, 0x05
        /*00c2*/ 	.short	(.L_1137 - .L_1136)
.L_1136:
        /*00c4*/ 	.word	0x00000080
        /*00c8*/ 	.word	0x00000001
        /*00cc*/ 	.word	0x00000001


	//----- nvinfo : EIATTR_CRS_STACK_SIZE
	.align		4
.L_1137:
        /*00d0*/ 	.byte	0x04, 0x1e
        /*00d2*/ 	.short	(.L_1139 - .L_1138)
.L_1138:
        /*00d4*/ 	.word	0x00000000


	//----- nvinfo : EIATTR_CBANK_PARAM_SIZE
	.align		4
.L_1139:
        /*00d8*/ 	.byte	0x03, 0x19
        /*00da*/ 	.short	0x0220


	//----- nvinfo : EIATTR_PARAM_CBANK
	.align		4
        /*00dc*/ 	.byte	0x04, 0x0a
        /*00de*/ 	.short	(.L_1141 - .L_1140)
	.align		4
.L_1140:
        /*00e0*/ 	.word	index@(.nv.constant0._ZN2at6native18elementwise_kernelILi128ELi4EZNS0_15gpu_kernel_implIZZZNS0_16acos_kernel_cudaERNS_18TensorIteratorBaseEENKUlvE_clEvENKUlvE0_clEvEUlN3c107complexIfEEE_EEvS4_RKT_EUliE_EEviT1_)
        /*00e4*/ 	.short	0x0210
        /*00e6*/ 	.short	0x0220


	//----- nvinfo : EIATTR_SW_WAR
	.align		4
.L_1141:
        /*00e8*/ 	.byte	0x04, 0x36
        /*00ea*/ 	.short	(.L_1143 - .L_1142)
.L_1142:
        /*00ec*/ 	.word	0x00000008
.L_1143:


//--------------------- .nv.info._ZN2at6native27unrolled_elementwise_kernelIZZZNS0_16acos_kernel_cudaERNS_18TensorIteratorBaseEENKUlvE_clEvENKUlvE0_clEvEUlN3c107complexIfEEE_St5arrayIPcLm2EELi4E23TrivialOffsetCalculatorILi1EjESE_NS0_6memory12LoadWithCastILi1EEENSF_13StoreWithCastILi1EEEEEviT_T0_T2_T3_T4_T5_ --------------------------
	.section	.nv.info._ZN2at6native27unrolled_elementwise_kernelIZZZNS0_16acos_kernel_cudaERNS_18TensorIteratorBaseEENKUlvE_clEvENKUlvE0_clEvEUlN3c107complexIfEEE_St5arrayIPcLm2EELi4E23TrivialOffsetCalculatorILi1EjESE_NS0_6memory12LoadWithCastILi1EEENSF_13StoreWithCastILi1EEEEEviT_T0_T2_T3_T4_T5_,"",@"SHT_CUDA_INFO"
	.sectionflags	@""
	.align	4


	//----- nvinfo : EIATTR_CUDA_API_VERSION
	.align		4
        /*0000*/ 	.byte	0x04, 0x37
        /*0002*/ 	.short	(.L_1145 - .L_1144)
.L_1144:
        /*0004*/ 	.word	0x00000082


	//----- nvinfo : EIATTR_KPARAM_INFO
	.align		4
.L_1145:
        /*0008*/ 	.byte	0x04, 0x17
        /*000a*/ 	.short	(.L_1147 - .L_1146)
.L_1146:
        /*000c*/ 	.word	0x00000000
        /*0010*/ 	.short	0x0006
        /*0012*/ 	.short	0x0024
        /*0014*/ 	.byte	0x00, 0xf0, 0x21, 0x00


	//----- nvinfo : EIATTR_KPARAM_INFO
	.align		4
.L_1147:
        /*0018*/ 	.byte	0x04, 0x17
        /*001a*/ 	.short	(.L_1149 - .L_1148)
.L_1148:
        /*001c*/ 	.word	0x00000000
        /*0020*/ 	.short	0x0005
        /*0022*/ 	.short	0x001c
        /*0024*/ 	.byte	0x00, 0xf0, 0x21, 0x00


	//----- nvinfo : EIATTR_KPARAM_INFO
	.align		4
.L_1149:
        /*0028*/ 	.byte	0x04, 0x17
        /*002a*/ 	.short	(.L_1151 - .L_1150)
.L_1150:
        /*002c*/ 	.word	0x00000000
        /*0030*/ 	.short	0x0004
        /*0032*/ 	.short	0x0019
        /*0034*/ 	.byte	0x00, 0xf0, 0x05, 0x00


	//----- nvinfo : EIATTR_KPARAM_INFO
	.align		4
.L_1151:
        /*0038*/ 	.byte	0x04, 0x17
        /*003a*/ 	.short	(.L_1153 - .L_1152)
.L_1152:
        /*003c*/ 	.word	0x00000000
        /*0040*/ 	.short	0x0003
        /*0042*/ 	.short	0x0018
        /*0044*/ 	.byte	0x00, 0xf0, 0x05, 0x00


	//----- nvinfo : EIATTR_KPARAM_INFO
	.align		4
.L_1153:
        /*0048*/ 	.byte	0x04, 0x17
        /*004a*/ 	.short	(.L_1155 - .L_1154)
.L_1154:
        /*004c*/ 	.word	0x00000000
        /*0050*/ 	.short	0x0002
        /*0052*/ 	.short	0x0008
        /*0054*/ 	.byte	0x00, 0xf0, 0x41, 0x00


	//----- nvinfo : EIATTR_KPARAM_INFO
	.align		4
.L_1155:
        /*0058*/ 	.byte	0x04, 0x17
        /*005a*/ 	.short	(.L_1157 - .L_1156)
.L_1156:
        /*005c*/ 	.word	0x00000000
        /*0060*/ 	.short	0x0001
        /*0062*/ 	.short	0x0004
        /*0064*/ 	.byte	0x00, 0xf0, 0x05, 0x00


	//----- nvinfo : EIATTR_KPARAM_INFO
	.align		4
.L_1157:
        /*0068*/ 	.byte	0x04, 0x17
        /*006a*/ 	.short	(.L_1159 - .L_1158)
.L_1158:
        /*006c*/ 	.word	0x00000000
        /*0070*/ 	.short	0x0000
        /*0072*/ 	.short	0x0000
        /*0074*/ 	.byte	0x00, 0xf0, 0x11, 0x00


	//----- nvinfo : EIATTR_SPARSE_MMA_MASK
	.align		4
.L_1159:
        /*0078*/ 	.byte	0x03, 0x50
        /*007a*/ 	.short	0x0000


	//----- nvinfo : EIATTR_MAXREG_COUNT
	.align		4
        /*007c*/ 	.byte	0x03, 0x1b
        /*007e*/ 	.short	0x00ff


	//----- nvinfo : EIATTR_EXTERNS
	.align		4
        /*0080*/ 	.byte	0x04, 0x0f
        /*0082*/ 	.short	(.L_1161 - .L_1160)


	//   ....[0]....
	.align		4
.L_1160:
        /*0084*/ 	.word	index@(__assertfail)


	//----- nvinfo : EIATTR_MERCURY_ISA_VERSION
	.align		4
.L_1161:
        /*0088*/ 	.byte	0x03, 0x5f
        /*008a*/ 	.short	0x0101


	//----- nvinfo : EIATTR_SYSCALL_OFFSETS
	.align		4
        /*008c*/ 	.byte	0x04, 0x46
        /*008e*/ 	.short	(.L_1163 - .L_1162)


	//   ....[0]....
.L_1162:
        /*0090*/ 	.word	0x00000fd0


	//   ....[1]....
        /*0094*/ 	.word	0x00001fe0


	//   ....[2]....
        /*0098*/ 	.word	0x00003000


	//   ....[3]....
        /*009c*/ 	.word	0x00003ff0


	//   ....[4]....
        /*00a0*/ 	.word	0x0000f1d0


	//   ....[5]....
        /*00a4*/ 	.word	0x000100d0


	//   ....[6]....
        /*00a8*/ 	.word	0x00010fc0


	//   ....[7]....
        /*00ac*/ 	.word	0x00011e90


	//----- nvinfo : EIATTR_EXIT_INSTR_OFFSETS
	.align		4
.L_1163:
        /*00b0*/ 	.byte	0x04, 0x1c
        /*00b2*/ 	.short	(.L_1165 - .L_1164)


	//   ....[0]....
.L_1164:
        /*00b4*/ 	.word	0x00011060


	//   ....[1]....
        /*00b8*/ 	.word	0x000111a0


	//   ....[2]....
        /*00bc*/ 	.word	0x000111e0


	//   ....[3]....
        /*00c0*/ 	.word	0x00011270


	//   ....[4]....
        /*00c4*/ 	.word	0x000112a0


	//   ....[5]....
        /*00c8*/ 	.word	0x000112d0


	//   ....[6]....
        /*00cc*/ 	.word	0x00011350


	//   ....[7]....
        /*00d0*/ 	.word	0x00011380


	//   ....[8]....
        /*00d4*/ 	.word	0x00011400


	//   ....[9]....
        /*00d8*/ 	.word	0x00011430


	//   ....[10]....
        /*00dc*/ 	.word	0x00011470


	//   ....[11]....
        /*00e0*/ 	.word	0x00011550


	//   ....[12]....
        /*00e4*/ 	.word	0x000115b0


	//   ....[13]....
        /*00e8*/ 	.word	0x00011730


	//   ....[14]....
        /*00ec*/ 	.word	0x00011880


	//   ....[15]....
        /*00f0*/ 	.word	0x000118b0


	//   ....[16]....
        /*00f4*/ 	.word	0x00011960


	//   ....[17]....
        /*00f8*/ 	.word	0x00011ad0


	//   ....[18]....
        /*00fc*/ 	.word	0x00011c40


	//   ....[19]....
        /*0100*/ 	.word	0x00011d90


	//   ....[20]....
        /*0104*/ 	.word	0x00011ea0


	//   ....[21]....
        /*0108*/ 	.word	0x00011ed0


	//   ....[22]....
        /*010c*/ 	.word	0x00011f00


	//----- nvinfo : EIATTR_MAX_THREADS
	.align		4
.L_1165:
        /*0110*/ 	.byte	0x04, 0x05
        /*0112*/ 	.short	(.L_1167 - .L_1166)
.L_1166:
        /*0114*/ 	.word	0x00000080
        /*0118*/ 	.word	0x00000001
        /*011c*/ 	.word	0x00000001


	//----- nvinfo : EIATTR_CRS_STACK_SIZE
	.align		4
.L_1167:
        /*0120*/ 	.byte	0x04, 0x1e
        /*0122*/ 	.short	(.L_1169 - .L_1168)
.L_1168:
        /*0124*/ 	.word	0x00000000


	//----- nvinfo : EIATTR_CBANK_PARAM_SIZE
	.align		4
.L_1169:
        /*0128*/ 	.byte	0x03, 0x19
        /*012a*/ 	.short	0x002c


	//----- nvinfo : EIATTR_PARAM_CBANK
	.align		4
        /*012c*/ 	.byte	0x04, 0x0a
        /*012e*/ 	.short	(.L_1171 - .L_1170)
	.align		4
.L_1170:
        /*0130*/ 	.word	index@(.nv.constant0._ZN2at6native27unrolled_elementwise_kernelIZZZNS0_16acos_kernel_cudaERNS_18TensorIteratorBaseEENKUlvE_clEvENKUlvE0_clEvEUlN3c107complexIfEEE_St5arrayIPcLm2EELi4E23TrivialOffsetCalculatorILi1EjESE_NS0_6memory12LoadWithCastILi1EEENSF_13StoreWithCastILi1EEEEEviT_T0_T2_T3_T4_T5_)
        /*0134*/ 	.short	0x0210
        /*0136*/ 	.short	0x002c


	//----- nvinfo : EIATTR_SW_WAR
	.align		4
.L_1171:
        /*0138*/ 	.byte	0x04, 0x36
        /*013a*/ 	.short	(.L_1173 - .L_1172)
.L_1172:
        /*013c*/ 	.word	0x00000008
.L_1173:


//--------------------- .nv.info._ZN2at6native18elementwise_kernelILi128ELi2EZNS0_22gpu_kernel_impl_nocastIZZZNS0_16acos_kernel_cudaERNS_18TensorIteratorBaseEENKUlvE_clEvENKUlvE0_clEvEUlN3c107complexIfEEE_EEvS4_RKT_EUliE_EEviT1_ --------------------------
	.section	.nv.info._ZN2at6native18elementwise_kernelILi128ELi2EZNS0_22gpu_kernel_impl_nocastIZZZNS0_16acos_kernel_cudaERNS_18TensorIteratorBaseEENKUlvE_clEvENKUlvE0_clEvEUlN3c107complexIfEEE_EEvS4_RKT_EUliE_EEviT1_,"",@"SHT_CUDA_INFO"
	.sectionflags	@""
	.align	4


	//----- nvinfo : EIATTR_CUDA_API_VERSION
	.align		4
        /*0000*/ 	.byte	0x04, 0x37
        /*0002*/ 	.short	(.L_1175 - .L_1174)
.L_1174:
        /*0004*/ 	.word	0x00000082


	//----- nvinfo : EIATTR_KPARAM_INFO
	.align		4
.L_1175:
        /*0008*/ 	.byte	0x04, 0x17
        /*000a*/ 	.short	(.L_1177 - .L_1176)
.L_1176:
        /*000c*/ 	.word	0x00000000
        /*0010*/ 	.short	0x0001
        /*0012*/ 	.short	0x0008
        /*0014*/ 	.byte	0x00, 0xf0, 0x61, 0x08


	//----- nvinfo : EIATTR_KPARAM_INFO
	.align		4
.L_1177:
        /*0018*/ 	.byte	0x04, 0x17
        /*001a*/ 	.short	(.L_1179 - .L_1178)
.L_1178:
        /*001c*/ 	.word	0x00000000
        /*0020*/ 	.short	0x0000
        /*0022*/ 	.short	0x0000
        /*0024*/ 	.byte	0x00, 0xf0, 0x11, 0x00


	//----- nvinfo : EIATTR_SPARSE_MMA_MASK
	.align		4
.L_1179:
        /*0028*/ 	.byte	0x03, 0x50
        /*002a*/ 	.short	0x0000


	//----- nvinfo : EIATTR_MAXREG_COUNT
	.align		4
        /*002c*/ 	.byte	0x03, 0x1b
        /*002e*/ 	.short	0x0080


	//----- nvinfo : EIATTR_MERCURY_ISA_VERSION
	.align		4
        /*0030*/ 	.byte	0x03, 0x5f
        /*0032*/ 	.short	0x0101


	//----- nvinfo : EIATTR_EXIT_INSTR_OFFSETS
	.align		4
        /*0034*/ 	.byte	0x04, 0x1c
        /*0036*/ 	.short	(.L_1181 - .L_1180)


	//   ....[0]....
.L_1180:
        /*0038*/ 	.word	0x00003c20


	//   ....[1]....
        /*003c*/ 	.word	0x00007760


	//----- nvinfo : EIATTR_MAX_THREADS
	.align		4
.L_1181:
        /*0040*/ 	.byte	0x04, 0x05
        /*0042*/ 	.short	(.L_1183 - .L_1182)
.L_1182:
        /*0044*/ 	.word	0x00000080
        /*0048*/ 	.word	0x00000001
        /*004c*/ 	.word	0x00000001


	//----- nvinfo : EIATTR_CRS_STACK_SIZE
	.align		4
.L_1183:
        /*0050*/ 	.byte	0x04, 0x1e
        /*0052*/ 	.short	(.L_1185 - .L_1184)
.L_1184:
        /*0054*/ 	.word	0x00000000


	//----- nvinfo : EIATTR_CBANK_PARAM_SIZE
	.align		4
.L_1185:
        /*0058*/ 	.byte	0x03, 0x19
        /*005a*/ 	.short	0x0220


	//----- nvinfo : EIATTR_PARAM_CBANK
	.align		4
        /*005c*/ 	.byte	0x04, 0x0a
        /*005e*/ 	.short	(.L_1187 - .L_1186)
	.align		4
.L_1186:
        /*0060*/ 	.word	index@(.nv.constant0._ZN2at6native18elementwise_kernelILi128ELi2EZNS0_22gpu_kernel_impl_nocastIZZZNS0_16acos_kernel_cudaERNS_18TensorIteratorBaseEENKUlvE_clEvENKUlvE0_clEvEUlN3c107complexIfEEE_EEvS4_RKT_EUliE_EEviT1_)
        /*0064*/ 	.short	0x0210
        /*0066*/ 	.short	0x0220


	//----- nvinfo : EIATTR_SW_WAR
	.align		4
.L_1187:
        /*0068*/ 	.byte	0x04, 0x36
        /*006a*/ 	.short	(.L_1189 - .L_1188)
.L_1188:
        /*006c*/ 	.word	0x00000008
.L_1189:


//--------------------- .nv.info._ZN2at6native27unrolled_elementwise_kernelIZZZNS0_16acos_kernel_cudaERNS_18TensorIteratorBaseEENKUlvE_clEvENKUlvE0_clEvEUlN3c107complexIfEEE_St5arrayIPcLm2EELi4E23TrivialOffsetCalculatorILi1EjESE_NS0_6memory15LoadWithoutCastENSF_16StoreWithoutCastEEEviT_T0_T2_T3_T4_T5_ --------------------------
	.section	.nv.info._ZN2at6native27unrolled_elementwise_kernelIZZZNS0_16acos_kernel_cudaERNS_18TensorIteratorBaseEENKUlvE_clEvENKUlvE0_clEvEUlN3c107complexIfEEE_St5arrayIPcLm2EELi4E23TrivialOffsetCalculatorILi1EjESE_NS0_6memory15LoadWithoutCastENSF_16StoreWithoutCastEEEviT_T0_T2_T3_T4_T5_,"",@"SHT_CUDA_INFO"
	.sectionflags	@""
	.align	4


	//----- nvinfo : EIATTR_CUDA_API_VERSION
	.align		4
        /*0000*/ 	.byte	0x04, 0x37
        /*0002*/ 	.short	(.L_1191 - .L_1190)
.L_1190:
        /*0004*/ 	.word	0x00000082


	//----- nvinfo : EIATTR_KPARAM_INFO
	.align		4
.L_1191:
        /*0008*/ 	.byte	0x04, 0x17
        /*000a*/ 	.short	(.L_1193 - .L_1192)
.L_1192:
        /*000c*/ 	.word	0x00000000
        /*0010*/ 	.short	0x0006
        /*0012*/ 	.short	0x001b
        /*0014*/ 	.byte	0x00, 0xf0, 0x05, 0x00


	//----- nvinfo : EIATTR_KPARAM_INFO
	.align		4
.L_1193:
        /*0018*/ 	.byte	0x04, 0x17
        /*001a*/ 	.short	(.L_1195 - .L_1194)
.L_1194:
        /*001c*/ 	.word	0x00000000
        /*0020*/ 	.short	0x0005
        /*0022*/ 	.short	0x001a
        /*0024*/ 	.byte	0x00, 0xf0, 0x05, 0x00


	//----- nvinfo : EIATTR_KPARAM_INFO
	.align		4
.L_1195:
        /*0028*/ 	.byte	0x04, 0x17
        /*002a*/ 	.short	(.L_1197 - .L_1196)
.L_1196:
        /*002c*/ 	.word	0x00000000
        /*0030*/ 	.short	0x0004
        /*0032*/ 	.short	0x0019
        /*0034*/ 	.byte	0x00, 0xf0, 0x05, 0x00


	//----- nvinfo : EIATTR_KPARAM_INFO
	.align		4
.L_1197:
        /*0038*/ 	.byte	0x04, 0x17
        /*003a*/ 	.short	(.L_1199 - .L_1198)
.L_1198:
        /*003c*/ 	.word	0x00000000
        /*0040*/ 	.short	0x0003
        /*0042*/ 	.short	0x0018
        /*0044*/ 	.byte	0x00, 0xf0, 0x05, 0x00


	//----- nvinfo : EIATTR_KPARAM_INFO
	.align		4
.L_1199:
        /*0048*/ 	.byte	0x04, 0x17
        /*004a*/ 	.short	(.L_1201 - .L_1200)
.L_1200:
        /*004c*/ 	.word	0x00000000
        /*0050*/ 	.short	0x0002
        /*0052*/ 	.short	0x0008
        /*0054*/ 	.byte	0x00, 0xf0, 0x41, 0x00


	//----- nvinfo : EIATTR_KPARAM_INFO
	.align		4
.L_1201:
        /*0058*/ 	.byte	0x04, 0x17
        /*005a*/ 	.short	(.L_1203 - .L_1202)
.L_1202:
        /*005c*/ 	.word	0x00000000
        /*0060*/ 	.short	0x0001
        /*0062*/ 	.short	0x0004
        /*0064*/ 	.byte	0x00, 0xf0, 0x05, 0x00


	//----- nvinfo : EIATTR_KPARAM_INFO
	.align		4
.L_1203:
        /*0068*/ 	.byte	0x04, 0x17
        /*006a*/ 	.short	(.L_1205 - .L_1204)
.L_1204:
        /*006c*/ 	.word	0x00000000
        /*0070*/ 	.short	0x0000
        /*0072*/ 	.short	0x0000
        /*0074*/ 	.byte	0x00, 0xf0, 0x11, 0x00


	//----- nvinfo : EIATTR_SPARSE_MMA_MASK
	.align		4
.L_1205:
        /*0078*/ 	.byte	0x03, 0x50
        /*007a*/ 	.short	0x0000


	//----- nvinfo : EIATTR_MAXREG_COUNT
	.align		4
        /*007c*/ 	.byte	0x03, 0x1b
        /*007e*/ 	.short	0x00ff


	//----- nvinfo : EIATTR_MERCURY_ISA_VERSION
	.align		4
        /*0080*/ 	.byte	0x03, 0x5f
        /*0082*/ 	.short	0x0101


	//----- nvinfo : EIATTR_EXIT_INSTR_OFFSETS
	.align		4
        /*0084*/ 	.byte	0x04, 0x1c
        /*0086*/ 	.short	(.L_1207 - .L_1206)


	//   ....[0]....
.L_1206:
        /*0088*/ 	.word	0x0000a3f0


	//   ....[1]....
        /*008c*/ 	.word	0x0000a440


	//----- nvinfo : EIATTR_MAX_THREADS
	.align		4
.L_1207:
        /*0090*/ 	.byte	0x04, 0x05
        /*0092*/ 	.short	(.L_1209 - .L_1208)
.L_1208:
        /*0094*/ 	.word	0x00000080
        /*0098*/ 	.word	0x00000001
        /*009c*/ 	.word	0x00000001


	//----- nvinfo : EIATTR_CRS_STACK_SIZE
	.align		4
.L_1209:
        /*00a0*/ 	.byte	0x04, 0x1e
        /*00a2*/ 	.short	(.L_1211 - .L_1210)
.L_1210:
        /*00a4*/ 	.word	0x00000000


	//----- nvinfo : EIATTR_CBANK_PARAM_SIZE
	.align		4
.L_1211:
        /*00a8*/ 	.byte	0x03, 0x19
        /*00aa*/ 	.short	0x001c


	//----- nvinfo : EIATTR_PARAM_CBANK
	.align		4
        /*00ac*/ 	.byte	0x04, 0x0a
        /*00ae*/ 	.short	(.L_1213 - .L_1212)
	.align		4
.L_1212:
        /*00b0*/ 	.word	index@(.nv.constant0._ZN2at6native27unrolled_elementwise_kernelIZZZNS0_16acos_kernel_cudaERNS_18TensorIteratorBaseEENKUlvE_clEvENKUlvE0_clEvEUlN3c107complexIfEEE_St5arrayIPcLm2EELi4E23TrivialOffsetCalculatorILi1EjESE_NS0_6memory15LoadWithoutCastENSF_16StoreWithoutCastEEEviT_T0_T2_T3_T4_T5_)
        /*00b4*/ 	.short	0x0210
        /*00b6*/ 	.short	0x001c


	//----- nvinfo : EIATTR_SW_WAR
	.align		4
.L_1213:
        /*00b8*/ 	.byte	0x04, 0x36
        /*00ba*/ 	.short	(.L_1215 - .L_1214)
.L_1214:
        /*00bc*/ 	.word	0x00000008
.L_1215:


//--------------------- .nv.info._ZN2at6native29vectorized_elementwise_kernelILi2EZZZNS0_16acos_kernel_cudaERNS_18TensorIteratorBaseEENKUlvE_clEvENKUlvE0_clEvEUlN3c107complexIfEEE_St5arrayIPcLm2EEEEviT0_T1_ --------------------------
	.section	.nv.info._ZN2at6native29vectorized_elementwise_kernelILi2EZZZNS0_16acos_kernel_cudaERNS_18TensorIteratorBaseEENKUlvE_clEvENKUlvE0_clEvEUlN3c107complexIfEEE_St5arrayIPcLm2EEEEviT0_T1_,"",@"SHT_CUDA_INFO"
	.sectionflags	@""
	.align	4


	//----- nvinfo : EIATTR_CUDA_API_VERSION
	.align		4
        /*0000*/ 	.byte	0x04, 0x37
        /*0002*/ 	.short	(.L_1217 - .L_1216)
.L_1216:
        /*0004*/ 	.word	0x00000082


	//----- nvinfo : EIATTR_KPARAM_INFO
	.align		4
.L_1217:
        /*0008*/ 	.byte	0x04, 0x17
        /*000a*/ 	.short	(.L_1219 - .L_1218)
.L_1218:
        /*000c*/ 	.word	0x00000000
        /*0010*/ 	.short	0x0002
        /*0012*/ 	.short	0x0008
        /*0014*/ 	.byte	0x00, 0xf0, 0x41, 0x00


	//----- nvinfo : EIATTR_KPARAM_INFO
	.align		4
.L_1219:
        /*0018*/ 	.byte	0x04, 0x17
        /*001a*/ 	.short	(.L_1221 - .L_1220)
.L_1220:
        /*001c*/ 	.word	0x00000000
        /*0020*/ 	.short	0x0001
        /*0022*/ 	.short	0x0004
        /*0024*/ 	.byte	0x00, 0xf0, 0x05, 0x00


	//----- nvinfo : EIATTR_KPARAM_INFO
	.align		4
.L_1221:
        /*0028*/ 	.byte	0x04, 0x17
        /*002a*/ 	.short	(.L_1223 - .L_1222)
.L_1222:
        /*002c*/ 	.word	0x00000000
        /*0030*/ 	.short	0x0000
        /*0032*/ 	.short	0x0000
        /*0034*/ 	.byte	0x00, 0xf0, 0x11, 0x00


	//----- nvinfo : EIATTR_SPARSE_MMA_MASK
	.align		4
.L_1223:
        /*0038*/ 	.byte	0x03, 0x50
        /*003a*/ 	.short	0x0000


	//----- nvinfo : EIATTR_MAXREG_COUNT
	.align		4
        /*003c*/ 	.byte	0x03, 0x1b
        /*003e*/ 	.short	0x00ff


	//----- nvinfo : EIATTR_MERCURY_ISA_VERSION
	.align		4
        /*0040*/ 	.byte	0x03, 0x5f
        /*0042*/ 	.short	0x0101


	//----- nvinfo : EIATTR_EXIT_INSTR_OFFSETS
	.align		4
        /*0044*/ 	.byte	0x04, 0x1c
        /*0046*/ 	.short	(.L_1225 - .L_1224)


	//   ....[0]....
.L_1224:
        /*0048*/ 	.word	0x00013fc0


	//   ....[1]....
        /*004c*/ 	.word	0x00028890


	//   ....[2]....
        /*0050*/ 	.word	0x000288e0


	//----- nvinfo : EIATTR_MAX_THREADS
	.align		4
.L_1225:
        /*0054*/ 	.byte	0x04, 0x05
        /*0056*/ 	.short	(.L_1227 - .L_1226)
.L_1226:
        /*0058*/ 	.word	0x00000080
        /*005c*/ 	.word	0x00000001
        /*0060*/ 	.word	0x00000001


	//----- nvinfo : EIATTR_CRS_STACK_SIZE
	.align		4
.L_1227:
        /*0064*/ 	.byte	0x04, 0x1e
        /*0066*/ 	.short	(.L_1229 - .L_1228)
.L_1228:
        /*0068*/ 	.word	0x00000000


	//----- nvinfo : EIATTR_CBANK_PARAM_SIZE
	.align		4
.L_1229:
        /*006c*/ 	.byte	0x03, 0x19
        /*006e*/ 	.short	0x0018


	//----- nvinfo : EIATTR_PARAM_CBANK
	.align		4
        /*0070*/ 	.byte	0x04, 0x0a
        /*0072*/ 	.short	(.L_1231 - .L_1230)
	.align		4
.L_1230:
        /*0074*/ 	.word	index@(.nv.constant0._ZN2at6native29vectorized_elementwise_kernelILi2EZZZNS0_16acos_kernel_cudaERNS_18TensorIteratorBaseEENKUlvE_clEvENKUlvE0_clEvEUlN3c107complexIfEEE_St5arrayIPcLm2EEEEviT0_T1_)
        /*0078*/ 	.short	0x0210
        /*007a*/ 	.short	0x0018


	//----- nvinfo : EIATTR_SW_WAR
	.align		4
.L_1231:
        /*007c*/ 	.byte	0x04, 0x36
        /*007e*/ 	.short	(.L_1233 - .L_1232)
.L_1232:
        /*0080*/ 	.word	0x00000008
.L_1233:


//--------------------- .nv.info._ZN2at6native29vectorized_elementwise_kernelILi4EZZZNS0_16acos_kernel_cudaERNS_18TensorIteratorBaseEENKUlvE_clEvENKUlvE0_clEvEUlN3c107complexIfEEE_St5arrayIPcLm2EEEEviT0_T1_ --------------------------
	.section	.nv.info._ZN2at6native29vectorized_elementwise_kernelILi4EZZZNS0_16acos_kernel_cudaERNS_18TensorIteratorBaseEENKUlvE_clEvENKUlvE0_clEvEUlN3c107complexIfEEE_St5arrayIPcLm2EEEEviT0_T1_,"",@"SHT_CUDA_INFO"
	.sectionflags	@""
	.align	4


	//----- nvinfo : EIATTR_CUDA_API_VERSION
	.align		4
        /*0000*/ 	.byte	0x04, 0x37
        /*0002*/ 	.short	(.L_1235 - .L_1234)
.L_1234:
        /*0004*/ 	.word	0x00000082


	//----- nvinfo : EIATTR_KPARAM_INFO
	.align		4
.L_1235:
        /*0008*/ 	.byte	0x04, 0x17
        /*000a*/ 	.short	(.L_1237 - .L_1236)
.L_1236:
        /*000c*/ 	.word	0x00000000
        /*0010*/ 	.short	0x0002
        /*0012*/ 	.short	0x0008
        /*0014*/ 	.byte	0x00, 0xf0, 0x41, 0x00


	//----- nvinfo : EIATTR_KPARAM_INFO
	.align		4
.L_1237:
        /*0018*/ 	.byte	0x04, 0x17
        /*001a*/ 	.short	(.L_1239 - .L_1238)
.L_1238:
        /*001c*/ 	.word	0x00000000
        /*0020*/ 	.short	0x0001
        /*0022*/ 	.short	0x0004
        /*0024*/ 	.byte	0x00, 0xf0, 0x05, 0x00


	//----- nvinfo : EIATTR_KPARAM_INFO
	.align		4
.L_1239:
        /*0028*/ 	.byte	0x04, 0x17
        /*002a*/ 	.short	(.L_1241 - .L_1240)
.L_1240:
        /*002c*/ 	.word	0x00000000
        /*0030*/ 	.short	0x0000
        /*0032*/ 	.short	0x0000
        /*0034*/ 	.byte	0x00, 0xf0, 0x11, 0x00


	//----- nvinfo : EIATTR_SPARSE_MMA_MASK
	.align		4
.L_1241:
        /*0038*/ 	.byte	0x03, 0x50
        /*003a*/ 	.short	0x0000


	//----- nvinfo : EIATTR_MAXREG_COUNT
	.align		4
        /*003c*/ 	.byte	0x03, 0x1b
        /*003e*/ 	.short	0x00ff


	//----- nvinfo : EIATTR_MERCURY_ISA_VERSION
	.align		4
        /*0040*/ 	.byte	0x03, 0x5f
        /*0042*/ 	.short	0x0101


	//----- nvinfo : EIATTR_EXIT_INSTR_OFFSETS
	.align		4
        /*0044*/ 	.byte	0x04, 0x1c
        /*0046*/ 	.short	(.L_1243 - .L_1242)


	//   ....[0]....
.L_1242:
        /*0048*/ 	.word	0x00013fc0


	//   ....[1]....
        /*004c*/ 	.word	0x00028890


	//   ....[2]....
        /*0050*/ 	.word	0x000288e0


	//----- nvinfo : EIATTR_MAX_THREADS
	.align		4
.L_1243:
        /*0054*/ 	.byte	0x04, 0x05
        /*0056*/ 	.short	(.L_1245 - .L_1244)
.L_1244:
        /*0058*/ 	.word	0x00000080
        /*005c*/ 	.word	0x00000001
        /*0060*/ 	.word	0x00000001


	//----- nvinfo : EIATTR_CRS_STACK_SIZE
	.align		4
.L_1245:
        /*0064*/ 	.byte	0x04, 0x1e
        /*0066*/ 	.short	(.L_1247 - .L_1246)
.L_1246:
        /*0068*/ 	.word	0x00000000


	//----- nvinfo : EIATTR_CBANK_PARAM_SIZE
	.align		4
.L_1247:
        /*006c*/ 	.byte	0x03, 0x19
        /*006e*/ 	.short	0x0018


	//----- nvinfo : EIATTR_PARAM_CBANK
	.align		4
        /*0070*/ 	.byte	0x04, 0x0a
        /*0072*/ 	.short	(.L_1249 - .L_1248)
	.align		4
.L_1248:
        /*0074*/ 	.word	index@(.nv.constant0._ZN2at6native29vectorized_elementwise_kernelILi4EZZZNS0_16acos_kernel_cudaERNS_18TensorIteratorBaseEENKUlvE_clEvENKUlvE0_clEvEUlN3c107complexIfEEE_St5arrayIPcLm2EEEEviT0_T1_)
        /*0078*/ 	.short	0x0210
        /*007a*/ 	.short	0x0018


	//----- nvinfo : EIATTR_SW_WAR
	.align		4
.L_1249:
        /*007c*/ 	.byte	0x04, 0x36
        /*007e*/ 	.short	(.L_1251 - .L_1250)
.L_1250:
        /*0080*/ 	.word	0x00000008
.L_1251:


//--------------------- .nv.info._ZN2at6native29vectorized_elementwise_kernelILi8EZZZNS0_16acos_kernel_cudaERNS_18TensorIteratorBaseEENKUlvE_clEvENKUlvE0_clEvEUlN3c107complexIfEEE_St5arrayIPcLm2EEEEviT0_T1_ --------------------------
	.section	.nv.info._ZN2at6native29vectorized_elementwise_kernelILi8EZZZNS0_16acos_kernel_cudaERNS_18TensorIteratorBaseEENKUlvE_clEvENKUlvE0_clEvEUlN3c107complexIfEEE_St5arrayIPcLm2EEEEviT0_T1_,"",@"SHT_CUDA_INFO"
	.sectionflags	@""
	.align	4


	//----- nvinfo : EIATTR_CUDA_API_VERSION
	.align		4
        /*0000*/ 	.byte	0x04, 0x37
        /*0002*/ 	.short	(.L_1253 - .L_1252)
.L_1252:
        /*0004*/ 	.word	0x00000082


	//----- nvinfo : EIATTR_KPARAM_INFO
	.align		4
.L_1253:
        /*0008*/ 	.byte	0x04, 0x17
        /*000a*/ 	.short	(.L_1255 - .L_1254)
.L_1254:
        /*000c*/ 	.word	0x00000000
        /*0010*/ 	.short	0x0002
        /*0012*/ 	.short	0x0008
        /*0014*/ 	.byte	0x00, 0xf0, 0x41, 0x00


	//----- nvinfo : EIATTR_KPARAM_INFO
	.align		4
.L_1255:
        /*0018*/ 	.byte	0x04, 0x17
        /*001a*/ 	.short	(.L_1257 - .L_1256)
.L_1256:
        /*001c*/ 	.word	0x00000000
        /*0020*/ 	.short	0x0001
        /*0022*/ 	.short	0x0004
        /*0024*/ 	.byte	0x00, 0xf0, 0x05, 0x00


	//----- nvinfo : EIATTR_KPARAM_INFO
	.align		4
.L_1257:
        /*0028*/ 	.byte	0x04, 0x17
        /*002a*/ 	.short	(.L_1259 - .L_1258)
.L_1258:
        /*002c*/ 	.word	0x00000000
        /*0030*/ 	.short	0x0000
        /*0032*/ 	.short	0x0000
        /*0034*/ 	.byte	0x00, 0xf0, 0x11, 0x00


	//----- nvinfo : EIATTR_SPARSE_MMA_MASK
	.align		4
.L_1259:
        /*0038*/ 	.byte	0x03, 0x50
        /*003a*/ 	.short	0x0000


	//----- nvinfo : EIATTR_MAXREG_COUNT
	.align		4
        /*003c*/ 	.byte	0x03, 0x1b
        /*003e*/ 	.short	0x00ff


	//----- nvinfo : EIATTR_MERCURY_ISA_VERSION
	.align		4
        /*0040*/ 	.byte	0x03, 0x5f
        /*0042*/ 	.short	0x0101


	//----- nvinfo : EIATTR_EXIT_INSTR_OFFSETS
	.align		4
        /*0044*/ 	.byte	0x04, 0x1c
        /*0046*/ 	.short	(.L_1261 - .L_1260)


	//   ....[0]....
.L_1260:
        /*0048*/ 	.word	0x00013fc0


	//   ....[1]....
        /*004c*/ 	.word	0x00028890


	//   ....[2]....
        /*0050*/ 	.word	0x000288e0


	//----- nvinfo : EIATTR_MAX_THREADS
	.align		4
.L_1261:
        /*0054*/ 	.byte	0x04, 0x05
        /*0056*/ 	.short	(.L_1263 - .L_1262)
.L_1262:
        /*0058*/ 	.word	0x00000080
        /*005c*/ 	.word	0x00000001
        /*0060*/ 	.word	0x00000001


	//----- nvinfo : EIATTR_CRS_STACK_SIZE
	.align		4
.L_1263:
        /*0064*/ 	.byte	0x04, 0x1e
        /*0066*/ 	.short	(.L_1265 - .L_1264)
.L_1264:
        /*0068*/ 	.word	0x00000000


	//----- nvinfo : EIATTR_CBANK_PARAM_SIZE
	.align		4
.L_1265:
        /*006c*/ 	.byte	0x03, 0x19
        /*006e*/ 	.short	0x0018


	//----- nvinfo : EIATTR_PARAM_CBANK
	.align		4
        /*0070*/ 	.byte	0x04, 0x0a
        /*0072*/ 	.short	(.L_1267 - .L_1266)
	.align		4
.L_1266:
        /*0074*/ 	.word	index@(.nv.constant0._ZN2at6native29vectorized_elementwise_kernelILi8EZZZNS0_16acos_kernel_cudaERNS_18TensorIteratorBaseEENKUlvE_clEvENKUlvE0_clEvEUlN3c107complexIfEEE_St5arrayIPcLm2EEEEviT0_T1_)
        /*0078*/ 	.short	0x0210
        /*007a*/ 	.short	0x0018


	//----- nvinfo : EIATTR_SW_WAR
	.align		4
.L_1267:
        /*007c*/ 	.byte	0x04, 0x36
        /*007e*/ 	.short	(.L_1269 - .L_1268)
.L_1268:
        /*0080*/ 	.word	0x00000008
.L_1269:


//--------------------- .nv.info._ZN2at6native18elementwise_kernelILi128ELi4EZNS0_15gpu_kernel_implIZZZNS0_16acos_kernel_cudaERNS_18TensorIteratorBaseEENKUlvE_clEvENKUlvE_clEvEUlN3c107complexIdEEE_EEvS4_RKT_EUliE_EEviT1_ --------------------------
	.section	.nv.info._ZN2at6native18elementwise_kernelILi128ELi4EZNS0_15gpu_kernel_implIZZZNS0_16acos_kernel_cudaERNS_18TensorIteratorBaseEENKUlvE_clEvENKUlvE_clEvEUlN3c107complexIdEEE_EEvS4_RKT_EUliE_EEviT1_,"",@"SHT_CUDA_INFO"
	.sectionflags	@""
	.align	4


	//----- nvinfo : EIATTR_CUDA_API_VERSION
	.align		4
        /*0000*/ 	.byte	0x04, 0x37
        /*0002*/ 	.short	(.L_1271 - .L_1270)
.L_1270:
        /*0004*/ 	.word	0x00000082


	//----- nvinfo : EIATTR_KPARAM_INFO
	.align		4
.L_1271:
        /*0008*/ 	.byte	0x04, 0x17
        /*000a*/ 	.short	(.L_1273 - .L_1272)
.L_1272:
        /*000c*/ 	.word	0x00000000
        /*0010*/ 	.short	0x0001
        /*0012*/ 	.short	0x0008
        /*0014*/ 	.byte	0x00, 0xf0, 0x61, 0x08


	//----- nvinfo : EIATTR_KPARAM_INFO
	.align		4
.L_1273:
        /*0018*/ 	.byte	0x04, 0x17
        /*001a*/ 	.short	(.L_1275 - .L_1274)
.L_1274:
        /*001c*/ 	.word	0x00000000
        /*0020*/ 	.short	0x0000
        /*0022*/ 	.short	0x0000
        /*0024*/ 	.byte	0x00, 0xf0, 0x11, 0x00


	//----- nvinfo : EIATTR_SPARSE_MMA_MASK
	.align		4
.L_1275:
        /*0028*/ 	.byte	0x03, 0x50
        /*002a*/ 	.short	0x0000


	//----- nvinfo : EIATTR_MAXREG_COUNT
	.align		4
        /*002c*/ 	.byte	0x03, 0x1b
        /*002e*/ 	.short	0x0080


	//----- nvinfo : EIATTR_EXTERNS
	.align		4
        /*0030*/ 	.byte	0x04, 0x0f
        /*0032*/ 	.short	(.L_1277 - .L_1276)


	//   ....[0]....
	.align		4
.L_1276:
        /*0034*/ 	.word	index@(__assertfail)


	//----- nvinfo : EIATTR_MERCURY_ISA_VERSION
	.align		4
.L_1277:
        /*0038*/ 	.byte	0x03, 0x5f
        /*003a*/ 	.short	0x0101


	//----- nvinfo : EIATTR_SYSCALL_OFFSETS
	.align		4
        /*003c*/ 	.byte	0x04, 0x46
        /*003e*/ 	.short	(.L_1279 - .L_1278)


	//   ....[0]....
.L_1278:
        /*0040*/ 	.word	0x00002380


	//   ....[1]....
        /*0044*/ 	.word	0x0000c5b0


	//   ....[2]....
        /*0048*/ 	.word	0x0000e9c0


	//   ....[3]....
        /*004c*/ 	.word	0x00018b20


	//   ....[4]....
        /*0050*/ 	.word	0x0001af00


	//   ....[5]....
        /*0054*/ 	.word	0x000250a0


	//   ....[6]....
        /*0058*/ 	.word	0x00027470


	//   ....[7]....
        /*005c*/ 	.word	0x000315b0


	//----- nvinfo : EIATTR_EXIT_INSTR_OFFSETS
	.align		4
.L_1279:
        /*0060*/ 	.byte	0x04, 0x1c
        /*0062*/ 	.short	(.L_1281 - .L_1280)


	//   ....[0]....
.L_1280:
        /*0064*/ 	.word	0x00025150


	//   ....[1]....
        /*0068*/ 	.word	0x000305b0


	//   ....[2]....
        /*006c*/ 	.word	0x000305f0


	//   ....[3]....
        /*0070*/ 	.word	0x00030680


	//   ....[4]....
        /*0074*/ 	.word	0x000306b0


	//   ....[5]....
        /*0078*/ 	.word	0x000306e0


	//   ....[6]....
        /*007c*/ 	.word	0x000307b0


	//   ....[7]....
        /*0080*/ 	.word	0x00030830


	//   ....[8]....
        /*0084*/ 	.word	0x00030930


	//   ....[9]....
        /*0088*/ 	.word	0x000309e0


	//   ....[10]....
        /*008c*/ 	.word	0x00030a00


	//   ....[11]....
        /*0090*/ 	.word	0x00030ad0


	//   ....[12]....
        /*0094*/ 	.word	0x00030af0


	//   ....[13]....
        /*0098*/ 	.word	0x00030cc0


	//   ....[14]....
        /*009c*/ 	.word	0x00030e60


	//   ....[15]....
        /*00a0*/ 	.word	0x00030ee0


	//   ....[16]....
        /*00a4*/ 	.word	0x00030f90


	//   ....[17]....
        /*00a8*/ 	.word	0x00031150


	//   ....[18]....
        /*00ac*/ 	.word	0x00031310


	//   ....[19]....
        /*00b0*/ 	.word	0x000314b0


	//   ....[20]....
        /*00b4*/ 	.word	0x000315c0


	//   ....[21]....
        /*00b8*/ 	.word	0x000315f0


	//   ....[22]....
        /*00bc*/ 	.word	0x00031620


	//----- nvinfo : EIATTR_MAX_THREADS
	.align		4
.L_1281:
        /*00c0*/ 	.byte	0x04, 0x05
        /*00c2*/ 	.short	(.L_1283 - .L_1282)
.L_1282:
        /*00c4*/ 	.word	0x00000080
        /*00c8*/ 	.word	0x00000001
        /*00cc*/ 	.word	0x00000001


	//----- nvinfo : EIATTR_CRS_STACK_SIZE
	.align		4
.L_1283:
        /*00d0*/ 	.byte	0x04, 0x1e
        /*00d2*/ 	.short	(.L_1285 - .L_1284)
.L_1284:
        /*00d4*/ 	.word	0x00000000


	//----- nvinfo : EIATTR_CBANK_PARAM_SIZE
	.align		4
.L_1285:
        /*00d8*/ 	.byte	0x03, 0x19
        /*00da*/ 	.short	0x0220


	//----- nvinfo : EIATTR_PARAM_CBANK
	.align		4
        /*00dc*/ 	.byte	0x04, 0x0a
        /*00de*/ 	.short	(.L_1287 - .L_1286)
	.align		4
.L_1286:
        /*00e0*/ 	.word	index@(.nv.constant0._ZN2at6native18elementwise_kernelILi128ELi4EZNS0_15gpu_kernel_implIZZZNS0_16acos_kernel_cudaERNS_18TensorIteratorBaseEENKUlvE_clEvENKUlvE_clEvEUlN3c107complexIdEEE_EEvS4_RKT_EUliE_EEviT1_)
        /*00e4*/ 	.short	0x0210
        /*00e6*/ 	.short	0x0220


	//----- nvinfo : EIATTR_SW_WAR
	.align		4
.L_1287:
        /*00e8*/ 	.byte	0x04, 0x36
        /*00ea*/ 	.short	(.L_1289 - .L_1288)
.L_1288:
        /*00ec*/ 	.word	0x00000008
.L_1289:


//--------------------- .nv.info._ZN2at6native27unrolled_elementwise_kernelIZZZNS0_16acos_kernel_cudaERNS_18TensorIteratorBaseEENKUlvE_clEvENKUlvE_clEvEUlN3c107complexIdEEE_St5arrayIPcLm2EELi4E23TrivialOffsetCalculatorILi1EjESE_NS0_6memory12LoadWithCastILi1EEENSF_13StoreWithCastILi1EEEEEviT_T0_T2_T3_T4_T5_ --------------------------
	.section	.nv.info._ZN2at6native27unrolled_elementwise_kernelIZZZNS0_16acos_kernel_cudaERNS_18TensorIteratorBaseEENKUlvE_clEvENKUlvE_clEvEUlN3c107complexIdEEE_St5arrayIPcLm2EELi4E23TrivialOffsetCalculatorILi1EjESE_NS0_6memory12LoadWithCastILi1EEENSF_13StoreWithCastILi1EEEEEviT_T0_T2_T3_T4_T5_,"",@"SHT_CUDA_INFO"
	.sectionflags	@""
	.align	4


	//----- nvinfo : EIATTR_CUDA_API_VERSION
	.align		4
        /*0000*/ 	.byte	0x04, 0x37
        /*0002*/ 	.short	(.L_1291 - .L_1290)
.L_1290:
        /*0004*/ 	.word	0x00000082


	//----- nvinfo : EIATTR_KPARAM_INFO
	.align		4
.L_1291:
        /*0008*/ 	.byte	0x04, 0x17
        /*000a*/ 	.short	(.L_1293 - .L_1292)
.L_1292:
        /*000c*/ 	.word	0x00000000
        /*0010*/ 	.short	0x0006
        /*0012*/ 	.short	0x0024
        /*0014*/ 	.byte	0x00, 0xf0, 0x21, 0x00


	//----- nvinfo : EIATTR_KPARAM_INFO
	.align		4
.L_1293:
        /*0018*/ 	.byte	0x04, 0x17
        /*001a*/ 	.short	(.L_1295 - .L_1294)
.L_1294:
        /*001c*/ 	.word	0x00000000
        /*0020*/ 	.short	0x0005
        /*0022*/ 	.short	0x001c
        /*0024*/ 	.byte	0x00, 0xf0, 0x21, 0x00


	//----- nvinfo : EIATTR_KPARAM_INFO
	.align		4
.L_1295:
        /*0028*/ 	.byte	0x04, 0x17
        /*002a*/ 	.short	(.L_1297 - .L_1296)
.L_1296:
        /*002c*/ 	.word	0x00000000
        /*0030*/ 	.short	0x0004
        /*0032*/ 	.short	0x0019
        /*0034*/ 	.byte	0x00, 0xf0, 0x05, 0x00


	//----- nvinfo : EIATTR_KPARAM_INFO
	.align		4
.L_1297:
        /*0038*/ 	.byte	0x04, 0x17
        /*003a*/ 	.short	(.L_1299 - .L_1298)
.L_1298:
        /*003c*/ 	.word	0x00000000
        /*0040*/ 	.short	0x0003
        /*0042*/ 	.short	0x0018
        /*0044*/ 	.byte	0x00, 0xf0, 0x05, 0x00


	//----- nvinfo : EIATTR_KPARAM_INFO
	.align		4
.L_1299:
        /*0048*/ 	.byte	0x04, 0x17
        /*004a*/ 	.short	(.L_1301 - .L_1300)
.L_1300:
        /*004c*/ 	.word	0x00000000
        /*0050*/ 	.short	0x0002
        /*0052*/ 	.short	0x0008
        /*0054*/ 	.byte	0x00, 0xf0, 0x41, 0x00


	//----- nvinfo : EIATTR_KPARAM_INFO
	.align		4
.L_1301:
        /*0058*/ 	.byte	0x04, 0x17
        /*005a*/ 	.short	(.L_1303 - .L_1302)
.L_1302:
        /*005c*/ 	.word	0x00000000
        /*0060*/ 	.short	0x0001
        /*0062*/ 	.short	0x0004
        /*0064*/ 	.byte	0x00, 0xf0, 0x05, 0x00


	//----- nvinfo : EIATTR_KPARAM_INFO
	.align		4
.L_1303:
        /*0068*/ 	.byte	0x04, 0x17
        /*006a*/ 	.short	(.L_1305 - .L_1304)
.L_1304:
        /*006c*/ 	.word	0x00000000
        /*0070*/ 	.short	0x0000
        /*0072*/ 	.short	0x0000
        /*0074*/ 	.byte	0x00, 0xf0, 0x11, 0x00


	//----- nvinfo : EIATTR_SPARSE_MMA_MASK
	.align		4
.L_1305:
        /*0078*/ 	.byte	0x03, 0x50
        /*007a*/ 	.short	0x0000


	//----- nvinfo : EIATTR_MAXREG_COUNT
	.align		4
        /*007c*/ 	.byte	0x03, 0x1b
        /*007e*/ 	.short	0x00ff


	//----- nvinfo : EIATTR_EXTERNS
	.align		4
        /*0080*/ 	.byte	0x04, 0x0f
        /*0082*/ 	.short	(.L_1307 - .L_1306)


	//   ....[0]....
	.align		4
.L_1306:
        /*0084*/ 	.word	index@(__assertfail)


	//----- nvinfo : EIATTR_MERCURY_ISA_VERSION
	.align		4
.L_1307:
        /*0088*/ 	.byte	0x03, 0x5f
        /*008a*/ 	.short	0x0101


	//----- nvinfo : EIATTR_SYSCALL_OFFSETS
	.align		4
        /*008c*/ 	.byte	0x04, 0x46
        /*008e*/ 	.short	(.L_1309 - .L_1308)


	//   ....[0]....
.L_1308:
        /*0090*/ 	.word	0x00001100


	//   ....[1]....
        /*0094*/ 	.word	0x00002220


	//   ....[2]....
        /*0098*/ 	.word	0x00003360


	//   ....[3]....
        /*009c*/ 	.word	0x00004470


	//   ....[4]....
        /*00a0*/ 	.word	0x00028f90


	//   ....[5]....
        /*00a4*/ 	.word	0x0002a1c0


	//   ....[6]....
        /*00a8*/ 	.word	0x0002b3a0


	//   ....[7]....
        /*00ac*/ 	.word	0x0002c590


	//----- nvinfo : EIATTR_EXIT_INSTR_OFFSETS
	.align		4
.L_1309:
        /*00b0*/ 	.byte	0x04, 0x1c
        /*00b2*/ 	.short	(.L_1311 - .L_1310)


	//   ....[0]....
.L_1310:
        /*00b4*/ 	.word	0x0002b440


	//   ....[1]....
        /*00b8*/ 	.word	0x0002b590


	//   ....[2]....
        /*00bc*/ 	.word	0x0002b5d0


	//   ....[3]....
        /*00c0*/ 	.word	0x0002b660


	//   ....[4]....
        /*00c4*/ 	.word	0x0002b690


	//   ....[5]....
        /*00c8*/ 	.word	0x0002b6c0


	//   ....[6]....
        /*00cc*/ 	.word	0x0002b790


	//   ....[7]....
        /*00d0*/ 	.word	0x0002b810


	//   ....[8]....
        /*00d4*/ 	.word	0x0002b910


	//   ....[9]....
        /*00d8*/ 	.word	0x0002b9c0


	//   ....[10]....
        /*00dc*/ 	.word	0x0002b9e0


	//   ....[11]....
        /*00e0*/ 	.word	0x0002bab0


	//   ....[12]....
        /*00e4*/ 	.word	0x0002bad0


	//   ....[13]....
        /*00e8*/ 	.word	0x0002bca0


	//   ....[14]....
        /*00ec*/ 	.word	0x0002be40


	//   ....[15]....
        /*00f0*/ 	.word	0x0002bec0


	//   ....[16]....
        /*00f4*/ 	.word	0x0002bf70


	//   ....[17]....
        /*00f8*/ 	.word	0x0002c130


	//   ....[18]....
        /*00fc*/ 	.word	0x0002c2f0


	//   ....[19]....
        /*0100*/ 	.word	0x0002c490


	//   ....[20]....
        /*0104*/ 	.word	0x0002c5a0


	//   ....[21]....
        /*0108*/ 	.word	0x0002c5d0


	//   ....[22]....
        /*010c*/ 	.word	0x0002c600


	//----- nvinfo : EIATTR_MAX_THREADS
	.align		4
.L_1311:
        /*0110*/ 	.byte	0x04, 0x05
        /*0112*/ 	.short	(.L_1313 - .L_1312)
.L_1312:
        /*0114*/ 	.word	0x00000080
        /*0118*/ 	.word	0x00000001
        /*011c*/ 	.word	0x00000001


	//----- nvinfo : EIATTR_CRS_STACK_SIZE
	.align		4
.L_1313:
        /*0120*/ 	.byte	0x04, 0x1e
        /*0122*/ 	.short	(.L_1315 - .L_1314)
.L_1314:
        /*0124*/ 	.word	0x00000000


	//----- nvinfo : EIATTR_CBANK_PARAM_SIZE
	.align		4
.L_1315:
        /*0128*/ 	.byte	0x03, 0x19
        /*012a*/ 	.short	0x002c


	//----- nvinfo : EIATTR_PARAM_CBANK
	.align		4
        /*012c*/ 	.byte	0x04, 0x0a
        /*012e*/ 	.short	(.L_1317 - .L_1316)
	.align		4
.L_1316:
        /*0130*/ 	.word	index@(.nv.constant0._ZN2at6native27unrolled_elementwise_kernelIZZZNS0_16acos_kernel_cudaERNS_18TensorIteratorBaseEENKUlvE_clEvENKUlvE_clEvEUlN3c107complexIdEEE_St5arrayIPcLm2EELi4E23TrivialOffsetCalculatorILi1EjESE_NS0_6memory12LoadWithCastILi1EEENSF_13StoreWithCastILi1EEEEEviT_T0_T2_T3_T4_T5_)
        /*0134*/ 	.short	0x0210
        /*0136*/ 	.short	0x002c


	//----- nvinfo : EIATTR_SW_WAR
	.align		4
.L_1317:
        /*0138*/ 	.byte	0x04, 0x36
        /*013a*/ 	.short	(.L_1319 - .L_1318)
.L_1318:
        /*013c*/ 	.word	0x00000008
.L_1319:


//--------------------- .nv.info._ZN2at6native18elementwise_kernelILi128ELi2EZNS0_22gpu_kernel_impl_nocastIZZZNS0_16acos_kernel_cudaERNS_18TensorIteratorBaseEENKUlvE_clEvENKUlvE_clEvEUlN3c107complexIdEEE_EEvS4_RKT_EUliE_EEviT1_ --------------------------
	.section	.nv.info._ZN2at6native18elementwise_kernelILi128ELi2EZNS0_22gpu_kernel_impl_nocastIZZZNS0_16acos_kernel_cudaERNS_18TensorIteratorBaseEENKUlvE_clEvENKUlvE_clEvEUlN3c107complexIdEEE_EEvS4_RKT_EUliE_EEviT1_,"",@"SHT_CUDA_INFO"
	.sectionflags	@""
	.align	4


	//----- nvinfo : EIATTR_CUDA_API_VERSION
	.align		4
        /*0000*/ 	.byte	0x04, 0x37
        /*0002*/ 	.short	(.L_1321 - .L_1320)
.L_1320:
        /*0004*/ 	.word	0x00000082


	//----- nvinfo : EIATTR_KPARAM_INFO
	.align		4
.L_1321:
        /*0008*/ 	.byte	0x04, 0x17
        /*000a*/ 	.short	(.L_1323 - .L_1322)
.L_1322:
        /*000c*/ 	.word	0x00000000
        /*0010*/ 	.short	0x0001
        /*0012*/ 	.short	0x0008
        /*0014*/ 	.byte	0x00, 0xf0, 0x61, 0x08


	//----- nvinfo : EIATTR_KPARAM_INFO
	.align		4
.L_1323:
        /*0018*/ 	.byte	0x04, 0x17
        /*001a*/ 	.short	(.L_1325 - .L_1324)
.L_1324:
        /*001c*/ 	.word	0x00000000
        /*0020*/ 	.short	0x0000
        /*0022*/ 	.short	0x0000
        /*0024*/ 	.byte	0x00, 0xf0, 0x11, 0x00


	//----- nvinfo : EIATTR_SPARSE_MMA_MASK
	.align		4
.L_1325:
        /*0028*/ 	.byte	0x03, 0x50
        /*002a*/ 	.short	0x0000


	//----- nvinfo : EIATTR_MAXREG_COUNT
	.align		4
        /*002c*/ 	.byte	0x03, 0x1b
        /*002e*/ 	.short	0x0080


	//----- nvinfo : EIATTR_MERCURY_ISA_VERSION
	.align		4
        /*0030*/ 	.byte	0x03, 0x5f
        /*0032*/ 	.short	0x0101


	//----- nvinfo : EIATTR_EXIT_INSTR_OFFSETS
	.align		4
        /*0034*/ 	.byte	0x04, 0x1c
        /*0036*/ 	.short	(.L_1327 - .L_1326)


	//   ....[0]....
.L_1326:
        /*0038*/ 	.word	0x0000a360


	//   ....[1]....
        /*003c*/ 	.word	0x00014590


	//----- nvinfo : EIATTR_MAX_THREADS
	.align		4
.L_1327:
        /*0040*/ 	.byte	0x04, 0x05
        /*0042*/ 	.short	(.L_1329 - .L_1328)
.L_1328:
        /*0044*/ 	.word	0x00000080
        /*0048*/ 	.word	0x00000001
        /*004c*/ 	.word	0x00000001


	//----- nvinfo : EIATTR_CRS_STACK_SIZE
	.align		4
.L_1329:
        /*0050*/ 	.byte	0x04, 0x1e
        /*0052*/ 	.short	(.L_1331 - .L_1330)
.L_1330:
        /*0054*/ 	.word	0x00000000


	//----- nvinfo : EIATTR_CBANK_PARAM_SIZE
	.align		4
.L_1331:
        /*0058*/ 	.byte	0x03, 0x19
        /*005a*/ 	.short	0x0220


	//----- nvinfo : EIATTR_PARAM_CBANK
	.align		4
        /*005c*/ 	.byte	0x04, 0x0a
        /*005e*/ 	.short	(.L_1333 - .L_1332)
	.align		4
.L_1332:
        /*0060*/ 	.word	index@(.nv.constant0._ZN2at6native18elementwise_kernelILi128ELi2EZNS0_22gpu_kernel_impl_nocastIZZZNS0_16acos_kernel_cudaERNS_18TensorIteratorBaseEENKUlvE_clEvENKUlvE_clEvEUlN3c107complexIdEEE_EEvS4_RKT_EUliE_EEviT1_)
        /*0064*/ 	.short	0x0210
        /*0066*/ 	.short	0x0220


	//----- nvinfo : EIATTR_SW_WAR
	.align		4
.L_1333:
        /*0068*/ 	.byte	0x04, 0x36
        /*006a*/ 	.short	(.L_1335 - .L_1334)
.L_1334:
        /*006c*/ 	.word	0x00000008
.L_1335:


//--------------------- .nv.info._ZN2at6native27unrolled_elementwise_kernelIZZZNS0_16acos_kernel_cudaERNS_18TensorIteratorBaseEENKUlvE_clEvENKUlvE_clEvEUlN3c107complexIdEEE_St5arrayIPcLm2EELi4E23TrivialOffsetCalculatorILi1EjESE_NS0_6memory15LoadWithoutCastENSF_16StoreWithoutCastEEEviT_T0_T2_T3_T4_T5_ --------------------------
	.section	.nv.info._ZN2at6native27unrolled_elementwise_kernelIZZZNS0_16acos_kernel_cudaERNS_18TensorIteratorBaseEENKUlvE_clEvENKUlvE_clEvEUlN3c107complexIdEEE_St5arrayIPcLm2EELi4E23TrivialOffsetCalculatorILi1EjESE_NS0_6memory15LoadWithoutCastENSF_16StoreWithoutCastEEEviT_T0_T2_T3_T4_T5_,"",@"SHT_CUDA_INFO"
	.sectionflags	@""
	.align	4


	//----- nvinfo : EIATTR_CUDA_API_VERSION
	.align		4
        /*0000*/ 	.byte	0x04, 0x37
        /*0002*/ 	.short	(.L_1337 - .L_1336)
.L_1336:
        /*0004*/ 	.word	0x00000082


	//----- nvinfo : EIATTR_KPARAM_INFO
	.align		4
.L_1337:
        /*0008*/ 	.byte	0x04, 0x17
        /*000a*/ 	.short	(.L_1339 - .L_1338)
.L_1338:
        /*000c*/ 	.word	0x00000000
        /*0010*/ 	.short	0x0006
        /*0012*/ 	.short	0x001b
        /*0014*/ 	.byte	0x00, 0xf0, 0x05, 0x00


	//----- nvinfo : EIATTR_KPARAM_INFO
	.align		4
.L_1339:
        /*0018*/ 	.byte	0x04, 0x17
        /*001a*/ 	.short	(.L_1341 - .L_1340)
.L_1340:
        /*001c*/ 	.word	0x00000000
        /*0020*/ 	.short	0x0005
        /*0022*/ 	.short	0x001a
        /*0024*/ 	.byte	0x00, 0xf0, 0x05, 0x00


	//----- nvinfo : EIATTR_KPARAM_INFO
	.align		4
.L_1341:
        /*0028*/ 	.byte	0x04, 0x17
        /*002a*/ 	.short	(.L_1343 - .L_1342)
.L_1342:
        /*002c*/ 	.word	0x00000000
        /*0030*/ 	.short	0x0004
        /*0032*/ 	.short	0x0019
        /*0034*/ 	.byte	0x00, 0xf0, 0x05, 0x00


	//----- nvinfo : EIATTR_KPARAM_INFO
	.align		4
.L_1343:
        /*0038*/ 	.byte	0x04, 0x17
        /*003a*/ 	.short	(.L_1345 - .L_1344)
.L_1344:
        /*003c*/ 	.word	0x00000000
        /*0040*/ 	.short	0x0003
        /*0042*/ 	.short	0x0018
        /*0044*/ 	.byte	0x00, 0xf0, 0x05, 0x00


	//----- nvinfo : EIATTR_KPARAM_INFO
	.align		4
.L_1345:
        /*0048*/ 	.byte	0x04, 0x17
        /*004a*/ 	.short	(.L_1347 - .L_1346)
.L_1346:
        /*004c*/ 	.word	0x00000000
        /*0050*/ 	.short	0x0002
        /*0052*/ 	.short	0x0008
        /*0054*/ 	.byte	0x00, 0xf0, 0x41, 0x00


	//----- nvinfo : EIATTR_KPARAM_INFO
	.align		4
.L_1347:
        /*0058*/ 	.byte	0x04, 0x17
        /*005a*/ 	.short	(.L_1349 - .L_1348)
.L_1348:
        /*005c*/ 	.word	0x00000000
        /*0060*/ 	.short	0x0001
        /*0062*/ 	.short	0x0004
        /*0064*/ 	.byte	0x00, 0xf0, 0x05, 0x00


	//----- nvinfo : EIATTR_KPARAM_INFO
	.align		4
.L_1349:
        /*0068*/ 	.byte	0x04, 0x17
        /*006a*/ 	.short	(.L_1351 - .L_1350)
.L_1350:
        /*006c*/ 	.word	0x00000000
        /*0070*/ 	.short	0x0000
        /*0072*/ 	.short	0x0000
        /*0074*/ 	.byte	0x00, 0xf0, 0x11, 0x00


	//----- nvinfo : EIATTR_SPARSE_MMA_MASK
	.align		4
.L_1351:
        /*0078*/ 	.byte	0x03, 0x50
        /*007a*/ 	.short	0x0000


	//----- nvinfo : EIATTR_MAXREG_COUNT
	.align		4
        /*007c*/ 	.byte	0x03, 0x1b
        /*007e*/ 	.short	0x00ff


	//----- nvinfo : EIATTR_MERCURY_ISA_VERSION
	.align		4
        /*0080*/ 	.byte	0x03, 0x5f
        /*0082*/ 	.short	0x0101


	//----- nvinfo : EIATTR_EXIT_INSTR_OFFSETS
	.align		4
        /*0084*/ 	.byte	0x04, 0x1c
        /*0086*/ 	.short	(.L_1353 - .L_1352)


	//   ....[0]....
.L_1352:
        /*0088*/ 	.word	0x00023b20


	//   ....[1]....
        /*008c*/ 	.word	0x00023b80


	//----- nvinfo : EIATTR_MAX_THREADS
	.align		4
.L_1353:
        /*0090*/ 	.byte	0x04, 0x05
        /*0092*/ 	.short	(.L_1355 - .L_1354)
.L_1354:
        /*0094*/ 	.word	0x00000080
        /*0098*/ 	.word	0x00000001
        /*009c*/ 	.word	0x00000001


	//----- nvinfo : EIATTR_CRS_STACK_SIZE
	.align		4
.L_1355:
        /*00a0*/ 	.byte	0x04, 0x1e
        /*00a2*/ 	.short	(.L_1357 - .L_1356)
.L_1356:
        /*00a4*/ 	.word	0x00000000


	//----- nvinfo : EIATTR_CBANK_PARAM_SIZE
	.align		4
.L_1357:
        /*00a8*/ 	.byte	0x03, 0x19
        /*00aa*/ 	.short	0x001c


	//----- nvinfo : EIATTR_PARAM_CBANK
	.align		4
        /*00ac*/ 	.byte	0x04, 0x0a
        /*00ae*/ 	.short	(.L_1359 - .L_1358)
	.align		4
.L_1358:
        /*00b0*/ 	.word	index@(.nv.constant0._ZN2at6native27unrolled_elementwise_kernelIZZZNS0_16acos_kernel_cudaERNS_18TensorIteratorBaseEENKUlvE_clEvENKUlvE_clEvEUlN3c107complexIdEEE_St5arrayIPcLm2EELi4E23TrivialOffsetCalculatorILi1EjESE_NS0_6memory15LoadWithoutCastENSF_16StoreWithoutCastEEEviT_T0_T2_T3_T4_T5_)
        /*00b4*/ 	.short	0x0210
        /*00b6*/ 	.short	0x001c


	//----- nvinfo : EIATTR_SW_WAR
	.align		4
.L_1359:
        /*00b8*/ 	.byte	0x04, 0x36
        /*00ba*/ 	.short	(.L_1361 - .L_1360)
.L_1360:
        /*00bc*/ 	.word	0x00000008
.L_1361:


//--------------------- .nv.info._ZN2at6native29vectorized_elementwise_kernelILi2EZZZNS0_16acos_kernel_cudaERNS_18TensorIteratorBaseEENKUlvE_clEvENKUlvE_clEvEUlN3c107complexIdEEE_St5arrayIPcLm2EEEEviT0_T1_ --------------------------
	.section	.nv.info._ZN2at6native29vectorized_elementwise_kernelILi2EZZZNS0_16acos_kernel_cudaERNS_18TensorIteratorBaseEENKUlvE_clEvENKUlvE_clEvEUlN3c107complexIdEEE_St5arrayIPcLm2EEEEviT0_T1_,"",@"SHT_CUDA_INFO"
	.sectionflags	@""
	.align	4


	//----- nvinfo : EIATTR_CUDA_API_VERSION
	.align		4
        /*0000*/ 	.byte	0x04, 0x37
        /*0002*/ 	.short	(.L_1363 - .L_1362)
.L_1362:
        /*0004*/ 	.word	0x00000082


	//----- nvinfo : EIATTR_KPARAM_INFO
	.align		4
.L_1363:
        /*0008*/ 	.byte	0x04, 0x17
        /*000a*/ 	.short	(.L_1365 - .L_1364)
.L_1364:
        /*000c*/ 	.word	0x00000000
        /*0010*/ 	.short	0x0002
        /*0012*/ 	.short	0x0008
        /*0014*/ 	.byte	0x00, 0xf0, 0x41, 0x00


	//----- nvinfo : EIATTR_KPARAM_INFO
	.align		4
.L_1365:
        /*0018*/ 	.byte	0x04, 0x17
        /*001a*/ 	.short	(.L_1367 - .L_1366)
.L_1366:
        /*001c*/ 	.word	0x00000000
        /*0020*/ 	.short	0x0001
        /*0022*/ 	.short	0x0004
        /*0024*/ 	.byte	0x00, 0xf0, 0x05, 0x00


	//----- nvinfo : EIATTR_KPARAM_INFO
	.align		4
.L_1367:
        /*0028*/ 	.byte	0x04, 0x17
        /*002a*/ 	.short	(.L_1369 - .L_1368)
.L_1368:
        /*002c*/ 	.word	0x00000000
        /*0030*/ 	.short	0x0000
        /*0032*/ 	.short	0x0000
        /*0034*/ 	.byte	0x00, 0xf0, 0x11, 0x00


	//----- nvinfo : EIATTR_SPARSE_MMA_MASK
	.align		4
.L_1369:
        /*0038*/ 	.byte	0x03, 0x50
        /*003a*/ 	.short	0x0000


	//----- nvinfo : EIATTR_MAXREG_COUNT
	.align		4
        /*003c*/ 	.byte	0x03, 0x1b
        /*003e*/ 	.short	0x00ff


	//----- nvinfo : EIATTR_MERCURY_ISA_VERSION
	.align		4
        /*0040*/ 	.byte	0x03, 0x5f
        /*0042*/ 	.short	0x0101


	//----- nvinfo : EIATTR_EXIT_INSTR_OFFSETS
	.align		4
        /*0044*/ 	.byte	0x04, 0x1c
        /*0046*/ 	.short	(.L_1371 - .L_1370)


	//   ....[0]....
.L_1370:
        /*0048*/ 	.word	0x00046d40


	//   ....[1]....
        /*004c*/ 	.word	0x0008e2e0


	//   ....[2]....
        /*0050*/ 	.word	0x0008e330


	//----- nvinfo : EIATTR_MAX_THREADS
	.align		4
.L_1371:
        /*0054*/ 	.byte	0x04, 0x05
        /*0056*/ 	.short	(.L_1373 - .L_1372)
.L_1372:
        /*0058*/ 	.word	0x00000080
        /*005c*/ 	.word	0x00000001
        /*0060*/ 	.word	0x00000001


	//----- nvinfo : EIATTR_CRS_STACK_SIZE
	.align		4
.L_1373:
        /*0064*/ 	.byte	0x04, 0x1e
        /*0066*/ 	.short	(.L_1375 - .L_1374)
.L_1374:
        /*0068*/ 	.word	0x00000000


	//----- nvinfo : EIATTR_CBANK_PARAM_SIZE
	.align		4
.L_1375:
        /*006c*/ 	.byte	0x03, 0x19
        /*006e*/ 	.short	0x0018


	//----- nvinfo : EIATTR_PARAM_CBANK
	.align		4
        /*0070*/ 	.byte	0x04, 0x0a
        /*0072*/ 	.short	(.L_1377 - .L_1376)
	.align		4
.L_1376:
        /*0074*/ 	.word	index@(.nv.constant0._ZN2at6native29vectorized_elementwise_kernelILi2EZZZNS0_16acos_kernel_cudaERNS_18TensorIteratorBaseEENKUlvE_clEvENKUlvE_clEvEUlN3c107complexIdEEE_St5arrayIPcLm2EEEEviT0_T1_)
        /*0078*/ 	.short	0x0210
        /*007a*/ 	.short	0x0018


	//----- nvinfo : EIATTR_SW_WAR
	.align		4
.L_1377:
        /*007c*/ 	.byte	0x04, 0x36
        /*007e*/ 	.short	(.L_1379 - .L_1378)
.L_1378:
        /*0080*/ 	.word	0x00000008
.L_1379:


//--------------------- .nv.info._ZN2at6native29vectorized_elementwise_kernelILi4EZZZNS0_16acos_kernel_cudaERNS_18TensorIteratorBaseEENKUlvE_clEvENKUlvE_clEvEUlN3c107complexIdEEE_St5arrayIPcLm2EEEEviT0_T1_ --------------------------
	.section	.nv.info._ZN2at6native29vectorized_elementwise_kernelILi4EZZZNS0_16acos_kernel_cudaERNS_18TensorIteratorBaseEENKUlvE_clEvENKUlvE_clEvEUlN3c107complexIdEEE_St5arrayIPcLm2EEEEviT0_T1_,"",@"SHT_CUDA_INFO"
	.sectionflags	@""
	.align	4


	//----- nvinfo : EIATTR_CUDA_API_VERSION
	.align		4
        /*0000*/ 	.byte	0x04, 0x37
        /*0002*/ 	.short	(.L_1381 - .L_1380)
.L_1380:
        /*0004*/ 	.word	0x00000082


	//----- nvinfo : EIATTR_KPARAM_INFO
	.align		4
.L_1381:
        /*0008*/ 	.byte	0x04, 0x17
        /*000a*/ 	.short	(.L_1383 - .L_1382)
.L_1382:
        /*000c*/ 	.word	0x00000000
        /*0010*/ 	.short	0x0002
        /*0012*/ 	.short	0x0008
        /*0014*/ 	.byte	0x00, 0xf0, 0x41, 0x00


	//----- nvinfo : EIATTR_KPARAM_INFO
	.align		4
.L_1383:
        /*0018*/ 	.byte	0x04, 0x17
        /*001a*/ 	.short	(.L_1385 - .L_1384)
.L_1384:
        /*001c*/ 	.word	0x00000000
        /*0020*/ 	.short	0x0001
        /*0022*/ 	.short	0x0004
        /*0024*/ 	.byte	0x00, 0xf0, 0x05, 0x00


	//----- nvinfo : EIATTR_KPARAM_INFO
	.align		4
.L_1385:
        /*0028*/ 	.byte	0x04, 0x17
        /*002a*/ 	.short	(.L_1387 - .L_1386)
.L_1386:
        /*002c*/ 	.word	0x00000000
        /*0030*/ 	.short	0x0000
        /*0032*/ 	.short	0x0000
        /*0034*/ 	.byte	0x00, 0xf0, 0x11, 0x00


	//----- nvinfo : EIATTR_SPARSE_MMA_MASK
	.align		4
.L_1387:
        /*0038*/ 	.byte	0x03, 0x50
        /*003a*/ 	.short	0x0000


	//----- nvinfo : EIATTR_MAXREG_COUNT
	.align		4
        /*003c*/ 	.byte	0x03, 0x1b
        /*003e*/ 	.short	0x00ff


	//----- nvinfo : EIATTR_MERCURY_ISA_VERSION
	.align		4
        /*0040*/ 	.byte	0x03, 0x5f
        /*0042*/ 	.short	0x0101


	//----- nvinfo : EIATTR_EXIT_INSTR_OFFSETS
	.align		4
        /*0044*/ 	.byte	0x04, 0x1c
        /*0046*/ 	.short	(.L_1389 - .L_1388)


	//   ....[0]....
.L_1388:
        /*0048*/ 	.word	0x00046d40


	//   ....[1]....
        /*004c*/ 	.word	0x0008e2e0


	//   ....[2]....
        /*0050*/ 	.word	0x0008e330


	//----- nvinfo : EIATTR_MAX_THREADS
	.align		4
.L_1389:
        /*0054*/ 	.byte	0x04, 0x05
        /*0056*/ 	.short	(.L_1391 - .L_1390)
.L_1390:
        /*0058*/ 	.word	0x00000080
        /*005c*/ 	.word	0x00000001
        /*0060*/ 	.word	0x00000001


	//----- nvinfo : EIATTR_CRS_STACK_SIZE
	.align		4
.L_1391:
        /*0064*/ 	.byte	0x04, 0x1e
        /*0066*/ 	.short	(.L_1393 - .L_1392)
.L_1392:
        /*0068*/ 	.word	0x00000000


	//----- nvinfo : EIATTR_CBANK_PARAM_SIZE
	.align		4
.L_1393:
        /*006c*/ 	.byte	0x03, 0x19
        /*006e*/ 	.short	0x0018


	//----- nvinfo : EIATTR_PARAM_CBANK
	.align		4
        /*0070*/ 	.byte	0x04, 0x0a
        /*0072*/ 	.short	(.L_1395 - .L_1394)
	.align		4
.L_1394:
        /*0074*/ 	.word	index@(.nv.constant0._ZN2at6native29vectorized_elementwise_kernelILi4EZZZNS0_16acos_kernel_cudaERNS_18TensorIteratorBaseEENKUlvE_clEvENKUlvE_clEvEUlN3c107complexIdEEE_St5arrayIPcLm2EEEEviT0_T1_)
        /*0078*/ 	.short	0x0210
        /*007a*/ 	.short	0x0018


	//----- nvinfo : EIATTR_SW_WAR
	.align		4
.L_1395:
        /*007c*/ 	.byte	0x04, 0x36
        /*007e*/ 	.short	(.L_1397 - .L_1396)
.L_1396:
        /*0080*/ 	.word	0x00000008
.L_1397:


//--------------------- .nv.info._ZN2at6native29vectorized_elementwise_kernelILi8EZZZNS0_16acos_kernel_cudaERNS_18TensorIteratorBaseEENKUlvE_clEvENKUlvE_clEvEUlN3c107complexIdEEE_St5arrayIPcLm2EEEEviT0_T1_ --------------------------
	.section	.nv.info._ZN2at6native29vectorized_elementwise_kernelILi8EZZZNS0_16acos_kernel_cudaERNS_18TensorIteratorBaseEENKUlvE_clEvENKUlvE_clEvEUlN3c107complexIdEEE_St5arrayIPcLm2EEEEviT0_T1_,"",@"SHT_CUDA_INFO"
	.sectionflags	@""
	.align	4


	//----- nvinfo : EIATTR_CUDA_API_VERSION
	.align		4
        /*0000*/ 	.byte	0x04, 0x37
        /*0002*/ 	.short	(.L_1399 - .L_1398)
.L_1398:
        /*0004*/ 	.word	0x00000082


	//----- nvinfo : EIATTR_KPARAM_INFO
	.align		4
.L_1399:
        /*0008*/ 	.byte	0x04, 0x17
        /*000a*/ 	.short	(.L_1401 - .L_1400)
.L_1400:
        /*000c*/ 	.word	0x00000000
        /*0010*/ 	.short	0x0002
        /*0012*/ 	.short	0x0008
        /*0014*/ 	.byte	0x00, 0xf0, 0x41, 0x00


	//----- nvinfo : EIATTR_KPARAM_INFO
	.align		4
.L_1401:
        /*0018*/ 	.byte	0x04, 0x17
        /*001a*/ 	.short	(.L_1403 - .L_1402)
.L_1402:
        /*001c*/ 	.word	0x00000000
        /*0020*/ 	.short	0x0001
        /*0022*/ 	.short	0x0004
        /*0024*/ 	.byte	0x00, 0xf0, 0x05, 0x00


	//----- nvinfo : EIATTR_KPARAM_INFO
	.align		4
.L_1403:
        /*0028*/ 	.byte	0x04, 0x17
        /*002a*/ 	.short	(.L_1405 - .L_1404)
.L_1404:
        /*002c*/ 	.word	0x00000000
        /*0030*/ 	.short	0x0000
        /*0032*/ 	.short	0x0000
        /*0034*/ 	.byte	0x00, 0xf0, 0x11, 0x00


	//----- nvinfo : EIATTR_SPARSE_MMA_MASK
	.align		4
.L_1405:
        /*0038*/ 	.byte	0x03, 0x50
        /*003a*/ 	.short	0x0000


	//----- nvinfo : EIATTR_MAXREG_COUNT
	.align		4
        /*003c*/ 	.byte	0x03, 0x1b
        /*003e*/ 	.short	0x00ff


	//----- nvinfo : EIATTR_MERCURY_ISA_VERSION
	.align		4
        /*0040*/ 	.byte	0x03, 0x5f
        /*0042*/ 	.short	0x0101


	//----- nvinfo : EIATTR_EXIT_INSTR_OFFSETS
	.align		4
        /*0044*/ 	.byte	0x04, 0x1c
        /*0046*/ 	.short	(.L_1407 - .L_1406)


	//   ....[0]....
.L_1406:
        /*0048*/ 	.word	0x00046d40


	//   ....[1]....
        /*004c*/ 	.word	0x0008e2e0


	//   ....[2]....
        /*0050*/ 	.word	0x0008e330


	//----- nvinfo : EIATTR_MAX_THREADS
	.align		4
.L_1407:
        /*0054*/ 	.byte	0x04, 0x05
        /*0056*/ 	.short	(.L_1409 - .L_1408)
.L_1408:
        /*0058*/ 	.word	0x00000080
        /*005c*/ 	.word	0x00000001
        /*0060*/ 	.word	0x00000001


	//----- nvinfo : EIATTR_CRS_STACK_SIZE
	.align		4
.L_1409:
        /*0064*/ 	.byte	0x04, 0x1e
        /*0066*/ 	.short	(.L_1411 - .L_1410)
.L_1410:
        /*0068*/ 	.word	0x00000000


	//----- nvinfo : EIATTR_CBANK_PARAM_SIZE
	.align		4
.L_1411:
        /*006c*/ 	.byte	0x03, 0x19
        /*006e*/ 	.short	0x0018


	//----- nvinfo : EIATTR_PARAM_CBANK
	.align		4
        /*0070*/ 	.byte	0x04, 0x0a
        /*0072*/ 	.short	(.L_1413 - .L_1412)
	.align		4
.L_1412:
        /*0074*/ 	.word	index@(.nv.constant0._ZN2at6native29vectorized_elementwise_kernelILi8EZZZNS0_16acos_kernel_cudaERNS_18TensorIteratorBaseEENKUlvE_clEvENKUlvE_clEvEUlN3c107complexIdEEE_St5arrayIPcLm2EEEEviT0_T1_)
        /*0078*/ 	.short	0x0210
        /*007a*/ 	.short	0x0018


	//----- nvinfo : EIATTR_SW_WAR
	.align		4
.L_1413:
        /*007c*/ 	.byte	0x04, 0x36
        /*007e*/ 	.short	(.L_1415 - .L_1414)
.L_1414:
        /*0080*/ 	.word	0x00000008
.L_1415:


//--------------------- .nv.callgraph             --------------------------
	.section	.nv.callgraph,"",@"SHT_CUDA_CALLGRAPH"
	.align	4
	.sectionentsize	8
	.align		4
        /*0000*/ 	.word	0x00000000
	.align		4
        /*0004*/ 	.word	0xffffffff
	.align		4
        /*0008*/ 	.word	index@(_ZN2at6native18elementwise_kernelILi128ELi4EZNS0_15gpu_kernel_implIZZZNS0_16acos_kernel_cudaERNS_18TensorIteratorBaseEENKUlvE0_clEvENKUlvE2_clEvEUlN3c108BFloat16EE_EEvS4_RKT_EUliE_EEviT1_)
	.align		4
        /*000c*/ 	.word	index@(__assertfail)
	.align		4
        /*0010*/ 	.word	index@(_ZN2at6native27unrolled_elementwise_kernelIZZZNS0_16acos_kernel_cudaERNS_18TensorIteratorBaseEENKUlvE0_clEvENKUlvE2_clEvEUlN3c108BFloat16EE_St5arrayIPcLm2EELi4E23TrivialOffsetCalculatorILi1EjESD_NS0_6memory12LoadWithCastILi1EEENSE_13StoreWithCastILi1EEEEEviT_T0_T2_T3_T4_T5_)
	.align		4
        /*0014*/ 	.word	index@(__assertfail)
	.align		4
        /*0018*/ 	.word	index@(_ZN2at6native18elementwise_kernelILi128ELi4EZNS0_15gpu_kernel_implIZZZNS0_16acos_kernel_cudaERNS_18TensorIteratorBaseEENKUlvE0_clEvENKUlvE1_clEvEUlN3c104HalfEE_EEvS4_RKT_EUliE_EEviT1_)
	.align		4
        /*001c*/ 	.word	index@(__assertfail)
	.align		4
        /*0020*/ 	.word	index@(_ZN2at6native27unrolled_elementwise_kernelIZZZNS0_16acos_kernel_cudaERNS_18TensorIteratorBaseEENKUlvE0_clEvENKUlvE1_clEvEUlN3c104HalfEE_St5arrayIPcLm2EELi4E23TrivialOffsetCalculatorILi1EjESD_NS0_6memory12LoadWithCastILi1EEENSE_13StoreWithCastILi1EEEEEviT_T0_T2_T3_T4_T5_)
	.align		4
        /*0024*/ 	.word	index@(__assertfail)
	.align		4
        /*0028*/ 	.word	index@(_ZN2at6native18elementwise_kernelILi128ELi4EZNS0_15gpu_kernel_implIZZZNS0_16acos_kernel_cudaERNS_18TensorIteratorBaseEENKUlvE0_clEvENKUlvE0_clEvEUlfE_EEvS4_RKT_EUliE_EEviT1_)
	.align		4
        /*002c*/ 	.word	index@(__assertfail)
	.align		4
        /*0030*/ 	.word	index@(_ZN2at6native27unrolled_elementwise_kernelIZZZNS0_16acos_kernel_cudaERNS_18TensorIteratorBaseEENKUlvE0_clEvENKUlvE0_clEvEUlfE_St5arrayIPcLm2EELi4E23TrivialOffsetCalculatorILi1EjESB_NS0_6memory12LoadWithCastILi1EEENSC_13StoreWithCastILi1EEEEEviT_T0_T2_T3_T4_T5_)
	.align		4
        /*0034*/ 	.word	index@(__assertfail)
	.align		4
        /*0038*/ 	.word	index@(_ZN2at6native18elementwise_kernelILi128ELi4EZNS0_15gpu_kernel_implIZZZNS0_16acos_kernel_cudaERNS_18TensorIteratorBaseEENKUlvE0_clEvENKUlvE_clEvEUldE_EEvS4_RKT_EUliE_EEviT1_)
	.align		4
        /*003c*/ 	.word	index@(__assertfail)
	.align		4
        /*0040*/ 	.word	index@(_ZN2at6native27unrolled_elementwise_kernelIZZZNS0_16acos_kernel_cudaERNS_18TensorIteratorBaseEENKUlvE0_clEvENKUlvE_clEvEUldE_St5arrayIPcLm2EELi4E23TrivialOffsetCalculatorILi1EjESB_NS0_6memory12LoadWithCastILi1EEENSC_13StoreWithCastILi1EEEEEviT_T0_T2_T3_T4_T5_)
	.align		4
        /*0044*/ 	.word	index@(__assertfail)
	.align		4
        /*0048*/ 	.word	index@(_ZN2at6native18elementwise_kernelILi128ELi4EZNS0_15gpu_kernel_implIZZZNS0_16acos_kernel_cudaERNS_18TensorIteratorBaseEENKUlvE_clEvENKUlvE1_clEvEUlN3c107complexINS7_4HalfEEEE_EEvS4_RKT_EUliE_EEviT1_)
	.align		4
        /*004c*/ 	.word	index@(__assertfail)
	.align		4
        /*0050*/ 	.word	index@(_ZN2at6native27unrolled_elementwise_kernelIZZZNS0_16acos_kernel_cudaERNS_18TensorIteratorBaseEENKUlvE_clEvENKUlvE1_clEvEUlN3c107complexINS6_4HalfEEEE_St5arrayIPcLm2EELi4E23TrivialOffsetCalculatorILi1EjESF_NS0_6memory12LoadWithCastILi1EEENSG_13StoreWithCastILi1EEEEEviT_T0_T2_T3_T4_T5_)
	.align		4
        /*0054*/ 	.word	index@(__assertfail)
	.align		4
        /*0058*/ 	.word	index@(_ZN2at6native18elementwise_kernelILi128ELi4EZNS0_15gpu_kernel_implIZZZNS0_16acos_kernel_cudaERNS_18TensorIteratorBaseEENKUlvE_clEvENKUlvE0_clEvEUlN3c107complexIfEEE_EEvS4_RKT_EUliE_EEviT1_)
	.align		4
        /*005c*/ 	.word	index@(__assertfail)
	.align		4
        /*0060*/ 	.word	index@(_ZN2at6native27unrolled_elementwise_kernelIZZZNS0_16acos_kernel_cudaERNS_18TensorIteratorBaseEENKUlvE_clEvENKUlvE0_clEvEUlN3c107complexIfEEE_St5arrayIPcLm2EELi4E23TrivialOffsetCalculatorILi1EjESE_NS0_6memory12LoadWithCastILi1EEENSF_13StoreWithCastILi1EEEEEviT_T0_T2_T3_T4_T5_)
	.align		4
        /*0064*/ 	.word	index@(__assertfail)
	.align		4
        /*0068*/ 	.word	index@(_ZN2at6native18elementwise_kernelILi128ELi4EZNS0_15gpu_kernel_implIZZZNS0_16acos_kernel_cudaERNS_18TensorIteratorBaseEENKUlvE_clEvENKUlvE_clEvEUlN3c107complexIdEEE_EEvS4_RKT_EUliE_EEviT1_)
	.align		4
        /*006c*/ 	.word	index@(__assertfail)
	.align		4
        /*0070*/ 	.word	index@(_ZN2at6native27unrolled_elementwise_kernelIZZZNS0_16acos_kernel_cudaERNS_18TensorIteratorBaseEENKUlvE_clEvENKUlvE_clEvEUlN3c107complexIdEEE_St5arrayIPcLm2EELi4E23TrivialOffsetCalculatorILi1EjESE_NS0_6memory12LoadWithCastILi1EEENSF_13StoreWithCastILi1EEEEEviT_T0_T2_T3_T4_T5_)
	.align		4
        /*0074*/ 	.word	index@(__assertfail)
	.align		4
        /*0078*/ 	.word	0x00000000
	.align		4
        /*007c*/ 	.word	0xfffffffe
	.align		4
        /*0080*/ 	.word	0x00000000
	.align		4
        /*0084*/ 	.word	0xfffffffd
	.align		4
        /*0088*/ 	.word	0x00000000
	.align		4
        /*008c*/ 	.word	0xfffffffc


//--------------------- .nv.constant4             --------------------------
	.section	.nv.constant4,"a",@progbits
	.align	8
	.align		8
.nv.constant4:
        /*0000*/ 	.dword	__assertfail
	.align		8
        /*0008*/ 	.dword	__unnamed_1
	.align		8
        /*0010*/ 	.dword	__unnamed_2
	.align		8
        /*0018*/ 	.dword	__unnamed_3
	.align		8
        /*0020*/ 	.dword	__unnamed_4
	.align		8
        /*0028*/ 	.dword	__unnamed_5
	.align		8
        /*0030*/ 	.dword	__unnamed_6
	.align		8
        /*0038*/ 	.dword	__unnamed_7
	.align		8
        /*0040*/ 	.dword	__unnamed_8
	.align		8
        /*0048*/ 	.dword	__unnamed_9
	.align		8
        /*0050*/ 	.dword	__unnamed_10
	.align		8
        /*0058*/ 	.dword	__unnamed_11
	.align		8
        /*0060*/ 	.dword	__unnamed_12
	.align		8
        /*0068*/ 	.dword	__unnamed_13
	.align		8
        /*0070*/ 	.dword	__unnamed_14
	.align		8
        /*0078*/ 	.dword	_ZN58_INTERNAL_9e1c0e74_27_UnaryGeometricAcosKernel_cu_5d7afacb4cuda3std3__45__cpo5beginE
	.align		8
        /*0080*/ 	.dword	_ZN58_INTERNAL_9e1c0e74_27_UnaryGeometricAcosKernel_cu_5d7afacb4cuda3std3__45__cpo3endE
	.align		8
        /*0088*/ 	.dword	_ZN58_INTERNAL_9e1c0e74_27_UnaryGeometricAcosKernel_cu_5d7afacb4cuda3std3__45__cpo6cbeginE
	.align		8
        /*0090*/ 	.dword	_ZN58_INTERNAL_9e1c0e74_27_UnaryGeometricAcosKernel_cu_5d7afacb4cuda3std3__45__cpo4cendE
	.align		8
        /*0098*/ 	.dword	_ZN58_INTERNAL_9e1c0e74_27_UnaryGeometricAcosKernel_cu_5d7afacb4cuda3std3__45__cpo6rbeginE
	.align		8
        /*00a0*/ 	.dword	_ZN58_INTERNAL_9e1c0e74_27_UnaryGeometricAcosKernel_cu_5d7afacb4cuda3std3__45__cpo4rendE
	.align		8
        /*00a8*/ 	.dword	_ZN58_INTERNAL_9e1c0e74_27_UnaryGeometricAcosKernel_cu_5d7afacb4cuda3std3__45__cpo7crbeginE
	.align		8
        /*00b0*/ 	.dword	_ZN58_INTERNAL_9e1c0e74_27_UnaryGeometricAcosKernel_cu_5d7afacb4cuda3std3__45__cpo5crendE
	.align		8
        /*00b8*/ 	.dword	_ZN58_INTERNAL_9e1c0e74_27_UnaryGeometricAcosKernel_cu_5d7afacb4cuda3std3__460_GLOBAL__N__9e1c0e74_27_UnaryGeometricAcosKernel_cu_5d7afacb6ignoreE
	.align		8
        /*00c0*/ 	.dword	_ZN58_INTERNAL_9e1c0e74_27_UnaryGeometricAcosKernel_cu_5d7afacb4cuda3std3__419piecewise_constructE
	.align		8
        /*00c8*/ 	.dword	_ZN58_INTERNAL_9e1c0e74_27_UnaryGeometricAcosKernel_cu_5d7afacb4cuda3std3__48in_placeE
	.align		8
        /*00d0*/ 	.dword	_ZN58_INTERNAL_9e1c0e74_27_UnaryGeometricAcosKernel_cu_5d7afacb4cuda3std3__420unreachable_sentinelE
	.align		8
        /*00d8*/ 	.dword	_ZN58_INTERNAL_9e1c0e74_27_UnaryGeometricAcosKernel_cu_5d7afacb4cuda3std6ranges3__45__cpo4swapE
	.align		8
        /*00e0*/ 	.dword	_ZN58_INTERNAL_9e1c0e74_27_UnaryGeometricAcosKernel_cu_5d7afacb4cuda3std6ranges3__45__cpo9iter_moveE
	.align		8
        /*00e8*/ 	.dword	_ZN58_INTERNAL_9e1c0e74_27_UnaryGeometricAcosKernel_cu_5d7afacb4cuda3std6ranges3__45__cpo5beginE
	.align		8
        /*00f0*/ 	.dword	_ZN58_INTERNAL_9e1c0e74_27_UnaryGeometricAcosKernel_cu_5d7afacb4cuda3std6ranges3__45__cpo3endE
	.align		8
        /*00f8*/ 	.dword	_ZN58_INTERNAL_9e1c0e74_27_UnaryGeometricAcosKernel_cu_5d7afacb4cuda3std6ranges3__45__cpo6cbeginE
	.align		8
        /*0100*/ 	.dword	_ZN58_INTERNAL_9e1c0e74_27_UnaryGeometricAcosKernel_cu_5d7afacb4cuda3std6ranges3__45__cpo4cendE
	.align		8
        /*0108*/ 	.dword	_ZN58_INTERNAL_9e1c0e74_27_UnaryGeometricAcosKernel_cu_5d7afacb4cuda3std6ranges3__45__cpo7advanceE
	.align		8
        /*0110*/ 	.dword	_ZN58_INTERNAL_9e1c0e74_27_UnaryGeometricAcosKernel_cu_5d7afacb4cuda3std6ranges3__45__cpo9iter_swapE
	.align		8
        /*0118*/ 	.dword	_ZN58_INTERNAL_9e1c0e74_27_UnaryGeometricAcosKernel_cu_5d7afacb4cuda3std6ranges3__45__cpo4nextE
	.align		8
        /*0120*/ 	.dword	_ZN58_INTERNAL_9e1c0e74_27_UnaryGeometricAcosKernel_cu_5d7afacb4cuda3std6ranges3__45__cpo4prevE
	.align		8
        /*0128*/ 	.dword	_ZN58_INTERNAL_9e1c0e74_27_UnaryGeometricAcosKernel_cu_5d7afacb4cuda3std6ranges3__45__cpo4dataE
	.align		8
        /*0130*/ 	.dword	_ZN58_INTERNAL_9e1c0e74_27_UnaryGeometricAcosKernel_cu_5d7afacb4cuda3std6ranges3__45__cpo5cdataE
	.align		8
        /*0138*/ 	.dword	_ZN58_INTERNAL_9e1c0e74_27_UnaryGeometricAcosKernel_cu_5d7afacb4cuda3std6ranges3__45__cpo4sizeE
	.align		8
        /*0140*/ 	.dword	_ZN58_INTERNAL_9e1c0e74_27_UnaryGeometricAcosKernel_cu_5d7afacb4cuda3std6ranges3__45__cpo5ssizeE
	.align		8
        /*0148*/ 	.dword	_ZN58_INTERNAL_9e1c0e74_27_UnaryGeometricAcosKernel_cu_5d7afacb4cuda3std6ranges3__45__cpo8distanceE
	.align		8
        /*0150*/ 	.dword	_ZN58_INTERNAL_9e1c0e74_27_UnaryGeometricAcosKernel_cu_5d7afacb6thrust23THRUST_300001_SM_900_NS6system6detail10sequential3seqE
	.align		8
        /*0158*/ 	.dword	$str$6
	.align		8
        /*0160*/ 	.dword	$str$7


//--------------------- .text._ZN2at6native18elementwise_kernelILi128ELi4EZNS0_15gpu_kernel_implIZZZNS0_16acos_kernel_cudaERNS_18TensorIteratorBaseEENKUlvE0_clEvENKUlvE2_clEvEUlN3c108BFloat16EE_EEvS4_RKT_EUliE_EEviT1_ --------------------------
	.section	.text._ZN2at6native18elementwise_kernelILi128ELi4EZNS0_15gpu_kernel_implIZZZNS0_16acos_kernel_cudaERNS_18TensorIteratorBaseEENKUlvE0_clEvENKUlvE2_clEvEUlN3c108BFloat16EE_EEvS4_RKT_EUliE_EEviT1_,"ax",@progbits
	.align	128
        .global         _ZN2at6native18elementwise_kernelILi128ELi4EZNS0_15gpu_kernel_implIZZZNS0_16acos_kernel_cudaERNS_18TensorIteratorBaseEENKUlvE0_clEvENKUlvE2_clEvEUlN3c108BFloat16EE_EEvS4_RKT_EUliE_EEviT1_
        .type           _ZN2at6native18elementwise_kernelILi128ELi4EZNS0_15gpu_kernel_implIZZZNS0_16acos_kernel_cudaERNS_18TensorIteratorBaseEENKUlvE0_clEvENKUlvE2_clEvEUlN3c108BFloat16EE_EEvS4_RKT_EUliE_EEviT1_,@function
        .size           _ZN2at6native18elementwise_kernelILi128ELi4EZNS0_15gpu_kernel_implIZZZNS0_16acos_kernel_cudaERNS_18TensorIteratorBaseEENKUlvE0_clEvENKUlvE2_clEvEUlN3c108BFloat16EE_EEvS4_RKT_EUliE_EEviT1_,(.L_x_20095 - _ZN2at6native18elementwise_kernelILi128ELi4EZNS0_15gpu_kernel_implIZZZNS0_16acos_kernel_cudaERNS_18TensorIteratorBaseEENKUlvE0_clEvENKUlvE2_clEvEUlN3c108BFloat16EE_EEvS4_RKT_EUliE_EEviT1_)
        .other          _ZN2at6native18elementwise_kernelILi128ELi4EZNS0_15gpu_kernel_implIZZZNS0_16acos_kernel_cudaERNS_18TensorIteratorBaseEENKUlvE0_clEvENKUlvE2_clEvEUlN3c108BFloat16EE_EEvS4_RKT_EUliE_EEviT1_,@"STO_CUDA_ENTRY STV_DEFAULT"
_ZN2at6native18elementwise_kernelILi128ELi4EZNS0_15gpu_kernel_implIZZZNS0_16acos_kernel_cudaERNS_18TensorIteratorBaseEENKUlvE0_clEvENKUlvE2_clEvEUlN3c108BFloat16EE_EEvS4_RKT_EUliE_EEviT1_:
.text._ZN2at6native18elementwise_kernelILi128ELi4EZNS0_15gpu_kernel_implIZZZNS0_16acos_kernel_cudaERNS_18TensorIteratorBaseEENKUlvE0_clEvENKUlvE2_clEvEUlN3c108BFloat16EE_EEvS4_RKT_EUliE_EEviT1_:
[----:B------:R-:W0:Y:S01]  /*0000*/  LDC R1, c[0x0][0x28] ;  /* 0x00000a00ff017b82 */ /* 0x000e220000000800 */
[----:B------:R-:W1:Y:S01]  /*0010*/  S2R R23, SR_CTAID.X ;  /* 0x0000000000177919 */ /* 0x000e620000002500 */
[----:B------:R-:W-:Y:S01]  /*0020*/  ULDC UR4, c[0x0][0x210] ;  /* 0x0000840000047ab9 */ /* 0x000fe20000000800 */
[----:B------:R-:W-:Y:S01]  /*0030*/  ULDC.64 UR36, c[0x0][0x208] ;  /* 0x0000820000247ab9 */ /* 0x000fe20000000a00 */
[----:B------:R-:W-:Y:S01]  /*0040*/  BSSY B6, `(.L_x_0) ;  /* 0x0000349000067945 */ /* 0x000fe20003800000 */
[----:B------:R-:W1:Y:S02]  /*0050*/  S2R R18, SR_TID.X ;  /* 0x0000000000127919 */ /* 0x000e640000002100 */
[----:B-1----:R-:W-:-:S05]  /*0060*/  IMAD R19, R23, 0x200, R18 ;  /* 0x0000020017137824 */ /* 0x002fca00078e0212 */
[----:B------:R-:W-:-:S13]  /*0070*/  ISETP.GE.AND P0, PT, R19, UR4, PT ;  /* 0x0000000413007c0c */ /* 0x000fda000bf06270 */
[----:B0-----:R-:W-:Y:S05]  /*0080*/  @P0 BRA `(.L_x_1) ;  /* 0x0000003400100947 */ /* 0x001fea0003800000 */
[----:B------:R-:W0:Y:S01]  /*0090*/  LDC R6, c[0x0][0x218] ;  /* 0x00008600ff067b82 */ /* 0x000e220000000800 */
[----:B------:R-:W-:Y:S02]  /*00a0*/  IMAD.MOV.U32 R0, RZ, RZ, RZ ;  /* 0x000000ffff007224 */ /* 0x000fe400078e00ff */
[----:B------:R-:W-:Y:S01]  /*00b0*/  IMAD.MOV.U32 R16, RZ, RZ, RZ ;  /* 0x000000ffff107224 */ /* 0x000fe200078e00ff */
[----:B0-----:R-:W-:-:S13]  /*00c0*/  ISETP.NE.AND P0, PT, R6, RZ, PT ;  /* 0x000000ff0600720c */ /* 0x001fda0003f05270 */
[----:B------:R-:W-:Y:S05]  /*00d0*/  @!P0 BRA `(.L_x_2) ;  /* 0x0000001000b48947 */ /* 0x000fea0003800000 */
[----:B------:R-:W-:Y:S01]  /*00e0*/  IMAD.MOV.U32 R2, RZ, RZ, RZ ;  /* 0x000000ffff027224 */ /* 0x000fe200078e00ff */
[----:B------:R-:W-:Y:S01]  /*00f0*/  ULDC.64 UR4, c[0x0][0x220] ;  /* 0x0000880000047ab9 */ /* 0x000fe20000000a00 */
[----:B------:R-:W-:Y:S01]  /*0100*/  IMAD.MOV.U32 R3, RZ, RZ, R19 ;  /* 0x000000ffff037224 */ /* 0x000fe200078e0013 */
[----:B------:R-:W-:Y:S01]  /*0110*/  ISETP.NE.AND P0, PT, R6, 0x1, PT ;  /* 0x000000010600780c */ /* 0x000fe20003f05270 */
[----:B------:R-:W-:Y:S01]  /*0120*/  IMAD.HI.U32 R4, R19, UR4, R2 ;  /* 0x0000000413047c27 */ /* 0x000fe2000f8e0002 */
[----:B------:R-:W-:-:S04]  /*0130*/  ULDC UR4, c[0x0][0x21c] ;  /* 0x0000870000047ab9 */ /* 0x000fc80000000800 */
[----:B------:R-:W-:-:S05]  /*0140*/  SHF.R.U32.HI R5, RZ, UR5, R4 ;  /* 0x00000005ff057c19 */ /* 0x000fca0008011604 */
[----:B------:R-:W-:-:S04]  /*0150*/  IMAD.MOV R0, RZ, RZ, -R5 ;  /* 0x000000ffff007224 */ /* 0x000fc800078e0a05 */
[----:B------:R-:W-:Y:S01]  /*0160*/  IMAD R19, R0, UR4, R19 ;  /* 0x0000000400137c24 */ /* 0x000fe2000f8e0213 */
[----:B------:R-:W-:-:S03]  /*0170*/  ULDC.64 UR4, c[0x0][0x348] ;  /* 0x0000d20000047ab9 */ /* 0x000fc60000000a00 */
[C---:B------:R-:W-:Y:S02]  /*0180*/  IMAD R16, R19.reuse, UR4, RZ ;  /* 0x0000000413107c24 */ /* 0x040fe4000f8e02ff */
[----:B------:R-:W-:Y:S01]  /*0190*/  IMAD R0, R19, UR5, RZ ;  /* 0x0000000513007c24 */ /* 0x000fe2000f8e02ff */
[----:B------:R-:W-:Y:S06]  /*01a0*/  @!P0 BRA `(.L_x_2) ;  /* 0x0000001000808947 */ /* 0x000fec0003800000 */
[----:B------:R-:W-:Y:S01]  /*01b0*/  IMAD.MOV.U32 R4, RZ, RZ, RZ ;  /* 0x000000ffff047224 */ /* 0x000fe200078e00ff */
[----:B------:R-:W-:Y:S01]  /*01c0*/  ULDC.64 UR8, c[0x0][0x228] ;  /* 0x00008a0000087ab9 */ /* 0x000fe20000000a00 */
[----:B------:R-:W-:Y:S01]  /*01d0*/  ULDC UR6, c[0x0][0x230] ;  /* 0x00008c0000067ab9 */ /* 0x000fe20000000800 */
[----:B------:R-:W-:Y:S01]  /*01e0*/  ISETP.NE.AND P0, PT, R6, 0x2, PT ;  /* 0x000000020600780c */ /* 0x000fe20003f05270 */
[----:B------:R-:W-:-:S05]  /*01f0*/  IMAD.HI.U32 R2, R5, UR9, R4 ;  /* 0x0000000905027c27 */ /* 0x000fca000f8e0004 */
[----:B------:R-:W-:Y:S01]  /*0200*/  SHF.R.U32.HI R3, RZ, UR6, R2 ;  /* 0x00000006ff037c19 */ /* 0x000fe20008011602 */
[----:B------:R-:W-:-:S04]  /*0210*/  ULDC.64 UR6, c[0x0][0x350] ;  /* 0x0000d40000067ab9 */ /* 0x000fc80000000a00 */
[----:B------:R-:W-:-:S04]  /*0220*/  IMAD.MOV R4, RZ, RZ, -R3 ;  /* 0x000000ffff047224 */ /* 0x000fc800078e0a03 */
[----:B------:R-:W-:-:S04]  /*0230*/  IMAD R4, R4, UR8, R5 ;  /* 0x0000000804047c24 */ /* 0x000fc8000f8e0205 */
[C---:B------:R-:W-:Y:S02]  /*0240*/  IMAD R16, R4.reuse, UR6, RZ ;  /* 0x0000000604107c24 */ /* 0x040fe4000f8e02ff */
[----:B------:R-:W-:Y:S02]  /*0250*/  IMAD R0, R4, UR7, RZ ;  /* 0x0000000704007c24 */ /* 0x000fe4000f8e02ff */
[C---:B------:R-:W-:Y:S02]  /*0260*/  IMAD R16, R19.reuse, UR4, R16 ;  /* 0x0000000413107c24 */ /* 0x040fe4000f8e0210 */
[----:B------:R-:W-:Y:S01]  /*0270*/  IMAD R0, R19, UR5, R0 ;  /* 0x0000000513007c24 */ /* 0x000fe2000f8e0200 */
[----:B------:R-:W-:Y:S06]  /*0280*/  @!P0 BRA `(.L_x_2) ;  /* 0x0000001000488947 */ /* 0x000fec0003800000 */
[----:B------:R-:W-:Y:S01]  /*0290*/  IMAD.MOV.U32 R2, RZ, RZ, RZ ;  /* 0x000000ffff027224 */ /* 0x000fe200078e00ff */
[----:B------:R-:W-:Y:S01]  /*02a0*/  ULDC.64 UR4, c[0x0][0x238] ;  /* 0x00008e0000047ab9 */ /* 0x000fe20000000a00 */
[----:B------:R-:W-:Y:S02]  /*02b0*/  ISETP.NE.AND P0, PT, R6, 0x3, PT ;  /* 0x000000030600780c */ /* 0x000fe40003f05270 */
[----:B------:R-:W-:Y:S01]  /*02c0*/  IMAD.HI.U32 R4, R3, UR4, R2 ;  /* 0x0000000403047c27 */ /* 0x000fe2000f8e0002 */
[----:B------:R-:W-:-:S04]  /*02d0*/  ULDC UR4, c[0x0][0x234] ;  /* 0x00008d0000047ab9 */ /* 0x000fc80000000800 */
[----:B------:R-:W-:-:S05]  /*02e0*/  SHF.R.U32.HI R5, RZ, UR5, R4 ;  /* 0x00000005ff057c19 */ /* 0x000fca0008011604 */
[----:B------:R-:W-:-:S04]  /*02f0*/  IMAD.MOV R2, RZ, RZ, -R5 ;  /* 0x000000ffff027224 */ /* 0x000fc800078e0a05 */
[----:B------:R-:W-:Y:S01]  /*0300*/  IMAD R3, R2, UR4, R3 ;  /* 0x0000000402037c24 */ /* 0x000fe2000f8e0203 */
[----:B------:R-:W-:-:S03]  /*0310*/  ULDC.64 UR4, c[0x0][0x358] ;  /* 0x0000d60000047ab9 */ /* 0x000fc60000000a00 */
[C---:B------:R-:W-:Y:S02]  /*0320*/  IMAD R16, R3.reuse, UR4, R16 ;  /* 0x0000000403107c24 */ /* 0x040fe4000f8e0210 */
[----:B------:R-:W-:Y:S01]  /*0330*/  IMAD R0, R3, UR5, R0 ;  /* 0x0000000503007c24 */ /* 0x000fe2000f8e0200 */
        /* <DEDUP_REMOVED lines=254> */
[----:B------:R-:W-:-:S03]  /*1320*/  ULDC.64 UR4, c[0x0][0x340] ;  /* 0x0000d00000047ab9 */ /* 0x000fc60000000a00 */
[----:B------:R-:W-:Y:S01]  /*1330*/  IMAD.HI.U32 R2, R3, UR4, R2 ;  /* 0x0000000403027c27 */ /* 0x000fe2000f8e0002 */
[----:B------:R-:W-:-:S04]  /*1340*/  ULDC UR4, c[0x0][0x33c] ;  /* 0x0000cf0000047ab9 */ /* 0x000fc80000000800 */
[----:B------:R-:W-:-:S05]  /*1350*/  SHF.R.U32.HI R2, RZ, UR5, R2 ;  /* 0x00000005ff027c19 */ /* 0x000fca0008011602 */
[----:B------:R-:W-:-:S04]  /*1360*/  IMAD.MOV R2, RZ, RZ, -R2 ;  /* 0x000000ffff027224 */ /* 0x000fc800078e0a02 */
[----:B------:R-:W-:Y:S01]  /*1370*/  IMAD R3, R2, UR4, R3 ;  /* 0x0000000402037c24 */ /* 0x000fe2000f8e0203 */
[----:B------:R-:W-:-:S03]  /*1380*/  ULDC.64 UR4, c[0x0][0x408] ;  /* 0x0001020000047ab9 */ /* 0x000fc60000000a00 */
[C---:B------:R-:W-:Y:S02]  /*1390*/  IMAD R16, R3.reuse, UR4, R16 ;  /* 0x0000000403107c24 */ /* 0x040fe4000f8e0210 */
[----:B------:R-:W-:-:S07]  /*13a0*/  IMAD R0, R3, UR5, R0 ;  /* 0x0000000503007c24 */ /* 0x000fce000f8e0200 */
.L_x_2:
[----:B------:R-:W0:Y:S01]  /*13b0*/  LDC.U8 R5, c[0x0][0x422] ;  /* 0x00010880ff057b82 */ /* 0x000e220000000000 */
[----:B------:R-:W-:Y:S01]  /*13c0*/  ULDC.64 UR4, c[0x0][0x410] ;  /* 0x0001040000047ab9 */ /* 0x000fe20000000a00 */
[----:B------:R-:W-:Y:S01]  /*13d0*/  ULDC.64 UR6, c[0x0][0x418] ;  /* 0x0001060000067ab9 */ /* 0x000fe20000000a00 */
[----:B------:R-:W-:Y:S02]  /*13e0*/  IADD3 R16, P1, R16, UR4, RZ ;  /* 0x0000000410107c10 */ /* 0x000fe4000ff3e0ff */
[----:B------:R-:W-:-:S03]  /*13f0*/  IADD3 R2, P2, R0, UR6, RZ ;  /* 0x0000000600027c10 */ /* 0x000fc6000ff5e0ff */
[----:B------:R-:W-:Y:S02]  /*1400*/  IMAD.X R17, RZ, RZ, UR5, P1 ;  /* 0x00000005ff117e24 */ /* 0x000fe400088e06ff */
[----:B------:R-:W-:Y:S01]  /*1410*/  IMAD.X R3, RZ, RZ, UR7, P2 ;  /* 0x00000007ff037e24 */ /* 0x000fe200090e06ff */
[----:B0-----:R-:W-:-:S04]  /*1420*/  PRMT R4, R5, 0x9910, RZ ;  /* 0x0000991005047816 */ /* 0x001fc800000000ff */
[----:B------:R-:W-:-:S13]  /*1430*/  ISETP.GT.AND P0, PT, R4, 0x9, PT ;  /* 0x000000090400780c */ /* 0x000fda0003f04270 */
[----:B------:R-:W-:Y:S05]  /*1440*/  @P0 BRA `(.L_x_3) ;  /* 0x0000000400100947 */ /* 0x000fea0003800000 */
[----:B------:R-:W-:-:S13]  /*1450*/  ISETP.GT.AND P0, PT, R4, 0x4, PT ;  /* 0x000000040400780c */ /* 0x000fda0003f04270 */
[----:B------:R-:W-:Y:S05]  /*1460*/  @P0 BRA `(.L_x_4) ;  /* 0x0000000000800947 */ /* 0x000fea0003800000 */
[----:B------:R-:W-:-:S13]  /*1470*/  ISETP.GT.AND P0, PT, R4, 0x1, PT ;  /* 0x000000010400780c */ /* 0x000fda0003f04270 */
[----:B------:R-:W-:Y:S05]  /*1480*/  @P0 BRA `(.L_x_5) ;  /* 0x0000000000300947 */ /* 0x000fea0003800000 */
[----:B------:R-:W-:-:S13]  /*1490*/  ISETP.NE.AND P0, PT, R5, RZ, PT ;  /* 0x000000ff0500720c */ /* 0x000fda0003f05270 */
[----:B------:R-:W-:Y:S05]  /*14a0*/  @!P0 BRA `(.L_x_6) ;  /* 0x0000000000188947 */ /* 0x000fea0003800000 */
[----:B------:R-:W-:-:S13]  /*14b0*/  ISETP.NE.AND P0, PT, R4, 0x1, PT ;  /* 0x000000010400780c */ /* 0x000fda0003f05270 */
[----:B------:R-:W-:Y:S05]  /*14c0*/  @P0 BRA `(.L_x_7) ;  /* 0x0000000c004c0947 */ /* 0x000fea0003800000 */
[----:B------:R-:W2:Y:S02]  /*14d0*/  LDG.E.S8 R2, desc[UR36][R2.64] ;  /* 0x0000002402027981 */ /* 0x000ea4000c1e1300 */
[----:B--2---:R-:W0:Y:S02]  /*14e0*/  I2F.S16 R0, R2 ;  /* 0x0000000200007306 */ /* 0x004e240000101400 */
[----:B0-----:R-:W-:Y:S01]  /*14f0*/  F2FP.BF16.F32.PACK_AB R0, RZ, R0 ;  /* 0x00000000ff00723e */ /* 0x001fe200000010ff */
[----:B------:R-:W-:Y:S06]  /*1500*/  BRA `(.L_x_8) ;  /* 0x0000000c00a07947 */ /* 0x000fec0003800000 */
.L_x_6:
[----:B------:R-:W2:Y:S02]  /*1510*/  LDG.E.U8 R2, desc[UR36][R2.64] ;  /* 0x0000002402027981 */ /* 0x000ea4000c1e1100 */
[----:B--2---:R-:W-:-:S04]  /*1520*/  I2FP.F32.U32 R0, R2 ;  /* 0x0000000200007245 */ /* 0x004fc80000201000 */
[----:B------:R-:W-:Y:S01]  /*1530*/  F2FP.BF16.F32.PACK_AB R0, RZ, R0 ;  /* 0x00000000ff00723e */ /* 0x000fe200000010ff */
[----:B------:R-:W-:Y:S06]  /*1540*/  BRA `(.L_x_8) ;  /* 0x0000000c00907947 */ /* 0x000fec0003800000 */
.L_x_5:
[----:B------:R-:W-:-:S13]  /*1550*/  ISETP.NE.AND P0, PT, R4, 0x2, PT ;  /* 0x000000020400780c */ /* 0x000fda0003f05270 */
[----:B------:R-:W-:Y:S05]  /*1560*/  @!P0 BRA `(.L_x_9) ;  /* 0x0000000000308947 */ /* 0x000fea0003800000 */
[----:B------:R-:W-:-:S13]  /*1570*/  ISETP.NE.AND P0, PT, R4, 0x3, PT ;  /* 0x000000030400780c */ /* 0x000fda0003f05270 */
[----:B------:R-:W-:Y:S05]  /*1580*/  @!P0 BRA `(.L_x_10) ;  /* 0x0000000000188947 */ /* 0x000fea0003800000 */
[----:B------:R-:W-:-:S13]  /*1590*/  ISETP.NE.AND P0, PT, R4, 0x4, PT ;  /* 0x000000040400780c */ /* 0x000fda0003f05270 */
[----:B------:R-:W-:Y:S05]  /*15a0*/  @P0 BRA `(.L_x_7) ;  /* 0x0000000c00140947 */ /* 0x000fea0003800000 */
[----:B------:R-:W2:Y:S02]  /*15b0*/  LDG.E.64 R2, desc[UR36][R2.64] ;  /* 0x0000002402027981 */ /* 0x000ea4000c1e1b00 */
[----:B--2---:R-:W0:Y:S02]  /*15c0*/  I2F.S64 R0, R2 ;  /* 0x0000000200007312 */ /* 0x004e240000301400 */
[----:B0-----:R-:W-:Y:S01]  /*15d0*/  F2FP.BF16.F32.PACK_AB R0, RZ, R0 ;  /* 0x00000000ff00723e */ /* 0x001fe200000010ff */
[----:B------:R-:W-:Y:S06]  /*15e0*/  BRA `(.L_x_8) ;  /* 0x0000000c00687947 */ /* 0x000fec0003800000 */
.L_x_10:
[----:B------:R-:W2:Y:S02]  /*15f0*/  LDG.E R2, desc[UR36][R2.64] ;  /* 0x0000002402027981 */ /* 0x000ea4000c1e1900 */
[----:B--2---:R-:W-:-:S04]  /*1600*/  I2FP.F32.S32 R0, R2 ;  /* 0x0000000200007245 */ /* 0x004fc80000201400 */
[----:B------:R-:W-:Y:S01]  /*1610*/  F2FP.BF16.F32.PACK_AB R0, RZ, R0 ;  /* 0x00000000ff00723e */ /* 0x000fe200000010ff */
[----:B------:R-:W-:Y:S06]  /*1620*/  BRA `(.L_x_8) ;  /* 0x0000000c00587947 */ /* 0x000fec0003800000 */
.L_x_9:
[----:B------:R-:W2:Y:S02]  /*1630*/  LDG.E.U16 R2, desc[UR36][R2.64] ;  /* 0x0000002402027981 */ /* 0x000ea4000c1e1500 */
[----:B--2---:R-:W0:Y:S02]  /*1640*/  I2F.S16 R0, R2 ;  /* 0x0000000200007306 */ /* 0x004e240000101400 */
[----:B0-----:R-:W-:Y:S01]  /*1650*/  F2FP.BF16.F32.PACK_AB R0, RZ, R0 ;  /* 0x00000000ff00723e */ /* 0x001fe200000010ff */
[----:B------:R-:W-:Y:S06]  /*1660*/  BRA `(.L_x_8) ;  /* 0x0000000c00487947 */ /* 0x000fec0003800000 */
.L_x_4:
[----:B------:R-:W-:-:S13]  /*1670*/  ISETP.GT.AND P0, PT, R4, 0x6, PT ;  /* 0x000000060400780c */ /* 0x000fda0003f04270 */
[----:B------:R-:W-:Y:S05]  /*1680*/  @P0 BRA `(.L_x_11) ;  /* 0x00000000002c0947 */ /* 0x000fea0003800000 */
[----:B------:R-:W-:-:S13]  /*1690*/  ISETP.NE.AND P0, PT, R4, 0x5, PT ;  /* 0x000000050400780c */ /* 0x000fda0003f05270 */
[----:B------:R-:W-:Y:S05]  /*16a0*/  @!P0 BRA `(.L_x_12) ;  /* 0x0000000000148947 */ /* 0x000fea0003800000 */
[----:B------:R-:W-:-:S13]  /*16b0*/  ISETP.NE.AND P0, PT, R4, 0x6, PT ;  /* 0x000000060400780c */ /* 0x000fda0003f05270 */
[----:B------:R-:W-:Y:S05]  /*16c0*/  @P0 BRA `(.L_x_7) ;  /* 0x0000000800cc0947 */ /* 0x000fea0003800000 */
[----:B------:R-:W2:Y:S02]  /*16d0*/  LDG.E R2, desc[UR36][R2.64] ;  /* 0x0000002402027981 */ /* 0x000ea4000c1e1900 */
[----:B--2---:R-:W-:Y:S01]  /*16e0*/  F2FP.BF16.F32.PACK_AB R0, RZ, R2 ;  /* 0x00000002ff00723e */ /* 0x004fe200000010ff */
[----:B------:R-:W-:Y:S06]  /*16f0*/  BRA `(.L_x_8) ;  /* 0x0000000c00247947 */ /* 0x000fec0003800000 */
.L_x_12:
[----:B------:R-:W2:Y:S02]  /*1700*/  LDG.E.U16 R0, desc[UR36][R2.64] ;  /* 0x0000002402007981 */ /* 0x000ea4000c1e1500 */
[----:B--2---:R-:W-:-:S05]  /*1710*/  HADD2.F32 R0, -RZ, R0.H0_H0 ;  /* 0x20000000ff007230 */ /* 0x004fca0000004100 */
[----:B------:R-:W-:Y:S01]  /*1720*/  F2FP.BF16.F32.PACK_AB R0, RZ, R0 ;  /* 0x00000000ff00723e */ /* 0x000fe200000010ff */
[----:B------:R-:W-:Y:S06]  /*1730*/  BRA `(.L_x_8) ;  /* 0x0000000c00147947 */ /* 0x000fec0003800000 */
.L_x_11:
[----:B------:R-:W-:-:S13]  /*1740*/  ISETP.NE.AND P0, PT, R4, 0x7, PT ;  /* 0x000000070400780c */ /* 0x000fda0003f05270 */
[----:B------:R-:W-:Y:S05]  /*1750*/  @!P0 BRA `(.L_x_13) ;  /* 0x00000000002c8947 */ /* 0x000fea0003800000 */
[----:B------:R-:W-:-:S13]  /*1760*/  ISETP.NE.AND P0, PT, R4, 0x8, PT ;  /* 0x000000080400780c */ /* 0x000fda0003f05270 */
[----:B------:R-:W-:Y:S05]  /*1770*/  @!P0 BRA `(.L_x_14) ;  /* 0x0000000000148947 */ /* 0x000fea0003800000 */
[----:B------:R-:W-:-:S13]  /*1780*/  ISETP.NE.AND P0, PT, R4, 0x9, PT ;  /* 0x000000090400780c */ /* 0x000fda0003f05270 */
[----:B------:R-:W-:Y:S05]  /*1790*/  @P0 BRA `(.L_x_7) ;  /* 0x0000000800980947 */ /* 0x000fea0003800000 */
[----:B------:R-:W2:Y:S02]  /*17a0*/  LDG.E R2, desc[UR36][R2.64] ;  /* 0x0000002402027981 */ /* 0x000ea4000c1e1900 */
[----:B--2---:R-:W-:Y:S01]  /*17b0*/  F2FP.BF16.F32.PACK_AB R0, RZ, R2 ;  /* 0x00000002ff00723e */ /* 0x004fe200000010ff */
[----:B------:R-:W-:Y:S06]  /*17c0*/  BRA `(.L_x_8) ;  /* 0x0000000800f07947 */ /* 0x000fec0003800000 */
.L_x_14:
[----:B------:R-:W2:Y:S02]  /*17d0*/  LDG.E.U16 R2, desc[UR36][R2.64] ;  /* 0x0000002402027981 */ /* 0x000ea4000c1e1500 */
[----:B--2---:R-:W-:-:S05]  /*17e0*/  HADD2.F32 R0, -RZ, R2.H0_H0 ;  /* 0x20000002ff007230 */ /* 0x004fca0000004100 */
[----:B------:R-:W-:Y:S01]  /*17f0*/  F2FP.BF16.F32.PACK_AB R0, RZ, R0 ;  /* 0x00000000ff00723e */ /* 0x000fe200000010ff */
[----:B------:R-:W-:Y:S06]  /*1800*/  BRA `(.L_x_8) ;  /* 0x0000000800e07947 */ /* 0x000fec0003800000 */
.L_x_13:
[----:B------:R-:W2:Y:S01]  /*1810*/  LDG.E.64 R2, desc[UR36][R2.64] ;  /* 0x0000002402027981 */ /* 0x000ea2000c1e1b00 */
[----:B------:R-:W-:Y:S01]  /*1820*/  UMOV UR4, 0xf0000000 ;  /* 0xf000000000047882 */ /* 0x000fe20000000000 */
[----:B------:R-:W-:Y:S01]  /*1830*/  UMOV UR5, 0x380fffff ;  /* 0x380fffff00057882 */ /* 0x000fe20000000000 */
[----:B--2---:R-:W0:Y:S01]  /*1840*/  F2F.F32.F64 R0, R2 ;  /* 0x0000000200007310 */ /* 0x004e220000301000 */
[----:B------:R-:W-:-:S14]  /*1850*/  DSETP.GEU.AND P0, PT, |R2|, UR4, PT ;  /* 0x0000000402007e2a */ /* 0x000fdc000bf0e200 */
[----:B0-----:R-:W-:-:S05]  /*1860*/  @!P0 FMUL R0, R0, 1.175494350822287508e-38 ;  /* 0x0080000000008820 */ /* 0x001fca0000400000 */
[----:B------:R-:W-:Y:S01]  /*1870*/  F2FP.BF16.F32.PACK_AB R0, RZ, R0 ;  /* 0x00000000ff00723e */ /* 0x000fe200000010ff */
[----:B------:R-:W-:Y:S06]  /*1880*/  BRA `(.L_x_8) ;  /* 0x0000000800c07947 */ /* 0x000fec0003800000 */
.L_x_3:
[----:B------:R-:W-:-:S13]  /*1890*/  ISETP.GT.AND P0, PT, R4, 0x18, PT ;  /* 0x000000180400780c */ /* 0x000fda0003f04270 */
[----:B------:R-:W-:Y:S05]  /*18a0*/  @P0 BRA `(.L_x_15) ;  /* 0x0000000400000947 */ /* 0x000fea0003800000 */
[----:B------:R-:W-:-:S13]  /*18b0*/  ISETP.GT.AND P0, PT, R4, 0xe, PT ;  /* 0x0000000e0400780c */ /* 0x000fda0003f04270 */
[----:B------:R-:W-:Y:S05]  /*18c0*/  @P0 BRA `(.L_x_16) ;  /* 0x0000000000440947 */ /* 0x000fea0003800000 */
[----:B------:R-:W-:-:S13]  /*18d0*/  ISETP.NE.AND P0, PT, R4, 0xa, PT ;  /* 0x0000000a0400780c */ /* 0x000fda0003f05270 */
[----:B------:R-:W-:Y:S05]  /*18e0*/  @!P0 BRA `(.L_x_17) ;  /* 0x00000000001c8947 */ /* 0x000fea0003800000 */
[----:B------:R-:W-:-:S13]  /*18f0*/  ISETP.NE.AND P0, PT, R4, 0xb, PT ;  /* 0x0000000b0400780c */ /* 0x000fda0003f05270 */
[----:B------:R-:W-:Y:S05]  /*1900*/  @P0 BRA `(.L_x_7) ;  /* 0x00000008003c0947 */ /* 0x000fea0003800000 */
[----:B------:R-:W2:Y:S02]  /*1910*/  LDG.E.U8 R2, desc[UR36][R2.64] ;  /* 0x0000002402027981 */ /* 0x000ea4000c1e1100 */
[----:B--2---:R-:W-:-:S04]  /*1920*/  ISETP.NE.AND P0, PT, R2, RZ, PT ;  /* 0x000000ff0200720c */ /* 0x004fc80003f05270 */
[----:B------:R-:W-:-:S04]  /*1930*/  FSEL R0, RZ, 1, !P0 ;  /* 0x3f800000ff007808 */ /* 0x000fc80004000000 */
[----:B------:R-:W-:Y:S01]  /*1940*/  F2FP.BF16.F32.PACK_AB R0, RZ, R0 ;  /* 0x00000000ff00723e */ /* 0x000fe200000010ff */
[----:B------:R-:W-:Y:S06]  /*1950*/  BRA `(.L_x_8) ;  /* 0x00000008008c7947 */ /* 0x000fec0003800000 */
.L_x_17:
        /* <DEDUP_REMOVED lines=8> */
.L_x_16:
[----:B------:R-:W-:-:S13]  /*19e0*/  ISETP.NE.AND P0, PT, R4, 0xf, PT ;  /* 0x0000000f0400780c */ /* 0x000fda0003f05270 */
[----:B------:R-:W-:Y:S05]  /*19f0*/  @!P0 BRA `(.L_x_18) ;  /* 0x0000000000a48947 */ /* 0x000fea0003800000 */
[----:B------:R-:W-:-:S13]  /*1a00*/  ISETP.NE.AND P0, PT, R4, 0x17, PT ;  /* 0x000000170400780c */ /* 0x000fda0003f05270 */
[----:B------:R-:W-:Y:S05]  /*1a10*/  @!P0 BRA `(.L_x_19) ;  /* 0x0000000000608947 */ /* 0x000fea0003800000 */
[----:B------:R-:W-:-:S13]  /*1a20*/  ISETP.NE.AND P0, PT, R4, 0x18, PT ;  /* 0x000000180400780c */ /* 0x000fda0003f05270 */
[----:B------:R-:W-:Y:S05]  /*1a30*/  @P0 BRA `(.L_x_7) ;  /* 0x0000000400f00947 */ /* 0x000fea0003800000 */
[----:B------:R-:W2:Y:S01]  /*1a40*/  LDG.E.U8 R0, desc[UR36][R2.64] ;  /* 0x0000002402007981 */ /* 0x000ea2000c1e1100 */
[----:B------:R-:W-:Y:S01]  /*1a50*/  MOV R8, 0xff800000 ;  /* 0xff80000000087802 */ /* 0x000fe20000000f00 */
[----:B--2---:R-:W-:-:S05]  /*1a60*/  IMAD.SHL.U32 R0, R0, 0x1000000, RZ ;  /* 0x0100000000007824 */ /* 0x004fca00078e00ff */
[----:B------:R-:W-:-:S04]  /*1a70*/  LOP3.LUT R4, R0, 0x7f000000, RZ, 0xc0, !PT ;  /* 0x7f00000000047812 */ /* 0x000fc800078ec0ff */
[----:B------:R-:W0:Y:S01]  /*1a80*/  FLO.U32 R5, R4 ;  /* 0x0000000400057300 */ /* 0x000e2200000e0000 */
[C---:B------:R-:W-:Y:S02]  /*1a90*/  VIADD R6, R4.reuse, 0x1000000 ;  /* 0x0100000004067836 */ /* 0x040fe40000000000 */
[----:B------:R-:W-:-:S03]  /*1aa0*/  VIADD R2, R4, 0xffffffff ;  /* 0xffffffff04027836 */ /* 0x000fc60000000000 */
[----:B------:R-:W-:Y:S02]  /*1ab0*/  SHF.R.S32.HI R6, RZ, 0x8, R6 ;  /* 0x00000008ff067819 */ /* 0x000fe40000011406 */
[----:B------:R-:W-:Y:S02]  /*1ac0*/  SHF.R.S32.HI R2, RZ, 0x1f, R2 ;  /* 0x0000001fff027819 */ /* 0x000fe40000011402 */
[----:B0-----:R-:W-:-:S04]  /*1ad0*/  IADD3 R5, -R5, 0x1f, RZ ;  /* 0x0000001f05057810 */ /* 0x001fc80007ffe1ff */
[C---:B------:R-:W-:Y:S01]  /*1ae0*/  ISETP.GT.U32.AND P0, PT, R5.reuse, 0x4, PT ;  /* 0x000000040500780c */ /* 0x040fe20003f04070 */
[----:B------:R-:W-:-:S05]  /*1af0*/  VIADD R5, R5, 0xfffffffc ;  /* 0xfffffffc05057836 */ /* 0x000fca0000000000 */
[----:B------:R-:W-:-:S05]  /*1b00*/  SEL R5, R5, RZ, P0 ;  /* 0x000000ff05057207 */ /* 0x000fca0000000000 */
[----:B------:R-:W-:Y:S01]  /*1b10*/  IMAD R8, R5, R8, 0x3c000000 ;  /* 0x3c00000005087424 */ /* 0x000fe200078e0208 */
[----:B------:R-:W-:-:S04]  /*1b20*/  SHF.L.U32 R5, R4, R5, RZ ;  /* 0x0000000504057219 */ /* 0x000fc800000006ff */
[----:B------:R-:W-:-:S04]  /*1b30*/  LEA.HI R5, R5, R8, RZ, 0x1c ;  /* 0x0000000805057211 */ /* 0x000fc800078fe0ff */
[----:B------:R-:W-:-:S04]  /*1b40*/  LOP3.LUT R5, R5, 0x7f800000, R6, 0xf8, !PT ;  /* 0x7f80000005057812 */ /* 0x000fc800078ef806 */
[----:B------:R-:W-:-:S04]  /*1b50*/  LOP3.LUT R5, R5, R2, RZ, 0x30, !PT ;  /* 0x0000000205057212 */ /* 0x000fc800078e30ff */
[----:B------:R-:W-:-:S04]  /*1b60*/  LOP3.LUT R5, R5, 0x80000000, R0, 0xf8, !PT ;  /* 0x8000000005057812 */ /* 0x000fc800078ef800 */
[----:B------:R-:W-:-:S04]  /*1b70*/  F2FP.BF16.F32.PACK_AB R5, RZ, R5 ;  /* 0x00000005ff05723e */ /* 0x000fc800000010ff */
[----:B------:R-:W-:Y:S01]  /*1b80*/  PRMT R0, R5, 0x7610, R0 ;  /* 0x0000761005007816 */ /* 0x000fe20000000000 */
[----:B------:R-:W-:Y:S06]  /*1b90*/  BRA `(.L_x_8) ;  /* 0x0000000400fc7947 */ /* 0x000fec0003800000 */
.L_x_19:
[----:B------:R-:W2:Y:S02]  /*1ba0*/  LDG.E.U8 R2, desc[UR36][R2.64] ;  /* 0x0000002402027981 */ /* 0x000ea4000c1e1100 */
[C---:B--2---:R-:W-:Y:S02]  /*1bb0*/  IMAD.SHL.U32 R0, R2.reuse, 0x2000000, RZ ;  /* 0x0200000002007824 */ /* 0x044fe400078e00ff */
[----:B------:R-:W-:-:S03]  /*1bc0*/  IMAD.SHL.U32 R5, R2, 0x1000000, RZ ;  /* 0x0100000002057824 */ /* 0x000fc600078e00ff */
[----:B------:R-:W-:-:S13]  /*1bd0*/  ISETP.GE.U32.AND P0, PT, R0, 0x8000000, PT ;  /* 0x080000000000780c */ /* 0x000fda0003f06070 */
[C---:B------:R-:W-:Y:S02]  /*1be0*/  @!P0 IMAD.SHL.U32 R0, R2.reuse, 0x100, RZ ;  /* 0x0000010002008824 */ /* 0x040fe400078e00ff */
[----:B------:R-:W-:-:S03]  /*1bf0*/  @P0 IMAD.SHL.U32 R4, R2, 0x200000, RZ ;  /* 0x0020000002040824 */ /* 0x000fc600078e00ff */
[----:B------:R-:W-:Y:S02]  /*1c00*/  @!P0 LOP3.LUT R0, R0, 0x7f00, RZ, 0xc0, !PT ;  /* 0x00007f0000008812 */ /* 0x000fe400078ec0ff */
[----:B------:R-:W-:Y:S02]  /*1c10*/  @P0 LOP3.LUT R4, R4, 0x70000000, RZ, 0xfc, !PT ;  /* 0x7000000004040812 */ /* 0x000fe400078efcff */
[----:B------:R-:W-:-:S03]  /*1c20*/  @!P0 LOP3.LUT R0, R0, 0x3f000000, RZ, 0xfc, !PT ;  /* 0x3f00000000008812 */ /* 0x000fc600078efcff */
[----:B------:R-:W-:Y:S02]  /*1c30*/  @P0 FMUL.FTZ R4, R4, 1.9259299443872358531e-34 ;  /* 0x0780000004040820 */ /* 0x000fe40000410000 */
[----:B------:R-:W-:-:S05]  /*1c40*/  @!P0 FADD.FTZ R4, R0, -0.5 ;  /* 0xbf00000000048421 */ /* 0x000fca0000010000 */
[----:B------:R-:W-:-:S04]  /*1c50*/  LOP3.LUT R4, R4, 0x80000000, R5, 0xf8, !PT ;  /* 0x8000000004047812 */ /* 0x000fc800078ef805 */
[----:B------:R-:W-:-:S04]  /*1c60*/  F2FP.BF16.F32.PACK_AB R4, RZ, R4 ;  /* 0x00000004ff04723e */ /* 0x000fc800000010ff */
[----:B------:R-:W-:Y:S01]  /*1c70*/  PRMT R0, R4, 0x7610, R0 ;  /* 0x0000761004007816 */ /* 0x000fe20000000000 */
[----:B------:R-:W-:Y:S06]  /*1c80*/  BRA `(.L_x_8) ;  /* 0x0000000400c07947 */ /* 0x000fec0003800000 */
.L_x_18:
[----:B------:R0:W5:Y:S01]  /*1c90*/  LDG.E.U16 R0, desc[UR36][R2.64] ;  /* 0x0000002402007981 */ /* 0x000162000c1e1500 */
[----:B------:R-:W-:Y:S05]  /*1ca0*/  BRA `(.L_x_8) ;  /* 0x0000000400b87947 */ /* 0x000fea0003800000 */
.L_x_15:
[----:B------:R-:W-:-:S13]  /*1cb0*/  ISETP.GT.AND P0, PT, R4, 0x1b, PT ;  /* 0x0000001b0400780c */ /* 0x000fda0003f04270 */
[----:B------:R-:W-:Y:S05]  /*1cc0*/  @P0 BRA `(.L_x_20) ;  /* 0x0000000400080947 */ /* 0x000fea0003800000 */
[----:B------:R-:W-:-:S13]  /*1cd0*/  ISETP.NE.AND P0, PT, R4, 0x19, PT ;  /* 0x000000190400780c */ /* 0x000fda0003f05270 */
[----:B------:R-:W-:Y:S05]  /*1ce0*/  @!P0 BRA `(.L_x_21) ;  /* 0x0000000000908947 */ /* 0x000fea0003800000 */
[----:B------:R-:W-:-:S13]  /*1cf0*/  ISETP.NE.AND P0, PT, R4, 0x1a, PT ;  /* 0x0000001a0400780c */ /* 0x000fda0003f05270 */
[----:B------:R-:W-:Y:S05]  /*1d00*/  @!P0 BRA `(.L_x_22) ;  /* 0x0000000000188947 */ /* 0x000fea0003800000 */
[----:B------:R-:W-:-:S13]  /*1d10*/  ISETP.NE.AND P0, PT, R4, 0x1b, PT ;  /* 0x0000001b0400780c */ /* 0x000fda0003f05270 */
[----:B------:R-:W-:Y:S05]  /*1d20*/  @P0 BRA `(.L_x_7) ;  /* 0x0000000400340947 */ /* 0x000fea0003800000 */
[----:B------:R-:W2:Y:S02]  /*1d30*/  LDG.E.U16 R0, desc[UR36][R2.64] ;  /* 0x0000002402007981 */ /* 0x000ea4000c1e1500 */
[----:B--2---:R-:W-:-:S04]  /*1d40*/  I2FP.F32.U32 R0, R0 ;  /* 0x0000000000007245 */ /* 0x004fc80000201000 */
[----:B------:R-:W-:Y:S01]  /*1d50*/  F2FP.BF16.F32.PACK_AB R0, RZ, R0 ;  /* 0x00000000ff00723e */ /* 0x000fe200000010ff */
[----:B------:R-:W-:Y:S06]  /*1d60*/  BRA `(.L_x_8) ;  /* 0x0000000400887947 */ /* 0x000fec0003800000 */
.L_x_22:
[----:B------:R-:W2:Y:S01]  /*1d70*/  LDG.E.U8 R2, desc[UR36][R2.64] ;  /* 0x0000002402027981 */ /* 0x000ea2000c1e1100 */
[----:B------:R-:W-:Y:S01]  /*1d80*/  BSSY B0, `(.L_x_23) ;  /* 0x0000018000007945 */ /* 0x000fe20003800000 */
[----:B------:R-:W-:Y:S01]  /*1d90*/  IMAD.MOV.U32 R0, RZ, RZ, RZ ;  /* 0x000000ffff007224 */ /* 0x000fe200078e00ff */
[----:B--2---:R-:W-:-:S13]  /*1da0*/  ISETP.NE.AND P0, PT, R2, RZ, PT ;  /* 0x000000ff0200720c */ /* 0x004fda0003f05270 */
[----:B------:R-:W-:Y:S05]  /*1db0*/  @!P0 BRA `(.L_x_24) ;  /* 0x0000000000508947 */ /* 0x000fea0003800000 */
[----:B------:R-:W-:-:S13]  /*1dc0*/  ISETP.NE.AND P0, PT, R2, 0x80, PT ;  /* 0x000000800200780c */ /* 0x000fda0003f05270 */
[----:B------:R-:W-:Y:S01]  /*1dd0*/  @!P0 IMAD.MOV.U32 R0, RZ, RZ, 0x7f800001 ;  /* 0x7f800001ff008424 */ /* 0x000fe200078e00ff */
[----:B------:R-:W-:Y:S06]  /*1de0*/  @!P0 BRA `(.L_x_24) ;  /* 0x0000000000448947 */ /* 0x000fec0003800000 */
[C---:B------:R-:W-:Y:S01]  /*1df0*/  LOP3.LUT P0, R0, R2.reuse, 0x78, RZ, 0xc0, !PT ;  /* 0x0000007802007812 */ /* 0x040fe2000780c0ff */
[----:B------:R-:W-:Y:S01]  /*1e00*/  BSSY B1, `(.L_x_25) ;  /* 0x000000c000017945 */ /* 0x000fe20003800000 */
[----:B------:R-:W-:Y:S02]  /*1e10*/  SHF.R.U32.HI R3, RZ, 0x7, R2 ;  /* 0x00000007ff037819 */ /* 0x000fe40000011602 */
[----:B------:R-:W-:Y:S02]  /*1e20*/  LOP3.LUT R2, R2, 0x7, RZ, 0xc0, !PT ;  /* 0x0000000702027812 */ /* 0x000fe400078ec0ff */
[----:B------:R-:W-:Y:S01]  /*1e30*/  SHF.R.U32.HI R0, RZ, 0x3, R0 ;  /* 0x00000003ff007819 */ /* 0x000fe20000011600 */
[----:B------:R-:W-:-:S06]  /*1e40*/  IMAD.U32 R4, R3, -0x80000000, RZ ;  /* 0x8000000003047824 */ /* 0x000fcc00078e00ff */
[----:B------:R-:W-:Y:S05]  /*1e50*/  @P0 BRA `(.L_x_26) ;  /* 0x0000000000180947 */ /* 0x000fea0003800000 */
[----:B------:R-:W0:Y:S02]  /*1e60*/  FLO.U32 R3, R2 ;  /* 0x0000000200037300 */ /* 0x000e2400000e0000 */
[----:B0-----:R-:W-:-:S04]  /*1e70*/  IADD3 R3, -R3, 0x1f, RZ ;  /* 0x0000001f03037810 */ /* 0x001fc80007ffe1ff */
[----:B------:R-:W-:Y:S01]  /*1e80*/  IADD3 R0, R0, 0x1d, -R3 ;  /* 0x0000001d00007810 */ /* 0x000fe20007ffe803 */
[----:B------:R-:W-:-:S05]  /*1e90*/  VIADD R5, R3, 0xffffffe4 ;  /* 0xffffffe403057836 */ /* 0x000fca0000000000 */
[----:B------:R-:W-:-:S04]  /*1ea0*/  SHF.L.U32 R5, R2, R5, RZ ;  /* 0x0000000502057219 */ /* 0x000fc800000006ff */
[----:B------:R-:W-:-:S07]  /*1eb0*/  LOP3.LUT R2, R5, 0x7, RZ, 0xc0, !PT ;  /* 0x0000000705027812 */ /* 0x000fce00078ec0ff */
.L_x_26:
[----:B------:R-:W-:Y:S05]  /*1ec0*/  BSYNC B1 ;  /* 0x0000000000017941 */ /* 0x000fea0003800000 */
.L_x_25:
[----:B------:R-:W-:Y:S01]  /*1ed0*/  LEA R3, R0, 0x3b800000, 0x17 ;  /* 0x3b80000000037811 */ /* 0x000fe200078eb8ff */
[----:B------:R-:W-:-:S05]  /*1ee0*/  IMAD.SHL.U32 R0, R2, 0x100000, RZ ;  /* 0x0010000002007824 */ /* 0x000fca00078e00ff */
[----:B------:R-:W-:-:S07]  /*1ef0*/  LOP3.LUT R0, R3, R0, R4, 0xfe, !PT ;  /* 0x0000000003007212 */ /* 0x000fce00078efe04 */
.L_x_24:
[----:B------:R-:W-:Y:S05]  /*1f00*/  BSYNC B0 ;  /* 0x0000000000007941 */ /* 0x000fea0003800000 */
.L_x_23:
[----:B------:R-:W-:Y:S01]  /*1f10*/  F2FP.BF16.F32.PACK_AB R0, RZ, R0 ;  /* 0x00000000ff00723e */ /* 0x000fe200000010ff */
[----:B------:R-:W-:Y:S06]  /*1f20*/  BRA `(.L_x_8) ;  /* 0x0000000400187947 */ /* 0x000fec0003800000 */
.L_x_21:
        /* <DEDUP_REMOVED lines=21> */
.L_x_30:
[----:B------:R-:W-:Y:S05]  /*2080*/  BSYNC B1 ;  /* 0x0000000000017941 */ /* 0x000fea0003800000 */
.L_x_29:
[----:B------:R-:W-:Y:S01]  /*2090*/  LEA R3, R0, 0x37800000, 0x17 ;  /* 0x3780000000037811 */ /* 0x000fe200078eb8ff */
[----:B------:R-:W-:-:S05]  /*20a0*/  IMAD.SHL.U32 R0, R2, 0x200000, RZ ;  /* 0x0020000002007824 */ /* 0x000fca00078e00ff */
[----:B------:R-:W-:-:S07]  /*20b0*/  LOP3.LUT R0, R3, R0, R4, 0xfe, !PT ;  /* 0x0000000003007212 */ /* 0x000fce00078efe04 */
.L_x_28:
[----:B------:R-:W-:Y:S05]  /*20c0*/  BSYNC B0 ;  /* 0x0000000000007941 */ /* 0x000fea0003800000 */
.L_x_27:
[----:B------:R-:W-:Y:S01]  /*20d0*/  F2FP.BF16.F32.PACK_AB R0, RZ, R0 ;  /* 0x00000000ff00723e */ /* 0x000fe200000010ff */
[----:B------:R-:W-:Y:S06]  /*20e0*/  BRA `(.L_x_8) ;  /* 0x0000000000a87947 */ /* 0x000fec0003800000 */
.L_x_20:
[----:B------:R-:W-:-:S13]  /*20f0*/  ISETP.NE.AND P0, PT, R4, 0x1c, PT ;  /* 0x0000001c0400780c */ /* 0x000fda0003f05270 */
[----:B------:R-:W-:Y:S05]  /*2100*/  @!P0 BRA `(.L_x_31) ;  /* 0x0000000000948947 */ /* 0x000fea0003800000 */
[----:B------:R-:W-:-:S13]  /*2110*/  ISETP.NE.AND P0, PT, R4, 0x1d, PT ;  /* 0x0000001d0400780c */ /* 0x000fda0003f05270 */
[----:B------:R-:W-:Y:S05]  /*2120*/  @!P0 BRA `(.L_x_32) ;  /* 0x00000000007c8947 */ /* 0x000fea0003800000 */
[----:B------:R-:W-:-:S13]  /*2130*/  ISETP.NE.AND P0, PT, R4, 0x2c, PT ;  /* 0x0000002c0400780c */ /* 0x000fda0003f05270 */
[----:B------:R-:W-:Y:S05]  /*2140*/  @P0 BRA `(.L_x_7) ;  /* 0x00000000002c0947 */ /* 0x000fea0003800000 */
[----:B------:R-:W2:Y:S01]  /*2150*/  LDG.E.U8 R2, desc[UR36][R2.64] ;  /* 0x0000002402027981 */ /* 0x000ea2000c1e1100 */
[----:B------:R-:W-:Y:S01]  /*2160*/  BSSY B0, `(.L_x_33) ;  /* 0x0000007000007945 */ /* 0x000fe20003800000 */
[----:B------:R-:W-:Y:S01]  /*2170*/  IMAD.MOV.U32 R0, RZ, RZ, 0x400000 ;  /* 0x00400000ff007424 */ /* 0x000fe200078e00ff */
[----:B--2---:R-:W-:-:S13]  /*2180*/  ISETP.NE.AND P0, PT, R2, RZ, PT ;  /* 0x000000ff0200720c */ /* 0x004fda0003f05270 */
[----:B------:R-:W-:Y:S05]  /*2190*/  @!P0 BRA `(.L_x_34) ;  /* 0x00000000000c8947 */ /* 0x000fea0003800000 */
[----:B------:R-:W-:-:S13]  /*21a0*/  ISETP.NE.AND P0, PT, R2, 0xff, PT ;  /* 0x000000ff0200780c */ /* 0x000fda0003f05270 */
[----:B------:R-:W-:Y:S02]  /*21b0*/  @!P0 IMAD.MOV.U32 R0, RZ, RZ, 0x7f800001 ;  /* 0x7f800001ff008424 */ /* 0x000fe400078e00ff */
[----:B------:R-:W-:-:S07]  /*21c0*/  @P0 IMAD.SHL.U32 R0, R2, 0x800000, RZ ;  /* 0x0080000002000824 */ /* 0x000fce00078e00ff */
.L_x_34:
[----:B------:R-:W-:Y:S05]  /*21d0*/  BSYNC B0 ;  /* 0x0000000000007941 */ /* 0x000fea0003800000 */
.L_x_33:
[----:B------:R-:W-:Y:S01]  /*21e0*/  F2FP.BF16.F32.PACK_AB R0, RZ, R0 ;  /* 0x00000000ff00723e */ /* 0x000fe200000010ff */
[----:B------:R-:W-:Y:S06]  /*21f0*/  BRA `(.L_x_8) ;  /* 0x0000000000647947 */ /* 0x000fec0003800000 */
.L_x_7:
[----:B------:R-:W-:Y:S01]  /*2200*/  MOV R2, 0x0 ;  /* 0x0000000000027802 */ /* 0x000fe20000000f00 */
[----:B------:R-:W-:Y:S01]  /*2210*/  ULDC.64 UR4, c[0x4][0x158] ;  /* 0x0100560000047ab9 */ /* 0x000fe20000000a00 */
[----:B------:R-:W-:Y:S01]  /*2220*/  ULDC.64 UR6, c[0x4][0x68] ;  /* 0x01001a0000067ab9 */ /* 0x000fe20000000a00 */
[----:B------:R-:W-:Y:S02]  /*2230*/  IMAD.U32 R4, RZ, RZ, UR4 ;  /* 0x00000004ff047e24 */ /* 0x000fe4000f8e00ff */
[----:B------:R-:W-:Y:S01]  /*2240*/  IMAD.U32 R5, RZ, RZ, UR5 ;  /* 0x00000005ff057e24 */ /* 0x000fe2000f8e00ff */
[----:B------:R-:W0:Y:S01]  /*2250*/  LDC.64 R2, c[0x4][R2] ;  /* 0x0100000002027b82 */ /* 0x000e220000000a00 */
[----:B------:R-:W-:Y:S01]  /*2260*/  ULDC.64 UR4, c[0x4][0x160] ;  /* 0x0100580000047ab9 */ /* 0x000fe20000000a00 */
[----:B------:R-:W-:Y:S02]  /*2270*/  IMAD.U32 R10, RZ, RZ, UR6 ;  /* 0x00000006ff0a7e24 */ /* 0x000fe4000f8e00ff */
[----:B------:R-:W-:-:S02]  /*2280*/  IMAD.U32 R6, RZ, RZ, UR4 ;  /* 0x00000004ff067e24 */ /* 0x000fc4000f8e00ff */
[----:B------:R-:W-:Y:S02]  /*2290*/  IMAD.U32 R7, RZ, RZ, UR5 ;  /* 0x00000005ff077e24 */ /* 0x000fe4000f8e00ff */
[----:B------:R-:W-:Y:S02]  /*22a0*/  IMAD.U32 R11, RZ, RZ, UR7 ;  /* 0x00000007ff0b7e24 */ /* 0x000fe4000f8e00ff */
[----:B------:R-:W-:Y:S02]  /*22b0*/  IMAD.MOV.U32 R8, RZ, RZ, 0x4e ;  /* 0x0000004eff087424 */ /* 0x000fe400078e00ff */
[----:B------:R-:W-:Y:S02]  /*22c0*/  IMAD.MOV.U32 R12, RZ, RZ, 0x1 ;  /* 0x00000001ff0c7424 */ /* 0x000fe400078e00ff */
[----:B------:R-:W-:-:S07]  /*22d0*/  IMAD.MOV.U32 R13, RZ, RZ, RZ ;  /* 0x000000ffff0d7224 */ /* 0x000fce00078e00ff */
[----:B------:R-:W-:-:S07]  /*22e0*/  LEPC R20, `(.L_x_35) ;  /* 0x000000001014794e */ /* 0x000fce0000000000 */
[----:B0-----:R-:W-:Y:S05]  /*22f0*/  CALL.ABS.NOINC R2 ;  /* 0x0000000002007343 */ /* 0x001fea0003c00000 */
.L_x_35:
[----:B------:R-:W-:Y:S01]  /*2300*/  PRMT R0, RZ, 0x7610, R0 ;  /* 0x00007610ff007816 */ /* 0x000fe20000000000 */
[----:B------:R-:W-:Y:S06]  /*2310*/  BRA `(.L_x_8) ;  /* 0x00000000001c7947 */ /* 0x000fec0003800000 */
.L_x_32:
[----:B------:R-:W2:Y:S02]  /*2320*/  LDG.E.64 R2, desc[UR36][R2.64] ;  /* 0x0000002402027981 */ /* 0x000ea4000c1e1b00 */
[----:B--2---:R-:W0:Y:S02]  /*2330*/  I2F.U64 R0, R2 ;  /* 0x0000000200007312 */ /* 0x004e240000301000 */
[----:B0-----:R-:W-:Y:S01]  /*2340*/  F2FP.BF16.F32.PACK_AB R0, RZ, R0 ;  /* 0x00000000ff00723e */ /* 0x001fe200000010ff */
[----:B------:R-:W-:Y:S06]  /*2350*/  BRA `(.L_x_8) ;  /* 0x00000000000c7947 */ /* 0x000fec0003800000 */
.L_x_31:
[----:B------:R-:W2:Y:S02]  /*2360*/  LDG.E R2, desc[UR36][R2.64] ;  /* 0x0000002402027981 */ /* 0x000ea4000c1e1900 */
[----:B--2---:R-:W-:-:S04]  /*2370*/  I2FP.F32.U32 R0, R2 ;  /* 0x0000000200007245 */ /* 0x004fc80000201000 */
[----:B------:R-:W-:-:S07]  /*2380*/  F2FP.BF16.F32.PACK_AB R0, RZ, R0 ;  /* 0x00000000ff00723e */ /* 0x000fce00000010ff */
.L_x_8:
[----:B-----5:R-:W-:Y:S02]  /*2390*/  IMAD.U32 R0, R0, 0x10000, RZ ;  /* 0x0001000000007824 */ /* 0x020fe400078e00ff */
[----:B0-----:R-:W-:Y:S02]  /*23a0*/  IMAD.MOV.U32 R2, RZ, RZ, 0x3f000000 ;  /* 0x3f000000ff027424 */ /* 0x001fe400078e00ff */
[C---:B------:R-:W-:Y:S01]  /*23b0*/  FADD.FTZ R3, |R0|.reuse, -RZ ;  /* 0x800000ff00037221 */ /* 0x040fe20000010200 */
[C---:B------:R-:W-:Y:S02]  /*23c0*/  FSETP.GT.FTZ.AND P0, PT, |R0|.reuse, 0.56000000238418579102, PT ;  /* 0x3f0f5c290000780b */ /* 0x040fe40003f14200 */
[----:B------:R-:W-:Y:S01]  /*23d0*/  FSETP.NEU.FTZ.AND P1, PT, |R0|, 1, PT ;  /* 0x3f8000000000780b */ /* 0x000fe20003f3d200 */
[----:B------:R-:W-:-:S04]  /*23e0*/  FFMA.FTZ R2, -R3, R2, 0.5 ;  /* 0x3f00000003027423 */ /* 0x000fc80000010102 */
[----:B------:R-:W0:Y:S02]  /*23f0*/  MUFU.RSQ R5, R2 ;  /* 0x0000000200057308 */ /* 0x000e240000001400 */
[----:B0-----:R-:W-:Y:S01]  /*2400*/  FMUL.FTZ R4, R2, R5 ;  /* 0x0000000502047220 */ /* 0x001fe20000410000 */
[----:B------:R-:W-:Y:S01]  /*2410*/  FMUL.FTZ R5, R5, 0.5 ;  /* 0x3f00000005057820 */ /* 0x000fe20000410000 */
[----:B------:R-:W0:Y:S03]  /*2420*/  LDC.U8 R2, c[0x0][0x421] ;  /* 0x00010840ff027b82 */ /* 0x000e260000000000 */
[----:B------:R-:W-:-:S04]  /*2430*/  FFMA.FTZ R5, -R4, R5, 0.5 ;  /* 0x3f00000004057423 */ /* 0x000fc80000010105 */
[----:B------:R-:W-:-:S05]  /*2440*/  FFMA.FTZ R5, R4, R5, R4 ;  /* 0x0000000504057223 */ /* 0x000fca0000010004 */
[----:B------:R-:W-:Y:S01]  /*2450*/  @P0 FSEL R3, R5, RZ, P1 ;  /* 0x000000ff05030208 */ /* 0x000fe20000800000 */
[----:B------:R-:W-:Y:S01]  /*2460*/  IMAD.MOV.U32 R5, RZ, RZ, 0x3d10ecef ;  /* 0x3d10ecefff057424 */ /* 0x000fe200078e00ff */
[----:B------:R-:W-:Y:S02]  /*2470*/  FSETP.GT.FTZ.AND P1, PT, R0, 0.56000000238418579102, PT ;  /* 0x3f0f5c290000780b */ /* 0x000fe40003f34000 */
[----:B------:R-:W-:-:S05]  /*2480*/  LOP3.LUT R3, R3, 0x80000000, R0, 0xb8, !PT ;  /* 0x8000000003037812 */ /* 0x000fca00078eb800 */
[----:B------:R-:W-:-:S04]  /*2490*/  FMUL.FTZ R4, R3, R3 ;  /* 0x0000000303047220 */ /* 0x000fc80000410000 */
[----:B------:R-:W-:-:S04]  /*24a0*/  FFMA.FTZ R5, R4, R5, 0.016980519518256187439 ;  /* 0x3c8b1abb04057423 */ /* 0x000fc80000010005 */
[----:B------:R-:W-:-:S04]  /*24b0*/  FFMA.FTZ R5, R4, R5, 0.030762933194637298584 ;  /* 0x3cfc028c04057423 */ /* 0x000fc80000010005 */
[----:B------:R-:W-:-:S04]  /*24c0*/  FFMA.FTZ R5, R4, R5, 0.044709417968988418579 ;  /* 0x3d37213904057423 */ /* 0x000fc80000010005 */
[----:B------:R-:W-:-:S04]  /*24d0*/  FFMA.FTZ R5, R4, R5, 0.074989043176174163818 ;  /* 0x3d9993db04057423 */ /* 0x000fc80000010005 */
[----:B------:R-:W-:-:S04]  /*24e0*/  FFMA.FTZ R5, R4, R5, 0.16666707396507263184 ;  /* 0x3e2aaac604057423 */ /* 0x000fc80000010005 */
[----:B------:R-:W-:Y:S01]  /*24f0*/  FMUL.FTZ R4, R4, R5 ;  /* 0x0000000504047220 */ /* 0x000fe20000410000 */
[----:B------:R-:W-:-:S03]  /*2500*/  IMAD.MOV.U32 R5, RZ, RZ, 0x3fd774eb ;  /* 0x3fd774ebff057424 */ /* 0x000fc600078e00ff */
[----:B------:R-:W-:-:S04]  /*2510*/  FFMA.FTZ R3, R3, R4, R3 ;  /* 0x0000000403037223 */ /* 0x000fc80000010003 */
[----:B------:R-:W-:-:S05]  /*2520*/  FADD.FTZ R0, -R3, -RZ ;  /* 0x800000ff03007221 */ /* 0x000fca0000010100 */
[----:B------:R-:W-:-:S05]  /*2530*/  FSEL R0, R3, R0, P0 ;  /* 0x0000000003007208 */ /* 0x000fca0000000000 */
[----:B------:R-:W-:Y:S01]  /*2540*/  @!P1 FFMA.FTZ R3, R5, 0.93318945169448852539, R0 ;  /* 0x3f6ee58105039823 */ /* 0x000fe20000010000 */
[----:B0-----:R-:W-:-:S03]  /*2550*/  PRMT R0, R2, 0x9910, RZ ;  /* 0x0000991002007816 */ /* 0x001fc600000000ff */
[----:B------:R-:W-:Y:S01]  /*2560*/  @P0 FADD.FTZ R3, R3, R3 ;  /* 0x0000000303030221 */ /* 0x000fe20000010000 */
[----:B------:R-:W-:-:S05]  /*2570*/  ISETP.GT.AND P0, PT, R0, 0x9, PT ;  /* 0x000000090000780c */ /* 0x000fca0003f04270 */
[----:B------:R-:W0:Y:S08]  /*2580*/  F2F.BF16.F32 R3, R3 ;  /* 0x0000000300037304 */ /* 0x000e300000202000 */
        /* <DEDUP_REMOVED lines=9> */
[----:B0-----:R-:W-:-:S04]  /*2620*/  IMAD.U32 R0, R3, 0x10000, RZ ;  /* 0x0001000003007824 */ /* 0x001fc800078e00ff */
[----:B------:R-:W0:Y:S02]  /*2630*/  F2I.FTZ.TRUNC.NTZ R3, R0 ;  /* 0x0000000000037305 */ /* 0x000e24000021f100 */
[----:B0-----:R4:W-:Y:S01]  /*2640*/  STG.E.U8 desc[UR36][R16.64], R3 ;  /* 0x0000000310007986 */ /* 0x0019e2000c101124 */
[----:B------:R-:W-:Y:S05]  /*2650*/  BRA `(.L_x_41) ;  /* 0x0000000c00947947 */ /* 0x000fea0003800000 */
.L_x_39:
[----:B0-----:R-:W-:-:S06]  /*2660*/  IMAD.U32 R3, R3, 0x10000, RZ ;  /* 0x0001000003037824 */ /* 0x001fcc00078e00ff */
[----:B------:R-:W0:Y:S02]  /*2670*/  F2I.S64.TRUNC R2, R3 ;  /* 0x0000000300027311 */ /* 0x000e24000020d900 */
[----:B0-----:R3:W-:Y:S01]  /*2680*/  STG.E.U8 desc[UR36][R16.64], R2 ;  /* 0x0000000210007986 */ /* 0x0017e2000c101124 */
[----:B------:R-:W-:Y:S05]  /*2690*/  BRA `(.L_x_41) ;  /* 0x0000000c00847947 */ /* 0x000fea0003800000 */
.L_x_38:
[----:B------:R-:W-:-:S13]  /*26a0*/  ISETP.NE.AND P0, PT, R0, 0x2, PT ;  /* 0x000000020000780c */ /* 0x000fda0003f05270 */
[----:B------:R-:W-:Y:S05]  /*26b0*/  @!P0 BRA `(.L_x_42) ;  /* 0x0000000000308947 */ /* 0x000fea0003800000 */
[----:B------:R-:W-:-:S13]  /*26c0*/  ISETP.NE.AND P0, PT, R0, 0x3, PT ;  /* 0x000000030000780c */ /* 0x000fda0003f05270 */
[----:B------:R-:W-:Y:S05]  /*26d0*/  @!P0 BRA `(.L_x_43) ;  /* 0x0000000000188947 */ /* 0x000fea0003800000 */
[----:B------:R-:W-:-:S13]  /*26e0*/  ISETP.NE.AND P0, PT, R0, 0x4, PT ;  /* 0x000000040000780c */ /* 0x000fda0003f05270 */
[----:B------:R-:W-:Y:S05]  /*26f0*/  @P0 BRA `(.L_x_40) ;  /* 0x0000000c000c0947 */ /* 0x000fea0003800000 */
[----:B0-----:R-:W-:-:S06]  /*2700*/  IMAD.U32 R3, R3, 0x10000, RZ ;  /* 0x0001000003037824 */ /* 0x001fcc00078e00ff */
[----:B------:R-:W0:Y:S02]  /*2710*/  F2I.S64.TRUNC R2, R3 ;  /* 0x0000000300027311 */ /* 0x000e24000020d900 */
[----:B0-----:R0:W-:Y:S01]  /*2720*/  STG.E.64 desc[UR36][R16.64], R2 ;  /* 0x0000000210007986 */ /* 0x0011e2000c101b24 */
[----:B------:R-:W-:Y:S05]  /*2730*/  BRA `(.L_x_41) ;  /* 0x0000000c005c7947 */ /* 0x000fea0003800000 */
.L_x_43:
[----:B0-----:R-:W-:-:S06]  /*2740*/  IMAD.U32 R3, R3, 0x10000, RZ ;  /* 0x0001000003037824 */ /* 0x001fcc00078e00ff */
[----:B------:R-:W0:Y:S02]  /*2750*/  F2I.FTZ.TRUNC.NTZ R3, R3 ;  /* 0x0000000300037305 */ /* 0x000e24000021f100 */
[----:B0-----:R1:W-:Y:S01]  /*2760*/  STG.E desc[UR36][R16.64], R3 ;  /* 0x0000000310007986 */ /* 0x0013e2000c101924 */
[----:B------:R-:W-:Y:S05]  /*2770*/  BRA `(.L_x_41) ;  /* 0x0000000c004c7947 */ /* 0x000fea0003800000 */
.L_x_42:
[----:B0-----:R-:W-:-:S06]  /*2780*/  IMAD.U32 R3, R3, 0x10000, RZ ;  /* 0x0001000003037824 */ /* 0x001fcc00078e00ff */
[----:B------:R-:W0:Y:S02]  /*2790*/  F2I.FTZ.TRUNC.NTZ R3, R3 ;  /* 0x0000000300037305 */ /* 0x000e24000021f100 */
[----:B0-----:R2:W-:Y:S01]  /*27a0*/  STG.E.U16 desc[UR36][R16.64], R3 ;  /* 0x0000000310007986 */ /* 0x0015e2000c101524 */
[----:B------:R-:W-:Y:S05]  /*27b0*/  BRA `(.L_x_41) ;  /* 0x0000000c003c7947 */ /* 0x000fea0003800000 */
.L_x_37:
[----:B------:R-:W-:-:S13]  /*27c0*/  ISETP.GT.AND P0, PT, R0, 0x6, PT ;  /* 0x000000060000780c */ /* 0x000fda0003f04270 */
[----:B------:R-:W-:Y:S05]  /*27d0*/  @P0 BRA `(.L_x_44) ;  /* 0x00000000002c0947 */ /* 0x000fea0003800000 */
[----:B------:R-:W-:-:S13]  /*27e0*/  ISETP.NE.AND P0, PT, R0, 0x5, PT ;  /* 0x000000050000780c */ /* 0x000fda0003f05270 */
[----:B------:R-:W-:Y:S05]  /*27f0*/  @!P0 BRA `(.L_x_45) ;  /* 0x0000000000148947 */ /* 0x000fea0003800000 */
[----:B------:R-:W-:-:S13]  /*2800*/  ISETP.NE.AND P0, PT, R0, 0x6, PT ;  /* 0x000000060000780c */ /* 0x000fda0003f05270 */
[----:B------:R-:W-:Y:S05]  /*2810*/  @P0 BRA `(.L_x_40) ;  /* 0x0000000800c40947 */ /* 0x000fea0003800000 */
[----:B0-----:R-:W-:-:S05]  /*2820*/  IMAD.U32 R3, R3, 0x10000, RZ ;  /* 0x0001000003037824 */ /* 0x001fca00078e00ff */
[----:B------:R0:W-:Y:S01]  /*2830*/  STG.E desc[UR36][R16.64], R3 ;  /* 0x0000000310007986 */ /* 0x0001e2000c101924 */
[----:B------:R-:W-:Y:S05]  /*2840*/  BRA `(.L_x_41) ;  /* 0x0000000c00187947 */ /* 0x000fea0003800000 */
.L_x_45:
[----:B0-----:R-:W-:-:S05]  /*2850*/  IMAD.U32 R0, R3, 0x10000, RZ ;  /* 0x0001000003007824 */ /* 0x001fca00078e00ff */
[----:B------:R-:W-:-:S05]  /*2860*/  F2FP.F16.F32.PACK_AB R0, RZ, R0 ;  /* 0x00000000ff00723e */ /* 0x000fca00000000ff */
[----:B------:R0:W-:Y:S01]  /*2870*/  STG.E.U16 desc[UR36][R16.64], R0 ;  /* 0x0000000010007986 */ /* 0x0001e2000c101524 */
[----:B------:R-:W-:Y:S05]  /*2880*/  BRA `(.L_x_41) ;  /* 0x0000000c00087947 */ /* 0x000fea0003800000 */
.L_x_44:
[----:B------:R-:W-:-:S13]  /*2890*/  ISETP.NE.AND P0, PT, R0, 0x7, PT ;  /* 0x000000070000780c */ /* 0x000fda0003f05270 */
[----:B------:R-:W-:Y:S05]  /*28a0*/  @!P0 BRA `(.L_x_46) ;  /* 0x0000000000348947 */ /* 0x000fea0003800000 */
[----:B------:R-:W-:-:S13]  /*28b0*/  ISETP.NE.AND P0, PT, R0, 0x8, PT ;  /* 0x000000080000780c */ /* 0x000fda0003f05270 */
[----:B------:R-:W-:Y:S05]  /*28c0*/  @!P0 BRA `(.L_x_47) ;  /* 0x0000000000188947 */ /* 0x000fea0003800000 */
[----:B------:R-:W-:-:S13]  /*28d0*/  ISETP.NE.AND P0, PT, R0, 0x9, PT ;  /* 0x000000090000780c */ /* 0x000fda0003f05270 */
[----:B------:R-:W-:Y:S05]  /*28e0*/  @P0 BRA `(.L_x_40) ;  /* 0x0000000800900947 */ /* 0x000fea0003800000 */
[----:B0-----:R-:W-:Y:S02]  /*28f0*/  IMAD.U32 R2, R3, 0x10000, RZ ;  /* 0x0001000003027824 */ /* 0x001fe400078e00ff */
[----:B------:R-:W-:-:S05]  /*2900*/  IMAD.MOV.U32 R3, RZ, RZ, RZ ;  /* 0x000000ffff037224 */ /* 0x000fca00078e00ff */
[----:B------:R0:W-:Y:S01]  /*2910*/  STG.E.64 desc[UR36][R16.64], R2 ;  /* 0x0000000210007986 */ /* 0x0001e2000c101b24 */
[----:B------:R-:W-:Y:S05]  /*2920*/  BRA `(.L_x_41) ;  /* 0x0000000800e07947 */ /* 0x000fea0003800000 */
.L_x_47:
[----:B0-----:R-:W-:-:S05]  /*2930*/  IMAD.U32 R3, R3, 0x10000, RZ ;  /* 0x0001000003037824 */ /* 0x001fca00078e00ff */
[----:B------:R-:W-:-:S04]  /*2940*/  F2FP.F16.F32.PACK_AB R3, RZ, R3 ;  /* 0x00000003ff03723e */ /* 0x000fc800000000ff */
[----:B------:R-:W-:-:S05]  /*2950*/  PRMT R3, R3, 0x5410, RZ ;  /* 0x0000541003037816 */ /* 0x000fca00000000ff */
[----:B------:R0:W-:Y:S01]  /*2960*/  STG.E desc[UR36][R16.64], R3 ;  /* 0x0000000310007986 */ /* 0x0001e2000c101924 */
[----:B------:R-:W-:Y:S05]  /*2970*/  BRA `(.L_x_41) ;  /* 0x0000000800cc7947 */ /* 0x000fea0003800000 */
.L_x_46:
[----:B0-----:R-:W-:-:S04]  /*2980*/  IMAD.U32 R2, R3, 0x10000, RZ ;  /* 0x0001000003027824 */ /* 0x001fc800078e00ff */
[----:B------:R-:W-:-:S06]  /*2990*/  FMUL.FTZ R2, R2, 1 ;  /* 0x3f80000002027820 */ /* 0x000fcc0000410000 */
[----:B------:R-:W0:Y:S02]  /*29a0*/  F2F.F64.F32 R2, R2 ;  /* 0x0000000200027310 */ /* 0x000e240000201800 */
[----:B0-----:R0:W-:Y:S01]  /*29b0*/  STG.E.64 desc[UR36][R16.64], R2 ;  /* 0x0000000210007986 */ /* 0x0011e2000c101b24 */
[----:B------:R-:W-:Y:S05]  /*29c0*/  BRA `(.L_x_41) ;  /* 0x0000000800b87947 */ /* 0x000fea0003800000 */
.L_x_36:
        /* <DEDUP_REMOVED lines=8> */
[----:B0-----:R-:W-:-:S05]  /*2a50*/  IMAD.U32 R3, R3, 0x10000, RZ ;  /* 0x0001000003037824 */ /* 0x001fca00078e00ff */
[----:B------:R-:W-:-:S04]  /*2a60*/  FSETP.NEU.FTZ.AND P0, PT, R3, RZ, PT ;  /* 0x000000ff0300720b */ /* 0x000fc80003f1d000 */
[----:B------:R-:W-:-:S05]  /*2a70*/  SEL R3, RZ, 0x1, !P0 ;  /* 0x00000001ff037807 */ /* 0x000fca0004000000 */
[----:B------:R0:W-:Y:S01]  /*2a80*/  STG.E.U8 desc[UR36][R16.64], R3 ;  /* 0x0000000310007986 */ /* 0x0001e2000c101124 */
[----:B------:R-:W-:Y:S05]  /*2a90*/  BRA `(.L_x_41) ;  /* 0x0000000800847947 */ /* 0x000fea0003800000 */
.L_x_50:
[----:B0-----:R-:W-:Y:S01]  /*2aa0*/  IMAD.U32 R3, R3, 0x10000, RZ ;  /* 0x0001000003037824 */ /* 0x001fe200078e00ff */
[----:B------:R-:W-:-:S03]  /*2ab0*/  CS2R R6, SRZ ;  /* 0x0000000000067805 */ /* 0x000fc6000001ff00 */
[----:B------:R-:W-:-:S04]  /*2ac0*/  FMUL.FTZ R3, R3, 1 ;  /* 0x3f80000003037820 */ /* 0x000fc80000410000 */
[----:B------:R-:W0:Y:S02]  /*2ad0*/  F2F.F64.F32 R4, R3 ;  /* 0x0000000300047310 */ /* 0x000e240000201800 */
[----:B0-----:R0:W-:Y:S01]  /*2ae0*/  STG.E.128 desc[UR36][R16.64], R4 ;  /* 0x0000000410007986 */ /* 0x0011e2000c101d24 */
[----:B------:R-:W-:Y:S05]  /*2af0*/  BRA `(.L_x_41) ;  /* 0x00000008006c7947 */ /* 0x000fea0003800000 */
.L_x_49:
[----:B------:R-:W-:-:S13]  /*2b00*/  ISETP.NE.AND P0, PT, R0, 0xf, PT ;  /* 0x0000000f0000780c */ /* 0x000fda0003f05270 */
[----:B------:R-:W-:Y:S05]  /*2b10*/  @!P0 BRA `(.L_x_51) ;  /* 0x0000000000b48947 */ /* 0x000fea0003800000 */
[----:B------:R-:W-:-:S13]  /*2b20*/  ISETP.NE.AND P0, PT, R0, 0x17, PT ;  /* 0x000000170000780c */ /* 0x000fda0003f05270 */
[----:B------:R-:W-:Y:S05]  /*2b30*/  @!P0 BRA `(.L_x_52) ;  /* 0x0000000000548947 */ /* 0x000fea0003800000 */
[----:B------:R-:W-:-:S13]  /*2b40*/  ISETP.NE.AND P0, PT, R0, 0x18, PT ;  /* 0x000000180000780c */ /* 0x000fda0003f05270 */
[----:B------:R-:W-:Y:S05]  /*2b50*/  @P0 BRA `(.L_x_40) ;  /* 0x0000000400f40947 */ /* 0x000fea0003800000 */
[----:B0-----:R-:W-:Y:S01]  /*2b60*/  IMAD.U32 R5, R3, 0x10000, RZ ;  /* 0x0001000003057824 */ /* 0x001fe200078e00ff */
[----:B------:R-:W-:Y:S04]  /*2b70*/  BSSY B0, `(.L_x_53) ;  /* 0x000000e000007945 */ /* 0x000fe80003800000 */
[C---:B------:R-:W-:Y:S02]  /*2b80*/  LOP3.LUT R2, R5.reuse, 0x7fffffff, RZ, 0xc0, !PT ;  /* 0x7fffffff05027812 */ /* 0x040fe400078ec0ff */
[----:B------:R-:W-:Y:S02]  /*2b90*/  LOP3.LUT R0, R5, 0x80000000, RZ, 0xc0, !PT ;  /* 0x8000000005007812 */ /* 0x000fe400078ec0ff */
[----:B------:R-:W-:Y:S02]  /*2ba0*/  ISETP.GT.U32.AND P0, PT, R2, 0x43efffff, PT ;  /* 0x43efffff0200780c */ /* 0x000fe40003f04070 */
[----:B------:R-:W-:Y:S01]  /*2bb0*/  SHF.R.U32.HI R3, RZ, 0x18, R0 ;  /* 0x00000018ff037819 */ /* 0x000fe20000011600 */
[----:B------:R-:W-:-:S10]  /*2bc0*/  IMAD.MOV.U32 R0, RZ, RZ, 0x7f ;  /* 0x0000007fff007424 */ /* 0x000fd400078e00ff */
[----:B------:R-:W-:Y:S05]  /*2bd0*/  @P0 BRA `(.L_x_54) ;  /* 0x00000000001c0947 */ /* 0x000fea0003800000 */
[----:B------:R-:W-:-:S13]  /*2be0*/  ISETP.GE.U32.AND P0, PT, R2, 0x3c800000, PT ;  /* 0x3c8000000200780c */ /* 0x000fda0003f06070 */
[----:B------:R-:W-:Y:S01]  /*2bf0*/  @P0 SHF.R.U32.HI R0, RZ, 0x14, R5 ;  /* 0x00000014ff000819 */ /* 0x000fe20000011605 */
[----:B------:R-:W-:-:S03]  /*2c00*/  @!P0 FADD.FTZ R2, R2, 16384 ;  /* 0x4680000002028421 */ /* 0x000fc60000010000 */
[----:B------:R-:W-:-:S04]  /*2c10*/  @P0 LOP3.LUT R0, R0, 0x1, RZ, 0xc0, !PT ;  /* 0x0000000100000812 */ /* 0x000fc800078ec0ff */
[----:B------:R-:W-:-:S04]  /*2c20*/  @P0 IADD3 R0, R5, 0x407ffff, R0 ;  /* 0x0407ffff05000810 */ /* 0x000fc80007ffe000 */
[----:B------:R-:W-:Y:S01]  /*2c30*/  @P0 SHF.R.U32.HI R0, RZ, 0x14, R0 ;  /* 0x00000014ff000819 */ /* 0x000fe20000011600 */
[----:B------:R-:W-:-:S07]  /*2c40*/  @!P0 VIADD R0, R2, 0xb9800000 ;  /* 0xb980000002008836 */ /* 0x000fce0000000000 */
.L_x_54:
[----:B------:R-:W-:Y:S05]  /*2c50*/  BSYNC B0 ;  /* 0x0000000000007941 */ /* 0x000fea0003800000 */
.L_x_53:
[----:B------:R-:W-:-:S05]  /*2c60*/  LOP3.LUT R3, R0, R3, RZ, 0xfc, !PT ;  /* 0x0000000300037212 */ /* 0x000fca00078efcff */
[----:B------:R0:W-:Y:S01]  /*2c70*/  STG.E.U8 desc[UR36][R16.64], R3 ;  /* 0x0000000310007986 */ /* 0x0001e2000c101124 */
[----:B------:R-:W-:Y:S05]  /*2c80*/  BRA `(.L_x_41) ;  /* 0x0000000800087947 */ /* 0x000fea0003800000 */
.L_x_52:
[----:B0-----:R-:W-:Y:S01]  /*2c90*/  IMAD.U32 R3, R3, 0x10000, RZ ;  /* 0x0001000003037824 */ /* 0x001fe200078e00ff */
[----:B------:R-:W-:Y:S04]  /*2ca0*/  BSSY B0, `(.L_x_55) ;  /* 0x000000f000007945 */ /* 0x000fe80003800000 */
[----:B------:R-:W-:-:S04]  /*2cb0*/  LOP3.LUT R2, R3, 0x7fffffff, RZ, 0xc0, !PT ;  /* 0x7fffffff03027812 */ /* 0x000fc800078ec0ff */
[----:B------:R-:W-:-:S13]  /*2cc0*/  ISETP.GT.U32.AND P0, PT, R2, 0x477fffff, PT ;  /* 0x477fffff0200780c */ /* 0x000fda0003f04070 */
[----:B------:R-:W-:Y:S05]  /*2cd0*/  @P0 BRA `(.L_x_56) ;  /* 0x0000000000200947 */ /* 0x000fea0003800000 */
[----:B------:R-:W-:-:S13]  /*2ce0*/  ISETP.GE.U32.AND P0, PT, R2, 0x38800000, PT ;  /* 0x388000000200780c */ /* 0x000fda0003f06070 */
[----:B------:R-:W-:Y:S01]  /*2cf0*/  @P0 SHF.R.U32.HI R0, RZ, 0x15, R3 ;  /* 0x00000015ff000819 */ /* 0x000fe20000011603 */
[----:B------:R-:W-:-:S03]  /*2d00*/  @!P0 FADD.FTZ R2, R2, 128 ;  /* 0x4300000002028421 */ /* 0x000fc60000010000 */
[----:B------:R-:W-:-:S04]  /*2d10*/  @P0 LOP3.LUT R0, R0, 0x1, RZ, 0xc0, !PT ;  /* 0x0000000100000812 */ /* 0x000fc800078ec0ff */
[----:B------:R-:W-:-:S04]  /*2d20*/  @P0 IADD3 R0, R3, 0x80fffff, R0 ;  /* 0x080fffff03000810 */ /* 0x000fc80007ffe000 */
[----:B------:R-:W-:Y:S01]  /*2d30*/  @P0 SHF.R.U32.HI R0, RZ, 0x15, R0 ;  /* 0x00000015ff000819 */ /* 0x000fe20000011600 */
[----:B------:R-:W-:Y:S01]  /*2d40*/  @!P0 VIADD R0, R2, 0xbd000000 ;  /* 0xbd00000002008836 */ /* 0x000fe20000000000 */
[----:B------:R-:W-:Y:S06]  /*2d50*/  BRA `(.L_x_57) ;  /* 0x00000000000c7947 */ /* 0x000fec0003800000 */
.L_x_56:
[----:B------:R-:W-:Y:S01]  /*2d60*/  IMAD.MOV.U32 R0, RZ, RZ, 0x7f ;  /* 0x0000007fff007424 */ /* 0x000fe200078e00ff */
[----:B------:R-:W-:-:S04]  /*2d70*/  ISETP.GT.U32.AND P0, PT, R2, 0x7f800000, PT ;  /* 0x7f8000000200780c */ /* 0x000fc80003f04070 */
[----:B------:R-:W-:-:S09]  /*2d80*/  SEL R0, R0, 0x7c, P0 ;  /* 0x0000007c00007807 */ /* 0x000fd20000000000 */
.L_x_57:
[----:B------:R-:W-:Y:S05]  /*2d90*/  BSYNC B0 ;  /* 0x0000000000007941 */ /* 0x000fea0003800000 */
.L_x_55:
[----:B------:R-:W-:-:S04]  /*2da0*/  LOP3.LUT R2, R3, 0x80000000, RZ, 0xc0, !PT ;  /* 0x8000000003027812 */ /* 0x000fc800078ec0ff */
[----:B------:R-:W-:-:S04]  /*2db0*/  SHF.R.U32.HI R3, RZ, 0x18, R2 ;  /* 0x00000018ff037819 */ /* 0x000fc80000011602 */
[----:B------:R-:W-:-:S05]  /*2dc0*/  LOP3.LUT R3, R0, R3, RZ, 0xfc, !PT ;  /* 0x0000000300037212 */ /* 0x000fca00078efcff */
[----:B------:R0:W-:Y:S01]  /*2dd0*/  STG.E.U8 desc[UR36][R16.64], R3 ;  /* 0x0000000310007986 */ /* 0x0001e2000c101124 */
[----:B------:R-:W-:Y:S05]  /*2de0*/  BRA `(.L_x_41) ;  /* 0x0000000400b07947 */ /* 0x000fea0003800000 */
.L_x_51:
[----:B0-----:R0:W-:Y:S01]  /*2df0*/  STG.E.U16 desc[UR36][R16.64], R3 ;  /* 0x0000000310007986 */ /* 0x0011e2000c101524 */
[----:B------:R-:W-:Y:S05]  /*2e00*/  BRA `(.L_x_41) ;  /* 0x0000000400a87947 */ /* 0x000fea0003800000 */
.L_x_48:
        /* <DEDUP_REMOVED lines=8> */
[----:B0-----:R-:W-:-:S06]  /*2e90*/  SHF.L.U32 R3, R3, 0x10, RZ ;  /* 0x0000001003037819 */ /* 0x001fcc00000006ff */
[----:B------:R-:W0:Y:S02]  /*2ea0*/  F2I.FTZ.U32.TRUNC.NTZ R3, R3 ;  /* 0x0000000300037305 */ /* 0x000e24000021f000 */
[----:B0-----:R0:W-:Y:S01]  /*2eb0*/  STG.E.U16 desc[UR36][R16.64], R3 ;  /* 0x0000000310007986 */ /* 0x0011e2000c101524 */
[----:B------:R-:W-:Y:S05]  /*2ec0*/  BRA `(.L_x_41) ;  /* 0x0000000400787947 */ /* 0x000fea0003800000 */
.L_x_60:
[----:B0-----:R-:W-:Y:S01]  /*2ed0*/  IMAD.U32 R3, R3, 0x10000, RZ ;  /* 0x0001000003037824 */ /* 0x001fe200078e00ff */
[----:B------:R-:W-:Y:S01]  /*2ee0*/  BSSY B0, `(.L_x_61) ;  /* 0x0000014000007945 */ /* 0x000fe20003800000 */
[----:B------:R-:W-:-:S03]  /*2ef0*/  IMAD.MOV.U32 R8, RZ, RZ, 0x80 ;  /* 0x00000080ff087424 */ /* 0x000fc600078e00ff */
[----:B------:R-:W-:-:S04]  /*2f00*/  LOP3.LUT R2, R3, 0x7fffffff, RZ, 0xc0, !PT ;  /* 0x7fffffff03027812 */ /* 0x000fc800078ec0ff */
[----:B------:R-:W-:-:S13]  /*2f10*/  ISETP.GT.U32.AND P0, PT, R2, 0x437fffff, PT ;  /* 0x437fffff0200780c */ /* 0x000fda0003f04070 */
[----:B------:R-:W-:Y:S05]  /*2f20*/  @P0 BRA `(.L_x_62) ;  /* 0x00000000003c0947 */ /* 0x000fea0003800000 */
[----:B------:R-:W-:-:S13]  /*2f30*/  ISETP.GE.U32.AND P0, PT, R2, 0x3c000000, PT ;  /* 0x3c0000000200780c */ /* 0x000fda0003f06070 */
[----:B------:R-:W-:-:S04]  /*2f40*/  @P0 SHF.R.U32.HI R0, RZ, 0x14, R3 ;  /* 0x00000014ff000819 */ /* 0x000fc80000011603 */
[----:B------:R-:W-:-:S04]  /*2f50*/  @P0 LOP3.LUT R0, R0, 0x1, RZ, 0xc0, !PT ;  /* 0x0000000100000812 */ /* 0x000fc800078ec0ff */
[----:B------:R-:W-:-:S04]  /*2f60*/  @P0 IADD3 R0, R3, 0x487ffff, R0 ;  /* 0x0487ffff03000810 */ /* 0x000fc80007ffe000 */
[----:B------:R-:W-:-:S04]  /*2f70*/  @P0 SHF.R.U32.HI R0, RZ, 0x14, R0 ;  /* 0x00000014ff000819 */ /* 0x000fc80000011600 */
[----:B------:R-:W-:Y:S01]  /*2f80*/  @P0 LOP3.LUT R0, R0, 0xff, RZ, 0xc0, !PT ;  /* 0x000000ff00000812 */ /* 0x000fe200078ec0ff */
[----:B------:R-:W-:Y:S06]  /*2f90*/  @P0 BRA `(.L_x_63) ;  /* 0x0000000000100947 */ /* 0x000fec0003800000 */
[----:B------:R-:W-:Y:S01]  /*2fa0*/  FADD.FTZ R0, R2, 8192 ;  /* 0x4600000002007421 */ /* 0x000fe20000010000 */
[----:B------:R-:W-:-:S04]  /*2fb0*/  PRMT R8, RZ, 0x7610, R8 ;  /* 0x00007610ff087816 */ /* 0x000fc80000000008 */
[----:B------:R-:W-:-:S13]  /*2fc0*/  LOP3.LUT P0, R0, R0, 0xff, RZ, 0xc0, !PT ;  /* 0x000000ff00007812 */ /* 0x000fda000780c0ff */
[----:B------:R-:W-:Y:S05]  /*2fd0*/  @!P0 BRA `(.L_x_62) ;  /* 0x0000000000108947 */ /* 0x000fea0003800000 */
.L_x_63:
[----:B------:R-:W-:-:S04]  /*2fe0*/  LOP3.LUT R2, R3, 0x80000000, RZ, 0xc0, !PT ;  /* 0x8000000003027812 */ /* 0x000fc800078ec0ff */
[----:B------:R-:W-:-:S04]  /*2ff0*/  SHF.R.U32.HI R3, RZ, 0x18, R2 ;  /* 0x00000018ff037819 */ /* 0x000fc80000011602 */
[----:B------:R-:W-:-:S04]  /*3000*/  LOP3.LUT R0, R0, R3, RZ, 0xfc, !PT ;  /* 0x0000000300007212 */ /* 0x000fc800078efcff */
[----:B------:R-:W-:-:S07]  /*3010*/  PRMT R8, R0, 0x7610, R8 ;  /* 0x0000761000087816 */ /* 0x000fce0000000008 */
.L_x_62:
[----:B------:R-:W-:Y:S05]  /*3020*/  BSYNC B0 ;  /* 0x0000000000007941 */ /* 0x000fea0003800000 */
.L_x_61:
[----:B------:R0:W-:Y:S01]  /*3030*/  STG.E.U8 desc[UR36][R16.64], R8 ;  /* 0x0000000810007986 */ /* 0x0001e2000c101124 */
[----:B------:R-:W-:Y:S05]  /*3040*/  BRA `(.L_x_41) ;  /* 0x0000000400187947 */ /* 0x000fea0003800000 */
.L_x_59:
        /* <DEDUP_REMOVED lines=17> */
.L_x_66:
[----:B------:R-:W-:-:S04]  /*3160*/  LOP3.LUT R2, R3, 0x80000000, RZ, 0xc0, !PT ;  /* 0x8000000003027812 */ /* 0x000fc800078ec0ff */
[----:B------:R-:W-:-:S04]  /*3170*/  SHF.R.U32.HI R3, RZ, 0x18, R2 ;  /* 0x00000018ff037819 */ /* 0x000fc80000011602 */
[----:B------:R-:W-:-:S04]  /*3180*/  LOP3.LUT R0, R0, R3, RZ, 0xfc, !PT ;  /* 0x0000000300007212 */ /* 0x000fc800078efcff */
[----:B------:R-:W-:-:S07]  /*3190*/  PRMT R8, R0, 0x7610, R8 ;  /* 0x0000761000087816 */ /* 0x000fce0000000008 */
.L_x_65:
[----:B------:R-:W-:Y:S05]  /*31a0*/  BSYNC B0 ;  /* 0x0000000000007941 */ /* 0x000fea0003800000 */
.L_x_64:
[----:B------:R0:W-:Y:S01]  /*31b0*/  STG.E.U8 desc[UR36][R16.64], R8 ;  /* 0x0000000810007986 */ /* 0x0001e2000c101124 */
[----:B------:R-:W-:Y:S05]  /*31c0*/  BRA `(.L_x_41) ;  /* 0x0000000000b87947 */ /* 0x000fea0003800000 */
.L_x_58:
[----:B------:R-:W-:-:S13]  /*31d0*/  ISETP.NE.AND P0, PT, R0, 0x1c, PT ;  /* 0x0000001c0000780c */ /* 0x000fda0003f05270 */
[----:B------:R-:W-:Y:S05]  /*31e0*/  @!P0 BRA `(.L_x_67) ;  /* 0x0000000000a48947 */ /* 0x000fea0003800000 */
[----:B------:R-:W-:-:S13]  /*31f0*/  ISETP.NE.AND P0, PT, R0, 0x1d, PT ;  /* 0x0000001d0000780c */ /* 0x000fda0003f05270 */
[----:B------:R-:W-:Y:S05]  /*3200*/  @!P0 BRA `(.L_x_68) ;  /* 0x00000000008c8947 */ /* 0x000fea0003800000 */
[----:B------:R-:W-:-:S13]  /*3210*/  ISETP.NE.AND P0, PT, R0, 0x2c, PT ;  /* 0x0000002c0000780c */ /* 0x000fda0003f05270 */
[----:B------:R-:W-:Y:S05]  /*3220*/  @P0 BRA `(.L_x_40) ;  /* 0x0000000000400947 */ /* 0x000fea0003800000 */
[----:B0-----:R-:W-:-:S05]  /*3230*/  IMAD.U32 R3, R3, 0x10000, RZ ;  /* 0x0001000003037824 */ /* 0x001fca00078e00ff */
[----:B------:R-:W-:-:S04]  /*3240*/  SHF.R.U32.HI R4, RZ, 0x17, R3 ;  /* 0x00000017ff047819 */ /* 0x000fc80000011603 */
[----:B------:R-:W-:-:S04]  /*3250*/  LOP3.LUT R2, R4, 0xff, RZ, 0xc0, !PT ;  /* 0x000000ff04027812 */ /* 0x000fc800078ec0ff */
[----:B------:R-:W-:-:S13]  /*3260*/  ISETP.NE.AND P1, PT, R2, 0xff, PT ;  /* 0x000000ff0200780c */ /* 0x000fda0003f25270 */
[--C-:B------:R-:W-:Y:S02]  /*3270*/  @P1 SHF.R.U32.HI R0, RZ, 0x16, R3.reuse ;  /* 0x00000016ff001819 */ /* 0x100fe40000011603 */
[----:B------:R-:W-:Y:S01]  /*3280*/  @P1 LOP3.LUT P0, RZ, R2, 0x3fffff, R3, 0xf8, !PT ;  /* 0x003fffff02ff1812 */ /* 0x000fe2000780f803 */
[----:B------:R-:W-:Y:S01]  /*3290*/  IMAD.MOV.U32 R3, RZ, RZ, 0xff ;  /* 0x000000ffff037424 */ /* 0x000fe200078e00ff */
[----:B------:R-:W-:-:S04]  /*32a0*/  @P1 LOP3.LUT R0, R0, 0x1, RZ, 0xc0, !PT ;  /* 0x0000000100001812 */ /* 0x000fc800078ec0ff */
[----:B------:R-:W-:Y:S01]  /*32b0*/  @P1 ISETP.EQ.U32.AND P2, PT, R0, 0x1, P0 ;  /* 0x000000010000180c */ /* 0x000fe20000742070 */
[----:B------:R-:W-:Y:S01]  /*32c0*/  @P1 VIADD R0, R4, 0x1 ;  /* 0x0000000104001836 */ /* 0x000fe20000000000 */
[----:B------:R-:W-:Y:S02]  /*32d0*/  PLOP3.LUT P0, PT, PT, PT, PT, 0x80, 0x0 ;  /* 0x000000000000781c */ /* 0x000fe40003f0f070 */
[----:B------:R-:W-:-:S13]  /*32e0*/  @P1 PLOP3.LUT P0, PT, P2, PT, PT, 0x80, 0x0 ;  /* 0x000000000000181c */ /* 0x000fda000170f070 */
[----:B------:R-:W-:-:S04]  /*32f0*/  @!P0 IMAD.MOV R0, RZ, RZ, R4 ;  /* 0x000000ffff008224 */ /* 0x000fc800078e0204 */
[----:B------:R-:W-:-:S05]  /*3300*/  @P1 IMAD.MOV.U32 R3, RZ, RZ, R0 ;  /* 0x000000ffff031224 */ /* 0x000fca00078e0000 */
[----:B------:R0:W-:Y:S01]  /*3310*/  STG.E.U8 desc[UR36][R16.64], R3 ;  /* 0x0000000310007986 */ /* 0x0001e2000c101124 */
[----:B------:R-:W-:Y:S05]  /*3320*/  BRA `(.L_x_41) ;  /* 0x0000000000607947 */ /* 0x000fea0003800000 */
.L_x_40:
[----:B------:R-:W-:Y:S01]  /*3330*/  MOV R2, 0x0 ;  /* 0x0000000000027802 */ /* 0x000fe20000000f00 */
[----:B------:R-:W-:Y:S01]  /*3340*/  ULDC.64 UR4, c[0x4][0x158] ;  /* 0x0100560000047ab9 */ /* 0x000fe20000000a00 */
[----:B------:R-:W-:Y:S01]  /*3350*/  ULDC.64 UR6, c[0x4][0x160] ;  /* 0x0100580000067ab9 */ /* 0x000fe20000000a00 */
[----:B------:R-:W-:Y:S02]  /*3360*/  IMAD.U32 R4, RZ, RZ, UR4 ;  /* 0x00000004ff047e24 */ /* 0x000fe4000f8e00ff */
[----:B------:R-:W-:Y:S01]  /*3370*/  IMAD.U32 R5, RZ, RZ, UR5 ;  /* 0x00000005ff057e24 */ /* 0x000fe2000f8e00ff */
[----:B0-----:R-:W0:Y:S01]  /*3380*/  LDC.64 R2, c[0x4][R2] ;  /* 0x0100000002027b82 */ /* 0x001e220000000a00 */
        /* <DEDUP_REMOVED lines=10> */
.L_x_69:
[----:B------:R-:W-:Y:S05]  /*3430*/  BRA `(.L_x_41) ;  /* 0x00000000001c7947 */ /* 0x000fea0003800000 */
.L_x_68:
[----:B0-----:R-:W-:-:S06]  /*3440*/  IMAD.U32 R3, R3, 0x10000, RZ ;  /* 0x0001000003037824 */ /* 0x001fcc00078e00ff */
[----:B------:R-:W0:Y:S02]  /*3450*/  F2I.U64.TRUNC R2, R3 ;  /* 0x0000000300027311 */ /* 0x000e24000020d800 */
[----:B0-----:R0:W-:Y:S01]  /*3460*/  STG.E.64 desc[UR36][R16.64], R2 ;  /* 0x0000000210007986 */ /* 0x0011e2000c101b24 */
[----:B------:R-:W-:Y:S05]  /*3470*/  BRA `(.L_x_41) ;  /* 0x00000000000c7947 */ /* 0x000fea0003800000 */
.L_x_67:
[----:B0-----:R-:W-:-:S06]  /*3480*/  IMAD.U32 R3, R3, 0x10000, RZ ;  /* 0x0001000003037824 */ /* 0x001fcc00078e00ff */
[----:B------:R-:W0:Y:S02]  /*3490*/  F2I.FTZ.U32.TRUNC.NTZ R3, R3 ;  /* 0x0000000300037305 */ /* 0x000e24000021f000 */
[----:B0-----:R0:W-:Y:S02]  /*34a0*/  STG.E desc[UR36][R16.64], R3 ;  /* 0x0000000310007986 */ /* 0x0011e4000c101924 */
.L_x_41:
[----:B------:R-:W-:-:S04]  /*34b0*/  IMAD R18, R23, 0x200, R18 ;  /* 0x0000020017127824 */ /* 0x000fc800078e0212 */
[----:B------:R-:W-:-:S07]  /*34c0*/  VIADD R19, R18, 0x80 ;  /* 0x0000008012137836 */ /* 0x000fce0000000000 */
.L_x_1:
[----:B------:R-:W-:Y:S05]  /*34d0*/  BSYNC B6 ;  /* 0x0000000000067941 */ /* 0x000fea0003800000 */
.L_x_0:
[----:B------:R-:W-:Y:S01]  /*34e0*/  ULDC UR4, c[0x0][0x210] ;  /* 0x0000840000047ab9 */ /* 0x000fe20000000800 */
[----:B------:R-:W-:Y:S01]  /*34f0*/  BSSY B6, `(.L_x_70) ;  /* 0x0000343000067945 */ /* 0x000fe20003800000 */
[----:B------:R-:W-:-:S13]  /*3500*/  ISETP.GE.AND P0, PT, R19, UR4, PT ;  /* 0x0000000413007c0c */ /* 0x000fda000bf06270 */
[----:B------:R-:W-:Y:S05]  /*3510*/  @P0 BRA `(.L_x_71) ;  /* 0x0000003400000947 */ /* 0x000fea0003800000 */
[----:B0-----:R-:W0:Y:S01]  /*3520*/  LDC R6, c[0x0][0x218] ;  /* 0x00008600ff067b82 */ /* 0x001e220000000800 */
[----:B------:R-:W-:Y:S02]  /*3530*/  IMAD.MOV.U32 R0, RZ, RZ, RZ ;  /* 0x000000ffff007224 */ /* 0x000fe400078e00ff */
[----:B-1234-:R-:W-:Y:S01]  /*3540*/  IMAD.MOV.U32 R16, RZ, RZ, RZ ;  /* 0x000000ffff107224 */ /* 0x01efe200078e00ff */
[----:B0-----:R-:W-:-:S13]  /*3550*/  ISETP.NE.AND P0, PT, R6, RZ, PT ;  /* 0x000000ff0600720c */ /* 0x001fda0003f05270 */
[----:B------:R-:W-:Y:S05]  /*3560*/  @!P0 BRA `(.L_x_72) ;  /* 0x0000001000a88947 */ /* 0x000fea0003800000 */
        /* <DEDUP_REMOVED lines=162> */
[----:B------:R-:W-:-:S03]  /*3f90*/  ULDC.64 UR4, c[0x0][0x3b0] ;  /* 0x0000ec0000047ab9 */ /* 0x000fc60000000a00 */
[----:B------:R-:W-:-:S05]  /*3fa0*/  IADD3 R2, -R5, RZ, RZ ;  /* 0x000000ff05027210 */ /* 0x000fca0007ffe1ff */
        /* <DEDUP_REMOVED lines=134> */
.L_x_72:
        /* <DEDUP_REMOVED lines=22> */
.L_x_76:
[----:B------:R-:W2:Y:S02]  /*4970*/  LDG.E.U8 R2, desc[UR36][R2.64] ;  /* 0x0000002402027981 */ /* 0x000ea4000c1e1100 */
[----:B--2---:R-:W-:-:S04]  /*4980*/  I2FP.F32.U32 R0, R2 ;  /* 0x0000000200007245 */ /* 0x004fc80000201000 */
[----:B------:R-:W-:Y:S01]  /*4990*/  F2FP.BF16.F32.PACK_AB R0, RZ, R0 ;  /* 0x00000000ff00723e */ /* 0x000fe200000010ff */
[----:B------:R-:W-:Y:S06]  /*49a0*/  BRA `(.L_x_78) ;  /* 0x0000000c00907947 */ /* 0x000fec0003800000 */
.L_x_75:
        /* <DEDUP_REMOVED lines=10> */
.L_x_80:
[----:B------:R-:W2:Y:S02]  /*4a50*/  LDG.E R2, desc[UR36][R2.64] ;  /* 0x0000002402027981 */ /* 0x000ea4000c1e1900 */
[----:B--2---:R-:W-:-:S04]  /*4a60*/  I2FP.F32.S32 R0, R2 ;  /* 0x0000000200007245 */ /* 0x004fc80000201400 */
[----:B------:R-:W-:Y:S01]  /*4a70*/  F2FP.BF16.F32.PACK_AB R0, RZ, R0 ;  /* 0x00000000ff00723e */ /* 0x000fe200000010ff */
[----:B------:R-:W-:Y:S06]  /*4a80*/  BRA `(.L_x_78) ;  /* 0x0000000c00587947 */ /* 0x000fec0003800000 */
.L_x_79:
[----:B------:R-:W2:Y:S02]  /*4a90*/  LDG.E.U16 R2, desc[UR36][R2.64] ;  /* 0x0000002402027981 */ /* 0x000ea4000c1e1500 */
[----:B--2---:R-:W0:Y:S02]  /*4aa0*/  I2F.S16 R0, R2 ;  /* 0x0000000200007306 */ /* 0x004e240000101400 */
[----:B0-----:R-:W-:Y:S01]  /*4ab0*/  F2FP.BF16.F32.PACK_AB R0, RZ, R0 ;  /* 0x00000000ff00723e */ /* 0x001fe200000010ff */
[----:B------:R-:W-:Y:S06]  /*4ac0*/  BRA `(.L_x_78) ;  /* 0x0000000c00487947 */ /* 0x000fec0003800000 */
.L_x_74:
        /* <DEDUP_REMOVED lines=9> */
.L_x_82:
[----:B------:R-:W2:Y:S02]  /*4b60*/  LDG.E.U16 R0, desc[UR36][R2.64] ;  /* 0x0000002402007981 */ /* 0x000ea4000c1e1500 */
[----:B--2---:R-:W-:-:S05]  /*4b70*/  HADD2.F32 R0, -RZ, R0.H0_H0 ;  /* 0x20000000ff007230 */ /* 0x004fca0000004100 */
[----:B------:R-:W-:Y:S01]  /*4b80*/  F2FP.BF16.F32.PACK_AB R0, RZ, R0 ;  /* 0x00000000ff00723e */ /* 0x000fe200000010ff */
[----:B------:R-:W-:Y:S06]  /*4b90*/  BRA `(.L_x_78) ;  /* 0x0000000c00147947 */ /* 0x000fec0003800000 */
.L_x_81:
        /* <DEDUP_REMOVED lines=9> */
.L_x_84:
[----:B------:R-:W2:Y:S02]  /*4c30*/  LDG.E.U16 R2, desc[UR36][R2.64] ;  /* 0x0000002402027981 */ /* 0x000ea4000c1e1500 */
[----:B--2---:R-:W-:-:S05]  /*4c40*/  HADD2.F32 R0, -RZ, R2.H0_H0 ;  /* 0x20000002ff007230 */ /* 0x004fca0000004100 */
[----:B------:R-:W-:Y:S01]  /*4c50*/  F2FP.BF16.F32.PACK_AB R0, RZ, R0 ;  /* 0x00000000ff00723e */ /* 0x000fe200000010ff */
[----:B------:R-:W-:Y:S06]  /*4c60*/  BRA `(.L_x_78) ;  /* 0x0000000800e07947 */ /* 0x000fec0003800000 */
.L_x_83:
        /* <DEDUP_REMOVED lines=8> */
.L_x_73:
        /* <DEDUP_REMOVED lines=13> */
.L_x_87:
        /* <DEDUP_REMOVED lines=8> */
.L_x_86:
[----:B------:R-:W-:-:S13]  /*4e40*/  ISETP.NE.AND P0, PT, R4, 0xf, PT ;  /* 0x0000000f0400780c */ /* 0x000fda0003f05270 */
[----:B------:R-:W-:Y:S05]  /*4e50*/  @!P0 BRA `(.L_x_88) ;  /* 0x0000000000a48947 */ /* 0x000fea0003800000 */
[----:B------:R-:W-:-:S13]  /*4e60*/  ISETP.NE.AND P0, PT, R4, 0x17, PT ;  /* 0x000000170400780c */ /* 0x000fda0003f05270 */
[----:B------:R-:W-:Y:S05]  /*4e70*/  @!P0 BRA `(.L_x_89) ;  /* 0x0000000000608947 */ /* 0x000fea0003800000 */
[----:B------:R-:W-:-:S13]  /*4e80*/  ISETP.NE.AND P0, PT, R4, 0x18, PT ;  /* 0x000000180400780c */ /* 0x000fda0003f05270 */
[----:B------:R-:W-:Y:S05]  /*4e90*/  @P0 BRA `(.L_x_77) ;  /* 0x0000000400f00947 */ /* 0x000fea0003800000 */
[----:B------:R-:W2:Y:S01]  /*4ea0*/  LDG.E.U8 R0, desc[UR36][R2.64] ;  /* 0x0000002402007981 */ /* 0x000ea2000c1e1100 */
[----:B------:R-:W-:Y:S02]  /*4eb0*/  IMAD.MOV.U32 R8, RZ, RZ, -0x800000 ;  /* 0xff800000ff087424 */ /* 0x000fe400078e00ff */
        /* <DEDUP_REMOVED lines=20> */
.L_x_89:
        /* <DEDUP_REMOVED lines=15> */
.L_x_88:
[----:B------:R0:W5:Y:S01]  /*50f0*/  LDG.E.U16 R0, desc[UR36][R2.64] ;  /* 0x0000002402007981 */ /* 0x000162000c1e1500 */
[----:B------:R-:W-:Y:S05]  /*5100*/  BRA `(.L_x_78) ;  /* 0x0000000400b87947 */ /* 0x000fea0003800000 */
.L_x_85:
        /* <DEDUP_REMOVED lines=12> */
.L_x_92:
        /* <DEDUP_REMOVED lines=21> */
.L_x_96:
[----:B------:R-:W-:Y:S05]  /*5320*/  BSYNC B1 ;  /* 0x0000000000017941 */ /* 0x000fea0003800000 */
.L_x_95:
[----:B------:R-:W-:Y:S01]  /*5330*/  LEA R3, R0, 0x3b800000, 0x17 ;  /* 0x3b80000000037811 */ /* 0x000fe200078eb8ff */
[----:B------:R-:W-:-:S05]  /*5340*/  IMAD.SHL.U32 R0, R2, 0x100000, RZ ;  /* 0x0010000002007824 */ /* 0x000fca00078e00ff */
[----:B------:R-:W-:-:S07]  /*5350*/  LOP3.LUT R0, R3, R0, R4, 0xfe, !PT ;  /* 0x0000000003007212 */ /* 0x000fce00078efe04 */
.L_x_94:
[----:B------:R-:W-:Y:S05]  /*5360*/  BSYNC B0 ;  /* 0x0000000000007941 */ /* 0x000fea0003800000 */
.L_x_93:
[----:B------:R-:W-:Y:S01]  /*5370*/  F2FP.BF16.F32.PACK_AB R0, RZ, R0 ;  /* 0x00000000ff00723e */ /* 0x000fe200000010ff */
[----:B------:R-:W-:Y:S06]  /*5380*/  BRA `(.L_x_78) ;  /* 0x0000000400187947 */ /* 0x000fec0003800000 */
.L_x_91:
        /* <DEDUP_REMOVED lines=21> */
.L_x_100:
[----:B------:R-:W-:Y:S05]  /*54e0*/  BSYNC B1 ;  /* 0x0000000000017941 */ /* 0x000fea0003800000 */
.L_x_99:
[----:B------:R-:W-:Y:S01]  /*54f0*/  LEA R3, R0, 0x37800000, 0x17 ;  /* 0x3780000000037811 */ /* 0x000fe200078eb8ff */
[----:B------:R-:W-:-:S05]  /*5500*/  IMAD.SHL.U32 R0, R2, 0x200000, RZ ;  /* 0x0020000002007824 */ /* 0x000fca00078e00ff */
[----:B------:R-:W-:-:S07]  /*5510*/  LOP3.LUT R0, R3, R0, R4, 0xfe, !PT ;  /* 0x0000000003007212 */ /* 0x000fce00078efe04 */
.L_x_98:
[----:B------:R-:W-:Y:S05]  /*5520*/  BSYNC B0 ;  /* 0x0000000000007941 */ /* 0x000fea0003800000 */
.L_x_97:
[----:B------:R-:W-:Y:S01]  /*5530*/  F2FP.BF16.F32.PACK_AB R0, RZ, R0 ;  /* 0x00000000ff00723e */ /* 0x000fe200000010ff */
[----:B------:R-:W-:Y:S06]  /*5540*/  BRA `(.L_x_78) ;  /* 0x0000000000a87947 */ /* 0x000fec0003800000 */
.L_x_90:
        /* <DEDUP_REMOVED lines=14> */
.L_x_104:
[----:B------:R-:W-:Y:S05]  /*5630*/  BSYNC B0 ;  /* 0x0000000000007941 */ /* 0x000fea0003800000 */
.L_x_103:
[----:B------:R-:W-:Y:S01]  /*5640*/  F2FP.BF16.F32.PACK_AB R0, RZ, R0 ;  /* 0x00000000ff00723e */ /* 0x000fe200000010ff */
[----:B------:R-:W-:Y:S06]  /*5650*/  BRA `(.L_x_78) ;  /* 0x0000000000647947 */ /* 0x000fec0003800000 */
.L_x_77:
[----:B------:R-:W-:Y:S01]  /*5660*/  MOV R2, 0x0 ;  /* 0x0000000000027802 */ /* 0x000fe20000000f00 */
[----:B------:R-:W-:Y:S01]  /*5670*/  ULDC.64 UR4, c[0x4][0x158] ;  /* 0x0100560000047ab9 */ /* 0x000fe20000000a00 */
[----:B------:R-:W-:Y:S01]  /*5680*/  ULDC.64 UR6, c[0x4][0x68] ;  /* 0x01001a0000067ab9 */ /* 0x000fe20000000a00 */
[----:B------:R-:W-:Y:S01]  /*5690*/  IMAD.U32 R4, RZ, RZ, UR4 ;  /* 0x00000004ff047e24 */ /* 0x000fe2000f8e00ff */
[----:B------:R-:W-:Y:S01]  /*56a0*/  MOV R11, UR7 ;  /* 0x00000007000b7c02 */ /* 0x000fe20008000f00 */
[----:B------:R-:W-:Y:S01]  /*56b0*/  IMAD.U32 R5, RZ, RZ, UR5 ;  /* 0x00000005ff057e24 */ /* 0x000fe2000f8e00ff */
[----:B------:R-:W0:Y:S01]  /*56c0*/  LDC.64 R2, c[0x4][R2] ;  /* 0x0100000002027b82 */ /* 0x000e220000000a00 */
[----:B------:R-:W-:Y:S01]  /*56d0*/  ULDC.64 UR4, c[0x4][0x160] ;  /* 0x0100580000047ab9 */ /* 0x000fe20000000a00 */
[----:B------:R-:W-:Y:S02]  /*56e0*/  IMAD.U32 R10, RZ, RZ, UR6 ;  /* 0x00000006ff0a7e24 */ /* 0x000fe4000f8e00ff */
[----:B------:R-:W-:-:S02]  /*56f0*/  IMAD.U32 R6, RZ, RZ, UR4 ;  /* 0x00000004ff067e24 */ /* 0x000fc4000f8e00ff */
[----:B------:R-:W-:Y:S02]  /*5700*/  IMAD.U32 R7, RZ, RZ, UR5 ;  /* 0x00000005ff077e24 */ /* 0x000fe4000f8e00ff */
[----:B------:R-:W-:Y:S02]  /*5710*/  IMAD.MOV.U32 R8, RZ, RZ, 0x4e ;  /* 0x0000004eff087424 */ /* 0x000fe400078e00ff */
[----:B------:R-:W-:Y:S02]  /*5720*/  IMAD.MOV.U32 R12, RZ, RZ, 0x1 ;  /* 0x00000001ff0c7424 */ /* 0x000fe400078e00ff */
[----:B------:R-:W-:-:S07]  /*5730*/  IMAD.MOV.U32 R13, RZ, RZ, RZ ;  /* 0x000000ffff0d7224 */ /* 0x000fce00078e00ff */
[----:B------:R-:W-:-:S07]  /*5740*/  LEPC R20, `(.L_x_105) ;  /* 0x000000001014794e */ /* 0x000fce0000000000 */
[----:B0-----:R-:W-:Y:S05]  /*5750*/  CALL.ABS.NOINC R2 ;  /* 0x0000000002007343 */ /* 0x001fea0003c00000 */
.L_x_105:
[----:B------:R-:W-:Y:S01]  /*5760*/  PRMT R0, RZ, 0x7610, R0 ;  /* 0x00007610ff007816 */ /* 0x000fe20000000000 */
[----:B------:R-:W-:Y:S06]  /*5770*/  BRA `(.L_x_78) ;  /* 0x00000000001c7947 */ /* 0x000fec0003800000 */
.L_x_102:
[----:B------:R-:W2:Y:S02]  /*5780*/  LDG.E.64 R2, desc[UR36][R2.64] ;  /* 0x0000002402027981 */ /* 0x000ea4000c1e1b00 */
[----:B--2---:R-:W0:Y:S02]  /*5790*/  I2F.U64 R0, R2 ;  /* 0x0000000200007312 */ /* 0x004e240000301000 */
[----:B0-----:R-:W-:Y:S01]  /*57a0*/  F2FP.BF16.F32.PACK_AB R0, RZ, R0 ;  /* 0x00000000ff00723e */ /* 0x001fe200000010ff */
[----:B------:R-:W-:Y:S06]  /*57b0*/  BRA `(.L_x_78) ;  /* 0x00000000000c7947 */ /* 0x000fec0003800000 */
.L_x_101:
[----:B------:R-:W2:Y:S02]  /*57c0*/  LDG.E R2, desc[UR36][R2.64] ;  /* 0x0000002402027981 */ /* 0x000ea4000c1e1900 */
[----:B--2---:R-:W-:-:S04]  /*57d0*/  I2FP.F32.U32 R0, R2 ;  /* 0x0000000200007245 */ /* 0x004fc80000201000 */
[----:B------:R-:W-:-:S07]  /*57e0*/  F2FP.BF16.F32.PACK_AB R0, RZ, R0 ;  /* 0x00000000ff00723e */ /* 0x000fce00000010ff */
.L_x_78:
        /* <DEDUP_REMOVED lines=45> */
.L_x_109:
[----:B0-----:R-:W-:-:S06]  /*5ac0*/  IMAD.U32 R3, R3, 0x10000, RZ ;  /* 0x0001000003037824 */ /* 0x001fcc00078e00ff */
[----:B------:R-:W0:Y:S02]  /*5ad0*/  F2I.S64.TRUNC R2, R3 ;  /* 0x0000000300027311 */ /* 0x000e24000020d900 */
[----:B0-----:R0:W-:Y:S01]  /*5ae0*/  STG.E.U8 desc[UR36][R16.64], R2 ;  /* 0x0000000210007986 */ /* 0x0011e2000c101124 */
[----:B------:R-:W-:Y:S05]  /*5af0*/  BRA `(.L_x_111) ;  /* 0x0000000c00847947 */ /* 0x000fea0003800000 */
.L_x_108:
        /* <DEDUP_REMOVED lines=10> */
.L_x_113:
[----:B0-----:R-:W-:-:S06]  /*5ba0*/  IMAD.U32 R3, R3, 0x10000, RZ ;  /* 0x0001000003037824 */ /* 0x001fcc00078e00ff */
[----:B------:R-:W0:Y:S02]  /*5bb0*/  F2I.FTZ.TRUNC.NTZ R3, R3 ;  /* 0x0000000300037305 */ /* 0x000e24000021f100 */
[----:B0-----:R0:W-:Y:S01]  /*5bc0*/  STG.E desc[UR36][R16.64], R3 ;  /* 0x0000000310007986 */ /* 0x0011e2000c101924 */
[----:B------:R-:W-:Y:S05]  /*5bd0*/  BRA `(.L_x_111) ;  /* 0x0000000c004c7947 */ /* 0x000fea0003800000 */
.L_x_112:
[----:B0-----:R-:W-:-:S06]  /*5be0*/  IMAD.U32 R3, R3, 0x10000, RZ ;  /* 0x0001000003037824 */ /* 0x001fcc00078e00ff */
[----:B------:R-:W0:Y:S02]  /*5bf0*/  F2I.FTZ.TRUNC.NTZ R3, R3 ;  /* 0x0000000300037305 */ /* 0x000e24000021f100 */
[----:B0-----:R0:W-:Y:S01]  /*5c00*/  STG.E.U16 desc[UR36][R16.64], R3 ;  /* 0x0000000310007986 */ /* 0x0011e2000c101524 */
[----:B------:R-:W-:Y:S05]  /*5c10*/  BRA `(.L_x_111) ;  /* 0x0000000c003c7947 */ /* 0x000fea0003800000 */
.L_x_107:
        /* <DEDUP_REMOVED lines=9> */
.L_x_115:
[----:B0-----:R-:W-:-:S05]  /*5cb0*/  IMAD.U32 R0, R3, 0x10000, RZ ;  /* 0x0001000003007824 */ /* 0x001fca00078e00ff */
[----:B------:R-:W-:-:S05]  /*5cc0*/  F2FP.F16.F32.PACK_AB R0, RZ, R0 ;  /* 0x00000000ff00723e */ /* 0x000fca00000000ff */
[----:B------:R0:W-:Y:S01]  /*5cd0*/  STG.E.U16 desc[UR36][R16.64], R0 ;  /* 0x0000000010007986 */ /* 0x0001e2000c101524 */
[----:B------:R-:W-:Y:S05]  /*5ce0*/  BRA `(.L_x_111) ;  /* 0x0000000c00087947 */ /* 0x000fea0003800000 */
.L_x_114:
        /* <DEDUP_REMOVED lines=10> */
.L_x_117:
[----:B0-----:R-:W-:-:S05]  /*5d90*/  IMAD.U32 R3, R3, 0x10000, RZ ;  /* 0x0001000003037824 */ /* 0x001fca00078e00ff */
[----:B------:R-:W-:-:S04]  /*5da0*/  F2FP.F16.F32.PACK_AB R3, RZ, R3 ;  /* 0x00000003ff03723e */ /* 0x000fc800000000ff */
[----:B------:R-:W-:-:S05]  /*5db0*/  PRMT R3, R3, 0x5410, RZ ;  /* 0x0000541003037816 */ /* 0x000fca00000000ff */
[----:B------:R0:W-:Y:S01]  /*5dc0*/  STG.E desc[UR36][R16.64], R3 ;  /* 0x0000000310007986 */ /* 0x0001e2000c101924 */
[----:B------:R-:W-:Y:S05]  /*5dd0*/  BRA `(.L_x_111) ;  /* 0x0000000800cc7947 */ /* 0x000fea0003800000 */
.L_x_116:
[----:B0-----:R-:W-:-:S04]  /*5de0*/  IMAD.U32 R2, R3, 0x10000, RZ ;  /* 0x0001000003027824 */ /* 0x001fc800078e00ff */
[----:B------:R-:W-:-:S06]  /*5df0*/  FMUL.FTZ R2, R2, 1 ;  /* 0x3f80000002027820 */ /* 0x000fcc0000410000 */
[----:B------:R-:W0:Y:S02]  /*5e00*/  F2F.F64.F32 R2, R2 ;  /* 0x0000000200027310 */ /* 0x000e240000201800 */
[----:B0-----:R0:W-:Y:S01]  /*5e10*/  STG.E.64 desc[UR36][R16.64], R2 ;  /* 0x0000000210007986 */ /* 0x0011e2000c101b24 */
[----:B------:R-:W-:Y:S05]  /*5e20*/  BRA `(.L_x_111) ;  /* 0x0000000800b87947 */ /* 0x000fea0003800000 */
.L_x_106:
        /* <DEDUP_REMOVED lines=13> */
.L_x_120:
[----:B0-----:R-:W-:Y:S01]  /*5f00*/  IMAD.U32 R3, R3, 0x10000, RZ ;  /* 0x0001000003037824 */ /* 0x001fe200078e00ff */
[----:B------:R-:W-:-:S03]  /*5f10*/  CS2R R6, SRZ ;  /* 0x0000000000067805 */ /* 0x000fc6000001ff00 */
[----:B------:R-:W-:-:S04]  /*5f20*/  FMUL.FTZ R3, R3, 1 ;  /* 0x3f80000003037820 */ /* 0x000fc80000410000 */
[----:B------:R-:W0:Y:S02]  /*5f30*/  F2F.F64.F32 R4, R3 ;  /* 0x0000000300047310 */ /* 0x000e240000201800 */
[----:B0-----:R0:W-:Y:S01]  /*5f40*/  STG.E.128 desc[UR36][R16.64], R4 ;  /* 0x0000000410007986 */ /* 0x0011e2000c101d24 */
[----:B------:R-:W-:Y:S05]  /*5f50*/  BRA `(.L_x_111) ;  /* 0x00000008006c7947 */ /* 0x000fea0003800000 */
.L_x_119:
        /* <DEDUP_REMOVED lines=21> */
.L_x_124:
[----:B------:R-:W-:Y:S05]  /*60b0*/  BSYNC B0 ;  /* 0x0000000000007941 */ /* 0x000fea0003800000 */
.L_x_123:
[----:B------:R-:W-:-:S05]  /*60c0*/  LOP3.LUT R3, R0, R3, RZ, 0xfc, !PT ;  /* 0x0000000300037212 */ /* 0x000fca00078efcff */
[----:B------:R0:W-:Y:S01]  /*60d0*/  STG.E.U8 desc[UR36][R16.64], R3 ;  /* 0x0000000310007986 */ /* 0x0001e2000c101124 */
[----:B------:R-:W-:Y:S05]  /*60e0*/  BRA `(.L_x_111) ;  /* 0x0000000800087947 */ /* 0x000fea0003800000 */
.L_x_122:
        /* <DEDUP_REMOVED lines=13> */
.L_x_126:
[----:B------:R-:W-:Y:S01]  /*61c0*/  IMAD.MOV.U32 R0, RZ, RZ, 0x7f ;  /* 0x0000007fff007424 */ /* 0x000fe200078e00ff */
[----:B------:R-:W-:-:S04]  /*61d0*/  ISETP.GT.U32.AND P0, PT, R2, 0x7f800000, PT ;  /* 0x7f8000000200780c */ /* 0x000fc80003f04070 */
[----:B------:R-:W-:-:S09]  /*61e0*/  SEL R0, R0, 0x7c, P0 ;  /* 0x0000007c00007807 */ /* 0x000fd20000000000 */
.L_x_127:
[----:B------:R-:W-:Y:S05]  /*61f0*/  BSYNC B0 ;  /* 0x0000000000007941 */ /* 0x000fea0003800000 */
.L_x_125:
[----:B------:R-:W-:-:S04]  /*6200*/  LOP3.LUT R2, R3, 0x80000000, RZ, 0xc0, !PT ;  /* 0x8000000003027812 */ /* 0x000fc800078ec0ff */
[----:B------:R-:W-:-:S04]  /*6210*/  SHF.R.U32.HI R3, RZ, 0x18, R2 ;  /* 0x00000018ff037819 */ /* 0x000fc80000011602 */
[----:B------:R-:W-:-:S05]  /*6220*/  LOP3.LUT R3, R0, R3, RZ, 0xfc, !PT ;  /* 0x0000000300037212 */ /* 0x000fca00078efcff */
[----:B------:R0:W-:Y:S01]  /*6230*/  STG.E.U8 desc[UR36][R16.64], R3 ;  /* 0x0000000310007986 */ /* 0x0001e2000c101124 */
[----:B------:R-:W-:Y:S05]  /*6240*/  BRA `(.L_x_111) ;  /* 0x0000000400b07947 */ /* 0x000fea0003800000 */
.L_x_121:
[----:B0-----:R0:W-:Y:S01]  /*6250*/  STG.E.U16 desc[UR36][R16.64], R3 ;  /* 0x0000000310007986 */ /* 0x0011e2000c101524 */
[----:B------:R-:W-:Y:S05]  /*6260*/  BRA `(.L_x_111) ;  /* 0x0000000400a87947 */ /* 0x000fea0003800000 */
.L_x_118:
        /* <DEDUP_REMOVED lines=8> */
[----:B0-----:R-:W-:-:S06]  /*62f0*/  IMAD.U32 R3, R3, 0x10000, RZ ;  /* 0x0001000003037824 */ /* 0x001fcc00078e00ff */
[----:B------:R-:W0:Y:S02]  /*6300*/  F2I.FTZ.U32.TRUNC.NTZ R3, R3 ;  /* 0x0000000300037305 */ /* 0x000e24000021f000 */
[----:B0-----:R4:W-:Y:S01]  /*6310*/  STG.E.U16 desc[UR36][R16.64], R3 ;  /* 0x0000000310007986 */ /* 0x0019e2000c101524 */
[----:B------:R-:W-:Y:S05]  /*6320*/  BRA `(.L_x_111) ;  /* 0x0000000400787947 */ /* 0x000fea0003800000 */
.L_x_130:
        /* <DEDUP_REMOVED lines=17> */
.L_x_133:
[----:B------:R-:W-:-:S04]  /*6440*/  LOP3.LUT R2, R3, 0x80000000, RZ, 0xc0, !PT ;  /* 0x8000000003027812 */ /* 0x000fc800078ec0ff */
[----:B------:R-:W-:-:S04]  /*6450*/  SHF.R.U32.HI R3, RZ, 0x18, R2 ;  /* 0x00000018ff037819 */ /* 0x000fc80000011602 */
[----:B------:R-:W-:-:S04]  /*6460*/  LOP3.LUT R0, R0, R3, RZ, 0xfc, !PT ;  /* 0x0000000300007212 */ /* 0x000fc800078efcff */
[----:B------:R-:W-:-:S07]  /*6470*/  PRMT R8, R0, 0x7610, R8 ;  /* 0x0000761000087816 */ /* 0x000fce0000000008 */
.L_x_132:
[----:B------:R-:W-:Y:S05]  /*6480*/  BSYNC B0 ;  /* 0x0000000000007941 */ /* 0x000fea0003800000 */
.L_x_131:
[----:B------:R3:W-:Y:S01]  /*6490*/  STG.E.U8 desc[UR36][R16.64], R8 ;  /* 0x0000000810007986 */ /* 0x0007e2000c101124 */
[----:B------:R-:W-:Y:S05]  /*64a0*/  BRA `(.L_x_111) ;  /* 0x0000000400187947 */ /* 0x000fea0003800000 */
.L_x_129:
        /* <DEDUP_REMOVED lines=17> */
.L_x_136:
[----:B------:R-:W-:-:S04]  /*65c0*/  LOP3.LUT R2, R3, 0x80000000, RZ, 0xc0, !PT ;  /* 0x8000000003027812 */ /* 0x000fc800078ec0ff */
[----:B------:R-:W-:-:S04]  /*65d0*/  SHF.R.U32.HI R3, RZ, 0x18, R2 ;  /* 0x00000018ff037819 */ /* 0x000fc80000011602 */
[----:B------:R-:W-:-:S04]  /*65e0*/  LOP3.LUT R0, R0, R3, RZ, 0xfc, !PT ;  /* 0x0000000300007212 */ /* 0x000fc800078efcff */
[----:B------:R-:W-:-:S07]  /*65f0*/  PRMT R8, R0, 0x7610, R8 ;  /* 0x0000761000087816 */ /* 0x000fce0000000008 */
.L_x_135:
[----:B------:R-:W-:Y:S05]  /*6600*/  BSYNC B0 ;  /* 0x0000000000007941 */ /* 0x000fea0003800000 */
.L_x_134:
[----:B------:R0:W-:Y:S01]  /*6610*/  STG.E.U8 desc[UR36][R16.64], R8 ;  /* 0x0000000810007986 */ /* 0x0001e2000c101124 */
[----:B------:R-:W-:Y:S05]  /*6620*/  BRA `(.L_x_111) ;  /* 0x0000000000b87947 */ /* 0x000fea0003800000 */
.L_x_128:
        /* <DEDUP_REMOVED lines=22> */
.L_x_110:
[----:B------:R-:W-:Y:S01]  /*6790*/  MOV R0, 0x0 ;  /* 0x0000000000007802 */ /* 0x000fe20000000f00 */
[----:B------:R-:W-:Y:S01]  /*67a0*/  ULDC.64 UR4, c[0x4][0x158] ;  /* 0x0100560000047ab9 */ /* 0x000fe20000000a00 */
[----:B------:R-:W-:Y:S01]  /*67b0*/  ULDC.64 UR6, c[0x4][0x70] ;  /* 0x01001c0000067ab9 */ /* 0x000fe20000000a00 */
[----:B------:R-:W-:Y:S01]  /*67c0*/  IMAD.U32 R4, RZ, RZ, UR4 ;  /* 0x00000004ff047e24 */ /* 0x000fe2000f8e00ff */
[----:B0-----:R0:W1:Y:S01]  /*67d0*/  LDC.64 R2, c[0x4][R0] ;  /* 0x0100000000027b82 */ /* 0x0010620000000a00 */
[----:B------:R-:W-:Y:S01]  /*67e0*/  IMAD.U32 R5, RZ, RZ, UR5 ;  /* 0x00000005ff057e24 */ /* 0x000fe2000f8e00ff */
[----:B------:R-:W-:Y:S01]  /*67f0*/  ULDC.64 UR4, c[0x4][0x160] ;  /* 0x0100580000047ab9 */ /* 0x000fe20000000a00 */
[----:B------:R-:W-:Y:S02]  /*6800*/  IMAD.U32 R10, RZ, RZ, UR6 ;  /* 0x00000006ff0a7e24 */ /* 0x000fe4000f8e00ff */
[----:B------:R-:W-:Y:S02]  /*6810*/  IMAD.U32 R6, RZ, RZ, UR4 ;  /* 0x00000004ff067e24 */ /* 0x000fe4000f8e00ff */
[----:B------:R-:W-:-:S02]  /*6820*/  IMAD.U32 R7, RZ, RZ, UR5 ;  /* 0x00000005ff077e24 */ /* 0x000fc4000f8e00ff */
[----:B------:R-:W-:Y:S02]  /*6830*/  IMAD.U32 R11, RZ, RZ, UR7 ;  /* 0x00000007ff0b7e24 */ /* 0x000fe4000f8e00ff */
[----:B------:R-:W-:Y:S02]  /*6840*/  IMAD.MOV.U32 R8, RZ, RZ, 0x65 ;  /* 0x00000065ff087424 */ /* 0x000fe400078e00ff */
[----:B------:R-:W-:Y:S02]  /*6850*/  IMAD.MOV.U32 R12, RZ, RZ, 0x1 ;  /* 0x00000001ff0c7424 */ /* 0x000fe400078e00ff */
[----:B0-----:R-:W-:-:S07]  /*6860*/  IMAD.MOV.U32 R13, RZ, RZ, RZ ;  /* 0x000000ffff0d7224 */ /* 0x001fce00078e00ff */
[----:B------:R-:W-:-:S07]  /*6870*/  LEPC R20, `(.L_x_139) ;  /* 0x000000001014794e */ /* 0x000fce0000000000 */
[----:B-1----:R-:W-:Y:S05]  /*6880*/  CALL.ABS.NOINC R2 ;  /* 0x0000000002007343 */ /* 0x002fea0003c00000 */
.L_x_139:
[----:B------:R-:W-:Y:S05]  /*6890*/  BRA `(.L_x_111) ;  /* 0x00000000001c7947 */ /* 0x000fea0003800000 */
.L_x_138:
[----:B0-----:R-:W-:-:S06]  /*68a0*/  IMAD.U32 R3, R3, 0x10000, RZ ;  /* 0x0001000003037824 */ /* 0x001fcc00078e00ff */
[----:B------:R-:W0:Y:S02]  /*68b0*/  F2I.U64.TRUNC R2, R3 ;  /* 0x0000000300027311 */ /* 0x000e24000020d800 */
[----:B0-----:R2:W-:Y:S01]  /*68c0*/  STG.E.64 desc[UR36][R16.64], R2 ;  /* 0x0000000210007986 */ /* 0x0015e2000c101b24 */
[----:B------:R-:W-:Y:S05]  /*68d0*/  BRA `(.L_x_111) ;  /* 0x00000000000c7947 */ /* 0x000fea0003800000 */
.L_x_137:
[----:B0-----:R-:W-:-:S06]  /*68e0*/  IMAD.U32 R3, R3, 0x10000, RZ ;  /* 0x0001000003037824 */ /* 0x001fcc00078e00ff */
[----:B------:R-:W0:Y:S02]  /*68f0*/  F2I.FTZ.U32.TRUNC.NTZ R3, R3 ;  /* 0x0000000300037305 */ /* 0x000e24000021f000 */
[----:B0-----:R0:W-:Y:S02]  /*6900*/  STG.E desc[UR36][R16.64], R3 ;  /* 0x0000000310007986 */ /* 0x0011e4000c101924 */
.L_x_111:
[----:B------:R-:W-:-:S07]  /*6910*/  VIADD R19, R19, 0x80 ;  /* 0x0000008013137836 */ /* 0x000fce0000000000 */
.L_x_71:
[----:B------:R-:W-:Y:S05]  /*6920*/  BSYNC B6 ;  /* 0x0000000000067941 */ /* 0x000fea0003800000 */
.L_x_70:
        /* <DEDUP_REMOVED lines=14> */
[----:B------:R-:W-:-:S04]  /*6a10*/  SHF.R.U32.HI R3, RZ, UR5, R2 ;  /* 0x00000005ff037c19 */ /* 0x000fc80008011602 */
[----:B------:R-:W-:-:S05]  /*6a20*/  IADD3 R0, -R3, RZ, RZ ;  /* 0x000000ff03007210 */ /* 0x000fca0007ffe1ff */
        /* <DEDUP_REMOVED lines=291> */
.L_x_142:
        /* <DEDUP_REMOVED lines=22> */
.L_x_146:
[----:B------:R-:W2:Y:S02]  /*7dc0*/  LDG.E.U8 R2, desc[UR36][R2.64] ;  /* 0x0000002402027981 */ /* 0x000ea4000c1e1100 */
[----:B--2---:R-:W-:-:S04]  /*7dd0*/  I2FP.F32.U32 R0, R2 ;  /* 0x0000000200007245 */ /* 0x004fc80000201000 */
[----:B------:R-:W-:Y:S01]  /*7de0*/  F2FP.BF16.F32.PACK_AB R0, RZ, R0 ;  /* 0x00000000ff00723e */ /* 0x000fe200000010ff */
[----:B------:R-:W-:Y:S06]  /*7df0*/  BRA `(.L_x_148) ;  /* 0x0000000c00907947 */ /* 0x000fec0003800000 */
.L_x_145:
        /* <DEDUP_REMOVED lines=10> */
.L_x_150:
[----:B------:R-:W2:Y:S02]  /*7ea0*/  LDG.E R2, desc[UR36][R2.64] ;  /* 0x0000002402027981 */ /* 0x000ea4000c1e1900 */
[----:B--2---:R-:W-:-:S04]  /*7eb0*/  I2FP.F32.S32 R0, R2 ;  /* 0x0000000200007245 */ /* 0x004fc80000201400 */
[----:B------:R-:W-:Y:S01]  /*7ec0*/  F2FP.BF16.F32.PACK_AB R0, RZ, R0 ;  /* 0x00000000ff00723e */ /* 0x000fe200000010ff */
[----:B------:R-:W-:Y:S06]  /*7ed0*/  BRA `(.L_x_148) ;  /* 0x0000000c00587947 */ /* 0x000fec0003800000 */
.L_x_149:
[----:B------:R-:W2:Y:S02]  /*7ee0*/  LDG.E.U16 R2, desc[UR36][R2.64] ;  /* 0x0000002402027981 */ /* 0x000ea4000c1e1500 */
[----:B--2---:R-:W0:Y:S02]  /*7ef0*/  I2F.S16 R0, R2 ;  /* 0x0000000200007306 */ /* 0x004e240000101400 */
[----:B0-----:R-:W-:Y:S01]  /*7f00*/  F2FP.BF16.F32.PACK_AB R0, RZ, R0 ;  /* 0x00000000ff00723e */ /* 0x001fe200000010ff */
[----:B------:R-:W-:Y:S06]  /*7f10*/  BRA `(.L_x_148) ;  /* 0x0000000c00487947 */ /* 0x000fec0003800000 */
.L_x_144:
        /* <DEDUP_REMOVED lines=9> */
.L_x_152:
[----:B------:R-:W2:Y:S02]  /*7fb0*/  LDG.E.U16 R0, desc[UR36][R2.64] ;  /* 0x0000002402007981 */ /* 0x000ea4000c1e1500 */
[----:B--2---:R-:W-:-:S05]  /*7fc0*/  HADD2.F32 R0, -RZ, R0.H0_H0 ;  /* 0x20000000ff007230 */ /* 0x004fca0000004100 */
[----:B------:R-:W-:Y:S01]  /*7fd0*/  F2FP.BF16.F32.PACK_AB R0, RZ, R0 ;  /* 0x00000000ff00723e */ /* 0x000fe200000010ff */
[----:B------:R-:W-:Y:S06]  /*7fe0*/  BRA `(.L_x_148) ;  /* 0x0000000c00147947 */ /* 0x000fec0003800000 */
.L_x_151:
        /* <DEDUP_REMOVED lines=9> */
.L_x_154:
[----:B------:R-:W2:Y:S02]  /*8080*/  LDG.E.U16 R2, desc[UR36][R2.64] ;  /* 0x0000002402027981 */ /* 0x000ea4000c1e1500 */
[----:B--2---:R-:W-:-:S05]  /*8090*/  HADD2.F32 R0, -RZ, R2.H0_H0 ;  /* 0x20000002ff007230 */ /* 0x004fca0000004100 */
[----:B------:R-:W-:Y:S01]  /*80a0*/  F2FP.BF16.F32.PACK_AB R0, RZ, R0 ;  /* 0x00000000ff00723e */ /* 0x000fe200000010ff */
[----:B------:R-:W-:Y:S06]  /*80b0*/  BRA `(.L_x_148) ;  /* 0x0000000800e07947 */ /* 0x000fec0003800000 */
.L_x_153:
        /* <DEDUP_REMOVED lines=8> */
.L_x_143:
        /* <DEDUP_REMOVED lines=13> */
.L_x_157:
        /* <DEDUP_REMOVED lines=8> */
.L_x_156:
        /* <DEDUP_REMOVED lines=16> */
[C---:B------:R-:W-:Y:S02]  /*8390*/  ISETP.GT.U32.AND P0, PT, R5.reuse, 0x4, PT ;  /* 0x000000040500780c */ /* 0x040fe40003f04070 */
[----:B------:R-:W-:-:S04]  /*83a0*/  IADD3 R5, R5, -0x4, RZ ;  /* 0xfffffffc05057810 */ /* 0x000fc80007ffe0ff */
        /* <DEDUP_REMOVED lines=10> */
.L_x_159:
        /* <DEDUP_REMOVED lines=15> */
.L_x_158:
[----:B------:R0:W5:Y:S01]  /*8540*/  LDG.E.U16 R0, desc[UR36][R2.64] ;  /* 0x0000002402007981 */ /* 0x000162000c1e1500 */
[----:B------:R-:W-:Y:S05]  /*8550*/  BRA `(.L_x_148) ;  /* 0x0000000400b87947 */ /* 0x000fea0003800000 */
.L_x_155:
        /* <DEDUP_REMOVED lines=12> */
.L_x_162:
        /* <DEDUP_REMOVED lines=21> */
.L_x_166:
[----:B------:R-:W-:Y:S05]  /*8770*/  BSYNC B1 ;  /* 0x0000000000017941 */ /* 0x000fea0003800000 */
.L_x_165:
[----:B------:R-:W-:Y:S01]  /*8780*/  LEA R3, R0, 0x3b800000, 0x17 ;  /* 0x3b80000000037811 */ /* 0x000fe200078eb8ff */
[----:B------:R-:W-:-:S05]  /*8790*/  IMAD.SHL.U32 R0, R2, 0x100000, RZ ;  /* 0x0010000002007824 */ /* 0x000fca00078e00ff */
[----:B------:R-:W-:-:S07]  /*87a0*/  LOP3.LUT R0, R3, R0, R4, 0xfe, !PT ;  /* 0x0000000003007212 */ /* 0x000fce00078efe04 */
.L_x_164:
[----:B------:R-:W-:Y:S05]  /*87b0*/  BSYNC B0 ;  /* 0x0000000000007941 */ /* 0x000fea0003800000 */
.L_x_163:
[----:B------:R-:W-:Y:S01]  /*87c0*/  F2FP.BF16.F32.PACK_AB R0, RZ, R0 ;  /* 0x00000000ff00723e */ /* 0x000fe200000010ff */
[----:B------:R-:W-:Y:S06]  /*87d0*/  BRA `(.L_x_148) ;  /* 0x0000000400187947 */ /* 0x000fec0003800000 */
.L_x_161:
        /* <DEDUP_REMOVED lines=21> */
.L_x_170:
[----:B------:R-:W-:Y:S05]  /*8930*/  BSYNC B1 ;  /* 0x0000000000017941 */ /* 0x000fea0003800000 */
.L_x_169:
[----:B------:R-:W-:Y:S01]  /*8940*/  LEA R3, R0, 0x37800000, 0x17 ;  /* 0x3780000000037811 */ /* 0x000fe200078eb8ff */
[----:B------:R-:W-:-:S05]  /*8950*/  IMAD.SHL.U32 R0, R2, 0x200000, RZ ;  /* 0x0020000002007824 */ /* 0x000fca00078e00ff */
[----:B------:R-:W-:-:S07]  /*8960*/  LOP3.LUT R0, R3, R0, R4, 0xfe, !PT ;  /* 0x0000000003007212 */ /* 0x000fce00078efe04 */
.L_x_168:
[----:B------:R-:W-:Y:S05]  /*8970*/  BSYNC B0 ;  /* 0x0000000000007941 */ /* 0x000fea0003800000 */
.L_x_167:
[----:B------:R-:W-:Y:S01]  /*8980*/  F2FP.BF16.F32.PACK_AB R0, RZ, R0 ;  /* 0x00000000ff00723e */ /* 0x000fe200000010ff */
[----:B------:R-:W-:Y:S06]  /*8990*/  BRA `(.L_x_148) ;  /* 0x0000000000a87947 */ /* 0x000fec0003800000 */
.L_x_160:
        /* <DEDUP_REMOVED lines=14> */
.L_x_174:
[----:B------:R-:W-:Y:S05]  /*8a80*/  BSYNC B0 ;  /* 0x0000000000007941 */ /* 0x000fea0003800000 */
.L_x_173:
[----:B------:R-:W-:Y:S01]  /*8a90*/  F2FP.BF16.F32.PACK_AB R0, RZ, R0 ;  /* 0x00000000ff00723e */ /* 0x000fe200000010ff */
[----:B------:R-:W-:Y:S06]  /*8aa0*/  BRA `(.L_x_148) ;  /* 0x0000000000647947 */ /* 0x000fec0003800000 */
.L_x_147:
        /* <DEDUP_REMOVED lines=16> */
.L_x_175:
[----:B------:R-:W-:Y:S01]  /*8bb0*/  PRMT R0, RZ, 0x7610, R0 ;  /* 0x00007610ff007816 */ /* 0x000fe20000000000 */
[----:B------:R-:W-:Y:S06]  /*8bc0*/  BRA `(.L_x_148) ;  /* 0x00000000001c7947 */ /* 0x000fec0003800000 */
.L_x_172:
[----:B------:R-:W2:Y:S02]  /*8bd0*/  LDG.E.64 R2, desc[UR36][R2.64] ;  /* 0x0000002402027981 */ /* 0x000ea4000c1e1b00 */
[----:B--2---:R-:W0:Y:S02]  /*8be0*/  I2F.U64 R0, R2 ;  /* 0x0000000200007312 */ /* 0x004e240000301000 */
[----:B0-----:R-:W-:Y:S01]  /*8bf0*/  F2FP.BF16.F32.PACK_AB R0, RZ, R0 ;  /* 0x00000000ff00723e */ /* 0x001fe200000010ff */
[----:B------:R-:W-:Y:S06]  /*8c00*/  BRA `(.L_x_148) ;  /* 0x00000000000c7947 */ /* 0x000fec0003800000 */
.L_x_171:
[----:B------:R-:W2:Y:S02]  /*8c10*/  LDG.E R2, desc[UR36][R2.64] ;  /* 0x0000002402027981 */ /* 0x000ea4000c1e1900 */
[----:B--2---:R-:W-:-:S04]  /*8c20*/  I2FP.F32.U32 R0, R2 ;  /* 0x0000000200007245 */ /* 0x004fc80000201000 */
[----:B------:R-:W-:-:S07]  /*8c30*/  F2FP.BF16.F32.PACK_AB R0, RZ, R0 ;  /* 0x00000000ff00723e */ /* 0x000fce00000010ff */
.L_x_148:
        /* <DEDUP_REMOVED lines=45> */
.L_x_179:
[----:B0-----:R-:W-:-:S06]  /*8f10*/  IMAD.U32 R3, R3, 0x10000, RZ ;  /* 0x0001000003037824 */ /* 0x001fcc00078e00ff */
[----:B------:R-:W0:Y:S02]  /*8f20*/  F2I.S64.TRUNC R2, R3 ;  /* 0x0000000300027311 */ /* 0x000e24000020d900 */
[----:B0-----:R3:W-:Y:S01]  /*8f30*/  STG.E.U8 desc[UR36][R16.64], R2 ;  /* 0x0000000210007986 */ /* 0x0017e2000c101124 */
[----:B------:R-:W-:Y:S05]  /*8f40*/  BRA `(.L_x_181) ;  /* 0x0000000c00847947 */ /* 0x000fea0003800000 */
.L_x_178:
        /* <DEDUP_REMOVED lines=10> */
.L_x_183:
[----:B0-----:R-:W-:-:S06]  /*8ff0*/  IMAD.U32 R3, R3, 0x10000, RZ ;  /* 0x0001000003037824 */ /* 0x001fcc00078e00ff */
[----:B------:R-:W0:Y:S02]  /*9000*/  F2I.FTZ.TRUNC.NTZ R3, R3 ;  /* 0x0000000300037305 */ /* 0x000e24000021f100 */
[----:B0-----:R2:W-:Y:S01]  /*9010*/  STG.E desc[UR36][R16.64], R3 ;  /* 0x0000000310007986 */ /* 0x0015e2000c101924 */
[----:B------:R-:W-:Y:S05]  /*9020*/  BRA `(.L_x_181) ;  /* 0x0000000c004c7947 */ /* 0x000fea0003800000 */
.L_x_182:
[----:B0-----:R-:W-:-:S06]  /*9030*/  IMAD.U32 R3, R3, 0x10000, RZ ;  /* 0x0001000003037824 */ /* 0x001fcc00078e00ff */
[----:B------:R-:W0:Y:S02]  /*9040*/  F2I.FTZ.TRUNC.NTZ R3, R3 ;  /* 0x0000000300037305 */ /* 0x000e24000021f100 */
[----:B0-----:R0:W-:Y:S01]  /*9050*/  STG.E.U16 desc[UR36][R16.64], R3 ;  /* 0x0000000310007986 */ /* 0x0011e2000c101524 */
[----:B------:R-:W-:Y:S05]  /*9060*/  BRA `(.L_x_181) ;  /* 0x0000000c003c7947 */ /* 0x000fea0003800000 */
.L_x_177:
        /* <DEDUP_REMOVED lines=9> */
.L_x_185:
[----:B0-----:R-:W-:-:S05]  /*9100*/  IMAD.U32 R0, R3, 0x10000, RZ ;  /* 0x0001000003007824 */ /* 0x001fca00078e00ff */
[----:B------:R-:W-:-:S05]  /*9110*/  F2FP.F16.F32.PACK_AB R0, RZ, R0 ;  /* 0x00000000ff00723e */ /* 0x000fca00000000ff */
[----:B------:R0:W-:Y:S01]  /*9120*/  STG.E.U16 desc[UR36][R16.64], R0 ;  /* 0x0000000010007986 */ /* 0x0001e2000c101524 */
[----:B------:R-:W-:Y:S05]  /*9130*/  BRA `(.L_x_181) ;  /* 0x0000000c00087947 */ /* 0x000fea0003800000 */
.L_x_184:
        /* <DEDUP_REMOVED lines=10> */
.L_x_187:
[----:B0-----:R-:W-:-:S05]  /*91e0*/  IMAD.U32 R3, R3, 0x10000, RZ ;  /* 0x0001000003037824 */ /* 0x001fca00078e00ff */
[----:B------:R-:W-:-:S04]  /*91f0*/  F2FP.F16.F32.PACK_AB R3, RZ, R3 ;  /* 0x00000003ff03723e */ /* 0x000fc800000000ff */
[----:B------:R-:W-:-:S05]  /*9200*/  PRMT R3, R3, 0x5410, RZ ;  /* 0x0000541003037816 */ /* 0x000fca00000000ff */
[----:B------:R0:W-:Y:S01]  /*9210*/  STG.E desc[UR36][R16.64], R3 ;  /* 0x0000000310007986 */ /* 0x0001e2000c101924 */
[----:B------:R-:W-:Y:S05]  /*9220*/  BRA `(.L_x_181) ;  /* 0x0000000800cc7947 */ /* 0x000fea0003800000 */
.L_x_186:
[----:B0-----:R-:W-:-:S04]  /*9230*/  IMAD.U32 R2, R3, 0x10000, RZ ;  /* 0x0001000003027824 */ /* 0x001fc800078e00ff */
[----:B------:R-:W-:-:S06]  /*9240*/  FMUL.FTZ R2, R2, 1 ;  /* 0x3f80000002027820 */ /* 0x000fcc0000410000 */
[----:B------:R-:W0:Y:S02]  /*9250*/  F2F.F64.F32 R2, R2 ;  /* 0x0000000200027310 */ /* 0x000e240000201800 */
[----:B0-----:R0:W-:Y:S01]  /*9260*/  STG.E.64 desc[UR36][R16.64], R2 ;  /* 0x0000000210007986 */ /* 0x0011e2000c101b24 */
[----:B------:R-:W-:Y:S05]  /*9270*/  BRA `(.L_x_181) ;  /* 0x0000000800b87947 */ /* 0x000fea0003800000 */
.L_x_176:
        /* <DEDUP_REMOVED lines=13> */
.L_x_190:
[----:B0-----:R-:W-:Y:S01]  /*9350*/  IMAD.U32 R3, R3, 0x10000, RZ ;  /* 0x0001000003037824 */ /* 0x001fe200078e00ff */
[----:B------:R-:W-:-:S03]  /*9360*/  CS2R R6, SRZ ;  /* 0x0000000000067805 */ /* 0x000fc6000001ff00 */
[----:B------:R-:W-:-:S04]  /*9370*/  FMUL.FTZ R3, R3, 1 ;  /* 0x3f80000003037820 */ /* 0x000fc80000410000 */
[----:B------:R-:W0:Y:S02]  /*9380*/  F2F.F64.F32 R4, R3 ;  /* 0x0000000300047310 */ /* 0x000e240000201800 */
[----:B0-----:R0:W-:Y:S01]  /*9390*/  STG.E.128 desc[UR36][R16.64], R4 ;  /* 0x0000000410007986 */ /* 0x0011e2000c101d24 */
[----:B------:R-:W-:Y:S05]  /*93a0*/  BRA `(.L_x_181) ;  /* 0x00000008006c7947 */ /* 0x000fea0003800000 */
.L_x_189:
        /* <DEDUP_REMOVED lines=21> */
.L_x_194:
[----:B------:R-:W-:Y:S05]  /*9500*/  BSYNC B0 ;  /* 0x0000000000007941 */ /* 0x000fea0003800000 */
.L_x_193:
[----:B------:R-:W-:-:S05]  /*9510*/  LOP3.LUT R3, R0, R3, RZ, 0xfc, !PT ;  /* 0x0000000300037212 */ /* 0x000fca00078efcff */
[----:B------:R0:W-:Y:S01]  /*9520*/  STG.E.U8 desc[UR36][R16.64], R3 ;  /* 0x0000000310007986 */ /* 0x0001e2000c101124 */
[----:B------:R-:W-:Y:S05]  /*9530*/  BRA `(.L_x_181) ;  /* 0x0000000800087947 */ /* 0x000fea0003800000 */
.L_x_192:
        /* <DEDUP_REMOVED lines=13> */
.L_x_196:
[----:B------:R-:W-:Y:S01]  /*9610*/  HFMA2.MMA R0, -RZ, RZ, 0, 7.569789886474609375e-06 ;  /* 0x0000007fff007435 */ /* 0x000fe200000001ff */
[----:B------:R-:W-:-:S09]  /*9620*/  ISETP.GT.U32.AND P0, PT, R2, 0x7f800000, PT ;  /* 0x7f8000000200780c */ /* 0x000fd20003f04070 */
[----:B------:R-:W-:-:S07]  /*9630*/  SEL R0, R0, 0x7c, P0 ;  /* 0x0000007c00007807 */ /* 0x000fce0000000000 */
.L_x_197:
[----:B------:R-:W-:Y:S05]  /*9640*/  BSYNC B0 ;  /* 0x0000000000007941 */ /* 0x000fea0003800000 */
.L_x_195:
[----:B------:R-:W-:-:S04]  /*9650*/  LOP3.LUT R2, R3, 0x80000000, RZ, 0xc0, !PT ;  /* 0x8000000003027812 */ /* 0x000fc800078ec0ff */
[----:B------:R-:W-:-:S04]  /*9660*/  SHF.R.U32.HI R3, RZ, 0x18, R2 ;  /* 0x00000018ff037819 */ /* 0x000fc80000011602 */
[----:B------:R-:W-:-:S05]  /*9670*/  LOP3.LUT R3, R0, R3, RZ, 0xfc, !PT ;  /* 0x0000000300037212 */ /* 0x000fca00078efcff */
[----:B------:R0:W-:Y:S01]  /*9680*/  STG.E.U8 desc[UR36][R16.64], R3 ;  /* 0x0000000310007986 */ /* 0x0001e2000c101124 */
[----:B------:R-:W-:Y:S05]  /*9690*/  BRA `(.L_x_181) ;  /* 0x0000000400b07947 */ /* 0x000fea0003800000 */
.L_x_191:
[----:B0-----:R0:W-:Y:S01]  /*96a0*/  STG.E.U16 desc[UR36][R16.64], R3 ;  /* 0x0000000310007986 */ /* 0x0011e2000c101524 */
[----:B------:R-:W-:Y:S05]  /*96b0*/  BRA `(.L_x_181) ;  /* 0x0000000400a87947 */ /* 0x000fea0003800000 */
.L_x_188:
        /* <DEDUP_REMOVED lines=12> */
.L_x_200:
        /* <DEDUP_REMOVED lines=17> */
.L_x_203:
[----:B------:R-:W-:-:S04]  /*9890*/  LOP3.LUT R2, R3, 0x80000000, RZ, 0xc0, !PT ;  /* 0x8000000003027812 */ /* 0x000fc800078ec0ff */
[----:B------:R-:W-:-:S04]  /*98a0*/  SHF.R.U32.HI R3, RZ, 0x18, R2 ;  /* 0x00000018ff037819 */ /* 0x000fc80000011602 */
[----:B------:R-:W-:-:S04]  /*98b0*/  LOP3.LUT R0, R0, R3, RZ, 0xfc, !PT ;  /* 0x0000000300007212 */ /* 0x000fc800078efcff */
[----:B------:R-:W-:-:S07]  /*98c0*/  PRMT R8, R0, 0x7610, R8 ;  /* 0x0000761000087816 */ /* 0x000fce0000000008 */
.L_x_202:
[----:B------:R-:W-:Y:S05]  /*98d0*/  BSYNC B0 ;  /* 0x0000000000007941 */ /* 0x000fea0003800000 */
.L_x_201:
[----:B------:R0:W-:Y:S01]  /*98e0*/  STG.E.U8 desc[UR36][R16.64], R8 ;  /* 0x0000000810007986 */ /* 0x0001e2000c101124 */
[----:B------:R-:W-:Y:S05]  /*98f0*/  BRA `(.L_x_181) ;  /* 0x0000000400187947 */ /* 0x000fea0003800000 */
.L_x_199:
        /* <DEDUP_REMOVED lines=17> */
.L_x_206:
[----:B------:R-:W-:-:S04]  /*9a10*/  LOP3.LUT R2, R3, 0x80000000, RZ, 0xc0, !PT ;  /* 0x8000000003027812 */ /* 0x000fc800078ec0ff */
[----:B------:R-:W-:-:S04]  /*9a20*/  SHF.R.U32.HI R3, RZ, 0x18, R2 ;  /* 0x00000018ff037819 */ /* 0x000fc80000011602 */
[----:B------:R-:W-:-:S04]  /*9a30*/  LOP3.LUT R0, R0, R3, RZ, 0xfc, !PT ;  /* 0x0000000300007212 */ /* 0x000fc800078efcff */
[----:B------:R-:W-:-:S07]  /*9a40*/  PRMT R8, R0, 0x7610, R8 ;  /* 0x0000761000087816 */ /* 0x000fce0000000008 */
.L_x_205:
[----:B------:R-:W-:Y:S05]  /*9a50*/  BSYNC B0 ;  /* 0x0000000000007941 */ /* 0x000fea0003800000 */
.L_x_204:
[----:B------:R0:W-:Y:S01]  /*9a60*/  STG.E.U8 desc[UR36][R16.64], R8 ;  /* 0x0000000810007986 */ /* 0x0001e2000c101124 */
[----:B------:R-:W-:Y:S05]  /*9a70*/  BRA `(.L_x_181) ;  /* 0x0000000000b87947 */ /* 0x000fea0003800000 */
.L_x_198:
        /* <DEDUP_REMOVED lines=22> */
.L_x_180:
        /* <DEDUP_REMOVED lines=16> */
.L_x_209:
[----:B------:R-:W-:Y:S05]  /*9ce0*/  BRA `(.L_x_181) ;  /* 0x00000000001c7947 */ /* 0x000fea0003800000 */
.L_x_208:
[----:B0-----:R-:W-:-:S06]  /*9cf0*/  IMAD.U32 R3, R3, 0x10000, RZ ;  /* 0x0001000003037824 */ /* 0x001fcc00078e00ff */
[----:B------:R-:W0:Y:S02]  /*9d00*/  F2I.U64.TRUNC R2, R3 ;  /* 0x0000000300027311 */ /* 0x000e24000020d800 */
[----:B0-----:R0:W-:Y:S01]  /*9d10*/  STG.E.64 desc[UR36][R16.64], R2 ;  /* 0x0000000210007986 */ /* 0x0011e2000c101b24 */
[----:B------:R-:W-:Y:S05]  /*9d20*/  BRA `(.L_x_181) ;  /* 0x00000000000c7947 */ /* 0x000fea0003800000 */
.L_x_207:
[----:B0-----:R-:W-:-:S06]  /*9d30*/  IMAD.U32 R3, R3, 0x10000, RZ ;  /* 0x0001000003037824 */ /* 0x001fcc00078e00ff */
[----:B------:R-:W0:Y:S02]  /*9d40*/  F2I.FTZ.U32.TRUNC.NTZ R3, R3 ;  /* 0x0000000300037305 */ /* 0x000e24000021f000 */
[----:B0-----:R0:W-:Y:S02]  /*9d50*/  STG.E desc[UR36][R16.64], R3 ;  /* 0x0000000310007986 */ /* 0x0011e4000c101924 */
.L_x_181:
[----:B------:R-:W-:-:S07]  /*9d60*/  VIADD R19, R19, 0x80 ;  /* 0x0000008013137836 */ /* 0x000fce0000000000 */
.L_x_141:
[----:B------:R-:W-:Y:S05]  /*9d70*/  BSYNC B6 ;  /* 0x0000000000067941 */ /* 0x000fea0003800000 */
.L_x_140:
[----:B------:R-:W-:Y:S02]  /*9d80*/  ULDC UR4, c[0x0][0x210] ;  /* 0x0000840000047ab9 */ /* 0x000fe40000000800 */
[----:B------:R-:W-:-:S13]  /*9d90*/  ISETP.GE.AND P0, PT, R19, UR4, PT ;  /* 0x0000000413007c0c */ /* 0x000fda000bf06270 */
[----:B------:R-:W-:Y:S05]  /*9da0*/  @P0 EXIT ;  /* 0x000000000000094d */ /* 0x000fea0003800000 */
        /* <DEDUP_REMOVED lines=161> */
[----:B------:R-:W-:Y:S01]  /*a7c0*/  HFMA2.MMA R2, -RZ, RZ, 0, 0 ;  /* 0x00000000ff027435 */ /* 0x000fe200000001ff */
[----:B------:R-:W-:Y:S01]  /*a7d0*/  ULDC.64 UR6, c[0x0][0x2b8] ;  /* 0x0000ae0000067ab9 */ /* 0x000fe20000000a00 */
[----:B------:R-:W-:Y:S01]  /*a7e0*/  ULDC UR4, c[0x0][0x2c0] ;  /* 0x0000b00000047ab9 */ /* 0x000fe20000000800 */
[----:B------:R-:W-:-:S07]  /*a7f0*/  ISETP.NE.AND P0, PT, R6, 0xe, PT ;  /* 0x0000000e0600780c */ /* 0x000fce0003f05270 */
        /* <DEDUP_REMOVED lines=138> */
.L_x_210:
        /* <DEDUP_REMOVED lines=22> */
.L_x_214:
[----:B------:R-:W2:Y:S02]  /*b200*/  LDG.E.U8 R2, desc[UR36][R2.64] ;  /* 0x0000002402027981 */ /* 0x000ea4000c1e1100 */
[----:B--2---:R-:W-:-:S04]  /*b210*/  I2FP.F32.U32 R0, R2 ;  /* 0x0000000200007245 */ /* 0x004fc80000201000 */
[----:B------:R-:W-:Y:S01]  /*b220*/  F2FP.BF16.F32.PACK_AB R0, RZ, R0 ;  /* 0x00000000ff00723e */ /* 0x000fe200000010ff */
[----:B------:R-:W-:Y:S06]  /*b230*/  BRA `(.L_x_216) ;  /* 0x0000000c00907947 */ /* 0x000fec0003800000 */
.L_x_213:
        /* <DEDUP_REMOVED lines=10> */
.L_x_218:
[----:B------:R-:W2:Y:S02]  /*b2e0*/  LDG.E R2, desc[UR36][R2.64] ;  /* 0x0000002402027981 */ /* 0x000ea4000c1e1900 */
[----:B--2---:R-:W-:-:S04]  /*b2f0*/  I2FP.F32.S32 R0, R2 ;  /* 0x0000000200007245 */ /* 0x004fc80000201400 */
[----:B------:R-:W-:Y:S01]  /*b300*/  F2FP.BF16.F32.PACK_AB R0, RZ, R0 ;  /* 0x00000000ff00723e */ /* 0x000fe200000010ff */
[----:B------:R-:W-:Y:S06]  /*b310*/  BRA `(.L_x_216) ;  /* 0x0000000c00587947 */ /* 0x000fec0003800000 */
.L_x_217:
[----:B------:R-:W2:Y:S02]  /*b320*/  LDG.E.U16 R2, desc[UR36][R2.64] ;  /* 0x0000002402027981 */ /* 0x000ea4000c1e1500 */
[----:B--2---:R-:W0:Y:S02]  /*b330*/  I2F.S16 R0, R2 ;  /* 0x0000000200007306 */ /* 0x004e240000101400 */
[----:B0-----:R-:W-:Y:S01]  /*b340*/  F2FP.BF16.F32.PACK_AB R0, RZ, R0 ;  /* 0x00000000ff00723e */ /* 0x001fe200000010ff */
[----:B------:R-:W-:Y:S06]  /*b350*/  BRA `(.L_x_216) ;  /* 0x0000000c00487947 */ /* 0x000fec0003800000 */
.L_x_212:
        /* <DEDUP_REMOVED lines=9> */
.L_x_220:
[----:B------:R-:W2:Y:S02]  /*b3f0*/  LDG.E.U16 R0, desc[UR36][R2.64] ;  /* 0x0000002402007981 */ /* 0x000ea4000c1e1500 */
[----:B--2---:R-:W-:-:S05]  /*b400*/  HADD2.F32 R0, -RZ, R0.H0_H0 ;  /* 0x20000000ff007230 */ /* 0x004fca0000004100 */
[----:B------:R-:W-:Y:S01]  /*b410*/  F2FP.BF16.F32.PACK_AB R0, RZ, R0 ;  /* 0x00000000ff00723e */ /* 0x000fe200000010ff */
[----:B------:R-:W-:Y:S06]  /*b420*/  BRA `(.L_x_216) ;  /* 0x0000000c00147947 */ /* 0x000fec0003800000 */
.L_x_219:
        /* <DEDUP_REMOVED lines=9> */
.L_x_222:
[----:B------:R-:W2:Y:S02]  /*b4c0*/  LDG.E.U16 R2, desc[UR36][R2.64] ;  /* 0x0000002402027981 */ /* 0x000ea4000c1e1500 */
[----:B--2---:R-:W-:-:S05]  /*b4d0*/  HADD2.F32 R0, -RZ, R2.H0_H0 ;  /* 0x20000002ff007230 */ /* 0x004fca0000004100 */
[----:B------:R-:W-:Y:S01]  /*b4e0*/  F2FP.BF16.F32.PACK_AB R0, RZ, R0 ;  /* 0x00000000ff00723e */ /* 0x000fe200000010ff */
[----:B------:R-:W-:Y:S06]  /*b4f0*/  BRA `(.L_x_216) ;  /* 0x0000000800e07947 */ /* 0x000fec0003800000 */
.L_x_221:
        /* <DEDUP_REMOVED lines=8> */
.L_x_211:
        /* <DEDUP_REMOVED lines=13> */
.L_x_225:
        /* <DEDUP_REMOVED lines=8> */
.L_x_224:
        /* <DEDUP_REMOVED lines=28> */
.L_x_227:
        /* <DEDUP_REMOVED lines=15> */
.L_x_226:
[----:B------:R0:W5:Y:S01]  /*b980*/  LDG.E.U16 R0, desc[UR36][R2.64] ;  /* 0x0000002402007981 */ /* 0x000162000c1e1500 */
[----:B------:R-:W-:Y:S05]  /*b990*/  BRA `(.L_x_216) ;  /* 0x0000000400b87947 */ /* 0x000fea0003800000 */
.L_x_223:
        /* <DEDUP_REMOVED lines=12> */
.L_x_230:
        /* <DEDUP_REMOVED lines=21> */
.L_x_234:
[----:B------:R-:W-:Y:S05]  /*bbb0*/  BSYNC B1 ;  /* 0x0000000000017941 */ /* 0x000fea0003800000 */
.L_x_233:
[----:B------:R-:W-:Y:S01]  /*bbc0*/  LEA R3, R0, 0x3b800000, 0x17 ;  /* 0x3b80000000037811 */ /* 0x000fe200078eb8ff */
[----:B------:R-:W-:-:S05]  /*bbd0*/  IMAD.SHL.U32 R0, R2, 0x100000, RZ ;  /* 0x0010000002007824 */ /* 0x000fca00078e00ff */
[----:B------:R-:W-:-:S07]  /*bbe0*/  LOP3.LUT R0, R3, R0, R4, 0xfe, !PT ;  /* 0x0000000003007212 */ /* 0x000fce00078efe04 */
.L_x_232:
[----:B------:R-:W-:Y:S05]  /*bbf0*/  BSYNC B0 ;  /* 0x0000000000007941 */ /* 0x000fea0003800000 */
.L_x_231:
[----:B------:R-:W-:Y:S01]  /*bc00*/  F2FP.BF16.F32.PACK_AB R0, RZ, R0 ;  /* 0x00000000ff00723e */ /* 0x000fe200000010ff */
[----:B------:R-:W-:Y:S06]  /*bc10*/  BRA `(.L_x_216) ;  /* 0x0000000400187947 */ /* 0x000fec0003800000 */
.L_x_229:
        /* <DEDUP_REMOVED lines=21> */
.L_x_238:
[----:B------:R-:W-:Y:S05]  /*bd70*/  BSYNC B1 ;  /* 0x0000000000017941 */ /* 0x000fea0003800000 */
.L_x_237:
[----:B------:R-:W-:Y:S01]  /*bd80*/  LEA R3, R0, 0x37800000, 0x17 ;  /* 0x3780000000037811 */ /* 0x000fe200078eb8ff */
[----:B------:R-:W-:-:S05]  /*bd90*/  IMAD.SHL.U32 R0, R2, 0x200000, RZ ;  /* 0x0020000002007824 */ /* 0x000fca00078e00ff */
[----:B------:R-:W-:-:S07]  /*bda0*/  LOP3.LUT R0, R3, R0, R4, 0xfe, !PT ;  /* 0x0000000003007212 */ /* 0x000fce00078efe04 */
.L_x_236:
[----:B------:R-:W-:Y:S05]  /*bdb0*/  BSYNC B0 ;  /* 0x0000000000007941 */ /* 0x000fea0003800000 */
.L_x_235:
[----:B------:R-:W-:Y:S01]  /*bdc0*/  F2FP.BF16.F32.PACK_AB R0, RZ, R0 ;  /* 0x00000000ff00723e */ /* 0x000fe200000010ff */
[----:B------:R-:W-:Y:S06]  /*bdd0*/  BRA `(.L_x_216) ;  /* 0x0000000000a87947 */ /* 0x000fec0003800000 */
.L_x_228:
        /* <DEDUP_REMOVED lines=14> */
.L_x_242:
[----:B------:R-:W-:Y:S05]  /*bec0*/  BSYNC B0 ;  /* 0x0000000000007941 */ /* 0x000fea0003800000 */
.L_x_241:
[----:B------:R-:W-:Y:S01]  /*bed0*/  F2FP.BF16.F32.PACK_AB R0, RZ, R0 ;  /* 0x00000000ff00723e */ /* 0x000fe200000010ff */
[----:B------:R-:W-:Y:S06]  /*bee0*/  BRA `(.L_x_216) ;  /* 0x0000000000647947 */ /* 0x000fec0003800000 */
.L_x_215:
[----:B------:R-:W-:Y:S01]  /*bef0*/  MOV R0, 0x0 ;  /* 0x0000000000007802 */ /* 0x000fe20000000f00 */
[----:B------:R-:W-:Y:S01]  /*bf00*/  ULDC.64 UR4, c[0x4][0x158] ;  /* 0x0100560000047ab9 */ /* 0x000fe20000000a00 */
[----:B------:R-:W-:Y:S01]  /*bf10*/  ULDC.64 UR6, c[0x4][0x68] ;  /* 0x01001a0000067ab9 */ /* 0x000fe20000000a00 */
[----:B------:R-:W-:Y:S01]  /*bf20*/  IMAD.U32 R4, RZ, RZ, UR4 ;  /* 0x00000004ff047e24 */ /* 0x000fe2000f8e00ff */
[----:B------:R0:W1:Y:S01]  /*bf30*/  LDC.64 R2, c[0x4][R0] ;  /* 0x0100000000027b82 */ /* 0x0000620000000a00 */
[----:B------:R-:W-:Y:S01]  /*bf40*/  IMAD.U32 R5, RZ, RZ, UR5 ;  /* 0x00000005ff057e24 */ /* 0x000fe2000f8e00ff */
[----:B------:R-:W-:Y:S01]  /*bf50*/  ULDC.64 UR4, c[0x4][0x160] ;  /* 0x0100580000047ab9 */ /* 0x000fe20000000a00 */
[----:B------:R-:W-:Y:S01]  /*bf60*/  IMAD.U32 R10, RZ, RZ, UR6 ;  /* 0x00000006ff0a7e24 */ /* 0x000fe2000f8e00ff */
[----:B------:R-:W-:Y:S01]  /*bf70*/  MOV R7, UR5 ;  /* 0x0000000500077c02 */ /* 0x000fe20008000f00 */
[----:B------:R-:W-:Y:S02]  /*bf80*/  IMAD.U32 R6, RZ, RZ, UR4 ;  /* 0x00000004ff067e24 */ /* 0x000fe4000f8e00ff */
[----:B------:R-:W-:-:S02]  /*bf90*/  IMAD.U32 R11, RZ, RZ, UR7 ;  /* 0x00000007ff0b7e24 */ /* 0x000fc4000f8e00ff */
[----:B------:R-:W-:Y:S02]  /*bfa0*/  IMAD.MOV.U32 R8, RZ, RZ, 0x4e ;  /* 0x0000004eff087424 */ /* 0x000fe400078e00ff */
[----:B------:R-:W-:Y:S02]  /*bfb0*/  IMAD.MOV.U32 R12, RZ, RZ, 0x1 ;  /* 0x00000001ff0c7424 */ /* 0x000fe400078e00ff */
[----:B0-----:R-:W-:-:S07]  /*bfc0*/  IMAD.MOV.U32 R13, RZ, RZ, RZ ;  /* 0x000000ffff0d7224 */ /* 0x001fce00078e00ff */
[----:B------:R-:W-:-:S07]  /*bfd0*/  LEPC R20, `(.L_x_243) ;  /* 0x000000001014794e */ /* 0x000fce0000000000 */
[----:B-1----:R-:W-:Y:S05]  /*bfe0*/  CALL.ABS.NOINC R2 ;  /* 0x0000000002007343 */ /* 0x002fea0003c00000 */
.L_x_243:
[----:B------:R-:W-:Y:S01]  /*bff0*/  PRMT R0, RZ, 0x7610, R0 ;  /* 0x00007610ff007816 */ /* 0x000fe20000000000 */
[----:B------:R-:W-:Y:S06]  /*c000*/  BRA `(.L_x_216) ;  /* 0x00000000001c7947 */ /* 0x000fec0003800000 */
.L_x_240:
[----:B------:R-:W2:Y:S02]  /*c010*/  LDG.E.64 R2, desc[UR36][R2.64] ;  /* 0x0000002402027981 */ /* 0x000ea4000c1e1b00 */
[----:B--2---:R-:W0:Y:S02]  /*c020*/  I2F.U64 R0, R2 ;  /* 0x0000000200007312 */ /* 0x004e240000301000 */
[----:B0-----:R-:W-:Y:S01]  /*c030*/  F2FP.BF16.F32.PACK_AB R0, RZ, R0 ;  /* 0x00000000ff00723e */ /* 0x001fe200000010ff */
[----:B------:R-:W-:Y:S06]  /*c040*/  BRA `(.L_x_216) ;  /* 0x00000000000c7947 */ /* 0x000fec0003800000 */
.L_x_239:
[----:B------:R-:W2:Y:S02]  /*c050*/  LDG.E R2, desc[UR36][R2.64] ;  /* 0x0000002402027981 */ /* 0x000ea4000c1e1900 */
[----:B--2---:R-:W-:-:S04]  /*c060*/  I2FP.F32.U32 R0, R2 ;  /* 0x0000000200007245 */ /* 0x004fc80000201000 */
[----:B------:R-:W-:-:S07]  /*c070*/  F2FP.BF16.F32.PACK_AB R0, RZ, R0 ;  /* 0x00000000ff00723e */ /* 0x000fce00000010ff */
.L_x_216:
        /* <DEDUP_REMOVED lines=43> */
[----:B0-----:R-:W-:Y:S01]  /*c330*/  STG.E.U8 desc[UR36][R16.64], R3 ;  /* 0x0000000310007986 */ /* 0x001fe2000c101124 */
[----:B------:R-:W-:Y:S05]  /*c340*/  EXIT ;  /* 0x000000000000794d */ /* 0x000fea0003800000 */
.L_x_247:
[----:B0-----:R-:W-:-:S06]  /*c350*/  IMAD.U32 R3, R3, 0x10000, RZ ;  /* 0x0001000003037824 */ /* 0x001fcc00078e00ff */
[----:B------:R-:W0:Y:S02]  /*c360*/  F2I.S64.TRUNC R2, R3 ;  /* 0x0000000300027311 */ /* 0x000e24000020d900 */
[----:B0-----:R-:W-:Y:S01]  /*c370*/  STG.E.U8 desc[UR36][R16.64], R2 ;  /* 0x0000000210007986 */ /* 0x001fe2000c101124 */
[----:B------:R-:W-:Y:S05]  /*c380*/  EXIT ;  /* 0x000000000000794d */ /* 0x000fea0003800000 */
.L_x_246:
        /* <DEDUP_REMOVED lines=8> */
[----:B0-----:R-:W-:Y:S01]  /*c410*/  STG.E.64 desc[UR36][R16.64], R2 ;  /* 0x0000000210007986 */ /* 0x001fe2000c101b24 */
[----:B------:R-:W-:Y:S05]  /*c420*/  EXIT ;  /* 0x000000000000794d */ /* 0x000fea0003800000 */
.L_x_250:
[----:B0-----:R-:W-:-:S06]  /*c430*/  IMAD.U32 R3, R3, 0x10000, RZ ;  /* 0x0001000003037824 */ /* 0x001fcc00078e00ff */
[----:B------:R-:W0:Y:S02]  /*c440*/  F2I.FTZ.TRUNC.NTZ R3, R3 ;  /* 0x0000000300037305 */ /* 0x000e24000021f100 */
[----:B0-----:R-:W-:Y:S01]  /*c450*/  STG.E desc[UR36][R16.64], R3 ;  /* 0x0000000310007986 */ /* 0x001fe2000c101924 */
[----:B------:R-:W-:Y:S05]  /*c460*/  EXIT ;  /* 0x000000000000794d */ /* 0x000fea0003800000 */
.L_x_249:
[----:B0-----:R-:W-:-:S06]  /*c470*/  IMAD.U32 R3, R3, 0x10000, RZ ;  /* 0x0001000003037824 */ /* 0x001fcc00078e00ff */
[----:B------:R-:W0:Y:S02]  /*c480*/  F2I.FTZ.TRUNC.NTZ R3, R3 ;  /* 0x0000000300037305 */ /* 0x000e24000021f100 */
[----:B0-----:R-:W-:Y:S01]  /*c490*/  STG.E.U16 desc[UR36][R16.64], R3 ;  /* 0x0000000310007986 */ /* 0x001fe2000c101524 */
[----:B------:R-:W-:Y:S05]  /*c4a0*/  EXIT ;  /* 0x000000000000794d */ /* 0x000fea0003800000 */
.L_x_245:
[----:B------:R-:W-:-:S13]  /*c4b0*/  ISETP.GT.AND P0, PT, R0, 0x6, PT ;  /* 0x000000060000780c */ /* 0x000fda0003f04270 */
[----:B------:R-:W-:Y:S05]  /*c4c0*/  @P0 BRA `(.L_x_251) ;  /* 0x00000000002c0947 */ /* 0x000fea0003800000 */
[----:B------:R-:W-:-:S13]  /*c4d0*/  ISETP.NE.AND P0, PT, R0, 0x5, PT ;  /* 0x000000050000780c */ /* 0x000fda0003f05270 */
[----:B------:R-:W-:Y:S05]  /*c4e0*/  @!P0 BRA `(.L_x_252) ;  /* 0x0000000000148947 */ /* 0x000fea0003800000 */
[----:B------:R-:W-:-:S13]  /*c4f0*/  ISETP.NE.AND P0, PT, R0, 0x6, PT ;  /* 0x000000060000780c */ /* 0x000fda0003f05270 */
[----:B------:R-:W-:Y:S05]  /*c500*/  @P0 BRA `(.L_x_248) ;  /* 0x0000000800c40947 */ /* 0x000fea0003800000 */
[----:B0-----:R-:W-:-:S05]  /*c510*/  IMAD.U32 R3, R3, 0x10000, RZ ;  /* 0x0001000003037824 */ /* 0x001fca00078e00ff */
[----:B------:R-:W-:Y:S01]  /*c520*/  STG.E desc[UR36][R16.64], R3 ;  /* 0x0000000310007986 */ /* 0x000fe2000c101924 */
[----:B------:R-:W-:Y:S05]  /*c530*/  EXIT ;  /* 0x000000000000794d */ /* 0x000fea0003800000 */
.L_x_252:
[----:B0-----:R-:W-:-:S05]  /*c540*/  IMAD.U32 R0, R3, 0x10000, RZ ;  /* 0x0001000003007824 */ /* 0x001fca00078e00ff */
[----:B------:R-:W-:-:S05]  /*c550*/  F2FP.F16.F32.PACK_AB R0, RZ, R0 ;  /* 0x00000000ff00723e */ /* 0x000fca00000000ff */
[----:B------:R-:W-:Y:S01]  /*c560*/  STG.E.U16 desc[UR36][R16.64], R0 ;  /* 0x0000000010007986 */ /* 0x000fe2000c101524 */
[----:B------:R-:W-:Y:S05]  /*c570*/  EXIT ;  /* 0x000000000000794d */ /* 0x000fea0003800000 */
.L_x_251:
        /* <DEDUP_REMOVED lines=8> */
[----:B------:R-:W-:Y:S01]  /*c600*/  STG.E.64 desc[UR36][R16.64], R2 ;  /* 0x0000000210007986 */ /* 0x000fe2000c101b24 */
[----:B------:R-:W-:Y:S05]  /*c610*/  EXIT ;  /* 0x000000000000794d */ /* 0x000fea0003800000 */
.L_x_254:
[----:B0-----:R-:W-:-:S05]  /*c620*/  IMAD.U32 R3, R3, 0x10000, RZ ;  /* 0x0001000003037824 */ /* 0x001fca00078e00ff */
[----:B------:R-:W-:-:S04]  /*c630*/  F2FP.F16.F32.PACK_AB R3, RZ, R3 ;  /* 0x00000003ff03723e */ /* 0x000fc800000000ff */
[----:B------:R-:W-:-:S05]  /*c640*/  PRMT R3, R3, 0x5410, RZ ;  /* 0x0000541003037816 */ /* 0x000fca00000000ff */
[----:B------:R-:W-:Y:S01]  /*c650*/  STG.E desc[UR36][R16.64], R3 ;  /* 0x0000000310007986 */ /* 0x000fe2000c101924 */
[----:B------:R-:W-:Y:S05]  /*c660*/  EXIT ;  /* 0x000000000000794d */ /* 0x000fea0003800000 */
.L_x_253:
[----:B0-----:R-:W-:-:S04]  /*c670*/  IMAD.U32 R2, R3, 0x10000, RZ ;  /* 0x0001000003027824 */ /* 0x001fc800078e00ff */
[----:B------:R-:W-:-:S06]  /*c680*/  FMUL.FTZ R2, R2, 1 ;  /* 0x3f80000002027820 */ /* 0x000fcc0000410000 */
[----:B------:R-:W0:Y:S02]  /*c690*/  F2F.F64.F32 R2, R2 ;  /* 0x0000000200027310 */ /* 0x000e240000201800 */
[----:B0-----:R-:W-:Y:S01]  /*c6a0*/  STG.E.64 desc[UR36][R16.64], R2 ;  /* 0x0000000210007986 */ /* 0x001fe2000c101b24 */
[----:B------:R-:W-:Y:S05]  /*c6b0*/  EXIT ;  /* 0x000000000000794d */ /* 0x000fea0003800000 */
.L_x_244:
        /* <DEDUP_REMOVED lines=11> */
[----:B------:R-:W-:Y:S01]  /*c770*/  STG.E.U8 desc[UR36][R16.64], R3 ;  /* 0x0000000310007986 */ /* 0x000fe2000c101124 */
[----:B------:R-:W-:Y:S05]  /*c780*/  EXIT ;  /* 0x000000000000794d */ /* 0x000fea0003800000 */
.L_x_257:
[----:B0-----:R-:W-:Y:S01]  /*c790*/  IMAD.U32 R3, R3, 0x10000, RZ ;  /* 0x0001000003037824 */ /* 0x001fe200078e00ff */
[----:B------:R-:W-:-:S03]  /*c7a0*/  CS2R R6, SRZ ;  /* 0x0000000000067805 */ /* 0x000fc6000001ff00 */
[----:B------:R-:W-:-:S04]  /*c7b0*/  FMUL.FTZ R3, R3, 1 ;  /* 0x3f80000003037820 */ /* 0x000fc80000410000 */
[----:B------:R-:W0:Y:S02]  /*c7c0*/  F2F.F64.F32 R4, R3 ;  /* 0x0000000300047310 */ /* 0x000e240000201800 */
[----:B0-----:R-:W-:Y:S01]  /*c7d0*/  STG.E.128 desc[UR36][R16.64], R4 ;  /* 0x0000000410007986 */ /* 0x001fe2000c101d24 */
[----:B------:R-:W-:Y:S05]  /*c7e0*/  EXIT ;  /* 0x000000000000794d */ /* 0x000fea0003800000 */
.L_x_256:
        /* <DEDUP_REMOVED lines=21> */
.L_x_261:
[----:B------:R-:W-:Y:S05]  /*c940*/  BSYNC B0 ;  /* 0x0000000000007941 */ /* 0x000fea0003800000 */
.L_x_260:
[----:B------:R-:W-:-:S05]  /*c950*/  LOP3.LUT R3, R0, R3, RZ, 0xfc, !PT ;  /* 0x0000000300037212 */ /* 0x000fca00078efcff */
[----:B------:R-:W-:Y:S01]  /*c960*/  STG.E.U8 desc[UR36][R16.64], R3 ;  /* 0x0000000310007986 */ /* 0x000fe2000c101124 */
[----:B------:R-:W-:Y:S05]  /*c970*/  EXIT ;  /* 0x000000000000794d */ /* 0x000fea0003800000 */
.L_x_259:
        /* <DEDUP_REMOVED lines=13> */
.L_x_263:
[----:B------:R-:W-:Y:S01]  /*ca50*/  IMAD.MOV.U32 R0, RZ, RZ, 0x7f ;  /* 0x0000007fff007424 */ /* 0x000fe200078e00ff */
[----:B------:R-:W-:-:S04]  /*ca60*/  ISETP.GT.U32.AND P0, PT, R2, 0x7f800000, PT ;  /* 0x7f8000000200780c */ /* 0x000fc80003f04070 */
[----:B------:R-:W-:-:S09]  /*ca70*/  SEL R0, R0, 0x7c, P0 ;  /* 0x0000007c00007807 */ /* 0x000fd20000000000 */
.L_x_264:
[----:B------:R-:W-:Y:S05]  /*ca80*/  BSYNC B0 ;  /* 0x0000000000007941 */ /* 0x000fea0003800000 */
.L_x_262:
[----:B------:R-:W-:-:S04]  /*ca90*/  LOP3.LUT R2, R3, 0x80000000, RZ, 0xc0, !PT ;  /* 0x8000000003027812 */ /* 0x000fc800078ec0ff */
[----:B------:R-:W-:-:S04]  /*caa0*/  SHF.R.U32.HI R3, RZ, 0x18, R2 ;  /* 0x00000018ff037819 */ /* 0x000fc80000011602 */
[----:B------:R-:W-:-:S05]  /*cab0*/  LOP3.LUT R3, R0, R3, RZ, 0xfc, !PT ;  /* 0x0000000300037212 */ /* 0x000fca00078efcff */
[----:B------:R-:W-:Y:S01]  /*cac0*/  STG.E.U8 desc[UR36][R16.64], R3 ;  /* 0x0000000310007986 */ /* 0x000fe2000c101124 */
[----:B------:R-:W-:Y:S05]  /*cad0*/  EXIT ;  /* 0x000000000000794d */ /* 0x000fea0003800000 */
.L_x_258:
[----:B0-----:R-:W-:Y:S01]  /*cae0*/  STG.E.U16 desc[UR36][R16.64], R3 ;  /* 0x0000000310007986 */ /* 0x001fe2000c101524 */
[----:B------:R-:W-:Y:S05]  /*caf0*/  EXIT ;  /* 0x000000000000794d */ /* 0x000fea0003800000 */
.L_x_255:
        /* <DEDUP_REMOVED lines=10> */
[----:B0-----:R-:W-:Y:S01]  /*cba0*/  STG.E.U16 desc[UR36][R16.64], R3 ;  /* 0x0000000310007986 */ /* 0x001fe2000c101524 */
[----:B------:R-:W-:Y:S05]  /*cbb0*/  EXIT ;  /* 0x000000000000794d */ /* 0x000fea0003800000 */
.L_x_267:
        /* <DEDUP_REMOVED lines=17> */
.L_x_270:
[----:B------:R-:W-:-:S04]  /*ccd0*/  LOP3.LUT R2, R3, 0x80000000, RZ, 0xc0, !PT ;  /* 0x8000000003027812 */ /* 0x000fc800078ec0ff */
[----:B------:R-:W-:-:S04]  /*cce0*/  SHF.R.U32.HI R3, RZ, 0x18, R2 ;  /* 0x00000018ff037819 */ /* 0x000fc80000011602 */
[----:B------:R-:W-:-:S04]  /*ccf0*/  LOP3.LUT R0, R0, R3, RZ, 0xfc, !PT ;  /* 0x0000000300007212 */ /* 0x000fc800078efcff */
[----:B------:R-:W-:-:S07]  /*cd00*/  PRMT R8, R0, 0x7610, R8 ;  /* 0x0000761000087816 */ /* 0x000fce0000000008 */
.L_x_269:
[----:B------:R-:W-:Y:S05]  /*cd10*/  BSYNC B0 ;  /* 0x0000000000007941 */ /* 0x000fea0003800000 */
.L_x_268:
[----:B------:R-:W-:Y:S01]  /*cd20*/  STG.E.U8 desc[UR36][R16.64], R8 ;  /* 0x0000000810007986 */ /* 0x000fe2000c101124 */
[----:B------:R-:W-:Y:S05]  /*cd30*/  EXIT ;  /* 0x000000000000794d */ /* 0x000fea0003800000 */
.L_x_266:
        /* <DEDUP_REMOVED lines=17> */
.L_x_273:
[----:B------:R-:W-:-:S04]  /*ce50*/  LOP3.LUT R2, R3, 0x80000000, RZ, 0xc0, !PT ;  /* 0x8000000003027812 */ /* 0x000fc800078ec0ff */
[----:B------:R-:W-:-:S04]  /*ce60*/  SHF.R.U32.HI R3, RZ, 0x18, R2 ;  /* 0x00000018ff037819 */ /* 0x000fc80000011602 */
[----:B------:R-:W-:-:S04]  /*ce70*/  LOP3.LUT R0, R0, R3, RZ, 0xfc, !PT ;  /* 0x0000000300007212 */ /* 0x000fc800078efcff */
[----:B------:R-:W-:-:S07]  /*ce80*/  PRMT R8, R0, 0x7610, R8 ;  /* 0x0000761000087816 */ /* 0x000fce0000000008 */
.L_x_272:
[----:B------:R-:W-:Y:S05]  /*ce90*/  BSYNC B0 ;  /* 0x0000000000007941 */ /* 0x000fea0003800000 */
.L_x_271:
[----:B------:R-:W-:Y:S01]  /*cea0*/  STG.E.U8 desc[UR36][R16.64], R8 ;  /* 0x0000000810007986 */ /* 0x000fe2000c101124 */
[----:B------:R-:W-:Y:S05]  /*ceb0*/  EXIT ;  /* 0x000000000000794d */ /* 0x000fea0003800000 */
.L_x_265:
        /* <DEDUP_REMOVED lines=20> */
[----:B------:R-:W-:Y:S01]  /*d000*/  STG.E.U8 desc[UR36][R16.64], R3 ;  /* 0x0000000310007986 */ /* 0x000fe2000c101124 */
[----:B------:R-:W-:Y:S05]  /*d010*/  EXIT ;  /* 0x000000000000794d */ /* 0x000fea0003800000 */
.L_x_248:
        /* <DEDUP_REMOVED lines=16> */
.L_x_276:
[----:B------:R-:W-:Y:S05]  /*d120*/  EXIT ;  /* 0x000000000000794d */ /* 0x000fea0003800000 */
.L_x_275:
[----:B0-----:R-:W-:-:S06]  /*d130*/  IMAD.U32 R3, R3, 0x10000, RZ ;  /* 0x0001000003037824 */ /* 0x001fcc00078e00ff */
[----:B------:R-:W0:Y:S02]  /*d140*/  F2I.U64.TRUNC R2, R3 ;  /* 0x0000000300027311 */ /* 0x000e24000020d800 */
[----:B0-----:R-:W-:Y:S01]  /*d150*/  STG.E.64 desc[UR36][R16.64], R2 ;  /* 0x0000000210007986 */ /* 0x001fe2000c101b24 */
[----:B------:R-:W-:Y:S05]  /*d160*/  EXIT ;  /* 0x000000000000794d */ /* 0x000fea0003800000 */
.L_x_274:
[----:B0-----:R-:W-:-:S06]  /*d170*/  IMAD.U32 R3, R3, 0x10000, RZ ;  /* 0x0001000003037824 */ /* 0x001fcc00078e00ff */
[----:B------:R-:W0:Y:S02]  /*d180*/  F2I.FTZ.U32.TRUNC.NTZ R3, R3 ;  /* 0x0000000300037305 */ /* 0x000e24000021f000 */
[----:B0-----:R-:W-:Y:S01]  /*d190*/  STG.E desc[UR36][R16.64], R3 ;  /* 0x0000000310007986 */ /* 0x001fe2000c101924 */
[----:B------:R-:W-:Y:S05]  /*d1a0*/  EXIT ;  /* 0x000000000000794d */ /* 0x000fea0003800000 */
.L_x_277:
[----:B------:R-:W-:-:S00]  /*d1b0*/  BRA `(.L_x_277) ;  /* 0xfffffffc00fc7947 */ /* 0x000fc0000383ffff */
[----:B------:R-:W-:-:S00]  /*d1c0*/  NOP ;  /* 0x0000000000007918 */ /* 0x000fc00000000000 */
        /* <DEDUP_REMOVED lines=11> */
.L_x_20095:


//--------------------- .text._ZN2at6native27unrolled_elementwise_kernelIZZZNS0_16acos_kernel_cudaERNS_18TensorIteratorBaseEENKUlvE0_clEvENKUlvE2_clEvEUlN3c108BFloat16EE_St5arrayIPcLm2EELi4E23TrivialOffsetCalculatorILi1EjESD_NS0_6memory12LoadWithCastILi1EEENSE_13StoreWithCastILi1EEEEEviT_T0_T2_T3_T4_T5_ --------------------------
	.section	.text._ZN2at6native27unrolled_elementwise_kernelIZZZNS0_16acos_kernel_cudaERNS_18TensorIteratorBaseEENKUlvE0_clEvENKUlvE2_clEvEUlN3c108BFloat16EE_St5arrayIPcLm2EELi4E23TrivialOffsetCalculatorILi1EjESD_NS0_6memory12LoadWithCastILi1EEENSE_13StoreWithCastILi1EEEEEviT_T0_T2_T3_T4_T5_,"ax",@progbits
	.align	128
        .global         _ZN2at6native27unrolled_elementwise_kernelIZZZNS0_16acos_kernel_cudaERNS_18TensorIteratorBaseEENKUlvE0_clEvENKUlvE2_clEvEUlN3c108BFloat16EE_St5arrayIPcLm2EELi4E23TrivialOffsetCalculatorILi1EjESD_NS0_6memory12LoadWithCastILi1EEENSE_13StoreWithCastILi1EEEEEviT_T0_T2_T3_T4_T5_
        .type           _ZN2at6native27unrolled_elementwise_kernelIZZZNS0_16acos_kernel_cudaERNS_18TensorIteratorBaseEENKUlvE0_clEvENKUlvE2_clEvEUlN3c108BFloat16EE_St5arrayIPcLm2EELi4E23TrivialOffsetCalculatorILi1EjESD_NS0_6memory12LoadWithCastILi1EEENSE_13StoreWithCastILi1EEEEEviT_T0_T2_T3_T4_T5_,@function
        .size           _ZN2at6native27unrolled_elementwise_kernelIZZZNS0_16acos_kernel_cudaERNS_18TensorIteratorBaseEENKUlvE0_clEvENKUlvE2_clEvEUlN3c108BFloat16EE_St5arrayIPcLm2EELi4E23TrivialOffsetCalculatorILi1EjESD_NS0_6memory12LoadWithCastILi1EEENSE_13StoreWithCastILi1EEEEEviT_T0_T2_T3_T4_T5_,(.L_x_20096 - _ZN2at6native27unrolled_elementwise_kernelIZZZNS0_16acos_kernel_cudaERNS_18TensorIteratorBaseEENKUlvE0_clEvENKUlvE2_clEvEUlN3c108BFloat16EE_St5arrayIPcLm2EELi4E23TrivialOffsetCalculatorILi1EjESD_NS0_6memory12LoadWithCastILi1EEENSE_13StoreWithCastILi1EEEEEviT_T0_T2_T3_T4_T5_)
        .other          _ZN2at6native27unrolled_elementwise_kernelIZZZNS0_16acos_kernel_cudaERNS_18TensorIteratorBaseEENKUlvE0_clEvENKUlvE2_clEvEUlN3c108BFloat16EE_St5arrayIPcLm2EELi4E23TrivialOffsetCalculatorILi1EjESD_NS0_6memory12LoadWithCastILi1EEENSE_13StoreWithCastILi1EEEEEviT_T0_T2_T3_T4_T5_,@"STO_CUDA_ENTRY STV_DEFAULT"
_ZN2at6native27unrolled_elementwise_kernelIZZZNS0_16acos_kernel_cudaERNS_18TensorIteratorBaseEENKUlvE0_clEvENKUlvE2_clEvEUlN3c108BFloat16EE_St5arrayIPcLm2EELi4E23TrivialOffsetCalculatorILi1EjESD_NS0_6memory12LoadWithCastILi1EEENSE_13StoreWithCastILi1EEEEEviT_T0_T2_T3_T4_T5_:
.text._ZN2at6native27unrolled_elementwise_kernelIZZZNS0_16acos_kernel_cudaERNS_18TensorIteratorBaseEENKUlvE0_clEvENKUlvE2_clEvEUlN3c108BFloat16EE_St5arrayIPcLm2EELi4E23TrivialOffsetCalculatorILi1EjESD_NS0_6memory12LoadWithCastILi1EEENSE_13StoreWithCastILi1EEEEEviT_T0_T2_T3_T4_T5_:
[----:B------:R-:W0:Y:S01]  /*0000*/  LDC R1, c[0x0][0x28] ;  /* 0x00000a00ff017b82 */ /* 0x000e220000000800 */
[----:B------:R-:W1:Y:S07]  /*0010*/  S2R R2, SR_CTAID.X ;  /* 0x0000000000027919 */ /* 0x000e6e0000002500 */
[----:B------:R-:W1:Y:S01]  /*0020*/  LDC R3, c[0x0][0x210] ;  /* 0x00008400ff037b82 */ /* 0x000e620000000800 */
[----:B------:R-:W-:Y:S01]  /*0030*/  ULDC.64 UR36, c[0x0][0x208] ;  /* 0x0000820000247ab9 */ /* 0x000fe20000000a00 */
[----:B------:R-:W-:Y:S01]  /*0040*/  BSSY B6, `(.L_x_278) ;  /* 0x0000118000067945 */ /* 0x000fe20003800000 */
[----:B------:R-:W2:Y:S01]  /*0050*/  S2R R17, SR_TID.X ;  /* 0x0000000000117919 */ /* 0x000ea20000002100 */
[----:B------:R-:W-:-:S02]  /*0060*/  PRMT R18, RZ, 0x7610, R18 ;  /* 0x00007610ff127816 */ /* 0x000fc40000000012 */
[----:B------:R-:W-:Y:S02]  /*0070*/  PRMT R22, RZ, 0x7610, R22 ;  /* 0x00007610ff167816 */ /* 0x000fe40000000016 */
[----:B------:R-:W3:Y:S01]  /*0080*/  LDC.U8 R23, c[0x0][0x22c] ;  /* 0x00008b00ff177b82 */ /* 0x000ee20000000000 */
[----:B-1----:R-:W-:-:S05]  /*0090*/  IMAD R16, R2, -0x200, R3 ;  /* 0xfffffe0002107824 */ /* 0x002fca00078e0203 */
[----:B--2---:R-:W-:-:S13]  /*00a0*/  ISETP.GE.AND P0, PT, R17, R16, PT ;  /* 0x000000101100720c */ /* 0x004fda0003f06270 */
[----:B0--3--:R-:W-:Y:S05]  /*00b0*/  @P0 BRA `(.L_x_279) ;  /* 0x0000001000400947 */ /* 0x009fea0003800000 */
[----:B------:R-:W0:Y:S01]  /*00c0*/  LDC.64 R4, c[0x0][0x220] ;  /* 0x00008800ff047b82 */ /* 0x000e220000000a00 */
[----:B------:R-:W-:Y:S01]  /*00d0*/  PRMT R0, R23, 0x9910, RZ ;  /* 0x0000991017007816 */ /* 0x000fe200000000ff */
[----:B------:R-:W-:Y:S01]  /*00e0*/  IMAD R17, R2, 0x200, R17 ;  /* 0x0000020002117824 */ /* 0x000fe200078e0211 */
[----:B------:R-:W-:Y:S02]  /*00f0*/  ULDC UR4, c[0x0][0x230] ;  /* 0x00008c0000047ab9 */ /* 0x000fe40000000800 */
[----:B------:R-:W-:Y:S01]  /*0100*/  ISETP.GT.AND P0, PT, R0, 0x9, PT ;  /* 0x000000090000780c */ /* 0x000fe20003f04270 */
[----:B------:R-:W-:-:S05]  /*0110*/  IMAD R17, R17, UR4, RZ ;  /* 0x0000000411117c24 */ /* 0x000fca000f8e02ff */
[----:B0-----:R-:W-:-:S05]  /*0120*/  IADD3 R4, P1, R17, R4, RZ ;  /* 0x0000000411047210 */ /* 0x001fca0007f3e0ff */
[----:B------:R-:W-:Y:S02]  /*0130*/  IMAD.X R5, RZ, RZ, R5, P1 ;  /* 0x000000ffff057224 */ /* 0x000fe400008e0605 */
[----:B------:R-:W-:Y:S06]  /*0140*/  @P0 BRA `(.L_x_280) ;  /* 0x0000000400300947 */ /* 0x000fec0003800000 */
        /* <DEDUP_REMOVED lines=10> */
[----:B0-----:R-:W-:-:S04]  /*01f0*/  F2FP.BF16.F32.PACK_AB R0, RZ, R0 ;  /* 0x00000000ff00723e */ /* 0x001fc800000010ff */
[----:B------:R-:W-:Y:S01]  /*0200*/  PRMT R22, R0, 0x7610, R22 ;  /* 0x0000761000167816 */ /* 0x000fe20000000016 */
[----:B------:R-:W-:Y:S06]  /*0210*/  BRA `(.L_x_285) ;  /* 0x0000000c00e07947 */ /* 0x000fec0003800000 */
.L_x_283:
[----:B------:R-:W2:Y:S02]  /*0220*/  LDG.E.U8 R4, desc[UR36][R4.64] ;  /* 0x0000002404047981 */ /* 0x000ea4000c1e1100 */
[----:B--2---:R-:W-:-:S04]  /*0230*/  I2FP.F32.U32 R0, R4 ;  /* 0x0000000400007245 */ /* 0x004fc80000201000 */
[----:B------:R-:W-:-:S04]  /*0240*/  F2FP.BF16.F32.PACK_AB R0, RZ, R0 ;  /* 0x00000000ff00723e */ /* 0x000fc800000010ff */
[----:B------:R-:W-:Y:S01]  /*0250*/  PRMT R22, R0, 0x7610, R22 ;  /* 0x0000761000167816 */ /* 0x000fe20000000016 */
[----:B------:R-:W-:Y:S06]  /*0260*/  BRA `(.L_x_285) ;  /* 0x0000000c00cc7947 */ /* 0x000fec0003800000 */
.L_x_282:
        /* <DEDUP_REMOVED lines=8> */
[----:B0-----:R-:W-:-:S04]  /*02f0*/  F2FP.BF16.F32.PACK_AB R0, RZ, R0 ;  /* 0x00000000ff00723e */ /* 0x001fc800000010ff */
[----:B------:R-:W-:Y:S01]  /*0300*/  PRMT R22, R0, 0x7610, R22 ;  /* 0x0000761000167816 */ /* 0x000fe20000000016 */
[----:B------:R-:W-:Y:S06]  /*0310*/  BRA `(.L_x_285) ;  /* 0x0000000c00a07947 */ /* 0x000fec0003800000 */
.L_x_287:
[----:B------:R-:W2:Y:S02]  /*0320*/  LDG.E R4, desc[UR36][R4.64] ;  /* 0x0000002404047981 */ /* 0x000ea4000c1e1900 */
[----:B--2---:R-:W-:-:S04]  /*0330*/  I2FP.F32.S32 R0, R4 ;  /* 0x0000000400007245 */ /* 0x004fc80000201400 */
[----:B------:R-:W-:-:S04]  /*0340*/  F2FP.BF16.F32.PACK_AB R0, RZ, R0 ;  /* 0x00000000ff00723e */ /* 0x000fc800000010ff */
[----:B------:R-:W-:Y:S01]  /*0350*/  PRMT R22, R0, 0x7610, R22 ;  /* 0x0000761000167816 */ /* 0x000fe20000000016 */
[----:B------:R-:W-:Y:S06]  /*0360*/  BRA `(.L_x_285) ;  /* 0x0000000c008c7947 */ /* 0x000fec0003800000 */
.L_x_286:
[----:B------:R-:W2:Y:S02]  /*0370*/  LDG.E.U16 R4, desc[UR36][R4.64] ;  /* 0x0000002404047981 */ /* 0x000ea4000c1e1500 */
[----:B--2---:R-:W0:Y:S02]  /*0380*/  I2F.S16 R0, R4 ;  /* 0x0000000400007306 */ /* 0x004e240000101400 */
[----:B0-----:R-:W-:-:S04]  /*0390*/  F2FP.BF16.F32.PACK_AB R0, RZ, R0 ;  /* 0x00000000ff00723e */ /* 0x001fc800000010ff */
[----:B------:R-:W-:Y:S01]  /*03a0*/  PRMT R22, R0, 0x7610, R22 ;  /* 0x0000761000167816 */ /* 0x000fe20000000016 */
[----:B------:R-:W-:Y:S06]  /*03b0*/  BRA `(.L_x_285) ;  /* 0x0000000c00787947 */ /* 0x000fec0003800000 */
.L_x_281:
        /* <DEDUP_REMOVED lines=9> */
.L_x_289:
[----:B------:R-:W2:Y:S02]  /*0450*/  LDG.E.U16 R0, desc[UR36][R4.64] ;  /* 0x0000002404007981 */ /* 0x000ea4000c1e1500 */
[----:B--2---:R-:W-:-:S05]  /*0460*/  HADD2.F32 R0, -RZ, R0.H0_H0 ;  /* 0x20000000ff007230 */ /* 0x004fca0000004100 */
[----:B------:R-:W-:-:S04]  /*0470*/  F2FP.BF16.F32.PACK_AB R0, RZ, R0 ;  /* 0x00000000ff00723e */ /* 0x000fc800000010ff */
[----:B------:R-:W-:Y:S01]  /*0480*/  PRMT R22, R0, 0x7610, R22 ;  /* 0x0000761000167816 */ /* 0x000fe20000000016 */
[----:B------:R-:W-:Y:S06]  /*0490*/  BRA `(.L_x_285) ;  /* 0x0000000c00407947 */ /* 0x000fec0003800000 */
.L_x_288:
        /* <DEDUP_REMOVED lines=9> */
.L_x_291:
[----:B------:R-:W2:Y:S02]  /*0530*/  LDG.E.U16 R4, desc[UR36][R4.64] ;  /* 0x0000002404047981 */ /* 0x000ea4000c1e1500 */
[----:B--2---:R-:W-:-:S05]  /*0540*/  HADD2.F32 R0, -RZ, R4.H0_H0 ;  /* 0x20000004ff007230 */ /* 0x004fca0000004100 */
[----:B------:R-:W-:-:S04]  /*0550*/  F2FP.BF16.F32.PACK_AB R0, RZ, R0 ;  /* 0x00000000ff00723e */ /* 0x000fc800000010ff */
[----:B------:R-:W-:Y:S01]  /*0560*/  PRMT R22, R0, 0x7610, R22 ;  /* 0x0000761000167816 */ /* 0x000fe20000000016 */
[----:B------:R-:W-:Y:S06]  /*0570*/  BRA `(.L_x_285) ;  /* 0x0000000c00087947 */ /* 0x000fec0003800000 */
.L_x_290:
[----:B------:R-:W2:Y:S01]  /*0580*/  LDG.E.64 R4, desc[UR36][R4.64] ;  /* 0x0000002404047981 */ /* 0x000ea2000c1e1b00 */
[----:B------:R-:W-:Y:S01]  /*0590*/  UMOV UR4, 0xf0000000 ;  /* 0xf000000000047882 */ /* 0x000fe20000000000 */
[----:B------:R-:W-:Y:S01]  /*05a0*/  UMOV UR5, 0x380fffff ;  /* 0x380fffff00057882 */ /* 0x000fe20000000000 */
[----:B--2---:R-:W0:Y:S01]  /*05b0*/  F2F.F32.F64 R0, R4 ;  /* 0x0000000400007310 */ /* 0x004e220000301000 */
[----:B------:R-:W-:-:S14]  /*05c0*/  DSETP.GEU.AND P0, PT, |R4|, UR4, PT ;  /* 0x0000000404007e2a */ /* 0x000fdc000bf0e200 */
[----:B0-----:R-:W-:-:S05]  /*05d0*/  @!P0 FMUL R0, R0, 1.175494350822287508e-38 ;  /* 0x0080000000008820 */ /* 0x001fca0000400000 */
[----:B------:R-:W-:-:S04]  /*05e0*/  F2FP.BF16.F32.PACK_AB R0, RZ, R0 ;  /* 0x00000000ff00723e */ /* 0x000fc800000010ff */
[----:B------:R-:W-:Y:S01]  /*05f0*/  PRMT R22, R0, 0x7610, R22 ;  /* 0x0000761000167816 */ /* 0x000fe20000000016 */
[----:B------:R-:W-:Y:S06]  /*0600*/  BRA `(.L_x_285) ;  /* 0x0000000800e47947 */ /* 0x000fec0003800000 */
.L_x_280:
        /* <DEDUP_REMOVED lines=11> */
[----:B------:R-:W-:-:S04]  /*06c0*/  F2FP.BF16.F32.PACK_AB R0, RZ, R0 ;  /* 0x00000000ff00723e */ /* 0x000fc800000010ff */
[----:B------:R-:W-:Y:S01]  /*06d0*/  PRMT R22, R0, 0x7610, R22 ;  /* 0x0000761000167816 */ /* 0x000fe20000000016 */
[----:B------:R-:W-:Y:S06]  /*06e0*/  BRA `(.L_x_285) ;  /* 0x0000000800ac7947 */ /* 0x000fec0003800000 */
.L_x_294:
        /* <DEDUP_REMOVED lines=9> */
.L_x_293:
        /* <DEDUP_REMOVED lines=28> */
.L_x_296:
[----:B------:R-:W2:Y:S02]  /*0940*/  LDG.E.U8 R4, desc[UR36][R4.64] ;  /* 0x0000002404047981 */ /* 0x000ea4000c1e1100 */
[----:B--2---:R-:W-:-:S05]  /*0950*/  IMAD.SHL.U32 R0, R4, 0x2000000, RZ ;  /* 0x0200000004007824 */ /* 0x004fca00078e00ff */
[----:B------:R-:W-:-:S13]  /*0960*/  ISETP.GE.U32.AND P0, PT, R0, 0x8000000, PT ;  /* 0x080000000000780c */ /* 0x000fda0003f06070 */
[C---:B------:R-:W-:Y:S02]  /*0970*/  @P0 IMAD.SHL.U32 R3, R4.reuse, 0x200000, RZ ;  /* 0x0020000004030824 */ /* 0x040fe400078e00ff */
[----:B------:R-:W-:-:S03]  /*0980*/  @!P0 IMAD.SHL.U32 R0, R4, 0x100, RZ ;  /* 0x0000010004008824 */ /* 0x000fc600078e00ff */
[----:B------:R-:W-:Y:S02]  /*0990*/  @P0 LOP3.LUT R3, R3, 0xfe00000, RZ, 0xc0, !PT ;  /* 0x0fe0000003030812 */ /* 0x000fe400078ec0ff */
[----:B------:R-:W-:Y:S02]  /*09a0*/  @!P0 LOP3.LUT R0, R0, 0x7f00, RZ, 0xc0, !PT ;  /* 0x00007f0000008812 */ /* 0x000fe400078ec0ff */
[----:B------:R-:W-:Y:S02]  /*09b0*/  @P0 LOP3.LUT R3, R3, 0x70000000, RZ, 0xfc, !PT ;  /* 0x7000000003030812 */ /* 0x000fe400078efcff */
[----:B------:R-:W-:-:S03]  /*09c0*/  @!P0 LOP3.LUT R0, R0, 0x3f000000, RZ, 0xfc, !PT ;  /* 0x3f00000000008812 */ /* 0x000fc600078efcff */
[----:B------:R-:W-:Y:S02]  /*09d0*/  @P0 FMUL.FTZ R3, R3, 1.9259299443872358531e-34 ;  /* 0x0780000003030820 */ /* 0x000fe40000410000 */
[----:B------:R-:W-:Y:S01]  /*09e0*/  @!P0 FADD.FTZ R3, R0, -0.5 ;  /* 0xbf00000000038421 */ /* 0x000fe20000010000 */
[----:B------:R-:W-:-:S05]  /*09f0*/  IMAD.SHL.U32 R0, R4, 0x1000000, RZ ;  /* 0x0100000004007824 */ /* 0x000fca00078e00ff */
[----:B------:R-:W-:-:S04]  /*0a00*/  LOP3.LUT R0, R3, 0x80000000, R0, 0xf8, !PT ;  /* 0x8000000003007812 */ /* 0x000fc800078ef800 */
[----:B------:R-:W-:-:S04]  /*0a10*/  F2FP.BF16.F32.PACK_AB R0, RZ, R0 ;  /* 0x00000000ff00723e */ /* 0x000fc800000010ff */
[----:B------:R-:W-:Y:S01]  /*0a20*/  PRMT R22, R0, 0x7610, R22 ;  /* 0x0000761000167816 */ /* 0x000fe20000000016 */
[----:B------:R-:W-:Y:S06]  /*0a30*/  BRA `(.L_x_285) ;  /* 0x0000000400d87947 */ /* 0x000fec0003800000 */
.L_x_295:
[----:B------:R0:W5:Y:S01]  /*0a40*/  LDG.E.U16 R22, desc[UR36][R4.64] ;  /* 0x0000002404167981 */ /* 0x000162000c1e1500 */
[----:B------:R-:W-:Y:S05]  /*0a50*/  BRA `(.L_x_285) ;  /* 0x0000000400d07947 */ /* 0x000fea0003800000 */
.L_x_292:
        /* <DEDUP_REMOVED lines=10> */
[----:B------:R-:W-:-:S04]  /*0b00*/  F2FP.BF16.F32.PACK_AB R0, RZ, R0 ;  /* 0x00000000ff00723e */ /* 0x000fc800000010ff */
[----:B------:R-:W-:Y:S01]  /*0b10*/  PRMT R22, R0, 0x7610, R22 ;  /* 0x0000761000167816 */ /* 0x000fe20000000016 */
[----:B------:R-:W-:Y:S06]  /*0b20*/  BRA `(.L_x_285) ;  /* 0x00000004009c7947 */ /* 0x000fec0003800000 */
.L_x_299:
        /* <DEDUP_REMOVED lines=21> */
.L_x_303:
[----:B------:R-:W-:Y:S05]  /*0c80*/  BSYNC B1 ;  /* 0x0000000000017941 */ /* 0x000fea0003800000 */
.L_x_302:
[----:B------:R-:W-:Y:S01]  /*0c90*/  LEA R5, R0, 0x3b800000, 0x17 ;  /* 0x3b80000000057811 */ /* 0x000fe200078eb8ff */
[----:B------:R-:W-:-:S05]  /*0ca0*/  IMAD.SHL.U32 R0, R3, 0x100000, RZ ;  /* 0x0010000003007824 */ /* 0x000fca00078e00ff */
[----:B------:R-:W-:-:S07]  /*0cb0*/  LOP3.LUT R0, R5, R0, R6, 0xfe, !PT ;  /* 0x0000000005007212 */ /* 0x000fce00078efe06 */
.L_x_301:
[----:B------:R-:W-:Y:S05]  /*0cc0*/  BSYNC B0 ;  /* 0x0000000000007941 */ /* 0x000fea0003800000 */
.L_x_300:
[----:B------:R-:W-:-:S04]  /*0cd0*/  F2FP.BF16.F32.PACK_AB R0, RZ, R0 ;  /* 0x00000000ff00723e */ /* 0x000fc800000010ff */
[----:B------:R-:W-:Y:S01]  /*0ce0*/  PRMT R22, R0, 0x7610, R22 ;  /* 0x0000761000167816 */ /* 0x000fe20000000016 */
[----:B------:R-:W-:Y:S06]  /*0cf0*/  BRA `(.L_x_285) ;  /* 0x0000000400287947 */ /* 0x000fec0003800000 */
.L_x_298:
        /* <DEDUP_REMOVED lines=21> */
.L_x_307:
[----:B------:R-:W-:Y:S05]  /*0e50*/  BSYNC B1 ;  /* 0x0000000000017941 */ /* 0x000fea0003800000 */
.L_x_306:
[----:B------:R-:W-:Y:S01]  /*0e60*/  LEA R5, R0, 0x37800000, 0x17 ;  /* 0x3780000000057811 */ /* 0x000fe200078eb8ff */
[----:B------:R-:W-:-:S05]  /*0e70*/  IMAD.SHL.U32 R0, R3, 0x200000, RZ ;  /* 0x0020000003007824 */ /* 0x000fca00078e00ff */
[----:B------:R-:W-:-:S07]  /*0e80*/  LOP3.LUT R0, R5, R0, R6, 0xfe, !PT ;  /* 0x0000000005007212 */ /* 0x000fce00078efe06 */
.L_x_305:
[----:B------:R-:W-:Y:S05]  /*0e90*/  BSYNC B0 ;  /* 0x0000000000007941 */ /* 0x000fea0003800000 */
.L_x_304:
[----:B------:R-:W-:-:S04]  /*0ea0*/  F2FP.BF16.F32.PACK_AB R0, RZ, R0 ;  /* 0x00000000ff00723e */ /* 0x000fc800000010ff */
[----:B------:R-:W-:Y:S01]  /*0eb0*/  PRMT R22, R0, 0x7610, R22 ;  /* 0x0000761000167816 */ /* 0x000fe20000000016 */
[----:B------:R-:W-:Y:S06]  /*0ec0*/  BRA `(.L_x_285) ;  /* 0x0000000000b47947 */ /* 0x000fec0003800000 */
.L_x_297:
        /* <DEDUP_REMOVED lines=14> */
.L_x_311:
[----:B------:R-:W-:Y:S05]  /*0fb0*/  BSYNC B0 ;  /* 0x0000000000007941 */ /* 0x000fea0003800000 */
.L_x_310:
[----:B------:R-:W-:-:S04]  /*0fc0*/  F2FP.BF16.F32.PACK_AB R0, RZ, R0 ;  /* 0x00000000ff00723e */ /* 0x000fc800000010ff */
[----:B------:R-:W-:Y:S01]  /*0fd0*/  PRMT R22, R0, 0x7610, R22 ;  /* 0x0000761000167816 */ /* 0x000fe20000000016 */
[----:B------:R-:W-:Y:S06]  /*0fe0*/  BRA `(.L_x_285) ;  /* 0x00000000006c7947 */ /* 0x000fec0003800000 */
.L_x_284:
        /* <DEDUP_REMOVED lines=16> */
.L_x_312:
[----:B------:R-:W-:Y:S01]  /*10f0*/  PRMT R22, RZ, 0x7610, R22 ;  /* 0x00007610ff167816 */ /* 0x000fe20000000016 */
[----:B------:R-:W-:Y:S06]  /*1100*/  BRA `(.L_x_285) ;  /* 0x0000000000247947 */ /* 0x000fec0003800000 */
.L_x_309:
[----:B------:R-:W2:Y:S02]  /*1110*/  LDG.E.64 R4, desc[UR36][R4.64] ;  /* 0x0000002404047981 */ /* 0x000ea4000c1e1b00 */
[----:B--2---:R-:W0:Y:S02]  /*1120*/  I2F.U64 R0, R4 ;  /* 0x0000000400007312 */ /* 0x004e240000301000 */
[----:B0-----:R-:W-:-:S04]  /*1130*/  F2FP.BF16.F32.PACK_AB R0, RZ, R0 ;  /* 0x00000000ff00723e */ /* 0x001fc800000010ff */
[----:B------:R-:W-:Y:S01]  /*1140*/  PRMT R22, R0, 0x7610, R22 ;  /* 0x0000761000167816 */ /* 0x000fe20000000016 */
[----:B------:R-:W-:Y:S06]  /*1150*/  BRA `(.L_x_285) ;  /* 0x0000000000107947 */ /* 0x000fec0003800000 */
.L_x_308:
[----:B------:R-:W2:Y:S02]  /*1160*/  LDG.E R4, desc[UR36][R4.64] ;  /* 0x0000002404047981 */ /* 0x000ea4000c1e1900 */
[----:B--2---:R-:W-:-:S04]  /*1170*/  I2FP.F32.U32 R0, R4 ;  /* 0x0000000400007245 */ /* 0x004fc80000201000 */
[----:B------:R-:W-:-:S04]  /*1180*/  F2FP.BF16.F32.PACK_AB R0, RZ, R0 ;  /* 0x00000000ff00723e */ /* 0x000fc800000010ff */
[----:B------:R-:W-:-:S07]  /*1190*/  PRMT R22, R0, 0x7610, R22 ;  /* 0x0000761000167816 */ /* 0x000fce0000000016 */
.L_x_285:
[----:B------:R-:W1:Y:S02]  /*11a0*/  S2R R17, SR_TID.X ;  /* 0x0000000000117919 */ /* 0x000e640000002100 */
[----:B-1----:R-:W-:-:S07]  /*11b0*/  VIADD R17, R17, 0x80 ;  /* 0x0000008011117836 */ /* 0x002fce0000000000 */
.L_x_279:
[----:B------:R-:W-:Y:S05]  /*11c0*/  BSYNC B6 ;  /* 0x0000000000067941 */ /* 0x000fea0003800000 */
.L_x_278:
[----:B------:R-:W-:Y:S01]  /*11d0*/  ISETP.GE.AND P0, PT, R17, R16, PT ;  /* 0x000000101100720c */ /* 0x000fe20003f06270 */
[----:B------:R-:W-:-:S12]  /*11e0*/  BSSY B6, `(.L_x_313) ;  /* 0x0000111000067945 */ /* 0x000fd80003800000 */
[----:B------:R-:W-:Y:S05]  /*11f0*/  @P0 BRA `(.L_x_314) ;  /* 0x00000010003c0947 */ /* 0x000fea0003800000 */
[----:B0-----:R-:W0:Y:S01]  /*1200*/  LDC.64 R4, c[0x0][0x220] ;  /* 0x00008800ff047b82 */ /* 0x001e220000000a00 */
[----:B------:R-:W-:Y:S01]  /*1210*/  IMAD R0, R2, 0x200, R17 ;  /* 0x0000020002007824 */ /* 0x000fe200078e0211 */
[----:B------:R-:W-:Y:S01]  /*1220*/  PRMT R6, R23, 0x9910, RZ ;  /* 0x0000991017067816 */ /* 0x000fe200000000ff */
[----:B------:R-:W-:Y:S02]  /*1230*/  ULDC UR4, c[0x0][0x230] ;  /* 0x00008c0000047ab9 */ /* 0x000fe40000000800 */
[----:B------:R-:W-:Y:S02]  /*1240*/  IMAD R3, R0, UR4, RZ ;  /* 0x0000000400037c24 */ /* 0x000fe4000f8e02ff */
[----:B------:R-:W-:-:S05]  /*1250*/  IMAD.MOV.U32 R0, RZ, RZ, R6 ;  /* 0x000000ffff007224 */ /* 0x000fca00078e0006 */
[----:B------:R-:W-:Y:S02]  /*1260*/  ISETP.GT.AND P1, PT, R0, 0x9, PT ;  /* 0x000000090000780c */ /* 0x000fe40003f24270 */
[----:B0-----:R-:W-:-:S05]  /*1270*/  IADD3 R4, P0, R3, R4, RZ ;  /* 0x0000000403047210 */ /* 0x001fca0007f1e0ff */
[----:B------:R-:W-:-:S06]  /*1280*/  IMAD.X R5, RZ, RZ, R5, P0 ;  /* 0x000000ffff057224 */ /* 0x000fcc00000e0605 */
        /* <DEDUP_REMOVED lines=14> */
.L_x_318:
[----:B------:R-:W2:Y:S02]  /*1370*/  LDG.E.U8 R4, desc[UR36][R4.64] ;  /* 0x0000002404047981 */ /* 0x000ea4000c1e1100 */
[----:B--2---:R-:W-:-:S04]  /*1380*/  I2FP.F32.U32 R0, R4 ;  /* 0x0000000400007245 */ /* 0x004fc80000201000 */
[----:B------:R-:W-:-:S04]  /*1390*/  F2FP.BF16.F32.PACK_AB R0, RZ, R0 ;  /* 0x00000000ff00723e */ /* 0x000fc800000010ff */
[----:B------:R-:W-:Y:S01]  /*13a0*/  PRMT R18, R0, 0x7610, R18 ;  /* 0x0000761000127816 */ /* 0x000fe20000000012 */
[----:B------:R-:W-:Y:S06]  /*13b0*/  BRA `(.L_x_320) ;  /* 0x0000000c00c87947 */ /* 0x000fec0003800000 */
.L_x_317:
        /* <DEDUP_REMOVED lines=11> */
.L_x_322:
[----:B------:R-:W2:Y:S02]  /*1470*/  LDG.E R4, desc[UR36][R4.64] ;  /* 0x0000002404047981 */ /* 0x000ea4000c1e1900 */
[----:B--2---:R-:W-:-:S04]  /*1480*/  I2FP.F32.S32 R0, R4 ;  /* 0x0000000400007245 */ /* 0x004fc80000201400 */
[----:B------:R-:W-:-:S04]  /*1490*/  F2FP.BF16.F32.PACK_AB R0, RZ, R0 ;  /* 0x00000000ff00723e */ /* 0x000fc800000010ff */
[----:B------:R-:W-:Y:S01]  /*14a0*/  PRMT R18, R0, 0x7610, R18 ;  /* 0x0000761000127816 */ /* 0x000fe20000000012 */
[----:B------:R-:W-:Y:S06]  /*14b0*/  BRA `(.L_x_320) ;  /* 0x0000000c00887947 */ /* 0x000fec0003800000 */
.L_x_321:
[----:B------:R-:W2:Y:S02]  /*14c0*/  LDG.E.U16 R4, desc[UR36][R4.64] ;  /* 0x0000002404047981 */ /* 0x000ea4000c1e1500 */
[----:B--2---:R-:W0:Y:S02]  /*14d0*/  I2F.S16 R0, R4 ;  /* 0x0000000400007306 */ /* 0x004e240000101400 */
[----:B0-----:R-:W-:-:S04]  /*14e0*/  F2FP.BF16.F32.PACK_AB R0, RZ, R0 ;  /* 0x00000000ff00723e */ /* 0x001fc800000010ff */
[----:B------:R-:W-:Y:S01]  /*14f0*/  PRMT R18, R0, 0x7610, R18 ;  /* 0x0000761000127816 */ /* 0x000fe20000000012 */
[----:B------:R-:W-:Y:S06]  /*1500*/  BRA `(.L_x_320) ;  /* 0x0000000c00747947 */ /* 0x000fec0003800000 */
.L_x_316:
        /* <DEDUP_REMOVED lines=9> */
.L_x_324:
[----:B------:R-:W2:Y:S02]  /*15a0*/  LDG.E.U16 R0, desc[UR36][R4.64] ;  /* 0x0000002404007981 */ /* 0x000ea4000c1e1500 */
[----:B--2---:R-:W-:-:S05]  /*15b0*/  HADD2.F32 R0, -RZ, R0.H0_H0 ;  /* 0x20000000ff007230 */ /* 0x004fca0000004100 */
[----:B------:R-:W-:-:S04]  /*15c0*/  F2FP.BF16.F32.PACK_AB R0, RZ, R0 ;  /* 0x00000000ff00723e */ /* 0x000fc800000010ff */
[----:B------:R-:W-:Y:S01]  /*15d0*/  PRMT R18, R0, 0x7610, R18 ;  /* 0x0000761000127816 */ /* 0x000fe20000000012 */
[----:B------:R-:W-:Y:S06]  /*15e0*/  BRA `(.L_x_320) ;  /* 0x0000000c003c7947 */ /* 0x000fec0003800000 */
.L_x_323:
        /* <DEDUP_REMOVED lines=9> */
.L_x_326:
[----:B------:R-:W2:Y:S02]  /*1680*/  LDG.E.U16 R4, desc[UR36][R4.64] ;  /* 0x0000002404047981 */ /* 0x000ea4000c1e1500 */
[----:B--2---:R-:W-:-:S05]  /*1690*/  HADD2.F32 R0, -RZ, R4.H0_H0 ;  /* 0x20000004ff007230 */ /* 0x004fca0000004100 */
[----:B------:R-:W-:-:S04]  /*16a0*/  F2FP.BF16.F32.PACK_AB R0, RZ, R0 ;  /* 0x00000000ff00723e */ /* 0x000fc800000010ff */
[----:B------:R-:W-:Y:S01]  /*16b0*/  PRMT R18, R0, 0x7610, R18 ;  /* 0x0000761000127816 */ /* 0x000fe20000000012 */
[----:B------:R-:W-:Y:S06]  /*16c0*/  BRA `(.L_x_320) ;  /* 0x0000000c00047947 */ /* 0x000fec0003800000 */
.L_x_325:
        /* <DEDUP_REMOVED lines=9> */
.L_x_315:
        /* <DEDUP_REMOVED lines=14> */
.L_x_329:
        /* <DEDUP_REMOVED lines=9> */
.L_x_328:
        /* <DEDUP_REMOVED lines=28> */
.L_x_331:
[----:B------:R-:W2:Y:S02]  /*1a90*/  LDG.E.U8 R4, desc[UR36][R4.64] ;  /* 0x0000002404047981 */ /* 0x000ea4000c1e1100 */
[----:B--2---:R-:W-:-:S05]  /*1aa0*/  IMAD.SHL.U32 R0, R4, 0x2000000, RZ ;  /* 0x0200000004007824 */ /* 0x004fca00078e00ff */
[----:B------:R-:W-:-:S13]  /*1ab0*/  ISETP.GE.U32.AND P0, PT, R0, 0x8000000, PT ;  /* 0x080000000000780c */ /* 0x000fda0003f06070 */
[C---:B------:R-:W-:Y:S02]  /*1ac0*/  @!P0 IMAD.SHL.U32 R0, R4.reuse, 0x100, RZ ;  /* 0x0000010004008824 */ /* 0x040fe400078e00ff */
[----:B------:R-:W-:-:S03]  /*1ad0*/  @P0 IMAD.SHL.U32 R3, R4, 0x200000, RZ ;  /* 0x0020000004030824 */ /* 0x000fc600078e00ff */
        /* <DEDUP_REMOVED lines=10> */
.L_x_330:
[----:B------:R0:W5:Y:S01]  /*1b80*/  LDG.E.U16 R18, desc[UR36][R4.64] ;  /* 0x0000002404127981 */ /* 0x000162000c1e1500 */
[----:B------:R-:W-:Y:S05]  /*1b90*/  BRA `(.L_x_320) ;  /* 0x0000000400d07947 */ /* 0x000fea0003800000 */
.L_x_327:
        /* <DEDUP_REMOVED lines=13> */
.L_x_334:
        /* <DEDUP_REMOVED lines=21> */
.L_x_338:
[----:B------:R-:W-:Y:S05]  /*1dc0*/  BSYNC B1 ;  /* 0x0000000000017941 */ /* 0x000fea0003800000 */
.L_x_337:
[----:B------:R-:W-:Y:S01]  /*1dd0*/  LEA R5, R0, 0x3b800000, 0x17 ;  /* 0x3b80000000057811 */ /* 0x000fe200078eb8ff */
[----:B------:R-:W-:-:S05]  /*1de0*/  IMAD.SHL.U32 R0, R3, 0x100000, RZ ;  /* 0x0010000003007824 */ /* 0x000fca00078e00ff */
[----:B------:R-:W-:-:S07]  /*1df0*/  LOP3.LUT R0, R5, R0, R6, 0xfe, !PT ;  /* 0x0000000005007212 */ /* 0x000fce00078efe06 */
.L_x_336:
[----:B------:R-:W-:Y:S05]  /*1e00*/  BSYNC B0 ;  /* 0x0000000000007941 */ /* 0x000fea0003800000 */
.L_x_335:
[----:B------:R-:W-:-:S04]  /*1e10*/  F2FP.BF16.F32.PACK_AB R0, RZ, R0 ;  /* 0x00000000ff00723e */ /* 0x000fc800000010ff */
[----:B------:R-:W-:Y:S01]  /*1e20*/  PRMT R18, R0, 0x7610, R18 ;  /* 0x0000761000127816 */ /* 0x000fe20000000012 */
[----:B------:R-:W-:Y:S06]  /*1e30*/  BRA `(.L_x_320) ;  /* 0x0000000400287947 */ /* 0x000fec0003800000 */
.L_x_333:
        /* <DEDUP_REMOVED lines=21> */
.L_x_342:
[----:B------:R-:W-:Y:S05]  /*1f90*/  BSYNC B1 ;  /* 0x0000000000017941 */ /* 0x000fea0003800000 */
.L_x_341:
[----:B------:R-:W-:Y:S01]  /*1fa0*/  LEA R5, R0, 0x37800000, 0x17 ;  /* 0x3780000000057811 */ /* 0x000fe200078eb8ff */
[----:B------:R-:W-:-:S05]  /*1fb0*/  IMAD.SHL.U32 R0, R3, 0x200000, RZ ;  /* 0x0020000003007824 */ /* 0x000fca00078e00ff */
[----:B------:R-:W-:-:S07]  /*1fc0*/  LOP3.LUT R0, R5, R0, R6, 0xfe, !PT ;  /* 0x0000000005007212 */ /* 0x000fce00078efe06 */
.L_x_340:
[----:B------:R-:W-:Y:S05]  /*1fd0*/  BSYNC B0 ;  /* 0x0000000000007941 */ /* 0x000fea0003800000 */
.L_x_339:
[----:B------:R-:W-:-:S04]  /*1fe0*/  F2FP.BF16.F32.PACK_AB R0, RZ, R0 ;  /* 0x00000000ff00723e */ /* 0x000fc800000010ff */
[----:B------:R-:W-:Y:S01]  /*1ff0*/  PRMT R18, R0, 0x7610, R18 ;  /* 0x0000761000127816 */ /* 0x000fe20000000012 */
[----:B------:R-:W-:Y:S06]  /*2000*/  BRA `(.L_x_320) ;  /* 0x0000000000b47947 */ /* 0x000fec0003800000 */
.L_x_332:
        /* <DEDUP_REMOVED lines=14> */
.L_x_346:
[----:B------:R-:W-:Y:S05]  /*20f0*/  BSYNC B0 ;  /* 0x0000000000007941 */ /* 0x000fea0003800000 */
.L_x_345:
[----:B------:R-:W-:-:S04]  /*2100*/  F2FP.BF16.F32.PACK_AB R0, RZ, R0 ;  /* 0x00000000ff00723e */ /* 0x000fc800000010ff */
[----:B------:R-:W-:Y:S01]  /*2110*/  PRMT R18, R0, 0x7610, R18 ;  /* 0x0000761000127816 */ /* 0x000fe20000000012 */
[----:B------:R-:W-:Y:S06]  /*2120*/  BRA `(.L_x_320) ;  /* 0x00000000006c7947 */ /* 0x000fec0003800000 */
.L_x_319:
        /* <DEDUP_REMOVED lines=15> */
[----:B0----5:R-:W-:Y:S05]  /*2220*/  CALL.ABS.NOINC R14 ;  /* 0x000000000e007343 */ /* 0x021fea0003c00000 */
.L_x_347:
[----:B------:R-:W-:Y:S01]  /*2230*/  PRMT R18, RZ, 0x7610, R18 ;  /* 0x00007610ff127816 */ /* 0x000fe20000000012 */
[----:B------:R-:W-:Y:S06]  /*2240*/  BRA `(.L_x_320) ;  /* 0x0000000000247947 */ /* 0x000fec0003800000 */
.L_x_344:
[----:B------:R-:W2:Y:S02]  /*2250*/  LDG.E.64 R4, desc[UR36][R4.64] ;  /* 0x0000002404047981 */ /* 0x000ea4000c1e1b00 */
[----:B--2---:R-:W0:Y:S02]  /*2260*/  I2F.U64 R0, R4 ;  /* 0x0000000400007312 */ /* 0x004e240000301000 */
[----:B0-----:R-:W-:-:S04]  /*2270*/  F2FP.BF16.F32.PACK_AB R0, RZ, R0 ;  /* 0x00000000ff00723e */ /* 0x001fc800000010ff */
[----:B------:R-:W-:Y:S01]  /*2280*/  PRMT R18, R0, 0x7610, R18 ;  /* 0x0000761000127816 */ /* 0x000fe20000000012 */
[----:B------:R-:W-:Y:S06]  /*2290*/  BRA `(.L_x_320) ;  /* 0x0000000000107947 */ /* 0x000fec0003800000 */
.L_x_343:
[----:B------:R-:W2:Y:S02]  /*22a0*/  LDG.E R4, desc[UR36][R4.64] ;  /* 0x0000002404047981 */ /* 0x000ea4000c1e1900 */
[----:B--2---:R-:W-:-:S04]  /*22b0*/  I2FP.F32.U32 R0, R4 ;  /* 0x0000000400007245 */ /* 0x004fc80000201000 */
[----:B------:R-:W-:-:S04]  /*22c0*/  F2FP.BF16.F32.PACK_AB R0, RZ, R0 ;  /* 0x00000000ff00723e */ /* 0x000fc800000010ff */
[----:B------:R-:W-:-:S07]  /*22d0*/  PRMT R18, R0, 0x7610, R18 ;  /* 0x0000761000127816 */ /* 0x000fce0000000012 */
.L_x_320:
[----:B------:R-:W-:-:S07]  /*22e0*/  VIADD R17, R17, 0x80 ;  /* 0x0000008011117836 */ /* 0x000fce0000000000 */
.L_x_314:
[----:B------:R-:W-:Y:S05]  /*22f0*/  BSYNC B6 ;  /* 0x0000000000067941 */ /* 0x000fea0003800000 */
.L_x_313:
[----:B------:R-:W-:Y:S01]  /*2300*/  ISETP.GE.AND P0, PT, R17, R16, PT ;  /* 0x000000101100720c */ /* 0x000fe20003f06270 */
[----:B------:R-:W-:Y:S01]  /*2310*/  BSSY B6, `(.L_x_348) ;  /* 0x0000113000067945 */ /* 0x000fe20003800000 */
[----:B------:R-:W-:Y:S02]  /*2320*/  PRMT R19, RZ, 0x7610, R19 ;  /* 0x00007610ff137816 */ /* 0x000fe40000000013 */
[----:B------:R-:W-:-:S09]  /*2330*/  PRMT R24, RZ, 0x7610, R24 ;  /* 0x00007610ff187816 */ /* 0x000fd20000000018 */
        /* <DEDUP_REMOVED lines=24> */
.L_x_353:
[----:B------:R-:W2:Y:S02]  /*24c0*/  LDG.E.U8 R4, desc[UR36][R4.64] ;  /* 0x0000002404047981 */ /* 0x000ea4000c1e1100 */
[----:B--2---:R-:W-:-:S04]  /*24d0*/  I2FP.F32.U32 R0, R4 ;  /* 0x0000000400007245 */ /* 0x004fc80000201000 */
[----:B------:R-:W-:-:S04]  /*24e0*/  F2FP.BF16.F32.PACK_AB R0, RZ, R0 ;  /* 0x00000000ff00723e */ /* 0x000fc800000010ff */
[----:B------:R-:W-:Y:S01]  /*24f0*/  PRMT R24, R0, 0x7610, R24 ;  /* 0x0000761000187816 */ /* 0x000fe20000000018 */
[----:B------:R-:W-:Y:S06]  /*2500*/  BRA `(.L_x_355) ;  /* 0x0000000c00c87947 */ /* 0x000fec0003800000 */
.L_x_352:
        /* <DEDUP_REMOVED lines=11> */
.L_x_357:
[----:B------:R-:W2:Y:S02]  /*25c0*/  LDG.E R4, desc[UR36][R4.64] ;  /* 0x0000002404047981 */ /* 0x000ea4000c1e1900 */
[----:B--2---:R-:W-:-:S04]  /*25d0*/  I2FP.F32.S32 R0, R4 ;  /* 0x0000000400007245 */ /* 0x004fc80000201400 */
[----:B------:R-:W-:-:S04]  /*25e0*/  F2FP.BF16.F32.PACK_AB R0, RZ, R0 ;  /* 0x00000000ff00723e */ /* 0x000fc800000010ff */
[----:B------:R-:W-:Y:S01]  /*25f0*/  PRMT R24, R0, 0x7610, R24 ;  /* 0x0000761000187816 */ /* 0x000fe20000000018 */
[----:B------:R-:W-:Y:S06]  /*2600*/  BRA `(.L_x_355) ;  /* 0x0000000c00887947 */ /* 0x000fec0003800000 */
.L_x_356:
[----:B------:R-:W2:Y:S02]  /*2610*/  LDG.E.U16 R4, desc[UR36][R4.64] ;  /* 0x0000002404047981 */ /* 0x000ea4000c1e1500 */
[----:B--2---:R-:W0:Y:S02]  /*2620*/  I2F.S16 R0, R4 ;  /* 0x0000000400007306 */ /* 0x004e240000101400 */
[----:B0-----:R-:W-:-:S04]  /*2630*/  F2FP.BF16.F32.PACK_AB R0, RZ, R0 ;  /* 0x00000000ff00723e */ /* 0x001fc800000010ff */
[----:B------:R-:W-:Y:S01]  /*2640*/  PRMT R24, R0, 0x7610, R24 ;  /* 0x0000761000187816 */ /* 0x000fe20000000018 */
[----:B------:R-:W-:Y:S06]  /*2650*/  BRA `(.L_x_355) ;  /* 0x0000000c00747947 */ /* 0x000fec0003800000 */
.L_x_351:
        /* <DEDUP_REMOVED lines=9> */
.L_x_359:
[----:B------:R-:W2:Y:S02]  /*26f0*/  LDG.E.U16 R0, desc[UR36][R4.64] ;  /* 0x0000002404007981 */ /* 0x000ea4000c1e1500 */
[----:B--2---:R-:W-:-:S05]  /*2700*/  HADD2.F32 R0, -RZ, R0.H0_H0 ;  /* 0x20000000ff007230 */ /* 0x004fca0000004100 */
[----:B------:R-:W-:-:S04]  /*2710*/  F2FP.BF16.F32.PACK_AB R0, RZ, R0 ;  /* 0x00000000ff00723e */ /* 0x000fc800000010ff */
[----:B------:R-:W-:Y:S01]  /*2720*/  PRMT R24, R0, 0x7610, R24 ;  /* 0x0000761000187816 */ /* 0x000fe20000000018 */
[----:B------:R-:W-:Y:S06]  /*2730*/  BRA `(.L_x_355) ;  /* 0x0000000c003c7947 */ /* 0x000fec0003800000 */
.L_x_358:
        /* <DEDUP_REMOVED lines=9> */
.L_x_361:
[----:B------:R-:W2:Y:S02]  /*27d0*/  LDG.E.U16 R4, desc[UR36][R4.64] ;  /* 0x0000002404047981 */ /* 0x000ea4000c1e1500 */
[----:B--2---:R-:W-:-:S05]  /*27e0*/  HADD2.F32 R0, -RZ, R4.H0_H0 ;  /* 0x20000004ff007230 */ /* 0x004fca0000004100 */
[----:B------:R-:W-:-:S04]  /*27f0*/  F2FP.BF16.F32.PACK_AB R0, RZ, R0 ;  /* 0x00000000ff00723e */ /* 0x000fc800000010ff */
[----:B------:R-:W-:Y:S01]  /*2800*/  PRMT R24, R0, 0x7610, R24 ;  /* 0x0000761000187816 */ /* 0x000fe20000000018 */
[----:B------:R-:W-:Y:S06]  /*2810*/  BRA `(.L_x_355) ;  /* 0x0000000c00047947 */ /* 0x000fec0003800000 */
.L_x_360:
        /* <DEDUP_REMOVED lines=9> */
.L_x_350:
        /* <DEDUP_REMOVED lines=14> */
.L_x_364:
        /* <DEDUP_REMOVED lines=9> */
.L_x_363:
        /* <DEDUP_REMOVED lines=28> */
.L_x_366:
        /* <DEDUP_REMOVED lines=15> */
.L_x_365:
[----:B------:R0:W5:Y:S01]  /*2cd0*/  LDG.E.U16 R24, desc[UR36][R4.64] ;  /* 0x0000002404187981 */ /* 0x000162000c1e1500 */
[----:B------:R-:W-:Y:S05]  /*2ce0*/  BRA `(.L_x_355) ;  /* 0x0000000400d07947 */ /* 0x000fea0003800000 */
.L_x_362:
        /* <DEDUP_REMOVED lines=13> */
.L_x_369:
        /* <DEDUP_REMOVED lines=21> */
.L_x_373:
[----:B------:R-:W-:Y:S05]  /*2f10*/  BSYNC B1 ;  /* 0x0000000000017941 */ /* 0x000fea0003800000 */
.L_x_372:
[----:B------:R-:W-:Y:S01]  /*2f20*/  LEA R5, R0, 0x3b800000, 0x17 ;  /* 0x3b80000000057811 */ /* 0x000fe200078eb8ff */
[----:B------:R-:W-:-:S05]  /*2f30*/  IMAD.SHL.U32 R0, R3, 0x100000, RZ ;  /* 0x0010000003007824 */ /* 0x000fca00078e00ff */
[----:B------:R-:W-:-:S07]  /*2f40*/  LOP3.LUT R0, R5, R0, R6, 0xfe, !PT ;  /* 0x0000000005007212 */ /* 0x000fce00078efe06 */
.L_x_371:
[----:B------:R-:W-:Y:S05]  /*2f50*/  BSYNC B0 ;  /* 0x0000000000007941 */ /* 0x000fea0003800000 */
.L_x_370:
[----:B------:R-:W-:-:S04]  /*2f60*/  F2FP.BF16.F32.PACK_AB R0, RZ, R0 ;  /* 0x00000000ff00723e */ /* 0x000fc800000010ff */
[----:B------:R-:W-:Y:S01]  /*2f70*/  PRMT R24, R0, 0x7610, R24 ;  /* 0x0000761000187816 */ /* 0x000fe20000000018 */
[----:B------:R-:W-:Y:S06]  /*2f80*/  BRA `(.L_x_355) ;  /* 0x0000000400287947 */ /* 0x000fec0003800000 */
.L_x_368:
        /* <DEDUP_REMOVED lines=21> */
.L_x_377:
[----:B------:R-:W-:Y:S05]  /*30e0*/  BSYNC B1 ;  /* 0x0000000000017941 */ /* 0x000fea0003800000 */
.L_x_376:
[----:B------:R-:W-:Y:S01]  /*30f0*/  LEA R5, R0, 0x37800000, 0x17 ;  /* 0x3780000000057811 */ /* 0x000fe200078eb8ff */
[----:B------:R-:W-:-:S05]  /*3100*/  IMAD.SHL.U32 R0, R3, 0x200000, RZ ;  /* 0x0020000003007824 */ /* 0x000fca00078e00ff */
[----:B------:R-:W-:-:S07]  /*3110*/  LOP3.LUT R0, R5, R0, R6, 0xfe, !PT ;  /* 0x0000000005007212 */ /* 0x000fce00078efe06 */
.L_x_375:
[----:B------:R-:W-:Y:S05]  /*3120*/  BSYNC B0 ;  /* 0x0000000000007941 */ /* 0x000fea0003800000 */
.L_x_374:
[----:B------:R-:W-:-:S04]  /*3130*/  F2FP.BF16.F32.PACK_AB R0, RZ, R0 ;  /* 0x00000000ff00723e */ /* 0x000fc800000010ff */
[----:B------:R-:W-:Y:S01]  /*3140*/  PRMT R24, R0, 0x7610, R24 ;  /* 0x0000761000187816 */ /* 0x000fe20000000018 */
[----:B------:R-:W-:Y:S06]  /*3150*/  BRA `(.L_x_355) ;  /* 0x0000000000b47947 */ /* 0x000fec0003800000 */
.L_x_367:
        /* <DEDUP_REMOVED lines=14> */
.L_x_381:
[----:B------:R-:W-:Y:S05]  /*3240*/  BSYNC B0 ;  /* 0x0000000000007941 */ /* 0x000fea0003800000 */
.L_x_380:
[----:B------:R-:W-:-:S04]  /*3250*/  F2FP.BF16.F32.PACK_AB R0, RZ, R0 ;  /* 0x00000000ff00723e */ /* 0x000fc800000010ff */
[----:B------:R-:W-:Y:S01]  /*3260*/  PRMT R24, R0, 0x7610, R24 ;  /* 0x0000761000187816 */ /* 0x000fe20000000018 */
[----:B------:R-:W-:Y:S06]  /*3270*/  BRA `(.L_x_355) ;  /* 0x00000000006c7947 */ /* 0x000fec0003800000 */
.L_x_354:
        /* <DEDUP_REMOVED lines=16> */
.L_x_382:
[----:B------:R-:W-:Y:S01]  /*3380*/  PRMT R24, RZ, 0x7610, R24 ;  /* 0x00007610ff187816 */ /* 0x000fe20000000018 */
[----:B------:R-:W-:Y:S06]  /*3390*/  BRA `(.L_x_355) ;  /* 0x0000000000247947 */ /* 0x000fec0003800000 */
.L_x_379:
[----:B------:R-:W2:Y:S02]  /*33a0*/  LDG.E.64 R4, desc[UR36][R4.64] ;  /* 0x0000002404047981 */ /* 0x000ea4000c1e1b00 */
[----:B--2---:R-:W0:Y:S02]  /*33b0*/  I2F.U64 R0, R4 ;  /* 0x0000000400007312 */ /* 0x004e240000301000 */
[----:B0-----:R-:W-:-:S04]  /*33c0*/  F2FP.BF16.F32.PACK_AB R0, RZ, R0 ;  /* 0x00000000ff00723e */ /* 0x001fc800000010ff */
[----:B------:R-:W-:Y:S01]  /*33d0*/  PRMT R24, R0, 0x7610, R24 ;  /* 0x0000761000187816 */ /* 0x000fe20000000018 */
[----:B------:R-:W-:Y:S06]  /*33e0*/  BRA `(.L_x_355) ;  /* 0x0000000000107947 */ /* 0x000fec0003800000 */
.L_x_378:
[----:B------:R-:W2:Y:S02]  /*33f0*/  LDG.E R4, desc[UR36][R4.64] ;  /* 0x0000002404047981 */ /* 0x000ea4000c1e1900 */
[----:B--2---:R-:W-:-:S04]  /*3400*/  I2FP.F32.U32 R0, R4 ;  /* 0x0000000400007245 */ /* 0x004fc80000201000 */
[----:B------:R-:W-:-:S04]  /*3410*/  F2FP.BF16.F32.PACK_AB R0, RZ, R0 ;  /* 0x00000000ff00723e */ /* 0x000fc800000010ff */
[----:B------:R-:W-:-:S07]  /*3420*/  PRMT R24, R0, 0x7610, R24 ;  /* 0x0000761000187816 */ /* 0x000fce0000000018 */
.L_x_355:
[----:B------:R-:W-:-:S07]  /*3430*/  VIADD R17, R17, 0x80 ;  /* 0x0000008011117836 */ /* 0x000fce0000000000 */
.L_x_349:
[----:B------:R-:W-:Y:S05]  /*3440*/  BSYNC B6 ;  /* 0x0000000000067941 */ /* 0x000fea0003800000 */
.L_x_348:
[----:B------:R-:W-:Y:S01]  /*3450*/  ISETP.GE.AND P0, PT, R17, R16, PT ;  /* 0x000000101100720c */ /* 0x000fe20003f06270 */
[----:B------:R-:W-:-:S12]  /*3460*/  BSSY B6, `(.L_x_383) ;  /* 0x000010f000067945 */ /* 0x000fd80003800000 */
[----:B------:R-:W-:Y:S05]  /*3470*/  @P0 BRA `(.L_x_384) ;  /* 0x0000001000340947 */ /* 0x000fea0003800000 */
[----:B0-----:R-:W0:Y:S01]  /*3480*/  LDC.64 R4, c[0x0][0x220] ;  /* 0x00008800ff047b82 */ /* 0x001e220000000a00 */
        /* <DEDUP_REMOVED lines=21> */
.L_x_388:
[----:B------:R-:W2:Y:S02]  /*35e0*/  LDG.E.U8 R4, desc[UR36][R4.64] ;  /* 0x0000002404047981 */ /* 0x000ea4000c1e1100 */
[----:B--2---:R-:W-:-:S04]  /*35f0*/  I2FP.F32.U32 R0, R4 ;  /* 0x0000000400007245 */ /* 0x004fc80000201000 */
[----:B------:R-:W-:-:S04]  /*3600*/  F2FP.BF16.F32.PACK_AB R0, RZ, R0 ;  /* 0x00000000ff00723e */ /* 0x000fc800000010ff */
[----:B------:R-:W-:Y:S01]  /*3610*/  PRMT R19, R0, 0x7610, R19 ;  /* 0x0000761000137816 */ /* 0x000fe20000000013 */
[----:B------:R-:W-:Y:S06]  /*3620*/  BRA `(.L_x_384) ;  /* 0x0000000c00c87947 */ /* 0x000fec0003800000 */
.L_x_387:
        /* <DEDUP_REMOVED lines=11> */
.L_x_391:
[----:B------:R-:W2:Y:S02]  /*36e0*/  LDG.E R4, desc[UR36][R4.64] ;  /* 0x0000002404047981 */ /* 0x000ea4000c1e1900 */
[----:B--2---:R-:W-:-:S04]  /*36f0*/  I2FP.F32.S32 R0, R4 ;  /* 0x0000000400007245 */ /* 0x004fc80000201400 */
[----:B------:R-:W-:-:S04]  /*3700*/  F2FP.BF16.F32.PACK_AB R0, RZ, R0 ;  /* 0x00000000ff00723e */ /* 0x000fc800000010ff */
[----:B------:R-:W-:Y:S01]  /*3710*/  PRMT R19, R0, 0x7610, R19 ;  /* 0x0000761000137816 */ /* 0x000fe20000000013 */
[----:B------:R-:W-:Y:S06]  /*3720*/  BRA `(.L_x_384) ;  /* 0x0000000c00887947 */ /* 0x000fec0003800000 */
.L_x_390:
[----:B------:R-:W2:Y:S02]  /*3730*/  LDG.E.U16 R4, desc[UR36][R4.64] ;  /* 0x0000002404047981 */ /* 0x000ea4000c1e1500 */
[----:B--2---:R-:W0:Y:S02]  /*3740*/  I2F.S16 R0, R4 ;  /* 0x0000000400007306 */ /* 0x004e240000101400 */
[----:B0-----:R-:W-:-:S04]  /*3750*/  F2FP.BF16.F32.PACK_AB R0, RZ, R0 ;  /* 0x00000000ff00723e */ /* 0x001fc800000010ff */
[----:B------:R-:W-:Y:S01]  /*3760*/  PRMT R19, R0, 0x7610, R19 ;  /* 0x0000761000137816 */ /* 0x000fe20000000013 */
[----:B------:R-:W-:Y:S06]  /*3770*/  BRA `(.L_x_384) ;  /* 0x0000000c00747947 */ /* 0x000fec0003800000 */
.L_x_386:
        /* <DEDUP_REMOVED lines=9> */
.L_x_393:
[----:B------:R-:W2:Y:S02]  /*3810*/  LDG.E.U16 R0, desc[UR36][R4.64] ;  /* 0x0000002404007981 */ /* 0x000ea4000c1e1500 */
[----:B--2---:R-:W-:-:S05]  /*3820*/  HADD2.F32 R0, -RZ, R0.H0_H0 ;  /* 0x20000000ff007230 */ /* 0x004fca0000004100 */
[----:B------:R-:W-:-:S04]  /*3830*/  F2FP.BF16.F32.PACK_AB R0, RZ, R0 ;  /* 0x00000000ff00723e */ /* 0x000fc800000010ff */
[----:B------:R-:W-:Y:S01]  /*3840*/  PRMT R19, R0, 0x7610, R19 ;  /* 0x0000761000137816 */ /* 0x000fe20000000013 */
[----:B------:R-:W-:Y:S06]  /*3850*/  BRA `(.L_x_384) ;  /* 0x0000000c003c7947 */ /* 0x000fec0003800000 */
.L_x_392:
        /* <DEDUP_REMOVED lines=9> */
.L_x_395:
[----:B------:R-:W2:Y:S02]  /*38f0*/  LDG.E.U16 R4, desc[UR36][R4.64] ;  /* 0x0000002404047981 */ /* 0x000ea4000c1e1500 */
[----:B--2---:R-:W-:-:S05]  /*3900*/  HADD2.F32 R0, -RZ, R4.H0_H0 ;  /* 0x20000004ff007230 */ /* 0x004fca0000004100 */
[----:B------:R-:W-:-:S04]  /*3910*/  F2FP.BF16.F32.PACK_AB R0, RZ, R0 ;  /* 0x00000000ff00723e */ /* 0x000fc800000010ff */
[----:B------:R-:W-:Y:S01]  /*3920*/  PRMT R19, R0, 0x7610, R19 ;  /* 0x0000761000137816 */ /* 0x000fe20000000013 */
[----:B------:R-:W-:Y:S06]  /*3930*/  BRA `(.L_x_384) ;  /* 0x0000000c00047947 */ /* 0x000fec0003800000 */
.L_x_394:
        /* <DEDUP_REMOVED lines=9> */
.L_x_385:
        /* <DEDUP_REMOVED lines=14> */
.L_x_398:
        /* <DEDUP_REMOVED lines=9> */
.L_x_397:
        /* <DEDUP_REMOVED lines=28> */
.L_x_400:
        /* <DEDUP_REMOVED lines=15> */
.L_x_399:
[----:B------:R1:W5:Y:S01]  /*3df0*/  LDG.E.U16 R19, desc[UR36][R4.64] ;  /* 0x0000002404137981 */ /* 0x000362000c1e1500 */
[----:B------:R-:W-:Y:S05]  /*3e00*/  BRA `(.L_x_384) ;  /* 0x0000000400d07947 */ /* 0x000fea0003800000 */
.L_x_396:
        /* <DEDUP_REMOVED lines=13> */
.L_x_403:
        /* <DEDUP_REMOVED lines=21> */
.L_x_407:
[----:B------:R-:W-:Y:S05]  /*4030*/  BSYNC B1 ;  /* 0x0000000000017941 */ /* 0x000fea0003800000 */
.L_x_406:
[----:B------:R-:W-:Y:S01]  /*4040*/  LEA R5, R0, 0x3b800000, 0x17 ;  /* 0x3b80000000057811 */ /* 0x000fe200078eb8ff */
[----:B------:R-:W-:-:S05]  /*4050*/  IMAD.SHL.U32 R0, R3, 0x100000, RZ ;  /* 0x0010000003007824 */ /* 0x000fca00078e00ff */
[----:B------:R-:W-:-:S07]  /*4060*/  LOP3.LUT R0, R5, R0, R6, 0xfe, !PT ;  /* 0x0000000005007212 */ /* 0x000fce00078efe06 */
.L_x_405:
[----:B------:R-:W-:Y:S05]  /*4070*/  BSYNC B0 ;  /* 0x0000000000007941 */ /* 0x000fea0003800000 */
.L_x_404:
[----:B------:R-:W-:-:S04]  /*4080*/  F2FP.BF16.F32.PACK_AB R0, RZ, R0 ;  /* 0x00000000ff00723e */ /* 0x000fc800000010ff */
[----:B------:R-:W-:Y:S01]  /*4090*/  PRMT R19, R0, 0x7610, R19 ;  /* 0x0000761000137816 */ /* 0x000fe20000000013 */
[----:B------:R-:W-:Y:S06]  /*40a0*/  BRA `(.L_x_384) ;  /* 0x0000000400287947 */ /* 0x000fec0003800000 */
.L_x_402:
        /* <DEDUP_REMOVED lines=21> */
.L_x_411:
[----:B------:R-:W-:Y:S05]  /*4200*/  BSYNC B1 ;  /* 0x0000000000017941 */ /* 0x000fea0003800000 */
.L_x_410:
[----:B------:R-:W-:Y:S01]  /*4210*/  LEA R5, R0, 0x37800000, 0x17 ;  /* 0x3780000000057811 */ /* 0x000fe200078eb8ff */
[----:B------:R-:W-:-:S05]  /*4220*/  IMAD.SHL.U32 R0, R3, 0x200000, RZ ;  /* 0x0020000003007824 */ /* 0x000fca00078e00ff */
[----:B------:R-:W-:-:S07]  /*4230*/  LOP3.LUT R0, R5, R0, R6, 0xfe, !PT ;  /* 0x0000000005007212 */ /* 0x000fce00078efe06 */
.L_x_409:
[----:B------:R-:W-:Y:S05]  /*4240*/  BSYNC B0 ;  /* 0x0000000000007941 */ /* 0x000fea0003800000 */
.L_x_408:
[----:B------:R-:W-:-:S04]  /*4250*/  F2FP.BF16.F32.PACK_AB R0, RZ, R0 ;  /* 0x00000000ff00723e */ /* 0x000fc800000010ff */
[----:B------:R-:W-:Y:S01]  /*4260*/  PRMT R19, R0, 0x7610, R19 ;  /* 0x0000761000137816 */ /* 0x000fe20000000013 */
[----:B------:R-:W-:Y:S06]  /*4270*/  BRA `(.L_x_384) ;  /* 0x0000000000b47947 */ /* 0x000fec0003800000 */
.L_x_401:
        /* <DEDUP_REMOVED lines=14> */
.L_x_415:
[----:B------:R-:W-:Y:S05]  /*4360*/  BSYNC B0 ;  /* 0x0000000000007941 */ /* 0x000fea0003800000 */
.L_x_414:
[----:B------:R-:W-:-:S04]  /*4370*/  F2FP.BF16.F32.PACK_AB R0, RZ, R0 ;  /* 0x00000000ff00723e */ /* 0x000fc800000010ff */
[----:B------:R-:W-:Y:S01]  /*4380*/  PRMT R19, R0, 0x7610, R19 ;  /* 0x0000761000137816 */ /* 0x000fe20000000013 */
[----:B------:R-:W-:Y:S06]  /*4390*/  BRA `(.L_x_384) ;  /* 0x00000000006c7947 */ /* 0x000fec0003800000 */
.L_x_389:
        /* <DEDUP_REMOVED lines=16> */
.L_x_416:
[----:B------:R-:W-:Y:S01]  /*44a0*/  PRMT R19, RZ, 0x7610, R19 ;  /* 0x00007610ff137816 */ /* 0x000fe20000000013 */
[----:B------:R-:W-:Y:S06]  /*44b0*/  BRA `(.L_x_384) ;  /* 0x0000000000247947 */ /* 0x000fec0003800000 */
.L_x_413:
[----:B------:R-:W2:Y:S02]  /*44c0*/  LDG.E.64 R4, desc[UR36][R4.64] ;  /* 0x0000002404047981 */ /* 0x000ea4000c1e1b00 */
[----:B--2---:R-:W0:Y:S02]  /*44d0*/  I2F.U64 R0, R4 ;  /* 0x0000000400007312 */ /* 0x004e240000301000 */
[----:B0-----:R-:W-:-:S04]  /*44e0*/  F2FP.BF16.F32.PACK_AB R0, RZ, R0 ;  /* 0x00000000ff00723e */ /* 0x001fc800000010ff */
[----:B------:R-:W-:Y:S01]  /*44f0*/  PRMT R19, R0, 0x7610, R19 ;  /* 0x0000761000137816 */ /* 0x000fe20000000013 */
[----:B------:R-:W-:Y:S06]  /*4500*/  BRA `(.L_x_384) ;  /* 0x0000000000107947 */ /* 0x000fec0003800000 */
.L_x_412:
[----:B------:R-:W2:Y:S02]  /*4510*/  LDG.E R4, desc[UR36][R4.64] ;  /* 0x0000002404047981 */ /* 0x000ea4000c1e1900 */
[----:B--2---:R-:W-:-:S04]  /*4520*/  I2FP.F32.U32 R0, R4 ;  /* 0x0000000400007245 */ /* 0x004fc80000201000 */
[----:B------:R-:W-:-:S04]  /*4530*/  F2FP.BF16.F32.PACK_AB R0, RZ, R0 ;  /* 0x00000000ff00723e */ /* 0x000fc800000010ff */
[----:B------:R-:W-:-:S07]  /*4540*/  PRMT R19, R0, 0x7610, R19 ;  /* 0x0000761000137816 */ /* 0x000fce0000000013 */
.L_x_384:
[----:B------:R-:W-:Y:S05]  /*4550*/  BSYNC B6 ;  /* 0x0000000000067941 */ /* 0x000fea0003800000 */
.L_x_383:
[----:B------:R-:W2:Y:S01]  /*4560*/  S2R R25, SR_TID.X ;  /* 0x0000000000197919 */ /* 0x000ea20000002100 */
[----:B------:R-:W3:Y:S01]  /*4570*/  LDC.U8 R17, c[0x0][0x234] ;  /* 0x00008d00ff117b82 */ /* 0x000ee20000000000 */
[----:B------:R-:W-:Y:S01]  /*4580*/  BSSY B0, `(.L_x_417) ;  /* 0x0000026000007945 */ /* 0x000fe20003800000 */
[CC--:B--2---:R-:W-:Y:S01]  /*4590*/  ISETP.GE.AND P2, PT, R25.reuse, R16.reuse, PT ;  /* 0x000000101900720c */ /* 0x0c4fe20003f46270 */
[C---:B------:R-:W-:Y:S02]  /*45a0*/  VIADD R3, R25.reuse, 0x100 ;  /* 0x0000010019037836 */ /* 0x040fe40000000000 */
[C---:B01----:R-:W-:Y:S02]  /*45b0*/  VIADD R5, R25.reuse, 0x180 ;  /* 0x0000018019057836 */ /* 0x043fe40000000000 */
[----:B------:R-:W-:Y:S01]  /*45c0*/  VIADD R23, R25, 0x80 ;  /* 0x0000008019177836 */ /* 0x000fe20000000000 */
[-C--:B------:R-:W-:Y:S02]  /*45d0*/  ISETP.GE.AND P0, PT, R3, R16.reuse, PT ;  /* 0x000000100300720c */ /* 0x080fe40003f06270 */
[----:B------:R-:W-:-:S02]  /*45e0*/  ISETP.GE.AND P1, PT, R5, R16, PT ;  /* 0x000000100500720c */ /* 0x000fc40003f26270 */
[----:B------:R-:W-:-:S03]  /*45f0*/  ISETP.GE.AND P3, PT, R23, R16, PT ;  /* 0x000000101700720c */ /* 0x000fc60003f66270 */
[----:B------:R-:W-:Y:S10]  /*4600*/  @P2 BRA `(.L_x_418) ;  /* 0x0000000000742947 */ /* 0x000ff40003800000 */
[----:B-----5:R-:W-:Y:S02]  /*4610*/  IMAD.U32 R22, R22, 0x10000, RZ ;  /* 0x0001000016167824 */ /* 0x020fe400078e00ff */
[----:B------:R-:W-:Y:S02]  /*4620*/  IMAD.MOV.U32 R0, RZ, RZ, 0x3f000000 ;  /* 0x3f000000ff007424 */ /* 0x000fe400078e00ff */
[C---:B------:R-:W-:Y:S01]  /*4630*/  FADD.FTZ R3, |R22|.reuse, -RZ ;  /* 0x800000ff16037221 */ /* 0x040fe20000010200 */
[C---:B------:R-:W-:Y:S02]  /*4640*/  FSETP.GT.FTZ.AND P4, PT, |R22|.reuse, 0.56000000238418579102, PT ;  /* 0x3f0f5c291600780b */ /* 0x040fe40003f94200 */
[----:B------:R-:W-:Y:S01]  /*4650*/  FSETP.NEU.FTZ.AND P5, PT, |R22|, 1, PT ;  /* 0x3f8000001600780b */ /* 0x000fe20003fbd200 */
[----:B------:R-:W-:-:S04]  /*4660*/  FFMA.FTZ R0, -R3, R0, 0.5 ;  /* 0x3f00000003007423 */ /* 0x000fc80000010100 */
[----:B------:R-:W0:Y:S02]  /*4670*/  MUFU.RSQ R5, R0 ;  /* 0x0000000000057308 */ /* 0x000e240000001400 */
[----:B0-----:R-:W-:Y:S01]  /*4680*/  FMUL.FTZ R4, R0, R5 ;  /* 0x0000000500047220 */ /* 0x001fe20000410000 */
[----:B------:R-:W-:-:S04]  /*4690*/  FMUL.FTZ R5, R5, 0.5 ;  /* 0x3f00000005057820 */ /* 0x000fc80000410000 */
        /* <DEDUP_REMOVED lines=17> */
[----:B------:R-:W-:-:S04]  /*47b0*/  @!P5 FFMA.FTZ R3, R5, 0.93318945169448852539, R0 ;  /* 0x3f6ee5810503d823 */ /* 0x000fc80000010000 */
[----:B------:R-:W-:-:S06]  /*47c0*/  @P4 FADD.FTZ R3, R3, R3 ;  /* 0x0000000303034221 */ /* 0x000fcc0000010000 */
[----:B------:R-:W0:Y:S02]  /*47d0*/  F2F.BF16.F32 R3, R3 ;  /* 0x0000000300037304 */ /* 0x000e240000202000 */
.L_x_418:
[----:B------:R-:W-:Y:S05]  /*47e0*/  BSYNC B0 ;  /* 0x0000000000007941 */ /* 0x000fea0003800000 */
.L_x_417:
[----:B------:R-:W-:Y:S04]  /*47f0*/  BSSY B0, `(.L_x_419) ;  /* 0x000001f000007945 */ /* 0x000fe80003800000 */
[----:B------:R-:W-:Y:S05]  /*4800*/  @P3 BRA `(.L_x_420) ;  /* 0x0000000000743947 */ /* 0x000fea0003800000 */
[----:B-----5:R-:W-:Y:S02]  /*4810*/  IMAD.U32 R18, R18, 0x10000, RZ ;  /* 0x0001000012127824 */ /* 0x020fe400078e00ff */
[----:B------:R-:W-:Y:S02]  /*4820*/  IMAD.MOV.U32 R0, RZ, RZ, 0x3f000000 ;  /* 0x3f000000ff007424 */ /* 0x000fe400078e00ff */
[C---:B------:R-:W-:Y:S01]  /*4830*/  FADD.FTZ R5, |R18|.reuse, -RZ ;  /* 0x800000ff12057221 */ /* 0x040fe20000010200 */
[C---:B------:R-:W-:Y:S02]  /*4840*/  FSETP.GT.FTZ.AND P3, PT, |R18|.reuse, 0.56000000238418579102, PT ;  /* 0x3f0f5c291200780b */ /* 0x040fe40003f74200 */
[----:B------:R-:W-:Y:S01]  /*4850*/  FSETP.NEU.FTZ.AND P4, PT, |R18|, 1, PT ;  /* 0x3f8000001200780b */ /* 0x000fe20003f9d200 */
[----:B------:R-:W-:-:S04]  /*4860*/  FFMA.FTZ R0, -R5, R0, 0.5 ;  /* 0x3f00000005007423 */ /* 0x000fc80000010100 */
[----:B------:R-:W1:Y:S02]  /*4870*/  MUFU.RSQ R7, R0 ;  /* 0x0000000000077308 */ /* 0x000e640000001400 */
[----:B-1----:R-:W-:Y:S01]  /*4880*/  FMUL.FTZ R4, R0, R7 ;  /* 0x0000000700047220 */ /* 0x002fe20000410000 */
[----:B------:R-:W-:Y:S01]  /*4890*/  FMUL.FTZ R7, R7, 0.5 ;  /* 0x3f00000007077820 */ /* 0x000fe20000410000 */
[----:B------:R-:W-:-:S03]  /*48a0*/  IMAD.MOV.U32 R0, RZ, RZ, 0x3fd774eb ;  /* 0x3fd774ebff007424 */ /* 0x000fc600078e00ff */
        /* <DEDUP_REMOVED lines=12> */
[----:B------:R-:W-:-:S04]  /*4970*/  FMUL.FTZ R4, R4, R7 ;  /* 0x0000000704047220 */ /* 0x000fc80000410000 */
[----:B------:R-:W-:-:S04]  /*4980*/  FFMA.FTZ R4, R5, R4, R5 ;  /* 0x0000000405047223 */ /* 0x000fc80000010005 */
[----:B------:R-:W-:-:S05]  /*4990*/  FADD.FTZ R5, -R4, -RZ ;  /* 0x800000ff04057221 */ /* 0x000fca0000010100 */
[----:B------:R-:W-:-:S05]  /*49a0*/  FSEL R5, R4, R5, P3 ;  /* 0x0000000504057208 */ /* 0x000fca0001800000 */
[----:B------:R-:W-:-:S04]  /*49b0*/  @!P4 FFMA.FTZ R4, R0, 0.93318945169448852539, R5 ;  /* 0x3f6ee5810004c823 */ /* 0x000fc80000010005 */
[----:B------:R-:W-:-:S04]  /*49c0*/  @P3 FADD.FTZ R4, R4, R4 ;  /* 0x0000000404043221 */ /* 0x000fc80000010000 */
[----:B------:R1:W2:Y:S03]  /*49d0*/  F2F.BF16.F32 R22, R4 ;  /* 0x0000000400167304 */ /* 0x0002a60000202000 */
.L_x_420:
[----:B------:R-:W-:Y:S05]  /*49e0*/  BSYNC B0 ;  /* 0x0000000000007941 */ /* 0x000fea0003800000 */
.L_x_419:
        /* <DEDUP_REMOVED lines=30> */
[----:B------:R4:W1:Y:S03]  /*4bd0*/  F2F.BF16.F32 R18, R4 ;  /* 0x0000000400127304 */ /* 0x0008660000202000 */
.L_x_422:
[----:B------:R-:W-:Y:S05]  /*4be0*/  BSYNC B0 ;  /* 0x0000000000007941 */ /* 0x000fea0003800000 */
.L_x_421:
[----:B------:R-:W-:Y:S04]  /*4bf0*/  BSSY B0, `(.L_x_423) ;  /* 0x000001f000007945 */ /* 0x000fe80003800000 */
[----:B------:R-:W-:Y:S05]  /*4c00*/  @P1 BRA `(.L_x_424) ;  /* 0x0000000000741947 */ /* 0x000fea0003800000 */
[----:B-----5:R-:W-:Y:S02]  /*4c10*/  IMAD.U32 R19, R19, 0x10000, RZ ;  /* 0x0001000013137824 */ /* 0x020fe400078e00ff */
[----:B------:R-:W-:Y:S02]  /*4c20*/  IMAD.MOV.U32 R5, RZ, RZ, 0x3f000000 ;  /* 0x3f000000ff057424 */ /* 0x000fe400078e00ff */
[C---:B------:R-:W-:Y:S01]  /*4c30*/  FADD.FTZ R0, |R19|.reuse, -RZ ;  /* 0x800000ff13007221 */ /* 0x040fe20000010200 */
[C---:B------:R-:W-:Y:S02]  /*4c40*/  FSETP.GT.FTZ.AND P0, PT, |R19|.reuse, 0.56000000238418579102, PT ;  /* 0x3f0f5c291300780b */ /* 0x040fe40003f14200 */
[----:B------:R-:W-:Y:S01]  /*4c50*/  FSETP.NEU.FTZ.AND P1, PT, |R19|, 1, PT ;  /* 0x3f8000001300780b */ /* 0x000fe20003f3d200 */
[----:B-1--4-:R-:W-:-:S04]  /*4c60*/  FFMA.FTZ R4, -R0, R5, 0.5 ;  /* 0x3f00000000047423 */ /* 0x012fc80000010105 */
[----:B------:R-:W1:Y:S02]  /*4c70*/  MUFU.RSQ R5, R4 ;  /* 0x0000000400057308 */ /* 0x000e640000001400 */
[----:B-1----:R-:W-:Y:S01]  /*4c80*/  FMUL.FTZ R6, R4, R5 ;  /* 0x0000000504067220 */ /* 0x002fe20000410000 */
[----:B------:R-:W-:-:S04]  /*4c90*/  FMUL.FTZ R5, R5, 0.5 ;  /* 0x3f00000005057820 */ /* 0x000fc80000410000 */
[----:B------:R-:W-:-:S04]  /*4ca0*/  FFMA.FTZ R5, -R6, R5, 0.5 ;  /* 0x3f00000006057423 */ /* 0x000fc80000010105 */
[----:B------:R-:W-:Y:S01]  /*4cb0*/  FFMA.FTZ R5, R6, R5, R6 ;  /* 0x0000000506057223 */ /* 0x000fe20000010006 */
[----:B------:R-:W-:-:S04]  /*4cc0*/  IMAD.MOV.U32 R6, RZ, RZ, 0x3d10ecef ;  /* 0x3d10ecefff067424 */ /* 0x000fc800078e00ff */
[----:B------:R-:W-:Y:S02]  /*4cd0*/  @P0 FSEL R0, R5, RZ, P1 ;  /* 0x000000ff05000208 */ /* 0x000fe40000800000 */
        /* <DEDUP_REMOVED lines=14> */
[----:B------:R-:W-:-:S04]  /*4dc0*/  @P0 FADD.FTZ R0, R0, R0 ;  /* 0x0000000000000221 */ /* 0x000fc80000010000 */
[----:B------:R1:W4:Y:S03]  /*4dd0*/  F2F.BF16.F32 R19, R0 ;  /* 0x0000000000137304 */ /* 0x0003260000202000 */
.L_x_424:
[----:B------:R-:W-:Y:S05]  /*4de0*/  BSYNC B0 ;  /* 0x0000000000007941 */ /* 0x000fea0003800000 */
.L_x_423:
[----:B------:R-:W-:Y:S04]  /*4df0*/  BSSY B6, `(.L_x_425) ;  /* 0x0000112000067945 */ /* 0x000fe80003800000 */
[----:B------:R-:W-:Y:S05]  /*4e00*/  @P2 BRA `(.L_x_426) ;  /* 0x0000001000402947 */ /* 0x000fea0003800000 */
[----:B------:R-:W0:Y:S01]  /*4e10*/  LDC.64 R8, c[0x0][0x218] ;  /* 0x00008600ff087b82 */ /* 0x000e220000000a00 */
[----:B-1-3--:R-:W-:Y:S01]  /*4e20*/  PRMT R0, R17, 0x9910, RZ ;  /* 0x0000991011007816 */ /* 0x00afe200000000ff */
        /* <DEDUP_REMOVED lines=15> */
[----:B------:R-:W-:Y:S02]  /*4f20*/  IMAD.U32 R3, R3, 0x10000, RZ ;  /* 0x0001000003037824 */ /* 0x000fe400078e00ff */
[----:B------:R-:W-:-:S04]  /*4f30*/  IMAD.MOV.U32 R25, RZ, RZ, R23 ;  /* 0x000000ffff197224 */ /* 0x000fc800078e0017 */
[----:B------:R-:W0:Y:S02]  /*4f40*/  F2I.FTZ.TRUNC.NTZ R3, R3 ;  /* 0x0000000300037305 */ /* 0x000e24000021f100 */
[----:B0-----:R0:W-:Y:S01]  /*4f50*/  STG.E.U8 desc[UR36][R8.64], R3 ;  /* 0x0000000308007986 */ /* 0x0011e2000c101124 */
[----:B------:R-:W-:Y:S05]  /*4f60*/  BRA `(.L_x_426) ;  /* 0x0000000c00e87947 */ /* 0x000fea0003800000 */
.L_x_430:
[----:B------:R-:W-:Y:S02]  /*4f70*/  IMAD.U32 R5, R3, 0x10000, RZ ;  /* 0x0001000003057824 */ /* 0x000fe400078e00ff */
[----:B------:R-:W-:-:S04]  /*4f80*/  IMAD.MOV.U32 R25, RZ, RZ, R23 ;  /* 0x000000ffff197224 */ /* 0x000fc800078e0017 */
[----:B----4-:R-:W0:Y:S02]  /*4f90*/  F2I.S64.TRUNC R4, R5 ;  /* 0x0000000500047311 */ /* 0x010e24000020d900 */
[----:B0-----:R0:W-:Y:S01]  /*4fa0*/  STG.E.U8 desc[UR36][R8.64], R4 ;  /* 0x0000000408007986 */ /* 0x0011e2000c101124 */
[----:B------:R-:W-:Y:S05]  /*4fb0*/  BRA `(.L_x_426) ;  /* 0x0000000c00d47947 */ /* 0x000fea0003800000 */
.L_x_429:
[----:B------:R-:W-:-:S13]  /*4fc0*/  ISETP.NE.AND P0, PT, R0, 0x2, PT ;  /* 0x000000020000780c */ /* 0x000fda0003f05270 */
[----:B------:R-:W-:Y:S05]  /*4fd0*/  @!P0 BRA `(.L_x_432) ;  /* 0x0000000000388947 */ /* 0x000fea0003800000 */
[----:B------:R-:W-:-:S13]  /*4fe0*/  ISETP.NE.AND P0, PT, R0, 0x3, PT ;  /* 0x000000030000780c */ /* 0x000fda0003f05270 */
[----:B------:R-:W-:Y:S05]  /*4ff0*/  @!P0 BRA `(.L_x_433) ;  /* 0x00000000001c8947 */ /* 0x000fea0003800000 */
[----:B------:R-:W-:-:S13]  /*5000*/  ISETP.NE.AND P0, PT, R0, 0x4, PT ;  /* 0x000000040000780c */ /* 0x000fda0003f05270 */
[----:B------:R-:W-:Y:S05]  /*5010*/  @P0 BRA `(.L_x_431) ;  /* 0x0000000c00500947 */ /* 0x000fea0003800000 */
[----:B----4-:R-:W-:Y:S02]  /*5020*/  IMAD.U32 R4, R3, 0x10000, RZ ;  /* 0x0001000003047824 */ /* 0x010fe400078e00ff */
[----:B------:R-:W-:-:S04]  /*5030*/  IMAD.MOV.U32 R25, RZ, RZ, R23 ;  /* 0x000000ffff197224 */ /* 0x000fc800078e0017 */
[----:B------:R-:W0:Y:S02]  /*5040*/  F2I.S64.TRUNC R4, R4 ;  /* 0x0000000400047311 */ /* 0x000e24000020d900 */
[----:B0-----:R0:W-:Y:S01]  /*5050*/  STG.E.64 desc[UR36][R8.64], R4 ;  /* 0x0000000408007986 */ /* 0x0011e2000c101b24 */
[----:B------:R-:W-:Y:S05]  /*5060*/  BRA `(.L_x_426) ;  /* 0x0000000c00a87947 */ /* 0x000fea0003800000 */
.L_x_433:
[----:B------:R-:W-:Y:S02]  /*5070*/  IMAD.U32 R3, R3, 0x10000, RZ ;  /* 0x0001000003037824 */ /* 0x000fe400078e00ff */
[----:B------:R-:W-:-:S04]  /*5080*/  IMAD.MOV.U32 R25, RZ, RZ, R23 ;  /* 0x000000ffff197224 */ /* 0x000fc800078e0017 */
[----:B------:R-:W0:Y:S02]  /*5090*/  F2I.FTZ.TRUNC.NTZ R3, R3 ;  /* 0x0000000300037305 */ /* 0x000e24000021f100 */
[----:B0-----:R0:W-:Y:S01]  /*50a0*/  STG.E desc[UR36][R8.64], R3 ;  /* 0x0000000308007986 */ /* 0x0011e2000c101924 */
[----:B------:R-:W-:Y:S05]  /*50b0*/  BRA `(.L_x_426) ;  /* 0x0000000c00947947 */ /* 0x000fea0003800000 */
.L_x_432:
[----:B------:R-:W-:Y:S02]  /*50c0*/  IMAD.U32 R3, R3, 0x10000, RZ ;  /* 0x0001000003037824 */ /* 0x000fe400078e00ff */
[----:B------:R-:W-:-:S04]  /*50d0*/  IMAD.MOV.U32 R25, RZ, RZ, R23 ;  /* 0x000000ffff197224 */ /* 0x000fc800078e0017 */
[----:B------:R-:W0:Y:S02]  /*50e0*/  F2I.FTZ.TRUNC.NTZ R3, R3 ;  /* 0x0000000300037305 */ /* 0x000e24000021f100 */
[----:B0-----:R0:W-:Y:S01]  /*50f0*/  STG.E.U16 desc[UR36][R8.64], R3 ;  /* 0x0000000308007986 */ /* 0x0011e2000c101524 */
[----:B------:R-:W-:Y:S05]  /*5100*/  BRA `(.L_x_426) ;  /* 0x0000000c00807947 */ /* 0x000fea0003800000 */
.L_x_428:
[----:B------:R-:W-:-:S13]  /*5110*/  ISETP.GT.AND P0, PT, R0, 0x6, PT ;  /* 0x000000060000780c */ /* 0x000fda0003f04270 */
[----:B------:R-:W-:Y:S05]  /*5120*/  @P0 BRA `(.L_x_434) ;  /* 0x0000000000340947 */ /* 0x000fea0003800000 */
[----:B------:R-:W-:-:S13]  /*5130*/  ISETP.NE.AND P0, PT, R0, 0x5, PT ;  /* 0x000000050000780c */ /* 0x000fda0003f05270 */
[----:B------:R-:W-:Y:S05]  /*5140*/  @!P0 BRA `(.L_x_435) ;  /* 0x0000000000188947 */ /* 0x000fea0003800000 */
[----:B------:R-:W-:-:S13]  /*5150*/  ISETP.NE.AND P0, PT, R0, 0x6, PT ;  /* 0x000000060000780c */ /* 0x000fda0003f05270 */
[----:B------:R-:W-:Y:S05]  /*5160*/  @P0 BRA `(.L_x_431) ;  /* 0x0000000800fc0947 */ /* 0x000fea0003800000 */
[----:B------:R-:W-:Y:S02]  /*5170*/  IMAD.U32 R3, R3, 0x10000, RZ ;  /* 0x0001000003037824 */ /* 0x000fe400078e00ff */
[----:B------:R-:W-:-:S03]  /*5180*/  IMAD.MOV.U32 R25, RZ, RZ, R23 ;  /* 0x000000ffff197224 */ /* 0x000fc600078e0017 */
[----:B------:R0:W-:Y:S01]  /*5190*/  STG.E desc[UR36][R8.64], R3 ;  /* 0x0000000308007986 */ /* 0x0001e2000c101924 */
[----:B------:R-:W-:Y:S05]  /*51a0*/  BRA `(.L_x_426) ;  /* 0x0000000c00587947 */ /* 0x000fea0003800000 */
.L_x_435:
[----:B------:R-:W-:Y:S02]  /*51b0*/  IMAD.U32 R0, R3, 0x10000, RZ ;  /* 0x0001000003007824 */ /* 0x000fe400078e00ff */
[----:B------:R-:W-:-:S03]  /*51c0*/  IMAD.MOV.U32 R25, RZ, RZ, R23 ;  /* 0x000000ffff197224 */ /* 0x000fc600078e0017 */
[----:B------:R-:W-:-:S05]  /*51d0*/  F2FP.F16.F32.PACK_AB R0, RZ, R0 ;  /* 0x00000000ff00723e */ /* 0x000fca00000000ff */
[----:B------:R0:W-:Y:S01]  /*51e0*/  STG.E.U16 desc[UR36][R8.64], R0 ;  /* 0x0000000008007986 */ /* 0x0001e2000c101524 */
[----:B------:R-:W-:Y:S05]  /*51f0*/  BRA `(.L_x_426) ;  /* 0x0000000c00447947 */ /* 0x000fea0003800000 */
.L_x_434:
[----:B------:R-:W-:-:S13]  /*5200*/  ISETP.NE.AND P0, PT, R0, 0x7, PT ;  /* 0x000000070000780c */ /* 0x000fda0003f05270 */
[----:B------:R-:W-:Y:S05]  /*5210*/  @!P0 BRA `(.L_x_436) ;  /* 0x00000000003c8947 */ /* 0x000fea0003800000 */
[----:B------:R-:W-:-:S13]  /*5220*/  ISETP.NE.AND P0, PT, R0, 0x8, PT ;  /* 0x000000080000780c */ /* 0x000fda0003f05270 */
[----:B------:R-:W-:Y:S05]  /*5230*/  @!P0 BRA `(.L_x_437) ;  /* 0x00000000001c8947 */ /* 0x000fea0003800000 */
[----:B------:R-:W-:-:S13]  /*5240*/  ISETP.NE.AND P0, PT, R0, 0x9, PT ;  /* 0x000000090000780c */ /* 0x000fda0003f05270 */
[----:B------:R-:W-:Y:S05]  /*5250*/  @P0 BRA `(.L_x_431) ;  /* 0x0000000800c00947 */ /* 0x000fea0003800000 */
[----:B----4-:R-:W-:Y:S02]  /*5260*/  IMAD.U32 R4, R3, 0x10000, RZ ;  /* 0x0001000003047824 */ /* 0x010fe400078e00ff */
[----:B------:R-:W-:Y:S02]  /*5270*/  IMAD.MOV.U32 R5, RZ, RZ, RZ ;  /* 0x000000ffff057224 */ /* 0x000fe400078e00ff */
[----:B------:R-:W-:-:S03]  /*5280*/  IMAD.MOV.U32 R25, RZ, RZ, R23 ;  /* 0x000000ffff197224 */ /* 0x000fc600078e0017 */
[----:B------:R0:W-:Y:S01]  /*5290*/  STG.E.64 desc[UR36][R8.64], R4 ;  /* 0x0000000408007986 */ /* 0x0001e2000c101b24 */
[----:B------:R-:W-:Y:S05]  /*52a0*/  BRA `(.L_x_426) ;  /* 0x0000000c00187947 */ /* 0x000fea0003800000 */
.L_x_437:
[----:B------:R-:W-:Y:S02]  /*52b0*/  IMAD.U32 R3, R3, 0x10000, RZ ;  /* 0x0001000003037824 */ /* 0x000fe400078e00ff */
[----:B------:R-:W-:-:S03]  /*52c0*/  IMAD.MOV.U32 R25, RZ, RZ, R23 ;  /* 0x000000ffff197224 */ /* 0x000fc600078e0017 */
[----:B------:R-:W-:-:S04]  /*52d0*/  F2FP.F16.F32.PACK_AB R3, RZ, R3 ;  /* 0x00000003ff03723e */ /* 0x000fc800000000ff */
[----:B------:R-:W-:-:S05]  /*52e0*/  PRMT R3, R3, 0x5410, RZ ;  /* 0x0000541003037816 */ /* 0x000fca00000000ff */
[----:B------:R0:W-:Y:S01]  /*52f0*/  STG.E desc[UR36][R8.64], R3 ;  /* 0x0000000308007986 */ /* 0x0001e2000c101924 */
[----:B------:R-:W-:Y:S05]  /*5300*/  BRA `(.L_x_426) ;  /* 0x0000000c00007947 */ /* 0x000fea0003800000 */
.L_x_436:
[----:B----4-:R-:W-:Y:S02]  /*5310*/  IMAD.U32 R4, R3, 0x10000, RZ ;  /* 0x0001000003047824 */ /* 0x010fe400078e00ff */
[----:B------:R-:W-:Y:S02]  /*5320*/  IMAD.MOV.U32 R25, RZ, RZ, R23 ;  /* 0x000000ffff197224 */ /* 0x000fe400078e0017 */
[----:B------:R-:W-:-:S06]  /*5330*/  FMUL.FTZ R4, R4, 1 ;  /* 0x3f80000004047820 */ /* 0x000fcc0000410000 */
[----:B------:R-:W0:Y:S02]  /*5340*/  F2F.F64.F32 R4, R4 ;  /* 0x0000000400047310 */ /* 0x000e240000201800 */
[----:B0-----:R0:W-:Y:S01]  /*5350*/  STG.E.64 desc[UR36][R8.64], R4 ;  /* 0x0000000408007986 */ /* 0x0011e2000c101b24 */
[----:B------:R-:W-:Y:S05]  /*5360*/  BRA `(.L_x_426) ;  /* 0x0000000800e87947 */ /* 0x000fea0003800000 */
.L_x_427:
        /* <DEDUP_REMOVED lines=10> */
[----:B------:R-:W-:-:S04]  /*5410*/  FSETP.NEU.FTZ.AND P0, PT, R3, RZ, PT ;  /* 0x000000ff0300720b */ /* 0x000fc80003f1d000 */
[----:B------:R-:W-:-:S05]  /*5420*/  SEL R3, RZ, 0x1, !P0 ;  /* 0x00000001ff037807 */ /* 0x000fca0004000000 */
[----:B------:R0:W-:Y:S01]  /*5430*/  STG.E.U8 desc[UR36][R8.64], R3 ;  /* 0x0000000308007986 */ /* 0x0001e2000c101124 */
[----:B------:R-:W-:Y:S05]  /*5440*/  BRA `(.L_x_426) ;  /* 0x0000000800b07947 */ /* 0x000fea0003800000 */
.L_x_440:
[----:B------:R-:W-:Y:S01]  /*5450*/  IMAD.U32 R3, R3, 0x10000, RZ ;  /* 0x0001000003037824 */ /* 0x000fe200078e00ff */
[----:B------:R-:W-:Y:S01]  /*5460*/  CS2R R6, SRZ ;  /* 0x0000000000067805 */ /* 0x000fe2000001ff00 */
[----:B------:R-:W-:Y:S02]  /*5470*/  IMAD.MOV.U32 R25, RZ, RZ, R23 ;  /* 0x000000ffff197224 */ /* 0x000fe400078e0017 */
[----:B------:R-:W-:-:S04]  /*5480*/  FMUL.FTZ R3, R3, 1 ;  /* 0x3f80000003037820 */ /* 0x000fc80000410000 */
[----:B----4-:R-:W0:Y:S02]  /*5490*/  F2F.F64.F32 R4, R3 ;  /* 0x0000000300047310 */ /* 0x010e240000201800 */
[----:B0-----:R0:W-:Y:S01]  /*54a0*/  STG.E.128 desc[UR36][R8.64], R4 ;  /* 0x0000000408007986 */ /* 0x0011e2000c101d24 */
[----:B------:R-:W-:Y:S05]  /*54b0*/  BRA `(.L_x_426) ;  /* 0x0000000800947947 */ /* 0x000fea0003800000 */
.L_x_439:
[----:B------:R-:W-:-:S13]  /*54c0*/  ISETP.NE.AND P0, PT, R0, 0xf, PT ;  /* 0x0000000f0000780c */ /* 0x000fda0003f05270 */
[----:B------:R-:W-:Y:S05]  /*54d0*/  @!P0 BRA `(.L_x_441) ;  /* 0x0000000000bc8947 */ /* 0x000fea0003800000 */
[----:B------:R-:W-:-:S13]  /*54e0*/  ISETP.NE.AND P0, PT, R0, 0x17, PT ;  /* 0x000000170000780c */ /* 0x000fda0003f05270 */
[----:B------:R-:W-:Y:S05]  /*54f0*/  @!P0 BRA `(.L_x_442) ;  /* 0x0000000000588947 */ /* 0x000fea0003800000 */
[----:B------:R-:W-:-:S13]  /*5500*/  ISETP.NE.AND P0, PT, R0, 0x18, PT ;  /* 0x000000180000780c */ /* 0x000fda0003f05270 */
[----:B------:R-:W-:Y:S05]  /*5510*/  @P0 BRA `(.L_x_431) ;  /* 0x0000000800100947 */ /* 0x000fea0003800000 */
[----:B------:R-:W-:Y:S01]  /*5520*/  IMAD.U32 R7, R3, 0x10000, RZ ;  /* 0x0001000003077824 */ /* 0x000fe200078e00ff */
        /* <DEDUP_REMOVED lines=14> */
.L_x_444:
[----:B------:R-:W-:Y:S05]  /*5610*/  BSYNC B0 ;  /* 0x0000000000007941 */ /* 0x000fea0003800000 */
.L_x_443:
[----:B------:R-:W-:Y:S01]  /*5620*/  LOP3.LUT R5, R0, R5, RZ, 0xfc, !PT ;  /* 0x0000000500057212 */ /* 0x000fe200078efcff */
[----:B------:R-:W-:-:S04]  /*5630*/  IMAD.MOV.U32 R25, RZ, RZ, R23 ;  /* 0x000000ffff197224 */ /* 0x000fc800078e0017 */
[----:B------:R0:W-:Y:S01]  /*5640*/  STG.E.U8 desc[UR36][R8.64], R5 ;  /* 0x0000000508007986 */ /* 0x0001e2000c101124 */
[----:B------:R-:W-:Y:S05]  /*5650*/  BRA `(.L_x_426) ;  /* 0x00000008002c7947 */ /* 0x000fea0003800000 */
.L_x_442:
[----:B------:R-:W-:Y:S01]  /*5660*/  IMAD.U32 R5, R3, 0x10000, RZ ;  /* 0x0001000003057824 */ /* 0x000fe200078e00ff */
        /* <DEDUP_REMOVED lines=12> */
.L_x_446:
[----:B------:R-:W-:Y:S01]  /*5730*/  IMAD.MOV.U32 R0, RZ, RZ, 0x7f ;  /* 0x0000007fff007424 */ /* 0x000fe200078e00ff */
[----:B------:R-:W-:-:S04]  /*5740*/  ISETP.GT.U32.AND P0, PT, R3, 0x7f800000, PT ;  /* 0x7f8000000300780c */ /* 0x000fc80003f04070 */
[----:B------:R-:W-:-:S09]  /*5750*/  SEL R0, R0, 0x7c, P0 ;  /* 0x0000007c00007807 */ /* 0x000fd20000000000 */
.L_x_447:
[----:B------:R-:W-:Y:S05]  /*5760*/  BSYNC B0 ;  /* 0x0000000000007941 */ /* 0x000fea0003800000 */
.L_x_445:
[----:B------:R-:W-:Y:S01]  /*5770*/  LOP3.LUT R3, R5, 0x80000000, RZ, 0xc0, !PT ;  /* 0x8000000005037812 */ /* 0x000fe200078ec0ff */
[----:B------:R-:W-:-:S03]  /*5780*/  IMAD.MOV.U32 R25, RZ, RZ, R23 ;  /* 0x000000ffff197224 */ /* 0x000fc600078e0017 */
[----:B------:R-:W-:-:S04]  /*5790*/  SHF.R.U32.HI R3, RZ, 0x18, R3 ;  /* 0x00000018ff037819 */ /* 0x000fc80000011603 */
[----:B------:R-:W-:-:S05]  /*57a0*/  LOP3.LUT R3, R0, R3, RZ, 0xfc, !PT ;  /* 0x0000000300037212 */ /* 0x000fca00078efcff */
[----:B------:R0:W-:Y:S01]  /*57b0*/  STG.E.U8 desc[UR36][R8.64], R3 ;  /* 0x0000000308007986 */ /* 0x0001e2000c101124 */
[----:B------:R-:W-:Y:S05]  /*57c0*/  BRA `(.L_x_426) ;  /* 0x0000000400d07947 */ /* 0x000fea0003800000 */
.L_x_441:
[----:B------:R0:W-:Y:S01]  /*57d0*/  STG.E.U16 desc[UR36][R8.64], R3 ;  /* 0x0000000308007986 */ /* 0x0001e2000c101524 */
[----:B------:R-:W-:Y:S01]  /*57e0*/  IMAD.MOV.U32 R25, RZ, RZ, R23 ;  /* 0x000000ffff197224 */ /* 0x000fe200078e0017 */
[----:B------:R-:W-:Y:S06]  /*57f0*/  BRA `(.L_x_426) ;  /* 0x0000000400c47947 */ /* 0x000fec0003800000 */
.L_x_438:
        /* <DEDUP_REMOVED lines=8> */
[----:B------:R-:W-:Y:S02]  /*5880*/  IMAD.U32 R3, R3, 0x10000, RZ ;  /* 0x0001000003037824 */ /* 0x000fe400078e00ff */
[----:B------:R-:W-:-:S04]  /*5890*/  IMAD.MOV.U32 R25, RZ, RZ, R23 ;  /* 0x000000ffff197224 */ /* 0x000fc800078e0017 */
[----:B------:R-:W0:Y:S02]  /*58a0*/  F2I.FTZ.U32.TRUNC.NTZ R3, R3 ;  /* 0x0000000300037305 */ /* 0x000e24000021f000 */
[----:B0-----:R0:W-:Y:S01]  /*58b0*/  STG.E.U16 desc[UR36][R8.64], R3 ;  /* 0x0000000308007986 */ /* 0x0011e2000c101524 */
[----:B------:R-:W-:Y:S05]  /*58c0*/  BRA `(.L_x_426) ;  /* 0x0000000400907947 */ /* 0x000fea0003800000 */
.L_x_450:
[----:B------:R-:W-:Y:S01]  /*58d0*/  IMAD.U32 R5, R3, 0x10000, RZ ;  /* 0x0001000003057824 */ /* 0x000fe200078e00ff */
[----:B------:R-:W-:Y:S01]  /*58e0*/  BSSY B0, `(.L_x_451) ;  /* 0x0000014000007945 */ /* 0x000fe20003800000 */
[----:B----4-:R-:W-:-:S03]  /*58f0*/  IMAD.MOV.U32 R4, RZ, RZ, 0x80 ;  /* 0x00000080ff047424 */ /* 0x010fc600078e00ff */
        /* <DEDUP_REMOVED lines=14> */
.L_x_453:
[----:B------:R-:W-:-:S04]  /*59e0*/  LOP3.LUT R3, R5, 0x80000000, RZ, 0xc0, !PT ;  /* 0x8000000005037812 */ /* 0x000fc800078ec0ff */
[----:B------:R-:W-:-:S04]  /*59f0*/  SHF.R.U32.HI R3, RZ, 0x18, R3 ;  /* 0x00000018ff037819 */ /* 0x000fc80000011603 */
[----:B------:R-:W-:-:S04]  /*5a00*/  LOP3.LUT R0, R0, R3, RZ, 0xfc, !PT ;  /* 0x0000000300007212 */ /* 0x000fc800078efcff */
[----:B------:R-:W-:-:S07]  /*5a10*/  PRMT R4, R0, 0x7610, R4 ;  /* 0x0000761000047816 */ /* 0x000fce0000000004 */
.L_x_452:
[----:B------:R-:W-:Y:S05]  /*5a20*/  BSYNC B0 ;  /* 0x0000000000007941 */ /* 0x000fea0003800000 */
.L_x_451:
[----:B------:R0:W-:Y:S01]  /*5a30*/  STG.E.U8 desc[UR36][R8.64], R4 ;  /* 0x0000000408007986 */ /* 0x0001e2000c101124 */
[----:B------:R-:W-:Y:S01]  /*5a40*/  IMAD.MOV.U32 R25, RZ, RZ, R23 ;  /* 0x000000ffff197224 */ /* 0x000fe200078e0017 */
[----:B------:R-:W-:Y:S06]  /*5a50*/  BRA `(.L_x_426) ;  /* 0x00000004002c7947 */ /* 0x000fec0003800000 */
.L_x_449:
        /* <DEDUP_REMOVED lines=17> */
.L_x_456:
[----:B------:R-:W-:-:S04]  /*5b70*/  LOP3.LUT R3, R5, 0x80000000, RZ, 0xc0, !PT ;  /* 0x8000000005037812 */ /* 0x000fc800078ec0ff */
[----:B------:R-:W-:-:S04]  /*5b80*/  SHF.R.U32.HI R3, RZ, 0x18, R3 ;  /* 0x00000018ff037819 */ /* 0x000fc80000011603 */
[----:B------:R-:W-:-:S04]  /*5b90*/  LOP3.LUT R0, R0, R3, RZ, 0xfc, !PT ;  /* 0x0000000300007212 */ /* 0x000fc800078efcff */
[----:B------:R-:W-:-:S07]  /*5ba0*/  PRMT R4, R0, 0x7610, R4 ;  /* 0x0000761000047816 */ /* 0x000fce0000000004 */
.L_x_455:
[----:B------:R-:W-:Y:S05]  /*5bb0*/  BSYNC B0 ;  /* 0x0000000000007941 */ /* 0x000fea0003800000 */
.L_x_454:
[----:B------:R0:W-:Y:S01]  /*5bc0*/  STG.E.U8 desc[UR36][R8.64], R4 ;  /* 0x0000000408007986 */ /* 0x0001e2000c101124 */
[----:B------:R-:W-:Y:S01]  /*5bd0*/  IMAD.MOV.U32 R25, RZ, RZ, R23 ;  /* 0x000000ffff197224 */ /* 0x000fe200078e0017 */
[----:B------:R-:W-:Y:S06]  /*5be0*/  BRA `(.L_x_426) ;  /* 0x0000000000c87947 */ /* 0x000fec0003800000 */
.L_x_448:
[----:B------:R-:W-:-:S13]  /*5bf0*/  ISETP.NE.AND P0, PT, R0, 0x1c, PT ;  /* 0x0000001c0000780c */ /* 0x000fda0003f05270 */
[----:B------:R-:W-:Y:S05]  /*5c00*/  @!P0 BRA `(.L_x_457) ;  /* 0x0000000000b08947 */ /* 0x000fea0003800000 */
[----:B------:R-:W-:-:S13]  /*5c10*/  ISETP.NE.AND P0, PT, R0, 0x1d, PT ;  /* 0x0000001d0000780c */ /* 0x000fda0003f05270 */
[----:B------:R-:W-:Y:S05]  /*5c20*/  @!P0 BRA `(.L_x_458) ;  /* 0x0000000000948947 */ /* 0x000fea0003800000 */
[----:B------:R-:W-:-:S13]  /*5c30*/  ISETP.NE.AND P0, PT, R0, 0x2c, PT ;  /* 0x0000002c0000780c */ /* 0x000fda0003f05270 */
[----:B------:R-:W-:Y:S05]  /*5c40*/  @P0 BRA `(.L_x_431) ;  /* 0x0000000000440947 */ /* 0x000fea0003800000 */
[----:B----4-:R-:W-:Y:S02]  /*5c50*/  IMAD.U32 R4, R3, 0x10000, RZ ;  /* 0x0001000003047824 */ /* 0x010fe400078e00ff */
[----:B------:R-:W-:-:S03]  /*5c60*/  IMAD.MOV.U32 R25, RZ, RZ, R23 ;  /* 0x000000ffff197224 */ /* 0x000fc600078e0017 */
        /* <DEDUP_REMOVED lines=15> */
.L_x_431:
[----:B------:R-:W-:Y:S01]  /*5d60*/  MOV R14, 0x0 ;  /* 0x00000000000e7802 */ /* 0x000fe20000000f00 */
[----:B------:R-:W-:Y:S01]  /*5d70*/  ULDC.64 UR4, c[0x4][0x158] ;  /* 0x0100560000047ab9 */ /* 0x000fe20000000a00 */
[----:B------:R-:W-:Y:S01]  /*5d80*/  ULDC.64 UR6, c[0x4][0x160] ;  /* 0x0100580000067ab9 */ /* 0x000fe20000000a00 */
[----:B----4-:R-:W-:Y:S02]  /*5d90*/  IMAD.U32 R4, RZ, RZ, UR4 ;  /* 0x00000004ff047e24 */ /* 0x010fe4000f8e00ff */
        /* <DEDUP_REMOVED lines=11> */
[----:B0-2--5:R-:W-:Y:S05]  /*5e50*/  CALL.ABS.NOINC R14 ;  /* 0x000000000e007343 */ /* 0x025fea0003c00000 */
.L_x_459:
[----:B------:R-:W-:Y:S01]  /*5e60*/  IMAD.MOV.U32 R25, RZ, RZ, R23 ;  /* 0x000000ffff197224 */ /* 0x000fe200078e0017 */
[----:B------:R-:W-:Y:S06]  /*5e70*/  BRA `(.L_x_426) ;  /* 0x0000000000247947 */ /* 0x000fec0003800000 */
.L_x_458:
[----:B----4-:R-:W-:Y:S02]  /*5e80*/  IMAD.U32 R4, R3, 0x10000, RZ ;  /* 0x0001000003047824 */ /* 0x010fe400078e00ff */
[----:B------:R-:W-:-:S04]  /*5e90*/  IMAD.MOV.U32 R25, RZ, RZ, R23 ;  /* 0x000000ffff197224 */ /* 0x000fc800078e0017 */
[----:B------:R-:W0:Y:S02]  /*5ea0*/  F2I.U64.TRUNC R4, R4 ;  /* 0x0000000400047311 */ /* 0x000e24000020d800 */
[----:B0-----:R0:W-:Y:S01]  /*5eb0*/  STG.E.64 desc[UR36][R8.64], R4 ;  /* 0x0000000408007986 */ /* 0x0011e2000c101b24 */
[----:B------:R-:W-:Y:S05]  /*5ec0*/  BRA `(.L_x_426) ;  /* 0x0000000000107947 */ /* 0x000fea0003800000 */
.L_x_457:
[----:B------:R-:W-:Y:S02]  /*5ed0*/  IMAD.U32 R3, R3, 0x10000, RZ ;  /* 0x0001000003037824 */ /* 0x000fe400078e00ff */
[----:B------:R-:W-:-:S04]  /*5ee0*/  IMAD.MOV.U32 R25, RZ, RZ, R23 ;  /* 0x000000ffff197224 */ /* 0x000fc800078e0017 */
[----:B------:R-:W0:Y:S02]  /*5ef0*/  F2I.FTZ.U32.TRUNC.NTZ R3, R3 ;  /* 0x0000000300037305 */ /* 0x000e24000021f000 */
[----:B0-----:R0:W-:Y:S02]  /*5f00*/  STG.E desc[UR36][R8.64], R3 ;  /* 0x0000000308007986 */ /* 0x0011e4000c101924 */
.L_x_426:
[----:B------:R-:W-:Y:S05]  /*5f10*/  BSYNC B6 ;  /* 0x0000000000067941 */ /* 0x000fea0003800000 */
.L_x_425:
[----:B------:R-:W-:Y:S01]  /*5f20*/  ISETP.GE.AND P0, PT, R25, R16, PT ;  /* 0x000000101900720c */ /* 0x000fe20003f06270 */
[----:B------:R-:W-:-:S12]  /*5f30*/  BSSY B6, `(.L_x_460) ;  /* 0x00001fc000067945 */ /* 0x000fd80003800000 */
[----:B------:R-:W-:Y:S05]  /*5f40*/  @P0 BRA `(.L_x_461) ;  /* 0x0000001c00e80947 */ /* 0x000fea0003800000 */
[----:B0-----:R-:W0:Y:S01]  /*5f50*/  LDC.64 R8, c[0x0][0x218] ;  /* 0x00008600ff087b82 */ /* 0x001e220000000a00 */
[----:B-1----:R-:W-:Y:S01]  /*5f60*/  IMAD R0, R2, 0x200, R25 ;  /* 0x0000020002007824 */ /* 0x002fe200078e0219 */
[----:B---34-:R-:W-:Y:S01]  /*5f70*/  PRMT R4, R17, 0x9910, RZ ;  /* 0x0000991011047816 */ /* 0x018fe200000000ff */
        /* <DEDUP_REMOVED lines=15> */
[----:B--2--5:R-:W-:-:S04]  /*6070*/  IMAD.U32 R22, R22, 0x10000, RZ ;  /* 0x0001000016167824 */ /* 0x024fc800078e00ff */
[----:B------:R-:W0:Y:S02]  /*6080*/  F2I.FTZ.TRUNC.NTZ R3, R22 ;  /* 0x0000001600037305 */ /* 0x000e24000021f100 */
[----:B0-----:R3:W-:Y:S01]  /*6090*/  STG.E.U8 desc[UR36][R8.64], R3 ;  /* 0x0000000308007986 */ /* 0x0017e2000c101124 */
[----:B------:R-:W-:Y:S05]  /*60a0*/  BRA `(.L_x_467) ;  /* 0x0000000c00947947 */ /* 0x000fea0003800000 */
.L_x_465:
[----:B--2--5:R-:W-:-:S06]  /*60b0*/  IMAD.U32 R5, R22, 0x10000, RZ ;  /* 0x0001000016057824 */ /* 0x024fcc00078e00ff */
[----:B------:R-:W0:Y:S02]  /*60c0*/  F2I.S64.TRUNC R4, R5 ;  /* 0x0000000500047311 */ /* 0x000e24000020d900 */
[----:B0-----:R4:W-:Y:S01]  /*60d0*/  STG.E.U8 desc[UR36][R8.64], R4 ;  /* 0x0000000408007986 */ /* 0x0019e2000c101124 */
[----:B------:R-:W-:Y:S05]  /*60e0*/  BRA `(.L_x_467) ;  /* 0x0000000c00847947 */ /* 0x000fea0003800000 */
.L_x_464:
[----:B------:R-:W-:-:S13]  /*60f0*/  ISETP.NE.AND P0, PT, R0, 0x2, PT ;  /* 0x000000020000780c */ /* 0x000fda0003f05270 */
[----:B------:R-:W-:Y:S05]  /*6100*/  @!P0 BRA `(.L_x_468) ;  /* 0x0000000000308947 */ /* 0x000fea0003800000 */
[----:B------:R-:W-:-:S13]  /*6110*/  ISETP.NE.AND P0, PT, R0, 0x3, PT ;  /* 0x000000030000780c */ /* 0x000fda0003f05270 */
[----:B------:R-:W-:Y:S05]  /*6120*/  @!P0 BRA `(.L_x_469) ;  /* 0x0000000000188947 */ /* 0x000fea0003800000 */
[----:B------:R-:W-:-:S13]  /*6130*/  ISETP.NE.AND P0, PT, R0, 0x4, PT ;  /* 0x000000040000780c */ /* 0x000fda0003f05270 */
[----:B------:R-:W-:Y:S05]  /*6140*/  @P0 BRA `(.L_x_466) ;  /* 0x0000000c000c0947 */ /* 0x000fea0003800000 */
[----:B--2--5:R-:W-:-:S06]  /*6150*/  IMAD.U32 R4, R22, 0x10000, RZ ;  /* 0x0001000016047824 */ /* 0x024fcc00078e00ff */
[----:B------:R-:W0:Y:S02]  /*6160*/  F2I.S64.TRUNC R4, R4 ;  /* 0x0000000400047311 */ /* 0x000e24000020d900 */
[----:B0-----:R1:W-:Y:S01]  /*6170*/  STG.E.64 desc[UR36][R8.64], R4 ;  /* 0x0000000408007986 */ /* 0x0013e2000c101b24 */
[----:B------:R-:W-:Y:S05]  /*6180*/  BRA `(.L_x_467) ;  /* 0x0000000c005c7947 */ /* 0x000fea0003800000 */
.L_x_469:
[----:B--2--5:R-:W-:-:S04]  /*6190*/  IMAD.U32 R22, R22, 0x10000, RZ ;  /* 0x0001000016167824 */ /* 0x024fc800078e00ff */
[----:B------:R-:W0:Y:S02]  /*61a0*/  F2I.FTZ.TRUNC.NTZ R3, R22 ;  /* 0x0000001600037305 */ /* 0x000e24000021f100 */
[----:B0-----:R2:W-:Y:S01]  /*61b0*/  STG.E desc[UR36][R8.64], R3 ;  /* 0x0000000308007986 */ /* 0x0015e2000c101924 */
[----:B------:R-:W-:Y:S05]  /*61c0*/  BRA `(.L_x_467) ;  /* 0x0000000c004c7947 */ /* 0x000fea0003800000 */
.L_x_468:
[----:B--2--5:R-:W-:-:S04]  /*61d0*/  IMAD.U32 R22, R22, 0x10000, RZ ;  /* 0x0001000016167824 */ /* 0x024fc800078e00ff */
[----:B------:R-:W0:Y:S02]  /*61e0*/  F2I.FTZ.TRUNC.NTZ R3, R22 ;  /* 0x0000001600037305 */ /* 0x000e24000021f100 */
[----:B0-----:R0:W-:Y:S01]  /*61f0*/  STG.E.U16 desc[UR36][R8.64], R3 ;  /* 0x0000000308007986 */ /* 0x0011e2000c101524 */
[----:B------:R-:W-:Y:S05]  /*6200*/  BRA `(.L_x_467) ;  /* 0x0000000c003c7947 */ /* 0x000fea0003800000 */
.L_x_463:
[----:B------:R-:W-:-:S13]  /*6210*/  ISETP.GT.AND P0, PT, R0, 0x6, PT ;  /* 0x000000060000780c */ /* 0x000fda0003f04270 */
[----:B------:R-:W-:Y:S05]  /*6220*/  @P0 BRA `(.L_x_470) ;  /* 0x00000000002c0947 */ /* 0x000fea0003800000 */
[----:B------:R-:W-:-:S13]  /*6230*/  ISETP.NE.AND P0, PT, R0, 0x5, PT ;  /* 0x000000050000780c */ /* 0x000fda0003f05270 */
[----:B------:R-:W-:Y:S05]  /*6240*/  @!P0 BRA `(.L_x_471) ;  /* 0x0000000000148947 */ /* 0x000fea0003800000 */
[----:B------:R-:W-:-:S13]  /*6250*/  ISETP.NE.AND P0, PT, R0, 0x6, PT ;  /* 0x000000060000780c */ /* 0x000fda0003f05270 */
[----:B------:R-:W-:Y:S05]  /*6260*/  @P0 BRA `(.L_x_466) ;  /* 0x0000000800c40947 */ /* 0x000fea0003800000 */
[----:B--2--5:R-:W-:-:S05]  /*6270*/  IMAD.U32 R3, R22, 0x10000, RZ ;  /* 0x0001000016037824 */ /* 0x024fca00078e00ff */
[----:B------:R0:W-:Y:S01]  /*6280*/  STG.E desc[UR36][R8.64], R3 ;  /* 0x0000000308007986 */ /* 0x0001e2000c101924 */
[----:B------:R-:W-:Y:S05]  /*6290*/  BRA `(.L_x_467) ;  /* 0x0000000c00187947 */ /* 0x000fea0003800000 */
.L_x_471:
[----:B--2--5:R-:W-:-:S05]  /*62a0*/  IMAD.U32 R0, R22, 0x10000, RZ ;  /* 0x0001000016007824 */ /* 0x024fca00078e00ff */
[----:B------:R-:W-:-:S05]  /*62b0*/  F2FP.F16.F32.PACK_AB R0, RZ, R0 ;  /* 0x00000000ff00723e */ /* 0x000fca00000000ff */
[----:B------:R0:W-:Y:S01]  /*62c0*/  STG.E.U16 desc[UR36][R8.64], R0 ;  /* 0x0000000008007986 */ /* 0x0001e2000c101524 */
[----:B------:R-:W-:Y:S05]  /*62d0*/  BRA `(.L_x_467) ;  /* 0x0000000c00087947 */ /* 0x000fea0003800000 */
.L_x_470:
[----:B------:R-:W-:-:S13]  /*62e0*/  ISETP.NE.AND P0, PT, R0, 0x7, PT ;  /* 0x000000070000780c */ /* 0x000fda0003f05270 */
[----:B------:R-:W-:Y:S05]  /*62f0*/  @!P0 BRA `(.L_x_472) ;  /* 0x0000000000348947 */ /* 0x000fea0003800000 */
[----:B------:R-:W-:-:S13]  /*6300*/  ISETP.NE.AND P0, PT, R0, 0x8, PT ;  /* 0x000000080000780c */ /* 0x000fda0003f05270 */
[----:B------:R-:W-:Y:S05]  /*6310*/  @!P0 BRA `(.L_x_473) ;  /* 0x0000000000188947 */ /* 0x000fea0003800000 */
[----:B------:R-:W-:-:S13]  /*6320*/  ISETP.NE.AND P0, PT, R0, 0x9, PT ;  /* 0x000000090000780c */ /* 0x000fda0003f05270 */
[----:B------:R-:W-:Y:S05]  /*6330*/  @P0 BRA `(.L_x_466) ;  /* 0x0000000800900947 */ /* 0x000fea0003800000 */
[----:B--2--5:R-:W-:Y:S02]  /*6340*/  IMAD.U32 R22, R22, 0x10000, RZ ;  /* 0x0001000016167824 */ /* 0x024fe400078e00ff */
[----:B------:R-:W-:-:S05]  /*6350*/  IMAD.MOV.U32 R23, RZ, RZ, RZ ;  /* 0x000000ffff177224 */ /* 0x000fca00078e00ff */
[----:B------:R0:W-:Y:S01]  /*6360*/  STG.E.64 desc[UR36][R8.64], R22 ;  /* 0x0000001608007986 */ /* 0x0001e2000c101b24 */
[----:B------:R-:W-:Y:S05]  /*6370*/  BRA `(.L_x_467) ;  /* 0x0000000800e07947 */ /* 0x000fea0003800000 */
.L_x_473:
[----:B--2--5:R-:W-:-:S05]  /*6380*/  IMAD.U32 R22, R22, 0x10000, RZ ;  /* 0x0001000016167824 */ /* 0x024fca00078e00ff */
[----:B------:R-:W-:-:S04]  /*6390*/  F2FP.F16.F32.PACK_AB R3, RZ, R22 ;  /* 0x00000016ff03723e */ /* 0x000fc800000000ff */
[----:B------:R-:W-:-:S05]  /*63a0*/  PRMT R3, R3, 0x5410, RZ ;  /* 0x0000541003037816 */ /* 0x000fca00000000ff */
[----:B------:R0:W-:Y:S01]  /*63b0*/  STG.E desc[UR36][R8.64], R3 ;  /* 0x0000000308007986 */ /* 0x0001e2000c101924 */
[----:B------:R-:W-:Y:S05]  /*63c0*/  BRA `(.L_x_467) ;  /* 0x0000000800cc7947 */ /* 0x000fea0003800000 */
.L_x_472:
[----:B--2--5:R-:W-:-:S04]  /*63d0*/  IMAD.U32 R4, R22, 0x10000, RZ ;  /* 0x0001000016047824 */ /* 0x024fc800078e00ff */
[----:B------:R-:W-:-:S06]  /*63e0*/  FMUL.FTZ R4, R4, 1 ;  /* 0x3f80000004047820 */ /* 0x000fcc0000410000 */
[----:B------:R-:W0:Y:S02]  /*63f0*/  F2F.F64.F32 R4, R4 ;  /* 0x0000000400047310 */ /* 0x000e240000201800 */
[----:B0-----:R0:W-:Y:S01]  /*6400*/  STG.E.64 desc[UR36][R8.64], R4 ;  /* 0x0000000408007986 */ /* 0x0011e2000c101b24 */
[----:B------:R-:W-:Y:S05]  /*6410*/  BRA `(.L_x_467) ;  /* 0x0000000800b87947 */ /* 0x000fea0003800000 */
.L_x_462:
        /* <DEDUP_REMOVED lines=8> */
[----:B--2--5:R-:W-:-:S05]  /*64a0*/  IMAD.U32 R22, R22, 0x10000, RZ ;  /* 0x0001000016167824 */ /* 0x024fca00078e00ff */
[----:B------:R-:W-:-:S04]  /*64b0*/  FSETP.NEU.FTZ.AND P0, PT, R22, RZ, PT ;  /* 0x000000ff1600720b */ /* 0x000fc80003f1d000 */
[----:B------:R-:W-:-:S05]  /*64c0*/  SEL R3, RZ, 0x1, !P0 ;  /* 0x00000001ff037807 */ /* 0x000fca0004000000 */
[----:B------:R0:W-:Y:S01]  /*64d0*/  STG.E.U8 desc[UR36][R8.64], R3 ;  /* 0x0000000308007986 */ /* 0x0001e2000c101124 */
[----:B------:R-:W-:Y:S05]  /*64e0*/  BRA `(.L_x_467) ;  /* 0x0000000800847947 */ /* 0x000fea0003800000 */
.L_x_476:
[----:B--2--5:R-:W-:Y:S01]  /*64f0*/  IMAD.U32 R22, R22, 0x10000, RZ ;  /* 0x0001000016167824 */ /* 0x024fe200078e00ff */
[----:B------:R-:W-:-:S03]  /*6500*/  CS2R R6, SRZ ;  /* 0x0000000000067805 */ /* 0x000fc6000001ff00 */
[----:B------:R-:W-:-:S06]  /*6510*/  FMUL.FTZ R4, R22, 1 ;  /* 0x3f80000016047820 */ /* 0x000fcc0000410000 */
[----:B------:R-:W0:Y:S02]  /*6520*/  F2F.F64.F32 R4, R4 ;  /* 0x0000000400047310 */ /* 0x000e240000201800 */
[----:B0-----:R0:W-:Y:S01]  /*6530*/  STG.E.128 desc[UR36][R8.64], R4 ;  /* 0x0000000408007986 */ /* 0x0011e2000c101d24 */
[----:B------:R-:W-:Y:S05]  /*6540*/  BRA `(.L_x_467) ;  /* 0x00000008006c7947 */ /* 0x000fea0003800000 */
.L_x_475:
[----:B------:R-:W-:-:S13]  /*6550*/  ISETP.NE.AND P0, PT, R0, 0xf, PT ;  /* 0x0000000f0000780c */ /* 0x000fda0003f05270 */
[----:B------:R-:W-:Y:S05]  /*6560*/  @!P0 BRA `(.L_x_477) ;  /* 0x0000000000b48947 */ /* 0x000fea0003800000 */
[----:B------:R-:W-:-:S13]  /*6570*/  ISETP.NE.AND P0, PT, R0, 0x17, PT ;  /* 0x000000170000780c */ /* 0x000fda0003f05270 */
[----:B------:R-:W-:Y:S05]  /*6580*/  @!P0 BRA `(.L_x_478) ;  /* 0x0000000000548947 */ /* 0x000fea0003800000 */
[----:B------:R-:W-:-:S13]  /*6590*/  ISETP.NE.AND P0, PT, R0, 0x18, PT ;  /* 0x000000180000780c */ /* 0x000fda0003f05270 */
[----:B------:R-:W-:Y:S05]  /*65a0*/  @P0 BRA `(.L_x_466) ;  /* 0x0000000400f40947 */ /* 0x000fea0003800000 */
[----:B--2--5:R-:W-:Y:S01]  /*65b0*/  IMAD.U32 R7, R22, 0x10000, RZ ;  /* 0x0001000016077824 */ /* 0x024fe200078e00ff */
        /* <DEDUP_REMOVED lines=14> */
.L_x_480:
[----:B------:R-:W-:Y:S05]  /*66a0*/  BSYNC B0 ;  /* 0x0000000000007941 */ /* 0x000fea0003800000 */
.L_x_479:
[----:B------:R-:W-:-:S05]  /*66b0*/  LOP3.LUT R5, R0, R5, RZ, 0xfc, !PT ;  /* 0x0000000500057212 */ /* 0x000fca00078efcff */
[----:B------:R0:W-:Y:S01]  /*66c0*/  STG.E.U8 desc[UR36][R8.64], R5 ;  /* 0x0000000508007986 */ /* 0x0001e2000c101124 */
[----:B------:R-:W-:Y:S05]  /*66d0*/  BRA `(.L_x_467) ;  /* 0x0000000800087947 */ /* 0x000fea0003800000 */
.L_x_478:
[----:B--2--5:R-:W-:Y:S01]  /*66e0*/  IMAD.U32 R5, R22, 0x10000, RZ ;  /* 0x0001000016057824 */ /* 0x024fe200078e00ff */
        /* <DEDUP_REMOVED lines=12> */
.L_x_482:
[----:B------:R-:W-:Y:S01]  /*67b0*/  IMAD.MOV.U32 R0, RZ, RZ, 0x7f ;  /* 0x0000007fff007424 */ /* 0x000fe200078e00ff */
[----:B------:R-:W-:-:S04]  /*67c0*/  ISETP.GT.U32.AND P0, PT, R3, 0x7f800000, PT ;  /* 0x7f8000000300780c */ /* 0x000fc80003f04070 */
[----:B------:R-:W-:-:S09]  /*67d0*/  SEL R0, R0, 0x7c, P0 ;  /* 0x0000007c00007807 */ /* 0x000fd20000000000 */
.L_x_483:
[----:B------:R-:W-:Y:S05]  /*67e0*/  BSYNC B0 ;  /* 0x0000000000007941 */ /* 0x000fea0003800000 */
.L_x_481:
[----:B------:R-:W-:-:S04]  /*67f0*/  LOP3.LUT R3, R5, 0x80000000, RZ, 0xc0, !PT ;  /* 0x8000000005037812 */ /* 0x000fc800078ec0ff */
[----:B------:R-:W-:-:S04]  /*6800*/  SHF.R.U32.HI R3, RZ, 0x18, R3 ;  /* 0x00000018ff037819 */ /* 0x000fc80000011603 */
[----:B------:R-:W-:-:S05]  /*6810*/  LOP3.LUT R3, R0, R3, RZ, 0xfc, !PT ;  /* 0x0000000300037212 */ /* 0x000fca00078efcff */
[----:B------:R0:W-:Y:S01]  /*6820*/  STG.E.U8 desc[UR36][R8.64], R3 ;  /* 0x0000000308007986 */ /* 0x0001e2000c101124 */
[----:B------:R-:W-:Y:S05]  /*6830*/  BRA `(.L_x_467) ;  /* 0x0000000400b07947 */ /* 0x000fea0003800000 */
.L_x_477:
[----:B--2--5:R0:W-:Y:S01]  /*6840*/  STG.E.U16 desc[UR36][R8.64], R22 ;  /* 0x0000001608007986 */ /* 0x0241e2000c101524 */
[----:B------:R-:W-:Y:S05]  /*6850*/  BRA `(.L_x_467) ;  /* 0x0000000400a87947 */ /* 0x000fea0003800000 */
.L_x_474:
        /* <DEDUP_REMOVED lines=8> */
[----:B--2--5:R-:W-:-:S06]  /*68e0*/  IMAD.U32 R3, R22, 0x10000, RZ ;  /* 0x0001000016037824 */ /* 0x024fcc00078e00ff */
[----:B------:R-:W0:Y:S02]  /*68f0*/  F2I.FTZ.U32.TRUNC.NTZ R3, R3 ;  /* 0x0000000300037305 */ /* 0x000e24000021f000 */
[----:B0-----:R0:W-:Y:S01]  /*6900*/  STG.E.U16 desc[UR36][R8.64], R3 ;  /* 0x0000000308007986 */ /* 0x0011e2000c101524 */
[----:B------:R-:W-:Y:S05]  /*6910*/  BRA `(.L_x_467) ;  /* 0x0000000400787947 */ /* 0x000fea0003800000 */
.L_x_486:
[----:B--2--5:R-:W-:Y:S01]  /*6920*/  IMAD.U32 R5, R22, 0x10000, RZ ;  /* 0x0001000016057824 */ /* 0x024fe200078e00ff */
        /* <DEDUP_REMOVED lines=16> */
.L_x_489:
[----:B------:R-:W-:-:S04]  /*6a30*/  LOP3.LUT R3, R5, 0x80000000, RZ, 0xc0, !PT ;  /* 0x8000000005037812 */ /* 0x000fc800078ec0ff */
[----:B------:R-:W-:-:S04]  /*6a40*/  SHF.R.U32.HI R3, RZ, 0x18, R3 ;  /* 0x00000018ff037819 */ /* 0x000fc80000011603 */
[----:B------:R-:W-:-:S04]  /*6a50*/  LOP3.LUT R0, R0, R3, RZ, 0xfc, !PT ;  /* 0x0000000300007212 */ /* 0x000fc800078efcff */
[----:B------:R-:W-:-:S07]  /*6a60*/  PRMT R4, R0, 0x7610, R4 ;  /* 0x0000761000047816 */ /* 0x000fce0000000004 */
.L_x_488:
[----:B------:R-:W-:Y:S05]  /*6a70*/  BSYNC B0 ;  /* 0x0000000000007941 */ /* 0x000fea0003800000 */
.L_x_487:
[----:B------:R0:W-:Y:S01]  /*6a80*/  STG.E.U8 desc[UR36][R8.64], R4 ;  /* 0x0000000408007986 */ /* 0x0001e2000c101124 */
[----:B------:R-:W-:Y:S05]  /*6a90*/  BRA `(.L_x_467) ;  /* 0x0000000400187947 */ /* 0x000fea0003800000 */
.L_x_485:
        /* <DEDUP_REMOVED lines=17> */
.L_x_492:
[----:B------:R-:W-:-:S04]  /*6bb0*/  LOP3.LUT R3, R5, 0x80000000, RZ, 0xc0, !PT ;  /* 0x8000000005037812 */ /* 0x000fc800078ec0ff */
[----:B------:R-:W-:-:S04]  /*6bc0*/  SHF.R.U32.HI R3, RZ, 0x18, R3 ;  /* 0x00000018ff037819 */ /* 0x000fc80000011603 */
[----:B------:R-:W-:-:S04]  /*6bd0*/  LOP3.LUT R0, R0, R3, RZ, 0xfc, !PT ;  /* 0x0000000300007212 */ /* 0x000fc800078efcff */
[----:B------:R-:W-:-:S07]  /*6be0*/  PRMT R4, R0, 0x7610, R4 ;  /* 0x0000761000047816 */ /* 0x000fce0000000004 */
.L_x_491:
[----:B------:R-:W-:Y:S05]  /*6bf0*/  BSYNC B0 ;  /* 0x0000000000007941 */ /* 0x000fea0003800000 */
.L_x_490:
[----:B------:R0:W-:Y:S01]  /*6c00*/  STG.E.U8 desc[UR36][R8.64], R4 ;  /* 0x0000000408007986 */ /* 0x0001e2000c101124 */
[----:B------:R-:W-:Y:S05]  /*6c10*/  BRA `(.L_x_467) ;  /* 0x0000000000b87947 */ /* 0x000fea0003800000 */
.L_x_484:
[----:B------:R-:W-:-:S13]  /*6c20*/  ISETP.NE.AND P0, PT, R0, 0x1c, PT ;  /* 0x0000001c0000780c */ /* 0x000fda0003f05270 */
[----:B------:R-:W-:Y:S05]  /*6c30*/  @!P0 BRA `(.L_x_493) ;  /* 0x0000000000a48947 */ /* 0x000fea0003800000 */
[----:B------:R-:W-:-:S13]  /*6c40*/  ISETP.NE.AND P0, PT, R0, 0x1d, PT ;  /* 0x0000001d0000780c */ /* 0x000fda0003f05270 */
[----:B------:R-:W-:Y:S05]  /*6c50*/  @!P0 BRA `(.L_x_494) ;  /* 0x00000000008c8947 */ /* 0x000fea0003800000 */
[----:B------:R-:W-:-:S13]  /*6c60*/  ISETP.NE.AND P0, PT, R0, 0x2c, PT ;  /* 0x0000002c0000780c */ /* 0x000fda0003f05270 */
[----:B------:R-:W-:Y:S05]  /*6c70*/  @P0 BRA `(.L_x_466) ;  /* 0x0000000000400947 */ /* 0x000fea0003800000 */
[----:B--2--5:R-:W-:-:S05]  /*6c80*/  IMAD.U32 R22, R22, 0x10000, RZ ;  /* 0x0001000016167824 */ /* 0x024fca00078e00ff */
        /* <DEDUP_REMOVED lines=15> */
.L_x_466:
        /* <DEDUP_REMOVED lines=16> */
.L_x_495:
[----:B------:R-:W-:Y:S05]  /*6e80*/  BRA `(.L_x_467) ;  /* 0x00000000001c7947 */ /* 0x000fea0003800000 */
.L_x_494:
[----:B--2--5:R-:W-:-:S06]  /*6e90*/  IMAD.U32 R4, R22, 0x10000, RZ ;  /* 0x0001000016047824 */ /* 0x024fcc00078e00ff */
[----:B------:R-:W0:Y:S02]  /*6ea0*/  F2I.U64.TRUNC R4, R4 ;  /* 0x0000000400047311 */ /* 0x000e24000020d800 */
[----:B0-----:R0:W-:Y:S01]  /*6eb0*/  STG.E.64 desc[UR36][R8.64], R4 ;  /* 0x0000000408007986 */ /* 0x0011e2000c101b24 */
[----:B------:R-:W-:Y:S05]  /*6ec0*/  BRA `(.L_x_467) ;  /* 0x00000000000c7947 */ /* 0x000fea0003800000 */
.L_x_493:
[----:B--2--5:R-:W-:-:S04]  /*6ed0*/  IMAD.U32 R22, R22, 0x10000, RZ ;  /* 0x0001000016167824 */ /* 0x024fc800078e00ff */
[----:B------:R-:W0:Y:S02]  /*6ee0*/  F2I.FTZ.U32.TRUNC.NTZ R3, R22 ;  /* 0x0000001600037305 */ /* 0x000e24000021f000 */
[----:B0-----:R0:W-:Y:S02]  /*6ef0*/  STG.E desc[UR36][R8.64], R3 ;  /* 0x0000000308007986 */ /* 0x0011e4000c101924 */
.L_x_467:
[----:B------:R-:W-:-:S05]  /*6f00*/  VIADD R25, R25, 0x80 ;  /* 0x0000008019197836 */ /* 0x000fca0000000000 */
[----:B------:R-:W-:-:S13]  /*6f10*/  ISETP.GE.AND P0, PT, R25, R16, PT ;  /* 0x000000101900720c */ /* 0x000fda0003f06270 */
[----:B------:R-:W-:Y:S05]  /*6f20*/  @P0 BRA `(.L_x_461) ;  /* 0x0000000c00f00947 */ /* 0x000fea0003800000 */
[----:B01234-:R-:W0:Y:S01]  /*6f30*/  LDC.64 R8, c[0x0][0x218] ;  /* 0x00008600ff087b82 */ /* 0x01fe220000000a00 */
        /* <DEDUP_REMOVED lines=17> */
[----:B------:R-:W-:-:S04]  /*7050*/  IMAD.U32 R18, R18, 0x10000, RZ ;  /* 0x0001000012127824 */ /* 0x000fc800078e00ff */
[----:B------:R-:W0:Y:S02]  /*7060*/  F2I.FTZ.TRUNC.NTZ R3, R18 ;  /* 0x0000001200037305 */ /* 0x000e24000021f100 */
[----:B0-----:R0:W-:Y:S01]  /*7070*/  STG.E.U8 desc[UR36][R8.64], R3 ;  /* 0x0000000308007986 */ /* 0x0011e2000c101124 */
[----:B------:R-:W-:Y:S05]  /*7080*/  BRA `(.L_x_501) ;  /* 0x0000000c00947947 */ /* 0x000fea0003800000 */
.L_x_499:
[----:B------:R-:W-:-:S06]  /*7090*/  IMAD.U32 R5, R18, 0x10000, RZ ;  /* 0x0001000012057824 */ /* 0x000fcc00078e00ff */
[----:B------:R-:W0:Y:S02]  /*70a0*/  F2I.S64.TRUNC R4, R5 ;  /* 0x0000000500047311 */ /* 0x000e24000020d900 */
[----:B0-----:R0:W-:Y:S01]  /*70b0*/  STG.E.U8 desc[UR36][R8.64], R4 ;  /* 0x0000000408007986 */ /* 0x0011e2000c101124 */
[----:B------:R-:W-:Y:S05]  /*70c0*/  BRA `(.L_x_501) ;  /* 0x0000000c00847947 */ /* 0x000fea0003800000 */
.L_x_498:
[----:B------:R-:W-:-:S13]  /*70d0*/  ISETP.NE.AND P0, PT, R0, 0x2, PT ;  /* 0x000000020000780c */ /* 0x000fda0003f05270 */
[----:B------:R-:W-:Y:S05]  /*70e0*/  @!P0 BRA `(.L_x_502) ;  /* 0x0000000000308947 */ /* 0x000fea0003800000 */
[----:B------:R-:W-:-:S13]  /*70f0*/  ISETP.NE.AND P0, PT, R0, 0x3, PT ;  /* 0x000000030000780c */ /* 0x000fda0003f05270 */
[----:B------:R-:W-:Y:S05]  /*7100*/  @!P0 BRA `(.L_x_503) ;  /* 0x0000000000188947 */ /* 0x000fea0003800000 */
[----:B------:R-:W-:-:S13]  /*7110*/  ISETP.NE.AND P0, PT, R0, 0x4, PT ;  /* 0x000000040000780c */ /* 0x000fda0003f05270 */
[----:B------:R-:W-:Y:S05]  /*7120*/  @P0 BRA `(.L_x_500) ;  /* 0x0000000c000c0947 */ /* 0x000fea0003800000 */
[----:B------:R-:W-:-:S06]  /*7130*/  IMAD.U32 R4, R18, 0x10000, RZ ;  /* 0x0001000012047824 */ /* 0x000fcc00078e00ff */
[----:B------:R-:W0:Y:S02]  /*7140*/  F2I.S64.TRUNC R4, R4 ;  /* 0x0000000400047311 */ /* 0x000e24000020d900 */
[----:B0-----:R0:W-:Y:S01]  /*7150*/  STG.E.64 desc[UR36][R8.64], R4 ;  /* 0x0000000408007986 */ /* 0x0011e2000c101b24 */
[----:B------:R-:W-:Y:S05]  /*7160*/  BRA `(.L_x_501) ;  /* 0x0000000c005c7947 */ /* 0x000fea0003800000 */
.L_x_503:
[----:B------:R-:W-:-:S04]  /*7170*/  IMAD.U32 R18, R18, 0x10000, RZ ;  /* 0x0001000012127824 */ /* 0x000fc800078e00ff */
[----:B------:R-:W0:Y:S02]  /*7180*/  F2I.FTZ.TRUNC.NTZ R3, R18 ;  /* 0x0000001200037305 */ /* 0x000e24000021f100 */
[----:B0-----:R0:W-:Y:S01]  /*7190*/  STG.E desc[UR36][R8.64], R3 ;  /* 0x0000000308007986 */ /* 0x0011e2000c101924 */
[----:B------:R-:W-:Y:S05]  /*71a0*/  BRA `(.L_x_501) ;  /* 0x0000000c004c7947 */ /* 0x000fea0003800000 */
.L_x_502:
[----:B------:R-:W-:-:S04]  /*71b0*/  IMAD.U32 R18, R18, 0x10000, RZ ;  /* 0x0001000012127824 */ /* 0x000fc800078e00ff */
[----:B------:R-:W0:Y:S02]  /*71c0*/  F2I.FTZ.TRUNC.NTZ R3, R18 ;  /* 0x0000001200037305 */ /* 0x000e24000021f100 */
[----:B0-----:R0:W-:Y:S01]  /*71d0*/  STG.E.U16 desc[UR36][R8.64], R3 ;  /* 0x0000000308007986 */ /* 0x0011e2000c101524 */
[----:B------:R-:W-:Y:S05]  /*71e0*/  BRA `(.L_x_501) ;  /* 0x0000000c003c7947 */ /* 0x000fea0003800000 */
.L_x_497:
[----:B------:R-:W-:-:S13]  /*71f0*/  ISETP.GT.AND P0, PT, R0, 0x6, PT ;  /* 0x000000060000780c */ /* 0x000fda0003f04270 */
[----:B------:R-:W-:Y:S05]  /*7200*/  @P0 BRA `(.L_x_504) ;  /* 0x00000000002c0947 */ /* 0x000fea0003800000 */
[----:B------:R-:W-:-:S13]  /*7210*/  ISETP.NE.AND P0, PT, R0, 0x5, PT ;  /* 0x000000050000780c */ /* 0x000fda0003f05270 */
[----:B------:R-:W-:Y:S05]  /*7220*/  @!P0 BRA `(.L_x_505) ;  /* 0x0000000000148947 */ /* 0x000fea0003800000 */
[----:B------:R-:W-:-:S13]  /*7230*/  ISETP.NE.AND P0, PT, R0, 0x6, PT ;  /* 0x000000060000780c */ /* 0x000fda0003f05270 */
[----:B------:R-:W-:Y:S05]  /*7240*/  @P0 BRA `(.L_x_500) ;  /* 0x0000000800c40947 */ /* 0x000fea0003800000 */
[----:B------:R-:W-:-:S05]  /*7250*/  IMAD.U32 R3, R18, 0x10000, RZ ;  /* 0x0001000012037824 */ /* 0x000fca00078e00ff */
[----:B------:R0:W-:Y:S01]  /*7260*/  STG.E desc[UR36][R8.64], R3 ;  /* 0x0000000308007986 */ /* 0x0001e2000c101924 */
[----:B------:R-:W-:Y:S05]  /*7270*/  BRA `(.L_x_501) ;  /* 0x0000000c00187947 */ /* 0x000fea0003800000 */
.L_x_505:
[----:B------:R-:W-:-:S05]  /*7280*/  IMAD.U32 R0, R18, 0x10000, RZ ;  /* 0x0001000012007824 */ /* 0x000fca00078e00ff */
[----:B------:R-:W-:-:S05]  /*7290*/  F2FP.F16.F32.PACK_AB R0, RZ, R0 ;  /* 0x00000000ff00723e */ /* 0x000fca00000000ff */
[----:B------:R0:W-:Y:S01]  /*72a0*/  STG.E.U16 desc[UR36][R8.64], R0 ;  /* 0x0000000008007986 */ /* 0x0001e2000c101524 */
[----:B------:R-:W-:Y:S05]  /*72b0*/  BRA `(.L_x_501) ;  /* 0x0000000c00087947 */ /* 0x000fea0003800000 */
.L_x_504:
[----:B------:R-:W-:-:S13]  /*72c0*/  ISETP.NE.AND P0, PT, R0, 0x7, PT ;  /* 0x000000070000780c */ /* 0x000fda0003f05270 */
[----:B------:R-:W-:Y:S05]  /*72d0*/  @!P0 BRA `(.L_x_506) ;  /* 0x0000000000348947 */ /* 0x000fea0003800000 */
[----:B------:R-:W-:-:S13]  /*72e0*/  ISETP.NE.AND P0, PT, R0, 0x8, PT ;  /* 0x000000080000780c */ /* 0x000fda0003f05270 */
[----:B------:R-:W-:Y:S05]  /*72f0*/  @!P0 BRA `(.L_x_507) ;  /* 0x0000000000188947 */ /* 0x000fea0003800000 */
[----:B------:R-:W-:-:S13]  /*7300*/  ISETP.NE.AND P0, PT, R0, 0x9, PT ;  /* 0x000000090000780c */ /* 0x000fda0003f05270 */
[----:B------:R-:W-:Y:S05]  /*7310*/  @P0 BRA `(.L_x_500) ;  /* 0x0000000800900947 */ /* 0x000fea0003800000 */
[----:B------:R-:W-:Y:S02]  /*7320*/  IMAD.U32 R4, R18, 0x10000, RZ ;  /* 0x0001000012047824 */ /* 0x000fe400078e00ff */
[----:B------:R-:W-:-:S05]  /*7330*/  IMAD.MOV.U32 R5, RZ, RZ, RZ ;  /* 0x000000ffff057224 */ /* 0x000fca00078e00ff */
[----:B------:R0:W-:Y:S01]  /*7340*/  STG.E.64 desc[UR36][R8.64], R4 ;  /* 0x0000000408007986 */ /* 0x0001e2000c101b24 */
[----:B------:R-:W-:Y:S05]  /*7350*/  BRA `(.L_x_501) ;  /* 0x0000000800e07947 */ /* 0x000fea0003800000 */
.L_x_507:
[----:B------:R-:W-:-:S05]  /*7360*/  IMAD.U32 R18, R18, 0x10000, RZ ;  /* 0x0001000012127824 */ /* 0x000fca00078e00ff */
[----:B------:R-:W-:-:S04]  /*7370*/  F2FP.F16.F32.PACK_AB R3, RZ, R18 ;  /* 0x00000012ff03723e */ /* 0x000fc800000000ff */
[----:B------:R-:W-:-:S05]  /*7380*/  PRMT R3, R3, 0x5410, RZ ;  /* 0x0000541003037816 */ /* 0x000fca00000000ff */
[----:B------:R0:W-:Y:S01]  /*7390*/  STG.E desc[UR36][R8.64], R3 ;  /* 0x0000000308007986 */ /* 0x0001e2000c101924 */
[----:B------:R-:W-:Y:S05]  /*73a0*/  BRA `(.L_x_501) ;  /* 0x0000000800cc7947 */ /* 0x000fea0003800000 */
.L_x_506:
[----:B------:R-:W-:-:S04]  /*73b0*/  IMAD.U32 R4, R18, 0x10000, RZ ;  /* 0x0001000012047824 */ /* 0x000fc800078e00ff */
[----:B------:R-:W-:-:S06]  /*73c0*/  FMUL.FTZ R4, R4, 1 ;  /* 0x3f80000004047820 */ /* 0x000fcc0000410000 */
[----:B------:R-:W0:Y:S02]  /*73d0*/  F2F.F64.F32 R4, R4 ;  /* 0x0000000400047310 */ /* 0x000e240000201800 */
[----:B0-----:R0:W-:Y:S01]  /*73e0*/  STG.E.64 desc[UR36][R8.64], R4 ;  /* 0x0000000408007986 */ /* 0x0011e2000c101b24 */
[----:B------:R-:W-:Y:S05]  /*73f0*/  BRA `(.L_x_501) ;  /* 0x0000000800b87947 */ /* 0x000fea0003800000 */
.L_x_496:
        /* <DEDUP_REMOVED lines=8> */
[----:B------:R-:W-:-:S05]  /*7480*/  IMAD.U32 R18, R18, 0x10000, RZ ;  /* 0x0001000012127824 */ /* 0x000fca00078e00ff */
[----:B------:R-:W-:-:S04]  /*7490*/  FSETP.NEU.FTZ.AND P0, PT, R18, RZ, PT ;  /* 0x000000ff1200720b */ /* 0x000fc80003f1d000 */
[----:B------:R-:W-:-:S05]  /*74a0*/  SEL R3, RZ, 0x1, !P0 ;  /* 0x00000001ff037807 */ /* 0x000fca0004000000 */
[----:B------:R0:W-:Y:S01]  /*74b0*/  STG.E.U8 desc[UR36][R8.64], R3 ;  /* 0x0000000308007986 */ /* 0x0001e2000c101124 */
[----:B------:R-:W-:Y:S05]  /*74c0*/  BRA `(.L_x_501) ;  /* 0x0000000800847947 */ /* 0x000fea0003800000 */
.L_x_510:
[----:B------:R-:W-:Y:S01]  /*74d0*/  IMAD.U32 R18, R18, 0x10000, RZ ;  /* 0x0001000012127824 */ /* 0x000fe200078e00ff */
[----:B------:R-:W-:-:S03]  /*74e0*/  CS2R R6, SRZ ;  /* 0x0000000000067805 */ /* 0x000fc6000001ff00 */
[----:B------:R-:W-:-:S06]  /*74f0*/  FMUL.FTZ R4, R18, 1 ;  /* 0x3f80000012047820 */ /* 0x000fcc0000410000 */
[----:B------:R-:W0:Y:S02]  /*7500*/  F2F.F64.F32 R4, R4 ;  /* 0x0000000400047310 */ /* 0x000e240000201800 */
[----:B0-----:R0:W-:Y:S01]  /*7510*/  STG.E.128 desc[UR36][R8.64], R4 ;  /* 0x0000000408007986 */ /* 0x0011e2000c101d24 */
[----:B------:R-:W-:Y:S05]  /*7520*/  BRA `(.L_x_501) ;  /* 0x00000008006c7947 */ /* 0x000fea0003800000 */
.L_x_509:
        /* <DEDUP_REMOVED lines=21> */
.L_x_514:
[----:B------:R-:W-:Y:S05]  /*7680*/  BSYNC B0 ;  /* 0x0000000000007941 */ /* 0x000fea0003800000 */
.L_x_513:
[----:B------:R-:W-:-:S05]  /*7690*/  LOP3.LUT R5, R0, R5, RZ, 0xfc, !PT ;  /* 0x0000000500057212 */ /* 0x000fca00078efcff */
[----:B------:R0:W-:Y:S01]  /*76a0*/  STG.E.U8 desc[UR36][R8.64], R5 ;  /* 0x0000000508007986 */ /* 0x0001e2000c101124 */
[----:B------:R-:W-:Y:S05]  /*76b0*/  BRA `(.L_x_501) ;  /* 0x0000000800087947 */ /* 0x000fea0003800000 */
.L_x_512:
        /* <DEDUP_REMOVED lines=13> */
.L_x_516:
[----:B------:R-:W-:Y:S01]  /*7790*/  IMAD.MOV.U32 R0, RZ, RZ, 0x7f ;  /* 0x0000007fff007424 */ /* 0x000fe200078e00ff */
[----:B------:R-:W-:-:S04]  /*77a0*/  ISETP.GT.U32.AND P0, PT, R3, 0x7f800000, PT ;  /* 0x7f8000000300780c */ /* 0x000fc80003f04070 */
[----:B------:R-:W-:-:S09]  /*77b0*/  SEL R0, R0, 0x7c, P0 ;  /* 0x0000007c00007807 */ /* 0x000fd20000000000 */
.L_x_517:
[----:B------:R-:W-:Y:S05]  /*77c0*/  BSYNC B0 ;  /* 0x0000000000007941 */ /* 0x000fea0003800000 */
.L_x_515:
[----:B------:R-:W-:-:S04]  /*77d0*/  LOP3.LUT R3, R5, 0x80000000, RZ, 0xc0, !PT ;  /* 0x8000000005037812 */ /* 0x000fc800078ec0ff */
[----:B------:R-:W-:-:S04]  /*77e0*/  SHF.R.U32.HI R3, RZ, 0x18, R3 ;  /* 0x00000018ff037819 */ /* 0x000fc80000011603 */
[----:B------:R-:W-:-:S05]  /*77f0*/  LOP3.LUT R3, R0, R3, RZ, 0xfc, !PT ;  /* 0x0000000300037212 */ /* 0x000fca00078efcff */
[----:B------:R0:W-:Y:S01]  /*7800*/  STG.E.U8 desc[UR36][R8.64], R3 ;  /* 0x0000000308007986 */ /* 0x0001e2000c101124 */
[----:B------:R-:W-:Y:S05]  /*7810*/  BRA `(.L_x_501) ;  /* 0x0000000400b07947 */ /* 0x000fea0003800000 */
.L_x_511:
[----:B------:R0:W-:Y:S01]  /*7820*/  STG.E.U16 desc[UR36][R8.64], R18 ;  /* 0x0000001208007986 */ /* 0x0001e2000c101524 */
[----:B------:R-:W-:Y:S05]  /*7830*/  BRA `(.L_x_501) ;  /* 0x0000000400a87947 */ /* 0x000fea0003800000 */
.L_x_508:
        /* <DEDUP_REMOVED lines=8> */
[----:B------:R-:W-:-:S06]  /*78c0*/  IMAD.U32 R3, R18, 0x10000, RZ ;  /* 0x0001000012037824 */ /* 0x000fcc00078e00ff */
[----:B------:R-:W0:Y:S02]  /*78d0*/  F2I.FTZ.U32.TRUNC.NTZ R3, R3 ;  /* 0x0000000300037305 */ /* 0x000e24000021f000 */
[----:B0-----:R4:W-:Y:S01]  /*78e0*/  STG.E.U16 desc[UR36][R8.64], R3 ;  /* 0x0000000308007986 */ /* 0x0019e2000c101524 */
[----:B------:R-:W-:Y:S05]  /*78f0*/  BRA `(.L_x_501) ;  /* 0x0000000400787947 */ /* 0x000fea0003800000 */
.L_x_520:
[----:B------:R-:W-:Y:S01]  /*7900*/  IMAD.U32 R5, R18, 0x10000, RZ ;  /* 0x0001000012057824 */ /* 0x000fe200078e00ff */
        /* <DEDUP_REMOVED lines=16> */
.L_x_523:
[----:B------:R-:W-:-:S04]  /*7a10*/  LOP3.LUT R3, R5, 0x80000000, RZ, 0xc0, !PT ;  /* 0x8000000005037812 */ /* 0x000fc800078ec0ff */
[----:B------:R-:W-:-:S04]  /*7a20*/  SHF.R.U32.HI R3, RZ, 0x18, R3 ;  /* 0x00000018ff037819 */ /* 0x000fc80000011603 */
[----:B------:R-:W-:-:S04]  /*7a30*/  LOP3.LUT R0, R0, R3, RZ, 0xfc, !PT ;  /* 0x0000000300007212 */ /* 0x000fc800078efcff */
[----:B------:R-:W-:-:S07]  /*7a40*/  PRMT R4, R0, 0x7610, R4 ;  /* 0x0000761000047816 */ /* 0x000fce0000000004 */
.L_x_522:
[----:B------:R-:W-:Y:S05]  /*7a50*/  BSYNC B0 ;  /* 0x0000000000007941 */ /* 0x000fea0003800000 */
.L_x_521:
[----:B------:R3:W-:Y:S01]  /*7a60*/  STG.E.U8 desc[UR36][R8.64], R4 ;  /* 0x0000000408007986 */ /* 0x0007e2000c101124 */
[----:B------:R-:W-:Y:S05]  /*7a70*/  BRA `(.L_x_501) ;  /* 0x0000000400187947 */ /* 0x000fea0003800000 */
.L_x_519:
        /* <DEDUP_REMOVED lines=17> */
.L_x_526:
[----:B------:R-:W-:-:S04]  /*7b90*/  LOP3.LUT R3, R5, 0x80000000, RZ, 0xc0, !PT ;  /* 0x8000000005037812 */ /* 0x000fc800078ec0ff */
[----:B------:R-:W-:-:S04]  /*7ba0*/  SHF.R.U32.HI R3, RZ, 0x18, R3 ;  /* 0x00000018ff037819 */ /* 0x000fc80000011603 */
[----:B------:R-:W-:-:S04]  /*7bb0*/  LOP3.LUT R0, R0, R3, RZ, 0xfc, !PT ;  /* 0x0000000300007212 */ /* 0x000fc800078efcff */
[----:B------:R-:W-:-:S07]  /*7bc0*/  PRMT R4, R0, 0x7610, R4 ;  /* 0x0000761000047816 */ /* 0x000fce0000000004 */
.L_x_525:
[----:B------:R-:W-:Y:S05]  /*7bd0*/  BSYNC B0 ;  /* 0x0000000000007941 */ /* 0x000fea0003800000 */
.L_x_524:
[----:B------:R0:W-:Y:S01]  /*7be0*/  STG.E.U8 desc[UR36][R8.64], R4 ;  /* 0x0000000408007986 */ /* 0x0001e2000c101124 */
[----:B------:R-:W-:Y:S05]  /*7bf0*/  BRA `(.L_x_501) ;  /* 0x0000000000b87947 */ /* 0x000fea0003800000 */
.L_x_518:
[----:B------:R-:W-:-:S13]  /*7c00*/  ISETP.NE.AND P0, PT, R0, 0x1c, PT ;  /* 0x0000001c0000780c */ /* 0x000fda0003f05270 */
[----:B------:R-:W-:Y:S05]  /*7c10*/  @!P0 BRA `(.L_x_527) ;  /* 0x0000000000a48947 */ /* 0x000fea0003800000 */
[----:B------:R-:W-:-:S13]  /*7c20*/  ISETP.NE.AND P0, PT, R0, 0x1d, PT ;  /* 0x0000001d0000780c */ /* 0x000fda0003f05270 */
[----:B------:R-:W-:Y:S05]  /*7c30*/  @!P0 BRA `(.L_x_528) ;  /* 0x00000000008c8947 */ /* 0x000fea0003800000 */
[----:B------:R-:W-:-:S13]  /*7c40*/  ISETP.NE.AND P0, PT, R0, 0x2c, PT ;  /* 0x0000002c0000780c */ /* 0x000fda0003f05270 */
[----:B------:R-:W-:Y:S05]  /*7c50*/  @P0 BRA `(.L_x_500) ;  /* 0x0000000000400947 */ /* 0x000fea0003800000 */
[----:B------:R-:W-:-:S05]  /*7c60*/  IMAD.U32 R18, R18, 0x10000, RZ ;  /* 0x0001000012127824 */ /* 0x000fca00078e00ff */
        /* <DEDUP_REMOVED lines=15> */
.L_x_500:
        /* <DEDUP_REMOVED lines=16> */
.L_x_529:
[----:B------:R-:W-:Y:S05]  /*7e60*/  BRA `(.L_x_501) ;  /* 0x00000000001c7947 */ /* 0x000fea0003800000 */
.L_x_528:
[----:B------:R-:W-:-:S06]  /*7e70*/  IMAD.U32 R4, R18, 0x10000, RZ ;  /* 0x0001000012047824 */ /* 0x000fcc00078e00ff */
[----:B------:R-:W0:Y:S02]  /*7e80*/  F2I.U64.TRUNC R4, R4 ;  /* 0x0000000400047311 */ /* 0x000e24000020d800 */
[----:B0-----:R1:W-:Y:S01]  /*7e90*/  STG.E.64 desc[UR36][R8.64], R4 ;  /* 0x0000000408007986 */ /* 0x0013e2000c101b24 */
[----:B------:R-:W-:Y:S05]  /*7ea0*/  BRA `(.L_x_501) ;  /* 0x00000000000c7947 */ /* 0x000fea0003800000 */
.L_x_527:
[----:B------:R-:W-:-:S04]  /*7eb0*/  IMAD.U32 R18, R18, 0x10000, RZ ;  /* 0x0001000012127824 */ /* 0x000fc800078e00ff */
[----:B------:R-:W0:Y:S02]  /*7ec0*/  F2I.FTZ.U32.TRUNC.NTZ R3, R18 ;  /* 0x0000001200037305 */ /* 0x000e24000021f000 */
[----:B0-----:R2:W-:Y:S02]  /*7ed0*/  STG.E desc[UR36][R8.64], R3 ;  /* 0x0000000308007986 */ /* 0x0015e4000c101924 */
.L_x_501:
[----:B------:R-:W-:-:S07]  /*7ee0*/  VIADD R25, R25, 0x80 ;  /* 0x0000008019197836 */ /* 0x000fce0000000000 */
.L_x_461:
[----:B------:R-:W-:Y:S05]  /*7ef0*/  BSYNC B6 ;  /* 0x0000000000067941 */ /* 0x000fea0003800000 */
.L_x_460:
[----:B------:R-:W-:-:S13]  /*7f00*/  ISETP.GE.AND P0, PT, R25, R16, PT ;  /* 0x000000101900720c */ /* 0x000fda0003f06270 */
[----:B------:R-:W-:Y:S05]  /*7f10*/  @P0 EXIT ;  /* 0x000000000000094d */ /* 0x000fea0003800000 */
[----:B01-34-:R-:W0:Y:S01]  /*7f20*/  LDC.64 R4, c[0x0][0x218] ;  /* 0x00008600ff047b82 */ /* 0x01be220000000a00 */
[----:B------:R-:W-:Y:S01]  /*7f30*/  PRMT R0, R17, 0x9910, RZ ;  /* 0x0000991011007816 */ /* 0x000fe200000000ff */
[----:B------:R-:W-:Y:S01]  /*7f40*/  IMAD R2, R2, 0x200, R25 ;  /* 0x0000020002027824 */ /* 0x000fe200078e0219 */
[----:B------:R-:W-:Y:S02]  /*7f50*/  ULDC UR4, c[0x0][0x238] ;  /* 0x00008e0000047ab9 */ /* 0x000fe40000000800 */
[----:B------:R-:W-:Y:S01]  /*7f60*/  ISETP.GT.AND P1, PT, R0, 0x9, PT ;  /* 0x000000090000780c */ /* 0x000fe20003f24270 */
[----:B--2---:R-:W-:-:S05]  /*7f70*/  IMAD R3, R2, UR4, RZ ;  /* 0x0000000402037c24 */ /* 0x004fca000f8e02ff */
        /* <DEDUP_REMOVED lines=11> */
[----:B-----5:R-:W-:-:S06]  /*8030*/  IMAD.U32 R19, R19, 0x10000, RZ ;  /* 0x0001000013137824 */ /* 0x020fcc00078e00ff */
[----:B------:R-:W0:Y:S02]  /*8040*/  F2I.FTZ.TRUNC.NTZ R19, R19 ;  /* 0x0000001300137305 */ /* 0x000e24000021f100 */
[----:B0-----:R-:W-:Y:S01]  /*8050*/  STG.E.U8 desc[UR36][R2.64], R19 ;  /* 0x0000001302007986 */ /* 0x001fe2000c101124 */
[----:B------:R-:W-:Y:S05]  /*8060*/  EXIT ;  /* 0x000000000000794d */ /* 0x000fea0003800000 */
.L_x_533:
[----:B-----5:R-:W-:-:S06]  /*8070*/  IMAD.U32 R5, R19, 0x10000, RZ ;  /* 0x0001000013057824 */ /* 0x020fcc00078e00ff */
[----:B------:R-:W0:Y:S02]  /*8080*/  F2I.S64.TRUNC R4, R5 ;  /* 0x0000000500047311 */ /* 0x000e24000020d900 */
[----:B0-----:R-:W-:Y:S01]  /*8090*/  STG.E.U8 desc[UR36][R2.64], R4 ;  /* 0x0000000402007986 */ /* 0x001fe2000c101124 */
[----:B------:R-:W-:Y:S05]  /*80a0*/  EXIT ;  /* 0x000000000000794d */ /* 0x000fea0003800000 */
.L_x_532:
[----:B------:R-:W-:-:S13]  /*80b0*/  ISETP.NE.AND P0, PT, R0, 0x2, PT ;  /* 0x000000020000780c */ /* 0x000fda0003f05270 */
[----:B------:R-:W-:Y:S05]  /*80c0*/  @!P0 BRA `(.L_x_535) ;  /* 0x0000000000308947 */ /* 0x000fea0003800000 */
[----:B------:R-:W-:-:S13]  /*80d0*/  ISETP.NE.AND P0, PT, R0, 0x3, PT ;  /* 0x000000030000780c */ /* 0x000fda0003f05270 */
[----:B------:R-:W-:Y:S05]  /*80e0*/  @!P0 BRA `(.L_x_536) ;  /* 0x0000000000188947 */ /* 0x000fea0003800000 */
[----:B------:R-:W-:-:S13]  /*80f0*/  ISETP.NE.AND P0, PT, R0, 0x4, PT ;  /* 0x000000040000780c */ /* 0x000fda0003f05270 */
[----:B------:R-:W-:Y:S05]  /*8100*/  @P0 BRA `(.L_x_534) ;  /* 0x0000000c000c0947 */ /* 0x000fea0003800000 */
[----:B-----5:R-:W-:-:S06]  /*8110*/  IMAD.U32 R4, R19, 0x10000, RZ ;  /* 0x0001000013047824 */ /* 0x020fcc00078e00ff */
[----:B------:R-:W0:Y:S02]  /*8120*/  F2I.S64.TRUNC R4, R4 ;  /* 0x0000000400047311 */ /* 0x000e24000020d900 */
[----:B0-----:R-:W-:Y:S01]  /*8130*/  STG.E.64 desc[UR36][R2.64], R4 ;  /* 0x0000000402007986 */ /* 0x001fe2000c101b24 */
[----:B------:R-:W-:Y:S05]  /*8140*/  EXIT ;  /* 0x000000000000794d */ /* 0x000fea0003800000 */
.L_x_536:
[----:B-----5:R-:W-:-:S06]  /*8150*/  IMAD.U32 R19, R19, 0x10000, RZ ;  /* 0x0001000013137824 */ /* 0x020fcc00078e00ff */
[----:B------:R-:W0:Y:S02]  /*8160*/  F2I.FTZ.TRUNC.NTZ R19, R19 ;  /* 0x0000001300137305 */ /* 0x000e24000021f100 */
[----:B0-----:R-:W-:Y:S01]  /*8170*/  STG.E desc[UR36][R2.64], R19 ;  /* 0x0000001302007986 */ /* 0x001fe2000c101924 */
[----:B------:R-:W-:Y:S05]  /*8180*/  EXIT ;  /* 0x000000000000794d */ /* 0x000fea0003800000 */
.L_x_535:
[----:B-----5:R-:W-:-:S06]  /*8190*/  IMAD.U32 R19, R19, 0x10000, RZ ;  /* 0x0001000013137824 */ /* 0x020fcc00078e00ff */
[----:B------:R-:W0:Y:S02]  /*81a0*/  F2I.FTZ.TRUNC.NTZ R19, R19 ;  /* 0x0000001300137305 */ /* 0x000e24000021f100 */
[----:B0-----:R-:W-:Y:S01]  /*81b0*/  STG.E.U16 desc[UR36][R2.64], R19 ;  /* 0x0000001302007986 */ /* 0x001fe2000c101524 */
[----:B------:R-:W-:Y:S05]  /*81c0*/  EXIT ;  /* 0x000000000000794d */ /* 0x000fea0003800000 */
.L_x_531:
[----:B------:R-:W-:-:S13]  /*81d0*/  ISETP.GT.AND P0, PT, R0, 0x6, PT ;  /* 0x000000060000780c */ /* 0x000fda0003f04270 */
[----:B------:R-:W-:Y:S05]  /*81e0*/  @P0 BRA `(.L_x_537) ;  /* 0x00000000002c0947 */ /* 0x000fea0003800000 */
[----:B------:R-:W-:-:S13]  /*81f0*/  ISETP.NE.AND P0, PT, R0, 0x5, PT ;  /* 0x000000050000780c */ /* 0x000fda0003f05270 */
[----:B------:R-:W-:Y:S05]  /*8200*/  @!P0 BRA `(.L_x_538) ;  /* 0x0000000000148947 */ /* 0x000fea0003800000 */
[----:B------:R-:W-:-:S13]  /*8210*/  ISETP.NE.AND P0, PT, R0, 0x6, PT ;  /* 0x000000060000780c */ /* 0x000fda0003f05270 */
[----:B------:R-:W-:Y:S05]  /*8220*/  @P0 BRA `(.L_x_534) ;  /* 0x0000000800c40947 */ /* 0x000fea0003800000 */
[----:B-----5:R-:W-:-:S05]  /*8230*/  IMAD.U32 R19, R19, 0x10000, RZ ;  /* 0x0001000013137824 */ /* 0x020fca00078e00ff */
[----:B------:R-:W-:Y:S01]  /*8240*/  STG.E desc[UR36][R2.64], R19 ;  /* 0x0000001302007986 */ /* 0x000fe2000c101924 */
[----:B------:R-:W-:Y:S05]  /*8250*/  EXIT ;  /* 0x000000000000794d */ /* 0x000fea0003800000 */
.L_x_538:
[----:B-----5:R-:W-:-:S05]  /*8260*/  IMAD.U32 R0, R19, 0x10000, RZ ;  /* 0x0001000013007824 */ /* 0x020fca00078e00ff */
[----:B------:R-:W-:-:S05]  /*8270*/  F2FP.F16.F32.PACK_AB R0, RZ, R0 ;  /* 0x00000000ff00723e */ /* 0x000fca00000000ff */
[----:B------:R-:W-:Y:S01]  /*8280*/  STG.E.U16 desc[UR36][R2.64], R0 ;  /* 0x0000000002007986 */ /* 0x000fe2000c101524 */
[----:B------:R-:W-:Y:S05]  /*8290*/  EXIT ;  /* 0x000000000000794d */ /* 0x000fea0003800000 */
.L_x_537:
[----:B------:R-:W-:-:S13]  /*82a0*/  ISETP.NE.AND P0, PT, R0, 0x7, PT ;  /* 0x000000070000780c */ /* 0x000fda0003f05270 */
[----:B------:R-:W-:Y:S05]  /*82b0*/  @!P0 BRA `(.L_x_539) ;  /* 0x0000000000348947 */ /* 0x000fea0003800000 */
[----:B------:R-:W-:-:S13]  /*82c0*/  ISETP.NE.AND P0, PT, R0, 0x8, PT ;  /* 0x000000080000780c */ /* 0x000fda0003f05270 */
[----:B------:R-:W-:Y:S05]  /*82d0*/  @!P0 BRA `(.L_x_540) ;  /* 0x0000000000188947 */ /* 0x000fea0003800000 */
[----:B------:R-:W-:-:S13]  /*82e0*/  ISETP.NE.AND P0, PT, R0, 0x9, PT ;  /* 0x000000090000780c */ /* 0x000fda0003f05270 */
[----:B------:R-:W-:Y:S05]  /*82f0*/  @P0 BRA `(.L_x_534) ;  /* 0x0000000800900947 */ /* 0x000fea0003800000 */
[----:B-----5:R-:W-:Y:S02]  /*8300*/  IMAD.U32 R4, R19, 0x10000, RZ ;  /* 0x0001000013047824 */ /* 0x020fe400078e00ff */
[----:B------:R-:W-:-:S05]  /*8310*/  IMAD.MOV.U32 R5, RZ, RZ, RZ ;  /* 0x000000ffff057224 */ /* 0x000fca00078e00ff */
[----:B------:R-:W-:Y:S01]  /*8320*/  STG.E.64 desc[UR36][R2.64], R4 ;  /* 0x0000000402007986 */ /* 0x000fe2000c101b24 */
[----:B------:R-:W-:Y:S05]  /*8330*/  EXIT ;  /* 0x000000000000794d */ /* 0x000fea0003800000 */
.L_x_540:
[----:B-----5:R-:W-:-:S05]  /*8340*/  IMAD.U32 R19, R19, 0x10000, RZ ;  /* 0x0001000013137824 */ /* 0x020fca00078e00ff */
[----:B------:R-:W-:-:S04]  /*8350*/  F2FP.F16.F32.PACK_AB R5, RZ, R19 ;  /* 0x00000013ff05723e */ /* 0x000fc800000000ff */
[----:B------:R-:W-:-:S05]  /*8360*/  PRMT R5, R5, 0x5410, RZ ;  /* 0x0000541005057816 */ /* 0x000fca00000000ff */
[----:B------:R-:W-:Y:S01]  /*8370*/  STG.E desc[UR36][R2.64], R5 ;  /* 0x0000000502007986 */ /* 0x000fe2000c101924 */
[----:B------:R-:W-:Y:S05]  /*8380*/  EXIT ;  /* 0x000000000000794d */ /* 0x000fea0003800000 */
.L_x_539:
[----:B-----5:R-:W-:-:S04]  /*8390*/  IMAD.U32 R4, R19, 0x10000, RZ ;  /* 0x0001000013047824 */ /* 0x020fc800078e00ff */
[----:B------:R-:W-:-:S06]  /*83a0*/  FMUL.FTZ R4, R4, 1 ;  /* 0x3f80000004047820 */ /* 0x000fcc0000410000 */
[----:B------:R-:W0:Y:S02]  /*83b0*/  F2F.F64.F32 R4, R4 ;  /* 0x0000000400047310 */ /* 0x000e240000201800 */
[----:B0-----:R-:W-:Y:S01]  /*83c0*/  STG.E.64 desc[UR36][R2.64], R4 ;  /* 0x0000000402007986 */ /* 0x001fe2000c101b24 */
[----:B------:R-:W-:Y:S05]  /*83d0*/  EXIT ;  /* 0x000000000000794d */ /* 0x000fea0003800000 */
.L_x_530:
        /* <DEDUP_REMOVED lines=8> */
[----:B-----5:R-:W-:-:S05]  /*8460*/  IMAD.U32 R19, R19, 0x10000, RZ ;  /* 0x0001000013137824 */ /* 0x020fca00078e00ff */
[----:B------:R-:W-:-:S04]  /*8470*/  FSETP.NEU.FTZ.AND P0, PT, R19, RZ, PT ;  /* 0x000000ff1300720b */ /* 0x000fc80003f1d000 */
[----:B------:R-:W-:-:S05]  /*8480*/  SEL R5, RZ, 0x1, !P0 ;  /* 0x00000001ff057807 */ /* 0x000fca0004000000 */
[----:B------:R-:W-:Y:S01]  /*8490*/  STG.E.U8 desc[UR36][R2.64], R5 ;  /* 0x0000000502007986 */ /* 0x000fe2000c101124 */
[----:B------:R-:W-:Y:S05]  /*84a0*/  EXIT ;  /* 0x000000000000794d */ /* 0x000fea0003800000 */
.L_x_543:
[----:B-----5:R-:W-:Y:S01]  /*84b0*/  IMAD.U32 R19, R19, 0x10000, RZ ;  /* 0x0001000013137824 */ /* 0x020fe200078e00ff */
[----:B------:R-:W-:-:S03]  /*84c0*/  CS2R R6, SRZ ;  /* 0x0000000000067805 */ /* 0x000fc6000001ff00 */
[----:B------:R-:W-:-:S06]  /*84d0*/  FMUL.FTZ R4, R19, 1 ;  /* 0x3f80000013047820 */ /* 0x000fcc0000410000 */
[----:B------:R-:W0:Y:S02]  /*84e0*/  F2F.F64.F32 R4, R4 ;  /* 0x0000000400047310 */ /* 0x000e240000201800 */
[----:B0-----:R-:W-:Y:S01]  /*84f0*/  STG.E.128 desc[UR36][R2.64], R4 ;  /* 0x0000000402007986 */ /* 0x001fe2000c101d24 */
[----:B------:R-:W-:Y:S05]  /*8500*/  EXIT ;  /* 0x000000000000794d */ /* 0x000fea0003800000 */
.L_x_542:
[----:B------:R-:W-:-:S13]  /*8510*/  ISETP.NE.AND P0, PT, R0, 0xf, PT ;  /* 0x0000000f0000780c */ /* 0x000fda0003f05270 */
[----:B------:R-:W-:Y:S05]  /*8520*/  @!P0 BRA `(.L_x_544) ;  /* 0x0000000000b48947 */ /* 0x000fea0003800000 */
[----:B------:R-:W-:-:S13]  /*8530*/  ISETP.NE.AND P0, PT, R0, 0x17, PT ;  /* 0x000000170000780c */ /* 0x000fda0003f05270 */
[----:B------:R-:W-:Y:S05]  /*8540*/  @!P0 BRA `(.L_x_545) ;  /* 0x0000000000548947 */ /* 0x000fea0003800000 */
[----:B------:R-:W-:-:S13]  /*8550*/  ISETP.NE.AND P0, PT, R0, 0x18, PT ;  /* 0x000000180000780c */ /* 0x000fda0003f05270 */
[----:B------:R-:W-:Y:S05]  /*8560*/  @P0 BRA `(.L_x_534) ;  /* 0x0000000400f40947 */ /* 0x000fea0003800000 */
[----:B-----5:R-:W-:Y:S01]  /*8570*/  IMAD.U32 R19, R19, 0x10000, RZ ;  /* 0x0001000013137824 */ /* 0x020fe200078e00ff */
        /* <DEDUP_REMOVED lines=14> */
.L_x_547:
[----:B------:R-:W-:Y:S05]  /*8660*/  BSYNC B0 ;  /* 0x0000000000007941 */ /* 0x000fea0003800000 */
.L_x_546:
[----:B------:R-:W-:-:S05]  /*8670*/  LOP3.LUT R5, R0, R5, RZ, 0xfc, !PT ;  /* 0x0000000500057212 */ /* 0x000fca00078efcff */
[----:B------:R-:W-:Y:S01]  /*8680*/  STG.E.U8 desc[UR36][R2.64], R5 ;  /* 0x0000000502007986 */ /* 0x000fe2000c101124 */
[----:B------:R-:W-:Y:S05]  /*8690*/  EXIT ;  /* 0x000000000000794d */ /* 0x000fea0003800000 */
.L_x_545:
[----:B-----5:R-:W-:Y:S01]  /*86a0*/  IMAD.U32 R19, R19, 0x10000, RZ ;  /* 0x0001000013137824 */ /* 0x020fe200078e00ff */
        /* <DEDUP_REMOVED lines=12> */
.L_x_549:
[----:B------:R-:W-:Y:S01]  /*8770*/  IMAD.MOV.U32 R0, RZ, RZ, 0x7f ;  /* 0x0000007fff007424 */ /* 0x000fe200078e00ff */
[----:B------:R-:W-:-:S04]  /*8780*/  ISETP.GT.U32.AND P0, PT, R4, 0x7f800000, PT ;  /* 0x7f8000000400780c */ /* 0x000fc80003f04070 */
[----:B------:R-:W-:-:S09]  /*8790*/  SEL R0, R0, 0x7c, P0 ;  /* 0x0000007c00007807 */ /* 0x000fd20000000000 */
.L_x_550:
[----:B------:R-:W-:Y:S05]  /*87a0*/  BSYNC B0 ;  /* 0x0000000000007941 */ /* 0x000fea0003800000 */
.L_x_548:
[----:B------:R-:W-:-:S04]  /*87b0*/  LOP3.LUT R4, R19, 0x80000000, RZ, 0xc0, !PT ;  /* 0x8000000013047812 */ /* 0x000fc800078ec0ff */
[----:B------:R-:W-:-:S04]  /*87c0*/  SHF.R.U32.HI R5, RZ, 0x18, R4 ;  /* 0x00000018ff057819 */ /* 0x000fc80000011604 */
[----:B------:R-:W-:-:S05]  /*87d0*/  LOP3.LUT R5, R0, R5, RZ, 0xfc, !PT ;  /* 0x0000000500057212 */ /* 0x000fca00078efcff */
[----:B------:R-:W-:Y:S01]  /*87e0*/  STG.E.U8 desc[UR36][R2.64], R5 ;  /* 0x0000000502007986 */ /* 0x000fe2000c101124 */
[----:B------:R-:W-:Y:S05]  /*87f0*/  EXIT ;  /* 0x000000000000794d */ /* 0x000fea0003800000 */
.L_x_544:
[----:B-----5:R-:W-:Y:S01]  /*8800*/  STG.E.U16 desc[UR36][R2.64], R19 ;  /* 0x0000001302007986 */ /* 0x020fe2000c101524 */
[----:B------:R-:W-:Y:S05]  /*8810*/  EXIT ;  /* 0x000000000000794d */ /* 0x000fea0003800000 */
.L_x_541:
        /* <DEDUP_REMOVED lines=8> */
[----:B-----5:R-:W-:-:S06]  /*88a0*/  IMAD.U32 R5, R19, 0x10000, RZ ;  /* 0x0001000013057824 */ /* 0x020fcc00078e00ff */
[----:B------:R-:W0:Y:S02]  /*88b0*/  F2I.FTZ.U32.TRUNC.NTZ R5, R5 ;  /* 0x0000000500057305 */ /* 0x000e24000021f000 */
[----:B0-----:R-:W-:Y:S01]  /*88c0*/  STG.E.U16 desc[UR36][R2.64], R5 ;  /* 0x0000000502007986 */ /* 0x001fe2000c101524 */
[----:B------:R-:W-:Y:S05]  /*88d0*/  EXIT ;  /* 0x000000000000794d */ /* 0x000fea0003800000 */
.L_x_553:
[----:B-----5:R-:W-:Y:S01]  /*88e0*/  IMAD.U32 R19, R19, 0x10000, RZ ;  /* 0x0001000013137824 */ /* 0x020fe200078e00ff */
        /* <DEDUP_REMOVED lines=12> */
[----:B------:R-:W-:-:S05]  /*89b0*/  FADD.FTZ R0, R5, 8192 ;  /* 0x4600000005007421 */ /* 0x000fca0000010000 */
[----:B------:R-:W-:Y:S02]  /*89c0*/  LOP3.LUT P0, R4, R0, 0xff, RZ, 0xc0, !PT ;  /* 0x000000ff00047812 */ /* 0x000fe4000780c0ff */
[----:B------:R-:W-:-:S11]  /*89d0*/  PRMT R0, RZ, 0x7610, R0 ;  /* 0x00007610ff007816 */ /* 0x000fd60000000000 */
[----:B------:R-:W-:Y:S05]  /*89e0*/  @!P0 BRA `(.L_x_555) ;  /* 0x0000000000108947 */ /* 0x000fea0003800000 */
.L_x_556:
[----:B------:R-:W-:-:S04]  /*89f0*/  LOP3.LUT R0, R19, 0x80000000, RZ, 0xc0, !PT ;  /* 0x8000000013007812 */ /* 0x000fc800078ec0ff */
[----:B------:R-:W-:-:S04]  /*8a00*/  SHF.R.U32.HI R5, RZ, 0x18, R0 ;  /* 0x00000018ff057819 */ /* 0x000fc80000011600 */
[----:B------:R-:W-:-:S04]  /*8a10*/  LOP3.LUT R4, R4, R5, RZ, 0xfc, !PT ;  /* 0x0000000504047212 */ /* 0x000fc800078efcff */
[----:B------:R-:W-:-:S07]  /*8a20*/  PRMT R0, R4, 0x7610, R0 ;  /* 0x0000761004007816 */ /* 0x000fce0000000000 */
.L_x_555:
[----:B------:R-:W-:Y:S05]  /*8a30*/  BSYNC B0 ;  /* 0x0000000000007941 */ /* 0x000fea0003800000 */
.L_x_554:
[----:B------:R-:W-:Y:S01]  /*8a40*/  STG.E.U8 desc[UR36][R2.64], R0 ;  /* 0x0000000002007986 */ /* 0x000fe2000c101124 */
[----:B------:R-:W-:Y:S05]  /*8a50*/  EXIT ;  /* 0x000000000000794d */ /* 0x000fea0003800000 */
.L_x_552:
        /* <DEDUP_REMOVED lines=17> */
.L_x_559:
[----:B------:R-:W-:-:S04]  /*8b70*/  LOP3.LUT R0, R19, 0x80000000, RZ, 0xc0, !PT ;  /* 0x8000000013007812 */ /* 0x000fc800078ec0ff */
[----:B------:R-:W-:-:S04]  /*8b80*/  SHF.R.U32.HI R5, RZ, 0x18, R0 ;  /* 0x00000018ff057819 */ /* 0x000fc80000011600 */
[----:B------:R-:W-:-:S04]  /*8b90*/  LOP3.LUT R4, R4, R5, RZ, 0xfc, !PT ;  /* 0x0000000504047212 */ /* 0x000fc800078efcff */
[----:B------:R-:W-:-:S07]  /*8ba0*/  PRMT R0, R4, 0x7610, R0 ;  /* 0x0000761004007816 */ /* 0x000fce0000000000 */
.L_x_558:
[----:B------:R-:W-:Y:S05]  /*8bb0*/  BSYNC B0 ;  /* 0x0000000000007941 */ /* 0x000fea0003800000 */
.L_x_557:
[----:B------:R-:W-:Y:S01]  /*8bc0*/  STG.E.U8 desc[UR36][R2.64], R0 ;  /* 0x0000000002007986 */ /* 0x000fe2000c101124 */
[----:B------:R-:W-:Y:S05]  /*8bd0*/  EXIT ;  /* 0x000000000000794d */ /* 0x000fea0003800000 */
.L_x_551:
[----:B------:R-:W-:-:S13]  /*8be0*/  ISETP.NE.AND P0, PT, R0, 0x1c, PT ;  /* 0x0000001c0000780c */ /* 0x000fda0003f05270 */
[----:B------:R-:W-:Y:S05]  /*8bf0*/  @!P0 BRA `(.L_x_560) ;  /* 0x0000000000a48947 */ /* 0x000fea0003800000 */
[----:B------:R-:W-:-:S13]  /*8c00*/  ISETP.NE.AND P0, PT, R0, 0x1d, PT ;  /* 0x0000001d0000780c */ /* 0x000fda0003f05270 */
[----:B------:R-:W-:Y:S05]  /*8c10*/  @!P0 BRA `(.L_x_561) ;  /* 0x00000000008c8947 */ /* 0x000fea0003800000 */
[----:B------:R-:W-:-:S13]  /*8c20*/  ISETP.NE.AND P0, PT, R0, 0x2c, PT ;  /* 0x0000002c0000780c */ /* 0x000fda0003f05270 */
[----:B------:R-:W-:Y:S05]  /*8c30*/  @P0 BRA `(.L_x_534) ;  /* 0x0000000000400947 */ /* 0x000fea0003800000 */
[----:B-----5:R-:W-:Y:S02]  /*8c40*/  IMAD.U32 R19, R19, 0x10000, RZ ;  /* 0x0001000013137824 */ /* 0x020fe400078e00ff */
[----:B------:R-:W-:-:S03]  /*8c50*/  IMAD.MOV.U32 R5, RZ, RZ, 0xff ;  /* 0x000000ffff057424 */ /* 0x000fc600078e00ff */
[----:B------:R-:W-:-:S04]  /*8c60*/  SHF.R.U32.HI R6, RZ, 0x17, R19 ;  /* 0x00000017ff067819 */ /* 0x000fc80000011613 */
[----:B------:R-:W-:-:S04]  /*8c70*/  LOP3.LUT R4, R6, 0xff, RZ, 0xc0, !PT ;  /* 0x000000ff06047812 */ /* 0x000fc800078ec0ff */
[----:B------:R-:W-:-:S13]  /*8c80*/  ISETP.NE.AND P2, PT, R4, 0xff, PT ;  /* 0x000000ff0400780c */ /* 0x000fda0003f45270 */
[--C-:B------:R-:W-:Y:S02]  /*8c90*/  @P2 SHF.R.U32.HI R0, RZ, 0x16, R19.reuse ;  /* 0x00000016ff002819 */ /* 0x100fe40000011613 */
[----:B------:R-:W-:Y:S02]  /*8ca0*/  @P2 LOP3.LUT P0, RZ, R4, 0x3fffff, R19, 0xf8, !PT ;  /* 0x003fffff04ff2812 */ /* 0x000fe4000780f813 */
        /* <DEDUP_REMOVED lines=9> */
.L_x_534:
[----:B------:R-:W-:Y:S01]  /*8d40*/  MOV R0, 0x0 ;  /* 0x0000000000007802 */ /* 0x000fe20000000f00 */
[----:B------:R-:W-:Y:S01]  /*8d50*/  ULDC.64 UR4, c[0x4][0x158] ;  /* 0x0100560000047ab9 */ /* 0x000fe20000000a00 */
[----:B------:R-:W-:Y:S01]  /*8d60*/  ULDC.64 UR6, c[0x4][0x70] ;  /* 0x01001c0000067ab9 */ /* 0x000fe20000000a00 */
[----:B------:R-:W-:Y:S01]  /*8d70*/  IMAD.U32 R4, RZ, RZ, UR4 ;  /* 0x00000004ff047e24 */ /* 0x000fe2000f8e00ff */
[----:B------:R0:W1:Y:S01]  /*8d80*/  LDC.64 R2, c[0x4][R0] ;  /* 0x0100000000027b82 */ /* 0x0000620000000a00 */
        /* <DEDUP_REMOVED lines=10> */
[----:B-1---5:R-:W-:Y:S05]  /*8e30*/  CALL.ABS.NOINC R2 ;  /* 0x0000000002007343 */ /* 0x022fea0003c00000 */
.L_x_562:
[----:B------:R-:W-:Y:S05]  /*8e40*/  EXIT ;  /* 0x000000000000794d */ /* 0x000fea0003800000 */
.L_x_561:
[----:B-----5:R-:W-:-:S06]  /*8e50*/  IMAD.U32 R4, R19, 0x10000, RZ ;  /* 0x0001000013047824 */ /* 0x020fcc00078e00ff */
[----:B------:R-:W0:Y:S02]  /*8e60*/  F2I.U64.TRUNC R4, R4 ;  /* 0x0000000400047311 */ /* 0x000e24000020d800 */
[----:B0-----:R-:W-:Y:S01]  /*8e70*/  STG.E.64 desc[UR36][R2.64], R4 ;  /* 0x0000000402007986 */ /* 0x001fe2000c101b24 */
[----:B------:R-:W-:Y:S05]  /*8e80*/  EXIT ;  /* 0x000000000000794d */ /* 0x000fea0003800000 */
.L_x_560:
[----:B-----5:R-:W-:-:S06]  /*8e90*/  IMAD.U32 R19, R19, 0x10000, RZ ;  /* 0x0001000013137824 */ /* 0x020fcc00078e00ff */
[----:B------:R-:W0:Y:S02]  /*8ea0*/  F2I.FTZ.U32.TRUNC.NTZ R19, R19 ;  /* 0x0000001300137305 */ /* 0x000e24000021f000 */
[----:B0-----:R-:W-:Y:S01]  /*8eb0*/  STG.E desc[UR36][R2.64], R19 ;  /* 0x0000001302007986 */ /* 0x001fe2000c101924 */
[----:B------:R-:W-:Y:S05]  /*8ec0*/  EXIT ;  /* 0x000000000000794d */ /* 0x000fea0003800000 */
.L_x_563:
        /* <DEDUP_REMOVED lines=11> */
.L_x_20096:


//--------------------- .text._ZN2at6native18elementwise_kernelILi128ELi4EZNS0_22gpu_kernel_impl_nocastIZZZNS0_16acos_kernel_cudaERNS_18TensorIteratorBaseEENKUlvE0_clEvENKUlvE2_clEvEUlN3c108BFloat16EE_EEvS4_RKT_EUliE_EEviT1_ --------------------------
	.section	.text._ZN2at6native18elementwise_kernelILi128ELi4EZNS0_22gpu_kernel_impl_nocastIZZZNS0_16acos_kernel_cudaERNS_18TensorIteratorBaseEENKUlvE0_clEvENKUlvE2_clEvEUlN3c108BFloat16EE_EEvS4_RKT_EUliE_EEviT1_,"ax",@progbits
	.align	128
        .global         _ZN2at6native18elementwise_kernelILi128ELi4EZNS0_22gpu_kernel_impl_nocastIZZZNS0_16acos_kernel_cudaERNS_18TensorIteratorBaseEENKUlvE0_clEvENKUlvE2_clEvEUlN3c108BFloat16EE_EEvS4_RKT_EUliE_EEviT1_
        .type           _ZN2at6native18elementwise_kernelILi128ELi4EZNS0_22gpu_kernel_impl_nocastIZZZNS0_16acos_kernel_cudaERNS_18TensorIteratorBaseEENKUlvE0_clEvENKUlvE2_clEvEUlN3c108BFloat16EE_EEvS4_RKT_EUliE_EEviT1_,@function
        .size           _ZN2at6native18elementwise_kernelILi128ELi4EZNS0_22gpu_kernel_impl_nocastIZZZNS0_16acos_kernel_cudaERNS_18TensorIteratorBaseEENKUlvE0_clEvENKUlvE2_clEvEUlN3c108BFloat16EE_EEvS4_RKT_EUliE_EEviT1_,(.L_x_20097 - _ZN2at6native18elementwise_kernelILi128ELi4EZNS0_22gpu_kernel_impl_nocastIZZZNS0_16acos_kernel_cudaERNS_18TensorIteratorBaseEENKUlvE0_clEvENKUlvE2_clEvEUlN3c108BFloat16EE_EEvS4_RKT_EUliE_EEviT1_)
        .other          _ZN2at6native18elementwise_kernelILi128ELi4EZNS0_22gpu_kernel_impl_nocastIZZZNS0_16acos_kernel_cudaERNS_18TensorIteratorBaseEENKUlvE0_clEvENKUlvE2_clEvEUlN3c108BFloat16EE_EEvS4_RKT_EUliE_EEviT1_,@"STO_CUDA_ENTRY STV_DEFAULT"
_ZN2at6native18elementwise_kernelILi128ELi4EZNS0_22gpu_kernel_impl_nocastIZZZNS0_16acos_kernel_cudaERNS_18TensorIteratorBaseEENKUlvE0_clEvENKUlvE2_clEvEUlN3c108BFloat16EE_EEvS4_RKT_EUliE_EEviT1_:
.text._ZN2at6native18elementwise_kernelILi128ELi4EZNS0_22gpu_kernel_impl_nocastIZZZNS0_16acos_kernel_cudaERNS_18TensorIteratorBaseEENKUlvE0_clEvENKUlvE2_clEvEUlN3c108BFloat16EE_EEvS4_RKT_EUliE_EEviT1_:
[----:B------:R-:W-:Y:S01]  /*0000*/  LDC R1, c[0x0][0x28] ;  /* 0x00000a00ff017b82 */ /* 0x000fe20000000800 */
[----:B------:R-:W0:Y:S01]  /*0010*/  S2R R0, SR_CTAID.X ;  /* 0x0000000000007919 */ /* 0x000e220000002500 */
[----:B------:R-:W-:Y:S01]  /*0020*/  ULDC UR6, c[0x0][0x210] ;  /* 0x0000840000067ab9 */ /* 0x000fe20000000800 */
[----:B------:R-:W-:Y:S01]  /*0030*/  ULDC.64 UR4, c[0x0][0x208] ;  /* 0x0000820000047ab9 */ /* 0x000fe20000000a00 */
[----:B------:R-:W-:Y:S01]  /*0040*/  BSSY B0, `(.L_x_564) ;  /* 0x0000159000007945 */ /* 0x000fe20003800000 */
[----:B------:R-:W0:Y:S02]  /*0050*/  S2R R3, SR_TID.X ;  /* 0x0000000000037919 */ /* 0x000e240000002100 */
[----:B0-----:R-:W-:-:S04]  /*0060*/  LEA R0, R0, R3, 0x9 ;  /* 0x0000000300007211 */ /* 0x001fc800078e48ff */
[----:B------:R-:W-:-:S13]  /*0070*/  ISETP.GE.AND P0, PT, R0, UR6, PT ;  /* 0x0000000600007c0c */ /* 0x000fda000bf06270 */
[----:B------:R-:W-:Y:S05]  /*0080*/  @P0 BRA `(.L_x_565) ;  /* 0x0000001400500947 */ /* 0x000fea0003800000 */
[----:B------:R-:W0:Y:S01]  /*0090*/  LDC R8, c[0x0][0x218] ;  /* 0x00008600ff087b82 */ /* 0x000e220000000800 */
[----:B------:R-:W-:Y:S02]  /*00a0*/  CS2R R2, SRZ ;  /* 0x0000000000027805 */ /* 0x000fe4000001ff00 */
[----:B0-----:R-:W-:-:S13]  /*00b0*/  ISETP.NE.AND P0, PT, R8, RZ, PT ;  /* 0x000000ff0800720c */ /* 0x001fda0003f05270 */
[----:B------:R-:W-:Y:S05]  /*00c0*/  @!P0 BRA `(.L_x_566) ;  /* 0x0000001000a88947 */ /* 0x000fea0003800000 */
[----:B------:R-:W-:Y:S01]  /*00d0*/  HFMA2.MMA R2, -RZ, RZ, 0, 0 ;  /* 0x00000000ff027435 */ /* 0x000fe200000001ff */
[----:B------:R-:W-:Y:S01]  /*00e0*/  MOV R3, R0 ;  /* 0x0000000000037202 */ /* 0x000fe20000000f00 */
[----:B------:R-:W-:Y:S01]  /*00f0*/  ULDC.64 UR8, c[0x0][0x220] ;  /* 0x0000880000087ab9 */ /* 0x000fe20000000a00 */
[----:B------:R-:W-:Y:S01]  /*0100*/  ISETP.NE.AND P0, PT, R8, 0x1, PT ;  /* 0x000000010800780c */ /* 0x000fe20003f05270 */
[----:B------:R-:W-:-:S06]  /*0110*/  ULDC UR7, c[0x0][0x21c] ;  /* 0x0000870000077ab9 */ /* 0x000fcc0000000800 */
[----:B------:R-:W-:-:S05]  /*0120*/  IMAD.HI.U32 R4, R0, UR8, R2 ;  /* 0x0000000800047c27 */ /* 0x000fca000f8e0002 */
[----:B------:R-:W-:Y:S01]  /*0130*/  SHF.R.U32.HI R5, RZ, UR9, R4 ;  /* 0x00000009ff057c19 */ /* 0x000fe20008011604 */
[----:B------:R-:W-:-:S03]  /*0140*/  ULDC.64 UR8, c[0x0][0x348] ;  /* 0x0000d20000087ab9 */ /* 0x000fc60000000a00 */
[----:B------:R-:W-:-:S05]  /*0150*/  IADD3 R3, -R5, RZ, RZ ;  /* 0x000000ff05037210 */ /* 0x000fca0007ffe1ff */
[----:B------:R-:W-:-:S04]  /*0160*/  IMAD R2, R3, UR7, R0 ;  /* 0x0000000703027c24 */ /* 0x000fc8000f8e0200 */
[C---:B------:R-:W-:Y:S02]  /*0170*/  IMAD R3, R2.reuse, UR8, RZ ;  /* 0x0000000802037c24 */ /* 0x040fe4000f8e02ff */
[----:B------:R-:W-:Y:S01]  /*0180*/  IMAD R2, R2, UR9, RZ ;  /* 0x0000000902027c24 */ /* 0x000fe2000f8e02ff */
[----:B------:R-:W-:Y:S06]  /*0190*/  @!P0 BRA `(.L_x_566) ;  /* 0x0000001000748947 */ /* 0x000fec0003800000 */
[----:B------:R-:W-:Y:S01]  /*01a0*/  MOV R4, RZ ;  /* 0x000000ff00047202 */ /* 0x000fe20000000f00 */
[----:B------:R-:W-:Y:S01]  /*01b0*/  ULDC.64 UR8, c[0x0][0x228] ;  /* 0x00008a0000087ab9 */ /* 0x000fe20000000a00 */
[----:B------:R-:W-:Y:S01]  /*01c0*/  ULDC UR7, c[0x0][0x230] ;  /* 0x00008c0000077ab9 */ /* 0x000fe20000000800 */
[----:B------:R-:W-:Y:S02]  /*01d0*/  ISETP.NE.AND P0, PT, R8, 0x2, PT ;  /* 0x000000020800780c */ /* 0x000fe40003f05270 */
[----:B------:R-:W-:-:S05]  /*01e0*/  IMAD.HI.U32 R6, R5, UR9, R4 ;  /* 0x0000000905067c27 */ /* 0x000fca000f8e0004 */
[----:B------:R-:W-:-:S04]  /*01f0*/  SHF.R.U32.HI R7, RZ, UR7, R6 ;  /* 0x00000007ff077c19 */ /* 0x000fc80008011606 */
[----:B------:R-:W-:-:S05]  /*0200*/  IADD3 R4, -R7, RZ, RZ ;  /* 0x000000ff07047210 */ /* 0x000fca0007ffe1ff */
[----:B------:R-:W-:Y:S01]  /*0210*/  IMAD R4, R4, UR8, R5 ;  /* 0x0000000804047c24 */ /* 0x000fe2000f8e0205 */
[----:B------:R-:W-:-:S03]  /*0220*/  ULDC.64 UR8, c[0x0][0x350] ;  /* 0x0000d40000087ab9 */ /* 0x000fc60000000a00 */
[C---:B------:R-:W-:Y:S02]  /*0230*/  IMAD R3, R4.reuse, UR8, R3 ;  /* 0x0000000804037c24 */ /* 0x040fe4000f8e0203 */
[----:B------:R-:W-:Y:S01]  /*0240*/  IMAD R2, R4, UR9, R2 ;  /* 0x0000000904027c24 */ /* 0x000fe2000f8e0202 */
[----:B------:R-:W-:Y:S06]  /*0250*/  @!P0 BRA `(.L_x_566) ;  /* 0x0000001000448947 */ /* 0x000fec0003800000 */
[----:B------:R-:W-:Y:S01]  /*0260*/  HFMA2.MMA R6, -RZ, RZ, 0, 0 ;  /* 0x00000000ff067435 */ /* 0x000fe200000001ff */
[----:B------:R-:W-:Y:S01]  /*0270*/  ULDC.64 UR8, c[0x0][0x238] ;  /* 0x00008e0000087ab9 */ /* 0x000fe20000000a00 */
[----:B------:R-:W-:Y:S01]  /*0280*/  ISETP.NE.AND P0, PT, R8, 0x3, PT ;  /* 0x000000030800780c */ /* 0x000fe20003f05270 */
[----:B------:R-:W-:-:S07]  /*0290*/  ULDC UR7, c[0x0][0x234] ;  /* 0x00008d0000077ab9 */ /* 0x000fce0000000800 */
        /* <DEDUP_REMOVED lines=20> */
[----:B------:R-:W-:Y:S01]  /*03e0*/  MOV R6, RZ ;  /* 0x000000ff00067202 */ /* 0x000fe20000000f00 */
[----:B------:R-:W-:Y:S01]  /*03f0*/  ULDC.64 UR8, c[0x0][0x250] ;  /* 0x0000940000087ab9 */ /* 0x000fe20000000a00 */
[----:B------:R-:W-:Y:S01]  /*0400*/  ISETP.NE.AND P0, PT, R8, 0x5, PT ;  /* 0x000000050800780c */ /* 0x000fe20003f05270 */
[----:B------:R-:W-:Y:S02]  /*0410*/  ULDC UR7, c[0x0][0x24c] ;  /* 0x0000930000077ab9 */ /* 0x000fe40000000800 */
        /* <DEDUP_REMOVED lines=224> */
[----:B------:R-:W-:Y:S01]  /*1220*/  ISETP.NE.AND P0, PT, R8, 0x18, PT ;  /* 0x000000180800780c */ /* 0x000fe20003f05270 */
[----:B------:R-:W-:Y:S01]  /*1230*/  HFMA2.MMA R4, -RZ, RZ, 0, 0 ;  /* 0x00000000ff047435 */ /* 0x000fe200000001ff */
[----:B------:R-:W-:Y:S01]  /*1240*/  ULDC.64 UR8, c[0x0][0x330] ;  /* 0x0000cc0000087ab9 */ /* 0x000fe20000000a00 */
[----:B------:R-:W-:-:S08]  /*1250*/  ULDC UR7, c[0x0][0x338] ;  /* 0x0000ce0000077ab9 */ /* 0x000fd00000000800 */
[----:B------:R-:W-:Y:S02]  /*1260*/  IMAD.HI.U32 R8, R5, UR9, R4 ;  /* 0x0000000905087c27 */ /* 0x000fe4000f8e0004 */
[----:B------:R-:W0:Y:S03]  /*1270*/  @P0 LDC.64 R12, c[0x0][0x340] ;  /* 0x0000d000ff0c0b82 */ /* 0x000e260000000a00 */
[----:B------:R-:W-:Y:S02]  /*1280*/  SHF.R.U32.HI R9, RZ, UR7, R8 ;  /* 0x00000007ff097c19 */ /* 0x000fe40008011608 */
[----:B------:R-:W-:Y:S02]  /*1290*/  @P0 MOV R8, RZ ;  /* 0x000000ff00080202 */ /* 0x000fe40000000f00 */
[C---:B------:R-:W-:Y:S01]  /*12a0*/  IADD3 R11, -R9.reuse, RZ, RZ ;  /* 0x000000ff090b7210 */ /* 0x040fe20007ffe1ff */
[----:B------:R-:W1:Y:S08]  /*12b0*/  @P0 LDC R15, c[0x0][0x33c] ;  /* 0x0000cf00ff0f0b82 */ /* 0x000e700000000800 */
[----:B------:R-:W2:Y:S01]  /*12c0*/  @P0 LDC.64 R6, c[0x0][0x408] ;  /* 0x00010200ff060b82 */ /* 0x000ea20000000a00 */
[----:B0-----:R-:W-:-:S05]  /*12d0*/  @P0 IMAD.HI.U32 R4, R9, R12, R8 ;  /* 0x0000000c09040227 */ /* 0x001fca00078e0008 */
[----:B------:R-:W-:Y:S01]  /*12e0*/  @P0 SHF.R.U32.HI R8, RZ, R13, R4 ;  /* 0x0000000dff080219 */ /* 0x000fe20000011604 */
[----:B------:R-:W-:Y:S01]  /*12f0*/  IMAD R4, R11, UR8, R5 ;  /* 0x000000080b047c24 */ /* 0x000fe2000f8e0205 */
[----:B------:R-:W-:Y:S02]  /*1300*/  ULDC.64 UR8, c[0x0][0x400] ;  /* 0x0001000000087ab9 */ /* 0x000fe40000000a00 */
[----:B------:R-:W-:Y:S01]  /*1310*/  @P0 IADD3 R8, -R8, RZ, RZ ;  /* 0x000000ff08080210 */ /* 0x000fe20007ffe1ff */
[C---:B------:R-:W-:Y:S02]  /*1320*/  IMAD R3, R4.reuse, UR8, R3 ;  /* 0x0000000804037c24 */ /* 0x040fe4000f8e0203 */
[----:B------:R-:W-:Y:S02]  /*1330*/  IMAD R2, R4, UR9, R2 ;  /* 0x0000000904027c24 */ /* 0x000fe4000f8e0202 */
[----:B-1----:R-:W-:-:S04]  /*1340*/  @P0 IMAD R8, R8, R15, R9 ;  /* 0x0000000f08080224 */ /* 0x002fc800078e0209 */
[C---:B--2---:R-:W-:Y:S02]  /*1350*/  @P0 IMAD R3, R8.reuse, R6, R3 ;  /* 0x0000000608030224 */ /* 0x044fe400078e0203 */
[----:B------:R-:W-:-:S07]  /*1360*/  @P0 IMAD R2, R8, R7, R2 ;  /* 0x0000000708020224 */ /* 0x000fce00078e0202 */
.L_x_566:
[----:B------:R-:W-:Y:S02]  /*1370*/  ULDC.64 UR8, c[0x0][0x418] ;  /* 0x0001060000087ab9 */ /* 0x000fe40000000a00 */
[----:B------:R-:W-:-:S04]  /*1380*/  IADD3 R4, P0, R2, UR8, RZ ;  /* 0x0000000802047c10 */ /* 0x000fc8000ff1e0ff */
[----:B------:R-:W-:Y:S01]  /*1390*/  IADD3.X R5, RZ, UR9, RZ, P0, !PT ;  /* 0x00000009ff057c10 */ /* 0x000fe200087fe4ff */
[----:B------:R-:W-:-:S04]  /*13a0*/  ULDC.64 UR8, c[0x0][0x410] ;  /* 0x0001040000087ab9 */ /* 0x000fc80000000a00 */
[----:B------:R0:W2:Y:S01]  /*13b0*/  LDG.E.U16 R4, desc[UR4][R4.64] ;  /* 0x0000000404047981 */ /* 0x0000a2000c1e1500 */
[----:B------:R-:W-:Y:S02]  /*13c0*/  MOV R6, 0x3f000000 ;  /* 0x3f00000000067802 */ /* 0x000fe40000000f00 */
[----:B------:R-:W-:Y:S02]  /*13d0*/  IADD3 R0, R0, 0x80, RZ ;  /* 0x0000008000007810 */ /* 0x000fe40007ffe0ff */
[----:B0-----:R-:W-:Y:S02]  /*13e0*/  MOV R5, 0x3d10ecef ;  /* 0x3d10ecef00057802 */ /* 0x001fe40000000f00 */
[----:B--2---:R-:W-:-:S04]  /*13f0*/  SHF.L.U32 R2, R4, 0x10, RZ ;  /* 0x0000001004027819 */ /* 0x004fc800000006ff */
[C---:B------:R-:W-:Y:S01]  /*1400*/  FSETP.GT.FTZ.AND P0, PT, |R2|.reuse, 0.56000000238418579102, PT ;  /* 0x3f0f5c290200780b */ /* 0x040fe20003f14200 */
[C---:B------:R-:W-:Y:S01]  /*1410*/  FADD.FTZ R7, |R2|.reuse, -RZ ;  /* 0x800000ff02077221 */ /* 0x040fe20000010200 */
[----:B------:R-:W-:-:S03]  /*1420*/  FSETP.NEU.FTZ.AND P1, PT, |R2|, 1, PT ;  /* 0x3f8000000200780b */ /* 0x000fc60003f3d200 */
[----:B------:R-:W-:-:S04]  /*1430*/  FFMA.FTZ R6, -R7, R6, 0.5 ;  /* 0x3f00000007067423 */ /* 0x000fc80000010106 */
[----:B------:R-:W0:Y:S02]  /*1440*/  MUFU.RSQ R9, R6 ;  /* 0x0000000600097308 */ /* 0x000e240000001400 */
[----:B0-----:R-:W-:Y:S01]  /*1450*/  FMUL.FTZ R8, R6, R9 ;  /* 0x0000000906087220 */ /* 0x001fe20000410000 */
[----:B------:R-:W-:-:S04]  /*1460*/  FMUL.FTZ R9, R9, 0.5 ;  /* 0x3f00000009097820 */ /* 0x000fc80000410000 */
[----:B------:R-:W-:-:S04]  /*1470*/  FFMA.FTZ R9, -R8, R9, 0.5 ;  /* 0x3f00000008097423 */ /* 0x000fc80000010109 */
[----:B------:R-:W-:-:S05]  /*1480*/  FFMA.FTZ R9, R8, R9, R8 ;  /* 0x0000000908097223 */ /* 0x000fca0000010008 */
[----:B------:R-:W-:Y:S02]  /*1490*/  @P0 FSEL R7, R9, RZ, P1 ;  /* 0x000000ff09070208 */ /* 0x000fe40000800000 */
[----:B------:R-:W-:Y:S02]  /*14a0*/  FSETP.GT.FTZ.AND P1, PT, R2, 0.56000000238418579102, PT ;  /* 0x3f0f5c290200780b */ /* 0x000fe40003f34000 */
[----:B------:R-:W-:Y:S02]  /*14b0*/  LOP3.LUT R7, R7, 0x80000000, R2, 0xb8, !PT ;  /* 0x8000000007077812 */ /* 0x000fe400078eb802 */
[----:B------:R-:W-:-:S03]  /*14c0*/  MOV R2, 0x3fd774eb ;  /* 0x3fd774eb00027802 */ /* 0x000fc60000000f00 */
        /* <DEDUP_REMOVED lines=11> */
[----:B------:R-:W-:Y:S01]  /*1580*/  @P0 FADD.FTZ R4, R4, R4 ;  /* 0x0000000404040221 */ /* 0x000fe20000010000 */
[----:B------:R-:W-:-:S04]  /*1590*/  IADD3 R2, P0, R3, UR8, RZ ;  /* 0x0000000803027c10 */ /* 0x000fc8000ff1e0ff */
[----:B------:R-:W-:Y:S01]  /*15a0*/  F2FP.BF16.F32.PACK_AB R4, RZ, R4 ;  /* 0x00000004ff04723e */ /* 0x000fe200000010ff */
[----:B------:R-:W-:-:S05]  /*15b0*/  IMAD.X R3, RZ, RZ, UR9, P0 ;  /* 0x00000009ff037e24 */ /* 0x000fca00080e06ff */
[----:B------:R0:W-:Y:S03]  /*15c0*/  STG.E.U16 desc[UR4][R2.64], R4 ;  /* 0x0000000402007986 */ /* 0x0001e6000c101504 */
.L_x_565:
[----:B------:R-:W-:Y:S05]  /*15d0*/  BSYNC B0 ;  /* 0x0000000000007941 */ /* 0x000fea0003800000 */
.L_x_564:
[----:B------:R-:W-:Y:S01]  /*15e0*/  ISETP.GE.AND P0, PT, R0, UR6, PT ;  /* 0x0000000600007c0c */ /* 0x000fe2000bf06270 */
[----:B------:R-:W-:-:S12]  /*15f0*/  BSSY B0, `(.L_x_567) ;  /* 0x00002ac000007945 */ /* 0x000fd80003800000 */
[----:B------:R-:W-:Y:S05]  /*1600*/  @P0 BRA `(.L_x_568) ;  /* 0x0000002800a80947 */ /* 0x000fea0003800000 */
[----:B------:R-:W1:Y:S01]  /*1610*/  LDC R8, c[0x0][0x218] ;  /* 0x00008600ff087b82 */ /* 0x000e620000000800 */
[----:B0-----:R-:W-:Y:S02]  /*1620*/  CS2R R2, SRZ ;  /* 0x0000000000027805 */ /* 0x001fe4000001ff00 */
[----:B-1----:R-:W-:-:S13]  /*1630*/  ISETP.NE.AND P0, PT, R8, RZ, PT ;  /* 0x000000ff0800720c */ /* 0x002fda0003f05270 */
        /* <DEDUP_REMOVED lines=242> */
[----:B------:R-:W-:Y:S01]  /*2560*/  IMAD.MOV.U32 R6, RZ, RZ, RZ ;  /* 0x000000ffff067224 */ /* 0x000fe200078e00ff */
[----:B------:R-:W-:Y:S01]  /*2570*/  ULDC.64 UR8, c[0x0][0x310] ;  /* 0x0000c40000087ab9 */ /* 0x000fe20000000a00 */
[----:B------:R-:W-:Y:S01]  /*2580*/  ISETP.NE.AND P0, PT, R8, 0x15, PT ;  /* 0x000000150800780c */ /* 0x000fe20003f05270 */
[----:B------:R-:W-:Y:S01]  /*2590*/  ULDC UR7, c[0x0][0x30c] ;  /* 0x0000c30000077ab9 */ /* 0x000fe20000000800 */
        /* <DEDUP_REMOVED lines=33> */
[----:B------:R-:W-:Y:S01]  /*27b0*/  ULDC.64 UR8, c[0x0][0x330] ;  /* 0x0000cc0000087ab9 */ /* 0x000fe20000000a00 */
[----:B------:R-:W-:Y:S01]  /*27c0*/  MOV R4, RZ ;  /* 0x000000ff00047202 */ /* 0x000fe20000000f00 */
[----:B------:R-:W-:-:S04]  /*27d0*/  ULDC UR7, c[0x0][0x338] ;  /* 0x0000ce0000077ab9 */ /* 0x000fc80000000800 */
[----:B------:R-:W-:-:S05]  /*27e0*/  IMAD.HI.U32 R8, R5, UR9, R4 ;  /* 0x0000000905087c27 */ /* 0x000fca000f8e0004 */
[----:B------:R-:W-:Y:S01]  /*27f0*/  SHF.R.U32.HI R9, RZ, UR7, R8 ;  /* 0x00000007ff097c19 */ /* 0x000fe20008011608 */
[----:B------:R-:W0:Y:S01]  /*2800*/  @P0 LDC.64 R12, c[0x0][0x340] ;  /* 0x0000d000ff0c0b82 */ /* 0x000e220000000a00 */
[----:B------:R-:W-:Y:S02]  /*2810*/  @P0 MOV R8, RZ ;  /* 0x000000ff00080202 */ /* 0x000fe40000000f00 */
[----:B------:R-:W-:-:S05]  /*2820*/  IADD3 R11, -R9, RZ, RZ ;  /* 0x000000ff090b7210 */ /* 0x000fca0007ffe1ff */
        /* <DEDUP_REMOVED lines=12> */
.L_x_569:
        /* <DEDUP_REMOVED lines=35> */
[----:B------:R-:W-:Y:S02]  /*2b20*/  F2FP.BF16.F32.PACK_AB R4, RZ, R4 ;  /* 0x00000004ff04723e */ /* 0x000fe400000010ff */
[----:B------:R-:W-:Y:S02]  /*2b30*/  IADD3.X R3, RZ, UR9, RZ, P0, !PT ;  /* 0x00000009ff037c10 */ /* 0x000fe400087fe4ff */
[----:B------:R-:W-:-:S03]  /*2b40*/  ISETP.GE.AND P0, PT, R0, UR6, PT ;  /* 0x0000000600007c0c */ /* 0x000fc6000bf06270 */
[----:B------:R1:W-:Y:S10]  /*2b50*/  STG.E.U16 desc[UR4][R2.64], R4 ;  /* 0x0000000402007986 */ /* 0x0003f4000c101504 */
[----:B------:R-:W-:Y:S05]  /*2b60*/  @P0 BRA `(.L_x_568) ;  /* 0x0000001400500947 */ /* 0x000fea0003800000 */
[----:B------:R-:W0:Y:S01]  /*2b70*/  LDC R8, c[0x0][0x218] ;  /* 0x00008600ff087b82 */ /* 0x000e220000000800 */
[----:B-1----:R-:W-:Y:S02]  /*2b80*/  CS2R R2, SRZ ;  /* 0x0000000000027805 */ /* 0x002fe4000001ff00 */
        /* <DEDUP_REMOVED lines=300> */
.L_x_570:
        /* <DEDUP_REMOVED lines=36> */
[----:B------:R-:W-:-:S05]  /*4090*/  IADD3.X R3, RZ, UR9, RZ, P0, !PT ;  /* 0x00000009ff037c10 */ /* 0x000fca00087fe4ff */
[----:B------:R2:W-:Y:S02]  /*40a0*/  STG.E.U16 desc[UR4][R2.64], R4 ;  /* 0x0000000402007986 */ /* 0x0005e4000c101504 */
.L_x_568:
[----:B------:R-:W-:Y:S05]  /*40b0*/  BSYNC B0 ;  /* 0x0000000000007941 */ /* 0x000fea0003800000 */
.L_x_567:
[----:B------:R-:W-:-:S13]  /*40c0*/  ISETP.GE.AND P0, PT, R0, UR6, PT ;  /* 0x0000000600007c0c */ /* 0x000fda000bf06270 */
[----:B------:R-:W-:Y:S05]  /*40d0*/  @P0 EXIT ;  /* 0x000000000000094d */ /* 0x000fea0003800000 */
[----:B------:R-:W3:Y:S01]  /*40e0*/  LDC R8, c[0x0][0x218] ;  /* 0x00008600ff087b82 */ /* 0x000ee20000000800 */
[----:B012---:R-:W-:Y:S02]  /*40f0*/  CS2R R2, SRZ ;  /* 0x0000000000027805 */ /* 0x007fe4000001ff00 */
[----:B---3--:R-:W-:-:S13]  /*4100*/  ISETP.NE.AND P0, PT, R8, RZ, PT ;  /* 0x000000ff0800720c */ /* 0x008fda0003f05270 */
[----:B------:R-:W-:Y:S05]  /*4110*/  @!P0 BRA `(.L_x_571) ;  /* 0x0000001000a88947 */ /* 0x000fea0003800000 */
[----:B------:R-:W-:Y:S01]  /*4120*/  HFMA2.MMA R2, -RZ, RZ, 0, 0 ;  /* 0x00000000ff027435 */ /* 0x000fe200000001ff */
[----:B------:R-:W-:Y:S01]  /*4130*/  MOV R3, R0 ;  /* 0x0000000000037202 */ /* 0x000fe20000000f00 */
[----:B------:R-:W-:Y:S01]  /*4140*/  ULDC.64 UR6, c[0x0][0x220] ;  /* 0x0000880000067ab9 */ /* 0x000fe20000000a00 */
[----:B------:R-:W-:-:S07]  /*4150*/  ISETP.NE.AND P0, PT, R8, 0x1, PT ;  /* 0x000000010800780c */ /* 0x000fce0003f05270 */
        /* <DEDUP_REMOVED lines=23> */
[----:B------:R-:W-:-:S08]  /*42d0*/  ISETP.NE.AND P0, PT, R8, 0x3, PT ;  /* 0x000000030800780c */ /* 0x000fd00003f05270 */
[----:B------:R-:W-:Y:S01]  /*42e0*/  IMAD.HI.U32 R4, R7, UR6, R6 ;  /* 0x0000000607047c27 */ /* 0x000fe2000f8e0006 */
[----:B------:R-:W-:-:S04]  /*42f0*/  ULDC UR6, c[0x0][0x234] ;  /* 0x00008d0000067ab9 */ /* 0x000fc80000000800 */
        /* <DEDUP_REMOVED lines=21> */
[----:B------:R-:W-:-:S03]  /*4450*/  ISETP.NE.AND P0, PT, R8, 0x5, PT ;  /* 0x000000050800780c */ /* 0x000fc60003f05270 */
        /* <DEDUP_REMOVED lines=231> */
[----:B------:R-:W-:Y:S01]  /*52d0*/  SHF.R.U32.HI R7, RZ, UR6, R6 ;  /* 0x00000006ff077c19 */ /* 0x000fe20008011606 */
[----:B------:R-:W-:Y:S01]  /*52e0*/  ULDC.64 UR6, c[0x0][0x400] ;  /* 0x0001000000067ab9 */ /* 0x000fe20000000a00 */
[----:B------:R-:W-:Y:S02]  /*52f0*/  @P0 MOV R6, RZ ;  /* 0x000000ff00060202 */ /* 0x000fe40000000f00 */
[----:B------:R-:W-:Y:S01]  /*5300*/  IADD3 R4, -R7, RZ, RZ ;  /* 0x000000ff07047210 */ /* 0x000fe20007ffe1ff */
[----:B------:R-:W1:Y:S04]  /*5310*/  @P0 LDC R11, c[0x0][0x33c] ;  /* 0x0000cf00ff0b0b82 */ /* 0x000e680000000800 */
[----:B------:R-:W-:-:S04]  /*5320*/  IMAD R4, R4, UR8, R5 ;  /* 0x0000000804047c24 */ /* 0x000fc8000f8e0205 */
[----:B------:R-:W2:Y:S01]  /*5330*/  @P0 LDC.64 R12, c[0x0][0x408] ;  /* 0x00010200ff0c0b82 */ /* 0x000ea20000000a00 */
[C---:B------:R-:W-:Y:S02]  /*5340*/  IMAD R3, R4.reuse, UR6, R3 ;  /* 0x0000000604037c24 */ /* 0x040fe4000f8e0203 */
[----:B------:R-:W-:Y:S02]  /*5350*/  IMAD R2, R4, UR7, R2 ;  /* 0x0000000704027c24 */ /* 0x000fe4000f8e0202 */
[----:B0-----:R-:W-:-:S05]  /*5360*/  @P0 IMAD.HI.U32 R0, R7, R8, R6 ;  /* 0x0000000807000227 */ /* 0x001fca00078e0006 */
[----:B------:R-:W-:-:S04]  /*5370*/  @P0 SHF.R.U32.HI R0, RZ, R9, R0 ;  /* 0x00000009ff000219 */ /* 0x000fc80000011600 */
[----:B------:R-:W-:-:S05]  /*5380*/  @P0 IADD3 R6, -R0, RZ, RZ ;  /* 0x000000ff00060210 */ /* 0x000fca0007ffe1ff */
[----:B-1----:R-:W-:-:S04]  /*5390*/  @P0 IMAD R6, R11, R6, R7 ;  /* 0x000000060b060224 */ /* 0x002fc800078e0207 */
[C---:B--2---:R-:W-:Y:S02]  /*53a0*/  @P0 IMAD R3, R6.reuse, R12, R3 ;  /* 0x0000000c06030224 */ /* 0x044fe400078e0203 */
[----:B------:R-:W-:-:S07]  /*53b0*/  @P0 IMAD R2, R6, R13, R2 ;  /* 0x0000000d06020224 */ /* 0x000fce00078e0202 */
.L_x_571:
[----:B------:R-:W-:Y:S02]  /*53c0*/  ULDC.64 UR6, c[0x0][0x418] ;  /* 0x0001060000067ab9 */ /* 0x000fe40000000a00 */
[----:B------:R-:W-:-:S04]  /*53d0*/  IADD3 R4, P0, R2, UR6, RZ ;  /* 0x0000000602047c10 */ /* 0x000fc8000ff1e0ff */
[----:B------:R-:W-:Y:S01]  /*53e0*/  IADD3.X R5, RZ, UR7, RZ, P0, !PT ;  /* 0x00000007ff057c10 */ /* 0x000fe200087fe4ff */
[----:B------:R-:W-:-:S04]  /*53f0*/  ULDC.64 UR6, c[0x0][0x410] ;  /* 0x0001040000067ab9 */ /* 0x000fc80000000a00 */
[----:B------:R0:W2:Y:S01]  /*5400*/  LDG.E.U16 R4, desc[UR4][R4.64] ;  /* 0x0000000404047981 */ /* 0x0000a2000c1e1500 */
[----:B------:R-:W-:Y:S02]  /*5410*/  MOV R2, 0x3f000000 ;  /* 0x3f00000000027802 */ /* 0x000fe40000000f00 */
        /* <DEDUP_REMOVED lines=30> */
[----:B------:R-:W-:Y:S01]  /*5600*/  STG.E.U16 desc[UR4][R2.64], R4 ;  /* 0x0000000402007986 */ /* 0x000fe2000c101504 */
[----:B------:R-:W-:Y:S05]  /*5610*/  EXIT ;  /* 0x000000000000794d */ /* 0x000fea0003800000 */
.L_x_572:
        /* <DEDUP_REMOVED lines=14> */
.L_x_20097:


//--------------------- .text._ZN2at6native27unrolled_elementwise_kernelIZZZNS0_16acos_kernel_cudaERNS_18TensorIteratorBaseEENKUlvE0_clEvENKUlvE2_clEvEUlN3c108BFloat16EE_St5arrayIPcLm2EELi4E23TrivialOffsetCalculatorILi1EjESD_NS0_6memory15LoadWithoutCastENSE_16StoreWithoutCastEEEviT_T0_T2_T3_T4_T5_ --------------------------
	.section	.text._ZN2at6native27unrolled_elementwise_kernelIZZZNS0_16acos_kernel_cudaERNS_18TensorIteratorBaseEENKUlvE0_clEvENKUlvE2_clEvEUlN3c108BFloat16EE_St5arrayIPcLm2EELi4E23TrivialOffsetCalculatorILi1EjESD_NS0_6memory15LoadWithoutCastENSE_16StoreWithoutCastEEEviT_T0_T2_T3_T4_T5_,"ax",@progbits
	.align	128
        .global         _ZN2at6native27unrolled_elementwise_kernelIZZZNS0_16acos_kernel_cudaERNS_18TensorIteratorBaseEENKUlvE0_clEvENKUlvE2_clEvEUlN3c108BFloat16EE_St5arrayIPcLm2EELi4E23TrivialOffsetCalculatorILi1EjESD_NS0_6memory15LoadWithoutCastENSE_16StoreWithoutCastEEEviT_T0_T2_T3_T4_T5_
        .type           _ZN2at6native27unrolled_elementwise_kernelIZZZNS0_16acos_kernel_cudaERNS_18TensorIteratorBaseEENKUlvE0_clEvENKUlvE2_clEvEUlN3c108BFloat16EE_St5arrayIPcLm2EELi4E23TrivialOffsetCalculatorILi1EjESD_NS0_6memory15LoadWithoutCastENSE_16StoreWithoutCastEEEviT_T0_T2_T3_T4_T5_,@function
        .size           _ZN2at6native27unrolled_elementwise_kernelIZZZNS0_16acos_kernel_cudaERNS_18TensorIteratorBaseEENKUlvE0_clEvENKUlvE2_clEvEUlN3c108BFloat16EE_St5arrayIPcLm2EELi4E23TrivialOffsetCalculatorILi1EjESD_NS0_6memory15LoadWithoutCastENSE_16StoreWithoutCastEEEviT_T0_T2_T3_T4_T5_,(.L_x_20098 - _ZN2at6native27unrolled_elementwise_kernelIZZZNS0_16acos_kernel_cudaERNS_18TensorIteratorBaseEENKUlvE0_clEvENKUlvE2_clEvEUlN3c108BFloat16EE_St5arrayIPcLm2EELi4E23TrivialOffsetCalculatorILi1EjESD_NS0_6memory15LoadWithoutCastENSE_16StoreWithoutCastEEEviT_T0_T2_T3_T4_T5_)
        .other          _ZN2at6native27unrolled_elementwise_kernelIZZZNS0_16acos_kernel_cudaERNS_18TensorIteratorBaseEENKUlvE0_clEvENKUlvE2_clEvEUlN3c108BFloat16EE_St5arrayIPcLm2EELi4E23TrivialOffsetCalculatorILi1EjESD_NS0_6memory15LoadWithoutCastENSE_16StoreWithoutCastEEEviT_T0_T2_T3_T4_T5_,@"STO_CUDA_ENTRY STV_DEFAULT"
_ZN2at6native27unrolled_elementwise_kernelIZZZNS0_16acos_kernel_cudaERNS_18TensorIteratorBaseEENKUlvE0_clEvENKUlvE2_clEvEUlN3c108BFloat16EE_St5arrayIPcLm2EELi4E23TrivialOffsetCalculatorILi1EjESD_NS0_6memory15LoadWithoutCastENSE_16StoreWithoutCastEEEviT_T0_T2_T3_T4_T5_:
.text._ZN2at6native27unrolled_elementwise_kernelIZZZNS0_16acos_kernel_cudaERNS_18TensorIteratorBaseEENKUlvE0_clEvENKUlvE2_clEvEUlN3c108BFloat16EE_St5arrayIPcLm2EELi4E23TrivialOffsetCalculatorILi1EjESD_NS0_6memory15LoadWithoutCastENSE_16StoreWithoutCastEEEviT_T0_T2_T3_T4_T5_:
[----:B------:R-:W-:Y:S01]  /*0000*/  LDC R1, c[0x0][0x28] ;  /* 0x00000a00ff017b82 */ /* 0x000fe20000000800 */
[----:B------:R-:W0:Y:S07]  /*0010*/  S2R R0, SR_CTAID.X ;  /* 0x0000000000007919 */ /* 0x000e2e0000002500 */
[----:B------:R-:W0:Y:S01]  /*0020*/  LDC R3, c[0x0][0x210] ;  /* 0x00008400ff037b82 */ /* 0x000e220000000800 */
[----:B------:R-:W-:Y:S01]  /*0030*/  ULDC.64 UR4, c[0x0][0x208] ;  /* 0x0000820000047ab9 */ /* 0x000fe20000000a00 */
[----:B------:R-:W1:Y:S01]  /*0040*/  S2R R5, SR_TID.X ;  /* 0x0000000000057919 */ /* 0x000e620000002100 */
[----:B0-----:R-:W-:Y:S01]  /*0050*/  IMAD R2, R0, -0x200, R3 ;  /* 0xfffffe0000027824 */ /* 0x001fe200078e0203 */
[----:B-1----:R-:W-:-:S04]  /*0060*/  MOV R3, R5 ;  /* 0x0000000500037202 */ /* 0x002fc80000000f00 */
[----:B------:R-:W-:-:S13]  /*0070*/  ISETP.GE.AND P0, PT, R5, R2, PT ;  /* 0x000000020500720c */ /* 0x000fda0003f06270 */
[----:B------:R-:W-:Y:S01]  /*0080*/  @!P0 LEA R15, R0, R3, 0x9 ;  /* 0x00000003000f8211 */ /* 0x000fe200078e48ff */
[----:B------:R-:W0:Y:S01]  /*0090*/  @!P0 LDC.64 R10, c[0x0][0x220] ;  /* 0x00008800ff0a8b82 */ /* 0x000e220000000a00 */
[----:B------:R-:W-:-:S04]  /*00a0*/  @!P0 IADD3 R3, R3, 0x80, RZ ;  /* 0x0000008003038810 */ /* 0x000fc80007ffe0ff */
[----:B------:R-:W-:-:S13]  /*00b0*/  ISETP.GE.AND P1, PT, R3, R2, PT ;  /* 0x000000020300720c */ /* 0x000fda0003f26270 */
[----:B------:R-:W-:Y:S01]  /*00c0*/  @!P1 LEA R17, R0, R3, 0x9 ;  /* 0x0000000300119211 */ /* 0x000fe200078e48ff */
[----:B------:R-:W1:Y:S01]  /*00d0*/  @!P1 LDC.64 R6, c[0x0][0x220] ;  /* 0x00008800ff069b82 */ /* 0x000e620000000a00 */
[----:B------:R-:W-:-:S04]  /*00e0*/  @!P1 IADD3 R3, R3, 0x80, RZ ;  /* 0x0000008003039810 */ /* 0x000fc80007ffe0ff */
[----:B------:R-:W-:-:S13]  /*00f0*/  ISETP.GE.AND P3, PT, R3, R2, PT ;  /* 0x000000020300720c */ /* 0x000fda0003f66270 */
[----:B------:R-:W2:Y:S01]  /*0100*/  @!P3 LDC.64 R8, c[0x0][0x220] ;  /* 0x00008800ff08bb82 */ /* 0x000ea20000000a00 */
[----:B------:R-:W-:Y:S01]  /*0110*/  @!P3 LEA R19, R0, R3, 0x9 ;  /* 0x000000030013b211 */ /* 0x000fe200078e48ff */
[----:B0-----:R-:W-:Y:S01]  /*0120*/  @!P0 IMAD.WIDE.U32 R10, R15, 0x2, R10 ;  /* 0x000000020f0a8825 */ /* 0x001fe200078e000a */
[----:B------:R-:W-:-:S03]  /*0130*/  @!P3 IADD3 R3, R3, 0x80, RZ ;  /* 0x000000800303b810 */ /* 0x000fc60007ffe0ff */
[--C-:B-1----:R-:W-:Y:S01]  /*0140*/  @!P1 IMAD.WIDE.U32 R16, R17, 0x2, R6.reuse ;  /* 0x0000000211109825 */ /* 0x102fe200078e0006 */
[----:B------:R-:W-:Y:S01]  /*0150*/  ISETP.GE.AND P2, PT, R3, R2, PT ;  /* 0x000000020300720c */ /* 0x000fe20003f46270 */
[----:B------:R-:W0:Y:S01]  /*0160*/  @!P0 LDC.64 R14, c[0x0][0x218] ;  /* 0x00008600ff0e8b82 */ /* 0x000e220000000a00 */
[----:B------:R-:W-:Y:S02]  /*0170*/  PRMT R7, RZ, 0x7610, R7 ;  /* 0x00007610ff077816 */ /* 0x000fe40000000007 */
[----:B------:R-:W-:Y:S01]  /*0180*/  PRMT R6, RZ, 0x7610, R6 ;  /* 0x00007610ff067816 */ /* 0x000fe20000000006 */
[----:B------:R-:W-:Y:S03]  /*0190*/  BSSY B0, `(.L_x_573) ;  /* 0x0000034000007945 */ /* 0x000fe60003800000 */
[----:B------:R1:W5:Y:S05]  /*01a0*/  @!P1 LDG.E.U16 R7, desc[UR4][R16.64] ;  /* 0x0000000410079981 */ /* 0x00036a000c1e1500 */
[----:B------:R-:W3:Y:S01]  /*01b0*/  @!P2 LDC.64 R12, c[0x0][0x220] ;  /* 0x00008800ff0cab82 */ /* 0x000ee20000000a00 */
[----:B------:R-:W-:Y:S01]  /*01c0*/  @!P2 LEA R3, R0, R3, 0x9 ;  /* 0x000000030003a211 */ /* 0x000fe200078e48ff */
[----:B--2---:R-:W-:Y:S01]  /*01d0*/  @!P3 IMAD.WIDE.U32 R18, R19, 0x2, R8 ;  /* 0x000000021312b825 */ /* 0x004fe200078e0008 */
[----:B------:R-:W-:-:S02]  /*01e0*/  PRMT R8, RZ, 0x7610, R8 ;  /* 0x00007610ff087816 */ /* 0x000fc40000000008 */
[----:B------:R-:W-:Y:S02]  /*01f0*/  MOV R9, R5 ;  /* 0x0000000500097202 */ /* 0x000fe40000000f00 */
[----:B------:R2:W5:Y:S04]  /*0200*/  @!P3 LDG.E.U16 R6, desc[UR4][R18.64] ;  /* 0x000000041206b981 */ /* 0x000568000c1e1500 */
[----:B------:R2:W5:Y:S01]  /*0210*/  @!P0 LDG.E.U16 R8, desc[UR4][R10.64] ;  /* 0x000000040a088981 */ /* 0x000562000c1e1500 */
[C---:B------:R-:W-:Y:S02]  /*0220*/  IADD3 R23, R9.reuse, 0x80, RZ ;  /* 0x0000008009177810 */ /* 0x040fe40007ffe0ff */
[C---:B------:R-:W-:Y:S02]  /*0230*/  IADD3 R21, R9.reuse, 0x100, RZ ;  /* 0x0000010009157810 */ /* 0x040fe40007ffe0ff */
[----:B-1----:R-:W-:-:S02]  /*0240*/  IADD3 R17, R9, 0x180, RZ ;  /* 0x0000018009117810 */ /* 0x002fc40007ffe0ff */
[----:B------:R-:W-:Y:S01]  /*0250*/  @!P0 LEA R5, R0, R5, 0x9 ;  /* 0x0000000500058211 */ /* 0x000fe200078e48ff */
[----:B---3--:R-:W-:Y:S01]  /*0260*/  @!P2 IMAD.WIDE.U32 R12, R3, 0x2, R12 ;  /* 0x00000002030ca825 */ /* 0x008fe200078e000c */
[----:B------:R-:W-:Y:S02]  /*0270*/  PRMT R3, RZ, 0x7610, R3 ;  /* 0x00007610ff037816 */ /* 0x000fe40000000003 */
[----:B------:R-:W-:Y:S01]  /*0280*/  @!P0 MOV R9, R23 ;  /* 0x0000001700098202 */ /* 0x000fe20000000f00 */
[----:B0-----:R-:W-:Y:S01]  /*0290*/  @!P0 IMAD.WIDE.U32 R4, R5, 0x2, R14 ;  /* 0x0000000205048825 */ /* 0x001fe200078e000e */
[-C--:B------:R-:W-:Y:S02]  /*02a0*/  ISETP.GE.AND P4, PT, R23, R2.reuse, PT ;  /* 0x000000021700720c */ /* 0x080fe40003f86270 */
[----:B------:R2:W5:Y:S01]  /*02b0*/  @!P2 LDG.E.U16 R3, desc[UR4][R12.64] ;  /* 0x000000040c03a981 */ /* 0x000562000c1e1500 */
[-C--:B------:R-:W-:Y:S02]  /*02c0*/  ISETP.GE.AND P1, PT, R21, R2.reuse, PT ;  /* 0x000000021500720c */ /* 0x080fe40003f26270 */
[----:B------:R-:W-:-:S02]  /*02d0*/  ISETP.GE.AND P2, PT, R17, R2, PT ;  /* 0x000000021100720c */ /* 0x000fc40003f46270 */
[----:B------:R-:W-:Y:S01]  /*02e0*/  ISETP.GE.AND P3, PT, R9, R2, PT ;  /* 0x000000020900720c */ /* 0x000fe20003f66270 */
[----:B------:R-:W-:-:S12]  /*02f0*/  @P0 BRA `(.L_x_574) ;  /* 0x0000000000740947 */ /* 0x000fd80003800000 */
[----:B--2---:R-:W-:Y:S01]  /*0300*/  HFMA2.MMA R10, -RZ, RZ, 1.75, 0 ;  /* 0x3f000000ff0a7435 */ /* 0x004fe200000001ff */
[----:B-----5:R-:W-:-:S04]  /*0310*/  SHF.L.U32 R8, R8, 0x10, RZ ;  /* 0x0000001008087819 */ /* 0x020fc800000006ff */
        /* <DEDUP_REMOVED lines=10> */
[----:B------:R-:W-:Y:S02]  /*03c0*/  MOV R13, 0x3d10ecef ;  /* 0x3d10ecef000d7802 */ /* 0x000fe40000000f00 */
[----:B------:R-:W-:Y:S02]  /*03d0*/  LOP3.LUT R11, R11, 0x80000000, R8, 0xb8, !PT ;  /* 0x800000000b0b7812 */ /* 0x000fe400078eb808 */
[----:B------:R-:W-:-:S03]  /*03e0*/  FSETP.GT.FTZ.AND P6, PT, R8, 0.56000000238418579102, PT ;  /* 0x3f0f5c290800780b */ /* 0x000fc60003fd4000 */
[----:B------:R-:W-:-:S04]  /*03f0*/  FMUL.FTZ R12, R11, R11 ;  /* 0x0000000b0b0c7220 */ /* 0x000fc80000410000 */
[----:B------:R-:W-:-:S04]  /*0400*/  FFMA.FTZ R13, R12, R13, 0.016980519518256187439 ;  /* 0x3c8b1abb0c0d7423 */ /* 0x000fc8000001000d */
[----:B------:R-:W-:-:S04]  /*0410*/  FFMA.FTZ R13, R12, R13, 0.030762933194637298584 ;  /* 0x3cfc028c0c0d7423 */ /* 0x000fc8000001000d */
[----:B------:R-:W-:-:S04]  /*0420*/  FFMA.FTZ R13, R12, R13, 0.044709417968988418579 ;  /* 0x3d3721390c0d7423 */ /* 0x000fc8000001000d */
[----:B------:R-:W-:-:S04]  /*0430*/  FFMA.FTZ R13, R12, R13, 0.074989043176174163818 ;  /* 0x3d9993db0c0d7423 */ /* 0x000fc8000001000d */
[----:B------:R-:W-:-:S04]  /*0440*/  FFMA.FTZ R13, R12, R13, 0.16666707396507263184 ;  /* 0x3e2aaac60c0d7423 */ /* 0x000fc8000001000d */
[----:B------:R-:W-:Y:S01]  /*0450*/  FMUL.FTZ R12, R12, R13 ;  /* 0x0000000d0c0c7220 */ /* 0x000fe20000410000 */
[----:B------:R-:W-:-:S03]  /*0460*/  HFMA2.MMA R13, -RZ, RZ, 1.9599609375, 20144 ;  /* 0x3fd774ebff0d7435 */ /* 0x000fc600000001ff */
[----:B------:R-:W-:-:S04]  /*0470*/  FFMA.FTZ R11, R11, R12, R11 ;  /* 0x0000000c0b0b7223 */ /* 0x000fc8000001000b */
[----:B------:R-:W-:-:S05]  /*0480*/  FADD.FTZ R8, -R11, -RZ ;  /* 0x800000ff0b087221 */ /* 0x000fca0000010100 */
[----:B------:R-:W-:-:S05]  /*0490*/  FSEL R8, R11, R8, P5 ;  /* 0x000000080b087208 */ /* 0x000fca0002800000 */
[----:B------:R-:W-:-:S04]  /*04a0*/  @!P6 FFMA.FTZ R11, R13, 0.93318945169448852539, R8 ;  /* 0x3f6ee5810d0be823 */ /* 0x000fc80000010008 */
[----:B------:R-:W-:-:S05]  /*04b0*/  @P5 FADD.FTZ R11, R11, R11 ;  /* 0x0000000b0b0b5221 */ /* 0x000fca0000010000 */
[----:B------:R-:W-:-:S07]  /*04c0*/  F2FP.BF16.F32.PACK_AB R8, RZ, R11 ;  /* 0x0000000bff08723e */ /* 0x000fce00000010ff */
.L_x_574:
[----:B------:R-:W-:Y:S05]  /*04d0*/  BSYNC B0 ;  /* 0x0000000000007941 */ /* 0x000fea0003800000 */
.L_x_573:
[----:B------:R-:W-:Y:S04]  /*04e0*/  BSSY B0, `(.L_x_575) ;  /* 0x000001f000007945 */ /* 0x000fe80003800000 */
[----:B------:R-:W-:Y:S05]  /*04f0*/  @P4 BRA `(.L_x_576) ;  /* 0x0000000000744947 */ /* 0x000fea0003800000 */
[----:B-----5:R-:W-:Y:S02]  /*0500*/  SHF.L.U32 R7, R7, 0x10, RZ ;  /* 0x0000001007077819 */ /* 0x020fe400000006ff */
[----:B--2---:R-:W-:Y:S02]  /*0510*/  MOV R11, 0x3f000000 ;  /* 0x3f000000000b7802 */ /* 0x004fe40000000f00 */
        /* <DEDUP_REMOVED lines=8> */
[----:B------:R-:W-:Y:S01]  /*05a0*/  FFMA.FTZ R12, R13, R12, R13 ;  /* 0x0000000c0d0c7223 */ /* 0x000fe2000001000d */
[----:B------:R-:W-:-:S04]  /*05b0*/  HFMA2.MMA R13, -RZ, RZ, 1.265625, -5052 ;  /* 0x3d10ecefff0d7435 */ /* 0x000fc800000001ff */
        /* <DEDUP_REMOVED lines=10> */
[----:B------:R-:W-:-:S03]  /*0660*/  MOV R12, 0x3fd774eb ;  /* 0x3fd774eb000c7802 */ /* 0x000fc60000000f00 */
[----:B------:R-:W-:-:S04]  /*0670*/  FFMA.FTZ R10, R10, R11, R10 ;  /* 0x0000000b0a0a7223 */ /* 0x000fc8000001000a */
[----:B------:R-:W-:-:S05]  /*0680*/  FADD.FTZ R7, -R10, -RZ ;  /* 0x800000ff0a077221 */ /* 0x000fca0000010100 */
[----:B------:R-:W-:-:S05]  /*0690*/  FSEL R7, R10, R7, P4 ;  /* 0x000000070a077208 */ /* 0x000fca0002000000 */
[----:B------:R-:W-:-:S04]  /*06a0*/  @!P5 FFMA.FTZ R10, R12, 0.93318945169448852539, R7 ;  /* 0x3f6ee5810c0ad823 */ /* 0x000fc80000010007 */
[----:B------:R-:W-:-:S05]  /*06b0*/  @P4 FADD.FTZ R10, R10, R10 ;  /* 0x0000000a0a0a4221 */ /* 0x000fca0000010000 */
[----:B------:R-:W-:-:S07]  /*06c0*/  F2FP.BF16.F32.PACK_AB R7, RZ, R10 ;  /* 0x0000000aff07723e */ /* 0x000fce00000010ff */
.L_x_576:
[----:B------:R-:W-:Y:S05]  /*06d0*/  BSYNC B0 ;  /* 0x0000000000007941 */ /* 0x000fea0003800000 */
.L_x_575:
[----:B------:R-:W-:Y:S04]  /*06e0*/  BSSY B0, `(.L_x_577) ;  /* 0x000001f000007945 */ /* 0x000fe80003800000 */
[----:B------:R-:W-:Y:S05]  /*06f0*/  @P1 BRA `(.L_x_578) ;  /* 0x0000000000741947 */ /* 0x000fea0003800000 */
        /* <DEDUP_REMOVED lines=29> */
.L_x_578:
[----:B------:R-:W-:Y:S05]  /*08d0*/  BSYNC B0 ;  /* 0x0000000000007941 */ /* 0x000fea0003800000 */
.L_x_577:
        /* <DEDUP_REMOVED lines=31> */
.L_x_580:
[----:B------:R-:W-:Y:S05]  /*0ad0*/  BSYNC B0 ;  /* 0x0000000000007941 */ /* 0x000fea0003800000 */
.L_x_579:
[----:B-----5:R0:W-:Y:S01]  /*0ae0*/  @!P0 STG.E.U16 desc[UR4][R4.64], R8 ;  /* 0x0000000804008986 */ /* 0x0201e2000c101504 */
[----:B------:R-:W-:Y:S04]  /*0af0*/  BSSY B0, `(.L_x_581) ;  /* 0x000000c000007945 */ /* 0x000fe80003800000 */
[----:B------:R-:W-:Y:S05]  /*0b00*/  @P3 BRA `(.L_x_582) ;  /* 0x0000000000283947 */ /* 0x000fea0003800000 */
[----:B--2---:R-:W1:Y:S01]  /*0b10*/  LDC.64 R10, c[0x0][0x218] ;  /* 0x00008600ff0a7b82 */ /* 0x004e620000000a00 */
[----:B0-----:R-:W-:Y:S02]  /*0b20*/  LEA R5, R0, R9, 0x9 ;  /* 0x0000000900057211 */ /* 0x001fe400078e48ff */
[----:B------:R-:W-:-:S04]  /*0b30*/  IADD3 R9, R9, 0x80, RZ ;  /* 0x0000008009097810 */ /* 0x000fc80007ffe0ff */
[----:B------:R-:W-:-:S13]  /*0b40*/  ISETP.GE.AND P0, PT, R9, R2, PT ;  /* 0x000000020900720c */ /* 0x000fda0003f06270 */
[----:B------:R-:W-:Y:S02]  /*0b50*/  @!P0 LEA R3, R0, R9, 0x9 ;  /* 0x0000000900038211 */ /* 0x000fe400078e48ff */
[----:B------:R-:W-:Y:S01]  /*0b60*/  @!P0 IADD3 R9, R9, 0x80, RZ ;  /* 0x0000008009098810 */ /* 0x000fe20007ffe0ff */
[----:B-1----:R-:W-:-:S04]  /*0b70*/  IMAD.WIDE.U32 R4, R5, 0x2, R10 ;  /* 0x0000000205047825 */ /* 0x002fc800078e000a */
[----:B------:R-:W-:Y:S01]  /*0b80*/  @!P0 IMAD.WIDE.U32 R10, R3, 0x2, R10 ;  /* 0x00000002030a8825 */ /* 0x000fe200078e000a */
[----:B------:R1:W-:Y:S04]  /*0b90*/  STG.E.U16 desc[UR4][R4.64], R7 ;  /* 0x0000000704007986 */ /* 0x0003e8000c101504 */
[----:B------:R1:W-:Y:S02]  /*0ba0*/  @!P0 STG.E.U16 desc[UR4][R10.64], R6 ;  /* 0x000000060a008986 */ /* 0x0003e4000c101504 */
.L_x_582:
[----:B------:R-:W-:Y:S05]  /*0bb0*/  BSYNC B0 ;  /* 0x0000000000007941 */ /* 0x000fea0003800000 */
.L_x_581:
[----:B------:R-:W-:-:S13]  /*0bc0*/  ISETP.GE.AND P0, PT, R9, R2, PT ;  /* 0x000000020900720c */ /* 0x000fda0003f06270 */
[----:B------:R-:W-:Y:S05]  /*0bd0*/  @P0 EXIT ;  /* 0x000000000000094d */ /* 0x000fea0003800000 */
[----:B------:R-:W3:Y:S01]  /*0be0*/  LDC.64 R2, c[0x0][0x218] ;  /* 0x00008600ff027b82 */ /* 0x000ee20000000a00 */
[----:B------:R-:W-:-:S05]  /*0bf0*/  LEA R9, R0, R9, 0x9 ;  /* 0x0000000900097211 */ /* 0x000fca00078e48ff */
[----:B---3--:R-:W-:-:S05]  /*0c00*/  IMAD.WIDE.U32 R2, R9, 0x2, R2 ;  /* 0x0000000209027825 */ /* 0x008fca00078e0002 */
[----:B------:R-:W-:Y:S01]  /*0c10*/  STG.E.U16 desc[UR4][R2.64], R12 ;  /* 0x0000000c02007986 */ /* 0x000fe2000c101504 */
[----:B------:R-:W-:Y:S05]  /*0c20*/  EXIT ;  /* 0x000000000000794d */ /* 0x000fea0003800000 */
.L_x_583:
        /* <DEDUP_REMOVED lines=13> */
.L_x_20098:


//--------------------- .text._ZN2at6native29vectorized_elementwise_kernelILi2EZZZNS0_16acos_kernel_cudaERNS_18TensorIteratorBaseEENKUlvE0_clEvENKUlvE2_clEvEUlN3c108BFloat16EE_St5arrayIPcLm2EEEEviT0_T1_ --------------------------
	.section	.text._ZN2at6native29vectorized_elementwise_kernelILi2EZZZNS0_16acos_kernel_cudaERNS_18TensorIteratorBaseEENKUlvE0_clEvENKUlvE2_clEvEUlN3c108BFloat16EE_St5arrayIPcLm2EEEEviT0_T1_,"ax",@progbits
	.align	128
        .global         _ZN2at6native29vectorized_elementwise_kernelILi2EZZZNS0_16acos_kernel_cudaERNS_18TensorIteratorBaseEENKUlvE0_clEvENKUlvE2_clEvEUlN3c108BFloat16EE_St5arrayIPcLm2EEEEviT0_T1_
        .type           _ZN2at6native29vectorized_elementwise_kernelILi2EZZZNS0_16acos_kernel_cudaERNS_18TensorIteratorBaseEENKUlvE0_clEvENKUlvE2_clEvEUlN3c108BFloat16EE_St5arrayIPcLm2EEEEviT0_T1_,@function
        .size           _ZN2at6native29vectorized_elementwise_kernelILi2EZZZNS0_16acos_kernel_cudaERNS_18TensorIteratorBaseEENKUlvE0_clEvENKUlvE2_clEvEUlN3c108BFloat16EE_St5arrayIPcLm2EEEEviT0_T1_,(.L_x_20099 - _ZN2at6native29vectorized_elementwise_kernelILi2EZZZNS0_16acos_kernel_cudaERNS_18TensorIteratorBaseEENKUlvE0_clEvENKUlvE2_clEvEUlN3c108BFloat16EE_St5arrayIPcLm2EEEEviT0_T1_)
        .other          _ZN2at6native29vectorized_elementwise_kernelILi2EZZZNS0_16acos_kernel_cudaERNS_18TensorIteratorBaseEENKUlvE0_clEvENKUlvE2_clEvEUlN3c108BFloat16EE_St5arrayIPcLm2EEEEviT0_T1_,@"STO_CUDA_ENTRY STV_DEFAULT"
_ZN2at6native29vectorized_elementwise_kernelILi2EZZZNS0_16acos_kernel_cudaERNS_18TensorIteratorBaseEENKUlvE0_clEvENKUlvE2_clEvEUlN3c108BFloat16EE_St5arrayIPcLm2EEEEviT0_T1_:
.text._ZN2at6native29vectorized_elementwise_kernelILi2EZZZNS0_16acos_kernel_cudaERNS_18TensorIteratorBaseEENKUlvE0_clEvENKUlvE2_clEvEUlN3c108BFloat16EE_St5arrayIPcLm2EEEEviT0_T1_:
[----:B------:R-:W-:Y:S01]  /*0000*/  LDC R1, c[0x0][0x28] ;  /* 0x00000a00ff017b82 */ /* 0x000fe20000000800 */
[----:B------:R-:W0:Y:S01]  /*0010*/  S2R R6, SR_CTAID.X ;  /* 0x0000000000067919 */ /* 0x000e220000002500 */
[----:B------:R-:W-:Y:S01]  /*0020*/  ULDC UR4, c[0x0][0x210] ;  /* 0x0000840000047ab9 */ /* 0x000fe20000000800 */
[----:B0-----:R-:W-:-:S04]  /*0030*/  SHF.L.U32 R6, R6, 0xa, RZ ;  /* 0x0000000a06067819 */ /* 0x001fc800000006ff */
[----:B------:R-:W-:Y:S01]  /*0040*/  IADD3 R0, -R6, UR4, RZ ;  /* 0x0000000406007c10 */ /* 0x000fe2000fffe1ff */
[----:B------:R-:W-:-:S03]  /*0050*/  ULDC.64 UR4, c[0x0][0x208] ;  /* 0x0000820000047ab9 */ /* 0x000fc60000000a00 */
[----:B------:R-:W-:-:S13]  /*0060*/  ISETP.GE.U32.AND P0, PT, R0, 0x400, PT ;  /* 0x000004000000780c */ /* 0x000fda0003f06070 */
[----:B------:R-:W-:Y:S05]  /*0070*/  @!P0 BRA `(.L_x_584) ;  /* 0x0000000c008c8947 */ /* 0x000fea0003800000 */
[----:B------:R-:W0:Y:S01]  /*0080*/  S2R R2, SR_TID.X ;  /* 0x0000000000027919 */ /* 0x000e220000002100 */
[----:B------:R-:W1:Y:S02]  /*0090*/  LDC.64 R4, c[0x0][0x220] ;  /* 0x00008800ff047b82 */ /* 0x000e640000000a00 */
[----:B-1----:R-:W-:-:S04]  /*00a0*/  IMAD.WIDE R4, R6, 0x2, R4 ;  /* 0x0000000206047825 */ /* 0x002fc800078e0204 */
[----:B0-----:R-:W-:-:S05]  /*00b0*/  IMAD.WIDE.U32 R10, R2, 0x4, R4 ;  /* 0x00000004020a7825 */ /* 0x001fca00078e0004 */
[----:B------:R-:W2:Y:S04]  /*00c0*/  LDG.E R9, desc[UR4][R10.64] ;  /* 0x000000040a097981 */ /* 0x000ea8000c1e1900 */
[----:B------:R-:W3:Y:S04]  /*00d0*/  LDG.E R16, desc[UR4][R10.64+0x200] ;  /* 0x000200040a107981 */ /* 0x000ee8000c1e1900 */
[----:B------:R-:W4:Y:S04]  /*00e0*/  LDG.E R12, desc[UR4][R10.64+0x400] ;  /* 0x000400040a0c7981 */ /* 0x000f28000c1e1900 */
[----:B------:R0:W5:Y:S01]  /*00f0*/  LDG.E R4, desc[UR4][R10.64+0x600] ;  /* 0x000600040a047981 */ /* 0x000162000c1e1900 */
[----:B------:R-:W-:Y:S01]  /*0100*/  HFMA2.MMA R0, -RZ, RZ, 1.75, 0 ;  /* 0x3f000000ff007435 */ /* 0x000fe200000001ff */
[----:B--2---:R-:W-:-:S02]  /*0110*/  SHF.L.U32 R8, R9, 0x10, RZ ;  /* 0x0000001009087819 */ /* 0x004fc400000006ff */
[----:B------:R-:W-:Y:S02]  /*0120*/  PRMT R9, R9, 0x7632, R9 ;  /* 0x0000763209097816 */ /* 0x000fe40000000009 */
[C---:B------:R-:W-:Y:S01]  /*0130*/  FSETP.GT.FTZ.AND P5, PT, |R8|.reuse, 0.56000000238418579102, PT ;  /* 0x3f0f5c290800780b */ /* 0x040fe20003fb4200 */
[C---:B------:R-:W-:Y:S01]  /*0140*/  FADD.FTZ R3, |R8|.reuse, -RZ ;  /* 0x800000ff08037221 */ /* 0x040fe20000010200 */
[----:B------:R-:W-:Y:S02]  /*0150*/  SHF.L.U32 R9, R9, 0x10, RZ ;  /* 0x0000001009097819 */ /* 0x000fe400000006ff */
[C---:B------:R-:W-:Y:S01]  /*0160*/  FSETP.NEU.FTZ.AND P0, PT, |R8|.reuse, 1, PT ;  /* 0x3f8000000800780b */ /* 0x040fe20003f1d200 */
[-C--:B------:R-:W-:Y:S01]  /*0170*/  FFMA.FTZ R5, -R3, R0.reuse, 0.5 ;  /* 0x3f00000003057423 */ /* 0x080fe20000010100 */
[C---:B------:R-:W-:Y:S01]  /*0180*/  FSETP.GT.FTZ.AND P3, PT, |R9|.reuse, 0.56000000238418579102, PT ;  /* 0x3f0f5c290900780b */ /* 0x040fe20003f74200 */
[----:B------:R-:W-:Y:S01]  /*0190*/  FADD.FTZ R13, |R9|, -RZ ;  /* 0x800000ff090d7221 */ /* 0x000fe20000010200 */
[----:B------:R-:W-:Y:S01]  /*01a0*/  FSETP.GT.FTZ.AND P1, PT, R8, 0.56000000238418579102, PT ;  /* 0x3f0f5c290800780b */ /* 0x000fe20003f34000 */
[----:B------:R-:W1:Y:S02]  /*01b0*/  MUFU.RSQ R14, R5 ;  /* 0x00000005000e7308 */ /* 0x000e640000001400 */
[----:B------:R-:W-:-:S06]  /*01c0*/  FFMA.FTZ R15, -R13, R0, 0.5 ;  /* 0x3f0000000d0f7423 */ /* 0x000fcc0000010100 */
[----:B0-----:R-:W0:Y:S01]  /*01d0*/  MUFU.RSQ R10, R15 ;  /* 0x0000000f000a7308 */ /* 0x001e220000001400 */
[----:B-1----:R-:W-:Y:S01]  /*01e0*/  FMUL.FTZ R7, R5, R14 ;  /* 0x0000000e05077220 */ /* 0x002fe20000410000 */
[----:B------:R-:W-:Y:S01]  /*01f0*/  FMUL.FTZ R14, R14, 0.5 ;  /* 0x3f0000000e0e7820 */ /* 0x000fe20000410000 */
[----:B---3--:R-:W-:-:S03]  /*0200*/  PRMT R5, R16, 0x7632, R5 ;  /* 0x0000763210057816 */ /* 0x008fc60000000005 */
[----:B------:R-:W-:Y:S01]  /*0210*/  FFMA.FTZ R14, -R7, R14, 0.5 ;  /* 0x3f000000070e7423 */ /* 0x000fe2000001010e */
[----:B------:R-:W-:Y:S01]  /*0220*/  SHF.L.U32 R5, R5, 0x10, RZ ;  /* 0x0000001005057819 */ /* 0x000fe200000006ff */
[----:B0-----:R-:W-:Y:S02]  /*0230*/  FMUL.FTZ R11, R15, R10 ;  /* 0x0000000a0f0b7220 */ /* 0x001fe40000410000 */
[----:B------:R-:W-:Y:S01]  /*0240*/  FFMA.FTZ R14, R7, R14, R7 ;  /* 0x0000000e070e7223 */ /* 0x000fe20000010007 */
[----:B------:R-:W-:Y:S01]  /*0250*/  SHF.L.U32 R7, R16, 0x10, RZ ;  /* 0x0000001010077819 */ /* 0x000fe200000006ff */
[----:B------:R-:W-:Y:S01]  /*0260*/  FMUL.FTZ R16, R10, 0.5 ;  /* 0x3f0000000a107820 */ /* 0x000fe20000410000 */
[----:B------:R-:W-:Y:S02]  /*0270*/  FSETP.GT.FTZ.AND P2, PT, |R5|, 0.56000000238418579102, PT ;  /* 0x3f0f5c290500780b */ /* 0x000fe40003f54200 */
[----:B------:R-:W-:Y:S01]  /*0280*/  @P5 FSEL R3, R14, RZ, P0 ;  /* 0x000000ff0e035208 */ /* 0x000fe20000000000 */
[----:B------:R-:W-:Y:S01]  /*0290*/  FADD.FTZ R10, |R7|, -RZ ;  /* 0x800000ff070a7221 */ /* 0x000fe20000010200 */
[----:B------:R-:W-:Y:S01]  /*02a0*/  FFMA.FTZ R18, -R11, R16, 0.5 ;  /* 0x3f0000000b127423 */ /* 0x000fe20000010110 */
[----:B------:R-:W-:-:S02]  /*02b0*/  FSETP.NEU.FTZ.AND P0, PT, |R9|, 1, PT ;  /* 0x3f8000000900780b */ /* 0x000fc40003f1d200 */
[----:B------:R-:W-:Y:S01]  /*02c0*/  FFMA.FTZ R19, -R10, R0, 0.5 ;  /* 0x3f0000000a137423 */ /* 0x000fe20000010100 */
[----:B------:R-:W-:Y:S01]  /*02d0*/  FFMA.FTZ R18, R11, R18, R11 ;  /* 0x000000120b127223 */ /* 0x000fe2000001000b */
[----:B------:R-:W-:Y:S01]  /*02e0*/  LOP3.LUT R14, R3, 0x80000000, R8, 0xb8, !PT ;  /* 0x80000000030e7812 */ /* 0x000fe200078eb808 */
[----:B------:R-:W-:Y:S01]  /*02f0*/  FADD.FTZ R11, |R5|, -RZ ;  /* 0x800000ff050b7221 */ /* 0x000fe20000010200 */
[----:B------:R-:W0:Y:S01]  /*0300*/  MUFU.RSQ R22, R19 ;  /* 0x0000001300167308 */ /* 0x000e220000001400 */
[----:B------:R-:W-:Y:S02]  /*0310*/  MOV R3, 0x3d10ecef ;  /* 0x3d10ecef00037802 */ /* 0x000fe40000000f00 */
[----:B------:R-:W-:Y:S01]  /*0320*/  @P3 FSEL R13, R18, RZ, P0 ;  /* 0x000000ff120d3208 */ /* 0x000fe20000000000 */
[----:B------:R-:W-:Y:S01]  /*0330*/  FFMA.FTZ R15, -R11, R0, 0.5 ;  /* 0x3f0000000b0f7423 */ /* 0x000fe20000010100 */
[----:B------:R-:W-:Y:S01]  /*0340*/  FMUL.FTZ R16, R14, R14 ;  /* 0x0000000e0e107220 */ /* 0x000fe20000410000 */
[----:B------:R-:W-:-:S02]  /*0350*/  FSETP.GT.FTZ.AND P0, PT, R9, 0.56000000238418579102, PT ;  /* 0x3f0f5c290900780b */ /* 0x000fc40003f14000 */
[----:B------:R-:W-:Y:S01]  /*0360*/  LOP3.LUT R13, R13, 0x80000000, R9, 0xb8, !PT ;  /* 0x800000000d0d7812 */ /* 0x000fe200078eb809 */
[----:B------:R-:W1:Y:S01]  /*0370*/  MUFU.RSQ R20, R15 ;  /* 0x0000000f00147308 */ /* 0x000e620000001400 */
[C---:B------:R-:W-:Y:S01]  /*0380*/  FFMA.FTZ R17, R16.reuse, R3, 0.016980519518256187439 ;  /* 0x3c8b1abb10117423 */ /* 0x040fe20000010003 */
[----:B------:R-:W-:Y:S02]  /*0390*/  FSETP.GT.FTZ.AND P4, PT, |R7|, 0.56000000238418579102, PT ;  /* 0x3f0f5c290700780b */ /* 0x000fe40003f94200 */
[----:B------:R-:W-:Y:S01]  /*03a0*/  FMUL.FTZ R18, R13, R13 ;  /* 0x0000000d0d127220 */ /* 0x000fe20000410000 */
[----:B------:R-:W-:Y:S01]  /*03b0*/  FFMA.FTZ R17, R16, R17, 0.030762933194637298584 ;  /* 0x3cfc028c10117423 */ /* 0x000fe20000010011 */
[----:B------:R-:W-:Y:S02]  /*03c0*/  FSETP.NEU.FTZ.AND P6, PT, |R7|, 1, PT ;  /* 0x3f8000000700780b */ /* 0x000fe40003fdd200 */
[----:B------:R-:W-:Y:S01]  /*03d0*/  FFMA.FTZ R9, R18, R3, 0.016980519518256187439 ;  /* 0x3c8b1abb12097423 */ /* 0x000fe20000010003 */
[----:B------:R-:W-:Y:S01]  /*03e0*/  FFMA.FTZ R17, R16, R17, 0.044709417968988418579 ;  /* 0x3d37213910117423 */ /* 0x000fe20000010011 */
[----:B0-----:R-:W-:Y:S01]  /*03f0*/  FMUL.FTZ R19, R19, R22 ;  /* 0x0000001613137220 */ /* 0x001fe20000410000 */
[----:B------:R-:W-:Y:S01]  /*0400*/  FMUL.FTZ R22, R22, 0.5 ;  /* 0x3f00000016167820 */ /* 0x000fe20000410000 */
[----:B------:R-:W-:Y:S01]  /*0410*/  FFMA.FTZ R9, R18, R9, 0.030762933194637298584 ;  /* 0x3cfc028c12097423 */ /* 0x000fe20000010009 */
[----:B------:R-:W-:-:S02]  /*0420*/  FFMA.FTZ R17, R16, R17, 0.074989043176174163818 ;  /* 0x3d9993db10117423 */ /* 0x000fc40000010011 */
[----:B------:R-:W-:Y:S01]  /*0430*/  FFMA.FTZ R22, -R19, R22, 0.5 ;  /* 0x3f00000013167423 */ /* 0x000fe20000010116 */
[----:B------:R-:W-:Y:S01]  /*0440*/  FFMA.FTZ R9, R18, R9, 0.044709417968988418579 ;  /* 0x3d37213912097423 */ /* 0x000fe20000010009 */
[----:B------:R-:W-:Y:S01]  /*0450*/  FFMA.FTZ R17, R16, R17, 0.16666707396507263184 ;  /* 0x3e2aaac610117423 */ /* 0x000fe20000010011 */
[----:B-1----:R-:W-:Y:S01]  /*0460*/  FMUL.FTZ R15, R15, R20 ;  /* 0x000000140f0f7220 */ /* 0x002fe20000410000 */
[----:B------:R-:W-:Y:S01]  /*0470*/  FMUL.FTZ R20, R20, 0.5 ;  /* 0x3f00000014147820 */ /* 0x000fe20000410000 */
[----:B------:R-:W-:Y:S01]  /*0480*/  FFMA.FTZ R22, R19, R22, R19 ;  /* 0x0000001613167223 */ /* 0x000fe20000010013 */
[----:B------:R-:W-:Y:S01]  /*0490*/  FFMA.FTZ R9, R18, R9, 0.074989043176174163818 ;  /* 0x3d9993db12097423 */ /* 0x000fe20000010009 */
[----:B------:R-:W-:Y:S01]  /*04a0*/  FMUL.FTZ R17, R16, R17 ;  /* 0x0000001110117220 */ /* 0x000fe20000410000 */
[C---:B------:R-:W-:Y:S02]  /*04b0*/  FFMA.FTZ R20, -R15.reuse, R20, 0.5 ;  /* 0x3f0000000f147423 */ /* 0x040fe40000010114 */
[----:B------:R-:W-:Y:S01]  /*04c0*/  @P4 FSEL R10, R22, RZ, P6 ;  /* 0x000000ff160a4208 */ /* 0x000fe20003000000 */
[----:B------:R-:W-:Y:S01]  /*04d0*/  FFMA.FTZ R9, R18, R9, 0.16666707396507263184 ;  /* 0x3e2aaac612097423 */ /* 0x000fe20000010009 */
[----:B------:R-:W-:Y:S01]  /*04e0*/  FFMA.FTZ R8, R14, R17, R14 ;  /* 0x000000110e087223 */ /* 0x000fe2000001000e */
[----:B------:R-:W-:Y:S01]  /*04f0*/  FFMA.FTZ R20, R15, R20, R15 ;  /* 0x000000140f147223 */ /* 0x000fe2000001000f */
[----:B------:R-:W-:Y:S01]  /*0500*/  FSETP.NEU.FTZ.AND P6, PT, |R5|, 1, PT ;  /* 0x3f8000000500780b */ /* 0x000fe20003fdd200 */
[----:B------:R-:W-:Y:S01]  /*0510*/  FMUL.FTZ R22, R18, R9 ;  /* 0x0000000912167220 */ /* 0x000fe20000410000 */
[----:B------:R-:W-:Y:S01]  /*0520*/  LOP3.LUT R14, R10, 0x80000000, R7, 0xb8, !PT ;  /* 0x800000000a0e7812 */ /* 0x000fe200078eb807 */
[----:B------:R-:W-:Y:S01]  /*0530*/  FADD.FTZ R15, -R8, -RZ ;  /* 0x800000ff080f7221 */ /* 0x000fe20000010100 */
[----:B------:R-:W-:Y:S01]  /*0540*/  HFMA2.MMA R9, -RZ, RZ, 1.9599609375, 20144 ;  /* 0x3fd774ebff097435 */ /* 0x000fe200000001ff */
[----:B------:R-:W-:Y:S01]  /*0550*/  @P2 FSEL R11, R20, RZ, P6 ;  /* 0x000000ff140b2208 */ /* 0x000fe20003000000 */
[----:B------:R-:W-:Y:S01]  /*0560*/  FFMA.FTZ R13, R13, R22, R13 ;  /* 0x000000160d0d7223 */ /* 0x000fe2000001000d */
[----:B------:R-:W-:Y:S01]  /*0570*/  FMUL.FTZ R18, R14, R14 ;  /* 0x0000000e0e127220 */ /* 0x000fe20000410000 */
[----:B------:R-:W-:-:S02]  /*0580*/  FSEL R20, R8, R15, P5 ;  /* 0x0000000f08147208 */ /* 0x000fc40002800000 */
[----:B----4-:R-:W-:Y:S01]  /*0590*/  SHF.L.U32 R10, R12, 0x10, RZ ;  /* 0x000000100c0a7819 */ /* 0x010fe200000006ff */
[----:B------:R-:W-:Y:S01]  /*05a0*/  FFMA.FTZ R15, R18, R3, 0.016980519518256187439 ;  /* 0x3c8b1abb120f7423 */ /* 0x000fe20000010003 */
[----:B------:R-:W-:Y:S01]  /*05b0*/  LOP3.LUT R16, R11, 0x80000000, R5, 0xb8, !PT ;  /* 0x800000000b107812 */ /* 0x000fe200078eb805 */
[----:B------:R-:W-:Y:S01]  /*05c0*/  FADD.FTZ R22, -R13, -RZ ;  /* 0x800000ff0d167221 */ /* 0x000fe20000010100 */
[----:B------:R-:W-:Y:S01]  /*05d0*/  @!P1 FFMA.FTZ R8, R9, 0.93318945169448852539, R20 ;  /* 0x3f6ee58109089823 */ /* 0x000fe20000010014 */
[----:B------:R-:W-:Y:S01]  /*05e0*/  FADD.FTZ R11, |R10|, -RZ ;  /* 0x800000ff0a0b7221 */ /* 0x000fe20000010200 */
[----:B------:R-:W-:Y:S01]  /*05f0*/  FFMA.FTZ R17, R18, R15, 0.030762933194637298584 ;  /* 0x3cfc028c12117423 */ /* 0x000fe2000001000f */
[----:B------:R-:W-:Y:S01]  /*0600*/  FMUL.FTZ R20, R16, R16 ;  /* 0x0000001010147220 */ /* 0x000fe20000410000 */
[----:B------:R-:W-:Y:S01]  /*0610*/  PRMT R12, R12, 0x7632, R12 ;  /* 0x000076320c0c7816 */ /* 0x000fe2000000000c */
[----:B------:R-:W-:Y:S01]  /*0620*/  FFMA.FTZ R15, -R11, R0, 0.5 ;  /* 0x3f0000000b0f7423 */ /* 0x000fe20000010100 */
[----:B------:R-:W-:Y:S01]  /*0630*/  FFMA.FTZ R17, R18, R17, 0.044709417968988418579 ;  /* 0x3d37213912117423 */ /* 0x000fe20000010011 */
[----:B------:R-:W-:Y:S01]  /*0640*/  FFMA.FTZ R19, R20, R3, 0.016980519518256187439 ;  /* 0x3c8b1abb14137423 */ /* 0x000fe20000010003 */
[----:B------:R-:W-:Y:S01]  /*0650*/  FSEL R24, R13, R22, P3 ;  /* 0x000000160d187208 */ /* 0x000fe20001800000 */
[----:B------:R-:W-:Y:S01]  /*0660*/  @P5 FADD.FTZ R8, R8, R8 ;  /* 0x0000000808085221 */ /* 0x000fe20000010000 */
[----:B------:R-:W0:Y:S01]  /*0670*/  MUFU.RSQ R22, R15 ;  /* 0x0000000f00167308 */ /* 0x000e220000001400 */
[----:B------:R-:W-:Y:S01]  /*0680*/  FFMA.FTZ R17, R18, R17, 0.074989043176174163818 ;  /* 0x3d9993db12117423 */ /* 0x000fe20000010011 */
[----:B------:R-:W-:Y:S01]  /*0690*/  FFMA.FTZ R19, R20, R19, 0.030762933194637298584 ;  /* 0x3cfc028c14137423 */ /* 0x000fe20000010013 */
[----:B------:R-:W-:Y:S01]  /*06a0*/  SHF.L.U32 R12, R12, 0x10, RZ ;  /* 0x000000100c0c7819 */ /* 0x000fe200000006ff */
[----:B------:R-:W-:Y:S01]  /*06b0*/  @!P0 FFMA.FTZ R13, R9, 0.93318945169448852539, R24 ;  /* 0x3f6ee581090d8823 */ /* 0x000fe20000010018 */
[----:B------:R-:W-:Y:S01]  /*06c0*/  FFMA.FTZ R17, R18, R17, 0.16666707396507263184 ;  /* 0x3e2aaac612117423 */ /* 0x000fe20000010011 */
[----:B------:R-:W-:Y:S01]  /*06d0*/  FFMA.FTZ R21, R20, R19, 0.044709417968988418579 ;  /* 0x3d37213914157423 */ /* 0x000fe20000010013 */
[----:B------:R-:W-:Y:S01]  /*06e0*/  FSETP.GT.FTZ.AND P1, PT, R7, 0.56000000238418579102, PT ;  /* 0x3f0f5c290700780b */ /* 0x000fe20003f34000 */
[----:B------:R-:W-:Y:S01]  /*06f0*/  FADD.FTZ R7, |R12|, -RZ ;  /* 0x800000ff0c077221 */ /* 0x000fe20000010200 */
[----:B------:R-:W-:Y:S01]  /*0700*/  FMUL.FTZ R19, R18, R17 ;  /* 0x0000001112137220 */ /* 0x000fe20000410000 */
[----:B------:R-:W-:Y:S01]  /*0710*/  FFMA.FTZ R21, R20, R21, 0.074989043176174163818 ;  /* 0x3d9993db14157423 */ /* 0x000fe20000010015 */
[----:B------:R-:W-:Y:S01]  /*0720*/  FSETP.GT.FTZ.AND P6, PT, R5, 0.56000000238418579102, PT ;  /* 0x3f0f5c290500780b */ /* 0x000fe20003fd4000 */
[----:B------:R-:W-:Y:S01]  /*0730*/  FFMA.FTZ R17, -R7, R0, 0.5 ;  /* 0x3f00000007117423 */ /* 0x000fe20000010100 */
[----:B------:R-:W-:Y:S01]  /*0740*/  FFMA.FTZ R5, R14, R19, R14 ;  /* 0x000000130e057223 */ /* 0x000fe2000001000e */
[----:B------:R-:W-:Y:S01]  /*0750*/  FFMA.FTZ R21, R20, R21, 0.16666707396507263184 ;  /* 0x3e2aaac614157423 */ /* 0x000fe20000010015 */
[----:B-----5:R-:W-:Y:S01]  /*0760*/  SHF.L.U32 R14, R4, 0x10, RZ ;  /* 0x00000010040e7819 */ /* 0x020fe200000006ff */
[----:B------:R-:W1:Y:S01]  /*0770*/  MUFU.RSQ R18, R17 ;  /* 0x0000001100127308 */ /* 0x000e620000001400 */
[----:B0-----:R-:W-:Y:S01]  /*0780*/  FMUL.FTZ R19, R22, 0.5 ;  /* 0x3f00000016137820 */ /* 0x001fe20000410000 */
[----:B------:R-:W-:Y:S01]  /*0790*/  FMUL.FTZ R21, R20, R21 ;  /* 0x0000001514157220 */ /* 0x000fe20000410000 */
[----:B------:R-:W-:Y:S01]  /*07a0*/  FMUL.FTZ R20, R15, R22 ;  /* 0x000000160f147220 */ /* 0x000fe20000410000 */
[----:B------:R-:W-:Y:S01]  /*07b0*/  FADD.FTZ R15, |R14|, -RZ ;  /* 0x800000ff0e0f7221 */ /* 0x000fe20000010200 */
[----:B------:R-:W-:Y:S01]  /*07c0*/  FADD.FTZ R24, -R5, -RZ ;  /* 0x800000ff05187221 */ /* 0x000fe20000010100 */
[----:B------:R-:W-:Y:S01]  /*07d0*/  FSETP.GT.FTZ.AND P0, PT, |R10|, 0.56000000238418579102, PT ;  /* 0x3f0f5c290a00780b */ /* 0x000fe20003f14200 */
[----:B------:R-:W-:Y:S01]  /*07e0*/  FFMA.FTZ R23, -R20, R19, 0.5 ;  /* 0x3f00000014177423 */ /* 0x000fe20000010113 */
[----:B------:R-:W-:Y:S01]  /*07f0*/  FFMA.FTZ R19, -R15, R0, 0.5 ;  /* 0x3f0000000f137423 */ /* 0x000fe20000010100 */
[----:B------:R-:W-:Y:S01]  /*0800*/  FFMA.FTZ R16, R16, R21, R16 ;  /* 0x0000001510107223 */ /* 0x000fe20000010010 */
[----:B------:R-:W-:Y:S01]  /*0810*/  FSEL R24, R5, R24, P4 ;  /* 0x0000001805187208 */ /* 0x000fe20002000000 */
[----:B------:R-:W-:Y:S01]  /*0820*/  FFMA.FTZ R23, R20, R23, R20 ;  /* 0x0000001714177223 */ /* 0x000fe20000010014 */
[----:B------:R-:W-:Y:S01]  /*0830*/  PRMT R4, R4, 0x7632, R4 ;  /* 0x0000763204047816 */ /* 0x000fe20000000004 */
[----:B------:R-:W0:Y:S01]  /*0840*/  MUFU.RSQ R20, R19 ;  /* 0x0000001300147308 */ /* 0x000e220000001400 */
[----:B------:R-:W-:Y:S01]  /*0850*/  FADD.FTZ R21, -R16, -RZ ;  /* 0x800000ff10157221 */ /* 0x000fe20000010100 */
[----:B------:R-:W-:Y:S01]  /*0860*/  @!P1 FFMA.FTZ R5, R9, 0.93318945169448852539, R24 ;  /* 0x3f6ee58109059823 */ /* 0x000fe20000010018 */
[----:B------:R-:W-:Y:S01]  /*0870*/  SHF.L.U32 R4, R4, 0x10, RZ ;  /* 0x0000001004047819 */ /* 0x000fe200000006ff */
[----:B-1----:R-:W-:Y:S01]  /*0880*/  FMUL.FTZ R22, R17, R18 ;  /* 0x0000001211167220 */ /* 0x002fe20000410000 */
[----:B------:R-:W-:Y:S01]  /*0890*/  FMUL.FTZ R17, R18, 0.5 ;  /* 0x3f00000012117820 */ /* 0x000fe20000410000 */
[----:B------:R-:W-:Y:S01]  /*08a0*/  FSETP.NEU.FTZ.AND P1, PT, |R10|, 1, PT ;  /* 0x3f8000000a00780b */ /* 0x000fe20003f3d200 */
[----:B------:R-:W-:Y:S01]  /*08b0*/  @P4 FADD.FTZ R5, R5, R5 ;  /* 0x0000000505054221 */ /* 0x000fe20000010000 */
[----:B------:R-:W-:Y:S01]  /*08c0*/  FSEL R18, R16, R21, P2 ;  /* 0x0000001510127208 */ /* 0x000fe20001000000 */
[----:B------:R-:W-:Y:S01]  /*08d0*/  FFMA.FTZ R21, -R22, R17, 0.5 ;  /* 0x3f00000016157423 */ /* 0x000fe20000010111 */
[----:B------:R-:W-:Y:S01]  /*08e0*/  @P0 FSEL R11, R23, RZ, P1 ;  /* 0x000000ff170b0208 */ /* 0x000fe20000800000 */
[----:B------:R-:W-:Y:S01]  /*08f0*/  FADD.FTZ R17, |R4|, -RZ ;  /* 0x800000ff04117221 */ /* 0x000fe20000010200 */
[----:B------:R-:W-:Y:S01]  /*0900*/  FSETP.GT.FTZ.AND P1, PT, |R12|, 0.56000000238418579102, PT ;  /* 0x3f0f5c290c00780b */ /* 0x000fe20003f34200 */
[----:B------:R-:W-:Y:S01]  /*0910*/  @!P6 FFMA.FTZ R16, R9, 0.93318945169448852539, R18 ;  /* 0x3f6ee5810910e823 */ /* 0x000fe20000010012 */
[----:B------:R-:W-:Y:S01]  /*0920*/  FFMA.FTZ R18, R22, R21, R22 ;  /* 0x0000001516127223 */ /* 0x000fe20000010016 */
[----:B------:R-:W-:Y:S01]  /*0930*/  FFMA.FTZ R22, -R17, R0, 0.5 ;  /* 0x3f00000011167423 */ /* 0x000fe20000010100 */
[----:B------:R-:W-:Y:S01]  /*0940*/  LOP3.LUT R11, R11, 0x80000000, R10, 0xb8, !PT ;  /* 0x800000000b0b7812 */ /* 0x000fe200078eb80a */
[----:B0-----:R-:W-:Y:S01]  /*0950*/  FMUL.FTZ R23, R19, R20 ;  /* 0x0000001413177220 */ /* 0x001fe20000410000 */
[----:B------:R-:W-:Y:S01]  /*0960*/  FSETP.NEU.FTZ.AND P6, PT, |R12|, 1, PT ;  /* 0x3f8000000c00780b */ /* 0x000fe20003fdd200 */
[----:B------:R-:W0:Y:S01]  /*0970*/  MUFU.RSQ R19, R22 ;  /* 0x0000001600137308 */ /* 0x000e220000001400 */
[----:B------:R-:W-:Y:S01]  /*0980*/  FMUL.FTZ R20, R20, 0.5 ;  /* 0x3f00000014147820 */ /* 0x000fe20000410000 */
[----:B------:R-:W-:Y:S01]  /*0990*/  FMUL.FTZ R0, R11, R11 ;  /* 0x0000000b0b007220 */ /* 0x000fe20000410000 */
[----:B------:R-:W-:Y:S01]  /*09a0*/  FSETP.GT.FTZ.AND P5, PT, |R14|, 0.56000000238418579102, PT ;  /* 0x3f0f5c290e00780b */ /* 0x000fe20003fb4200 */
[----:B------:R-:W-:Y:S01]  /*09b0*/  @P3 FADD.FTZ R13, R13, R13 ;  /* 0x0000000d0d0d3221 */ /* 0x000fe20000010000 */
[C---:B------:R-:W-:Y:S01]  /*09c0*/  FFMA.FTZ R20, -R23.reuse, R20, 0.5 ;  /* 0x3f00000017147423 */ /* 0x040fe20000010114 */
[----:B------:R-:W-:Y:S01]  /*09d0*/  FFMA.FTZ R21, R0, R3, 0.016980519518256187439 ;  /* 0x3c8b1abb00157423 */ /* 0x000fe20000010003 */
[----:B------:R-:W-:Y:S01]  /*09e0*/  @P1 FSEL R7, R18, RZ, P6 ;  /* 0x000000ff12071208 */ /* 0x000fe20003000000 */
[----:B------:R-:W-:Y:S01]  /*09f0*/  @P2 FADD.FTZ R16, R16, R16 ;  /* 0x0000001010102221 */ /* 0x000fe20000010000 */
[----:B------:R-:W-:Y:S01]  /*0a00*/  FFMA.FTZ R20, R23, R20, R23 ;  /* 0x0000001417147223 */ /* 0x000fe20000010017 */
[----:B------:R-:W-:Y:S01]  /*0a10*/  FFMA.FTZ R21, R0, R21, 0.030762933194637298584 ;  /* 0x3cfc028c00157423 */ /* 0x000fe20000010015 */
[----:B------:R-:W-:-:S02]  /*0a20*/  LOP3.LUT R7, R7, 0x80000000, R12, 0xb8, !PT ;  /* 0x8000000007077812 */ /* 0x000fc400078eb80c */
[----:B------:R-:W-:Y:S01]  /*0a30*/  FSETP.NEU.FTZ.AND P6, PT, |R14|, 1, PT ;  /* 0x3f8000000e00780b */ /* 0x000fe20003fdd200 */
[----:B------:R-:W-:Y:S01]  /*0a40*/  FFMA.FTZ R21, R0, R21, 0.044709417968988418579 ;  /* 0x3d37213900157423 */ /* 0x000fe20000010015 */
[----:B------:R-:W-:Y:S01]  /*0a50*/  FSETP.GT.FTZ.AND P4, PT, |R4|, 0.56000000238418579102, PT ;  /* 0x3f0f5c290400780b */ /* 0x000fe20003f94200 */
[----:B------:R-:W-:Y:S01]  /*0a60*/  FMUL.FTZ R18, R7, R7 ;  /* 0x0000000707127220 */ /* 0x000fe20000410000 */
[----:B0-----:R-:W-:Y:S01]  /*0a70*/  FMUL.FTZ R22, R22, R19 ;  /* 0x0000001316167220 */ /* 0x001fe20000410000 */
[----:B------:R-:W-:Y:S01]  /*0a80*/  FFMA.FTZ R21, R0, R21, 0.074989043176174163818 ;  /* 0x3d9993db00157423 */ /* 0x000fe20000010015 */
[----:B------:R-:W-:Y:S01]  /*0a90*/  FMUL.FTZ R19, R19, 0.5 ;  /* 0x3f00000013137820 */ /* 0x000fe20000410000 */
[----:B------:R-:W-:Y:S01]  /*0aa0*/  FFMA.FTZ R23, R18, R3, 0.016980519518256187439 ;  /* 0x3c8b1abb12177423 */ /* 0x000fe20000010003 */
[----:B------:R-:W-:Y:S01]  /*0ab0*/  @P5 FSEL R15, R20, RZ, P6 ;  /* 0x000000ff140f5208 */ /* 0x000fe20003000000 */
[----:B------:R-:W-:Y:S01]  /*0ac0*/  FFMA.FTZ R21, R0, R21, 0.16666707396507263184 ;  /* 0x3e2aaac600157423 */ /* 0x000fe20000010015 */
[----:B------:R-:W-:Y:S01]  /*0ad0*/  FFMA.FTZ R19, -R22, R19, 0.5 ;  /* 0x3f00000016137423 */ /* 0x000fe20000010113 */
[----:B------:R-:W-:Y:S01]  /*0ae0*/  FFMA.FTZ R23, R18, R23, 0.030762933194637298584 ;  /* 0x3cfc028c12177423 */ /* 0x000fe20000010017 */
[----:B------:R-:W-:Y:S01]  /*0af0*/  LOP3.LUT R15, R15, 0x80000000, R14, 0xb8, !PT ;  /* 0x800000000f0f7812 */ /* 0x000fe200078eb80e */
[----:B------:R-:W-:Y:S01]  /*0b00*/  FMUL.FTZ R0, R0, R21 ;  /* 0x0000001500007220 */ /* 0x000fe20000410000 */
[----:B------:R-:W-:Y:S01]  /*0b10*/  FFMA.FTZ R19, R22, R19, R22 ;  /* 0x0000001316137223 */ /* 0x000fe20000010016 */
[----:B------:R-:W-:Y:S01]  /*0b20*/  FFMA.FTZ R23, R18, R23, 0.044709417968988418579 ;  /* 0x3d37213912177423 */ /* 0x000fe20000010017 */
[----:B------:R-:W-:Y:S01]  /*0b30*/  FSETP.NEU.FTZ.AND P6, PT, |R4|, 1, PT ;  /* 0x3f8000000400780b */ /* 0x000fe20003fdd200 */
[----:B------:R-:W-:Y:S01]  /*0b40*/  FFMA.FTZ R11, R11, R0, R11 ;  /* 0x000000000b0b7223 */ /* 0x000fe2000001000b */
[----:B------:R-:W-:Y:S01]  /*0b50*/  FMUL.FTZ R0, R15, R15 ;  /* 0x0000000f0f007220 */ /* 0x000fe20000410000 */
[----:B------:R-:W-:Y:S01]  /*0b60*/  FFMA.FTZ R23, R18, R23, 0.074989043176174163818 ;  /* 0x3d9993db12177423 */ /* 0x000fe20000010017 */
[----:B------:R-:W-:-:S02]  /*0b70*/  @P4 FSEL R17, R19, RZ, P6 ;  /* 0x000000ff13114208 */ /* 0x000fc40003000000 */
[----:B------:R-:W-:Y:S01]  /*0b80*/  FSETP.GT.FTZ.AND P6, PT, R10, 0.56000000238418579102, PT ;  /* 0x3f0f5c290a00780b */ /* 0x000fe20003fd4000 */
[----:B------:R-:W-:Y:S01]  /*0b90*/  FFMA.FTZ R23, R18, R23, 0.16666707396507263184 ;  /* 0x3e2aaac612177423 */ /* 0x000fe20000010017 */
[----:B------:R-:W-:Y:S01]  /*0ba0*/  FFMA.FTZ R19, R0, R3, 0.016980519518256187439 ;  /* 0x3c8b1abb00137423 */ /* 0x000fe20000010003 */
[----:B------:R-:W-:Y:S01]  /*0bb0*/  FADD.FTZ R10, -R11, -RZ ;  /* 0x800000ff0b0a7221 */ /* 0x000fe20000010100 */
[----:B------:R-:W-:Y:S01]  /*0bc0*/  LOP3.LUT R17, R17, 0x80000000, R4, 0xb8, !PT ;  /* 0x8000000011117812 */ /* 0x000fe200078eb804 */
[----:B------:R-:W-:Y:S01]  /*0bd0*/  FMUL.FTZ R18, R18, R23 ;  /* 0x0000001712127220 */ /* 0x000fe20000410000 */
[C---:B------:R-:W-:Y:S01]  /*0be0*/  FFMA.FTZ R19, R0.reuse, R19, 0.030762933194637298584 ;  /* 0x3cfc028c00137423 */ /* 0x040fe20000010013 */
[----:B------:R-:W-:Y:S02]  /*0bf0*/  F2FP.BF16.F32.PACK_AB R13, R13, R8 ;  /* 0x000000080d0d723e */ /* 0x000fe400000010ff */
[----:B------:R-:W-:Y:S01]  /*0c00*/  FSEL R20, R11, R10, P0 ;  /* 0x0000000a0b147208 */ /* 0x000fe20000000000 */
[----:B------:R-:W-:Y:S01]  /*0c10*/  FFMA.FTZ R10, R7, R18, R7 ;  /* 0x00000012070a7223 */ /* 0x000fe20000010007 */
[----:B------:R-:W-:Y:S01]  /*0c20*/  FFMA.FTZ R19, R0, R19, 0.044709417968988418579 ;  /* 0x3d37213900137423 */ /* 0x000fe20000010013 */
[----:B------:R-:W-:Y:S01]  /*0c30*/  FMUL.FTZ R18, R17, R17 ;  /* 0x0000001111127220 */ /* 0x000fe20000410000 */
[----:B------:R-:W-:Y:S01]  /*0c40*/  F2FP.BF16.F32.PACK_AB R5, R16, R5 ;  /* 0x000000051005723e */ /* 0x000fe200000010ff */
[----:B------:R-:W-:Y:S01]  /*0c50*/  @!P6 FFMA.FTZ R11, R9, 0.93318945169448852539, R20 ;  /* 0x3f6ee581090be823 */ /* 0x000fe20000010014 */
[----:B------:R-:W-:Y:S01]  /*0c60*/  FSETP.GT.FTZ.AND P6, PT, R12, 0.56000000238418579102, PT ;  /* 0x3f0f5c290c00780b */ /* 0x000fe20003fd4000 */
[----:B------:R-:W-:Y:S01]  /*0c70*/  FFMA.FTZ R19, R0, R19, 0.074989043176174163818 ;  /* 0x3d9993db00137423 */ /* 0x000fe20000010013 */
[----:B------:R-:W-:Y:S01]  /*0c80*/  FFMA.FTZ R7, R18, R3, 0.016980519518256187439 ;  /* 0x3c8b1abb12077423 */ /* 0x000fe20000010003 */
[----:B------:R-:W-:Y:S01]  /*0c90*/  FADD.FTZ R3, -R10, -RZ ;  /* 0x800000ff0a037221 */ /* 0x000fe20000010100 */
[----:B------:R-:W-:Y:S01]  /*0ca0*/  @P0 FADD.FTZ R11, R11, R11 ;  /* 0x0000000b0b0b0221 */ /* 0x000fe20000010000 */
[----:B------:R-:W-:Y:S01]  /*0cb0*/  FFMA.FTZ R19, R0, R19, 0.16666707396507263184 ;  /* 0x3e2aaac600137423 */ /* 0x000fe20000010013 */
[----:B------:R-:W-:-:S02]  /*0cc0*/  FFMA.FTZ R7, R18, R7, 0.030762933194637298584 ;  /* 0x3cfc028c12077423 */ /* 0x000fc40000010007 */
[----:B------:R-:W-:Y:S01]  /*0cd0*/  FSEL R12, R10, R3, P1 ;  /* 0x000000030a0c7208 */ /* 0x000fe20000800000 */
[----:B------:R-:W-:Y:S01]  /*0ce0*/  FMUL.FTZ R0, R0, R19 ;  /* 0x0000001300007220 */ /* 0x000fe20000410000 */
[----:B------:R-:W-:-:S03]  /*0cf0*/  FFMA.FTZ R7, R18, R7, 0.044709417968988418579 ;  /* 0x3d37213912077423 */ /* 0x000fc60000010007 */
[----:B------:R-:W-:Y:S01]  /*0d00*/  @!P6 FFMA.FTZ R10, R9, 0.93318945169448852539, R12 ;  /* 0x3f6ee581090ae823 */ /* 0x000fe2000001000c */
[----:B------:R-:W-:Y:S01]  /*0d10*/  FFMA.FTZ R0, R15, R0, R15 ;  /* 0x000000000f007223 */ /* 0x000fe2000001000f */
[----:B------:R-:W-:Y:S01]  /*0d20*/  FSETP.GT.FTZ.AND P6, PT, R14, 0.56000000238418579102, PT ;  /* 0x3f0f5c290e00780b */ /* 0x000fe20003fd4000 */
[----:B------:R-:W-:Y:S01]  /*0d30*/  FFMA.FTZ R7, R18, R7, 0.074989043176174163818 ;  /* 0x3d9993db12077423 */ /* 0x000fe20000010007 */
[----:B------:R-:W0:Y:S01]  /*0d40*/  LDC.64 R14, c[0x0][0x218] ;  /* 0x00008600ff0e7b82 */ /* 0x000e220000000a00 */
[----:B------:R-:W-:Y:S01]  /*0d50*/  FADD.FTZ R3, -R0, -RZ ;  /* 0x800000ff00037221 */ /* 0x000fe20000010100 */
[----:B------:R-:W-:Y:S01]  /*0d60*/  @P1 FADD.FTZ R10, R10, R10 ;  /* 0x0000000a0a0a1221 */ /* 0x000fe20000010000 */
[----:B------:R-:W-:-:S03]  /*0d70*/  FFMA.FTZ R7, R18, R7, 0.16666707396507263184 ;  /* 0x3e2aaac612077423 */ /* 0x000fc60000010007 */
[----:B------:R-:W-:Y:S01]  /*0d80*/  FSEL R12, R0, R3, P5 ;  /* 0x00000003000c7208 */ /* 0x000fe20002800000 */
[----:B------:R-:W-:Y:S01]  /*0d90*/  FMUL.FTZ R18, R18, R7 ;  /* 0x0000000712127220 */ /* 0x000fe20000410000 */
[----:B------:R-:W-:-:S03]  /*0da0*/  F2FP.BF16.F32.PACK_AB R11, R10, R11 ;  /* 0x0000000b0a0b723e */ /* 0x000fc600000010ff */
[----:B------:R-:W-:Y:S01]  /*0db0*/  FFMA.FTZ R17, R17, R18, R17 ;  /* 0x0000001211117223 */ /* 0x000fe20000010011 */
[----:B------:R-:W-:Y:S01]  /*0dc0*/  @!P6 FFMA.FTZ R0, R9, 0.93318945169448852539, R12 ;  /* 0x3f6ee5810900e823 */ /* 0x000fe2000001000c */
[----:B------:R-:W-:Y:S02]  /*0dd0*/  FSETP.GT.FTZ.AND P6, PT, R4, 0.56000000238418579102, PT ;  /* 0x3f0f5c290400780b */ /* 0x000fe40003fd4000 */
[----:B------:R-:W-:Y:S01]  /*0de0*/  FADD.FTZ R4, -R17, -RZ ;  /* 0x800000ff11047221 */ /* 0x000fe20000010100 */
[----:B------:R-:W-:-:S04]  /*0df0*/  @P5 FADD.FTZ R0, R0, R0 ;  /* 0x0000000000005221 */ /* 0x000fc80000010000 */
[----:B------:R-:W-:Y:S01]  /*0e00*/  FSEL R4, R17, R4, P4 ;  /* 0x0000000411047208 */ /* 0x000fe20002000000 */
[----:B0-----:R-:W-:-:S05]  /*0e10*/  IMAD.WIDE.U32 R14, R6, 0x2, R14 ;  /* 0x00000002060e7825 */ /* 0x001fca00078e000e */
[----:B------:R-:W-:-:S04]  /*0e20*/  @!P6 FFMA.FTZ R17, R9, 0.93318945169448852539, R4 ;  /* 0x3f6ee5810911e823 */ /* 0x000fc80000010004 */
[----:B------:R-:W-:Y:S01]  /*0e30*/  @P4 FADD.FTZ R17, R17, R17 ;  /* 0x0000001111114221 */ /* 0x000fe20000010000 */
[----:B------:R-:W-:-:S04]  /*0e40*/  IMAD.WIDE R14, R2, 0x4, R14 ;  /* 0x00000004020e7825 */ /* 0x000fc800078e020e */
[----:B------:R-:W-:Y:S01]  /*0e50*/  F2FP.BF16.F32.PACK_AB R17, R17, R0 ;  /* 0x000000001111723e */ /* 0x000fe200000010ff */
[----:B------:R-:W-:Y:S04]  /*0e60*/  STG.E desc[UR4][R14.64], R13 ;  /* 0x0000000d0e007986 */ /* 0x000fe8000c101904 */
[----:B------:R-:W-:Y:S04]  /*0e70*/  STG.E desc[UR4][R14.64+0x200], R5 ;  /* 0x000200050e007986 */ /* 0x000fe8000c101904 */
[----:B------:R-:W-:Y:S04]  /*0e80*/  STG.E desc[UR4][R14.64+0x400], R11 ;  /* 0x0004000b0e007986 */ /* 0x000fe8000c101904 */
[----:B------:R-:W-:Y:S01]  /*0e90*/  STG.E desc[UR4][R14.64+0x600], R17 ;  /* 0x000600110e007986 */ /* 0x000fe2000c101904 */
[----:B------:R-:W-:Y:S05]  /*0ea0*/  EXIT ;  /* 0x000000000000794d */ /* 0x000fea0003800000 */
.L_x_584:
[----:B------:R-:W0:Y:S01]  /*0eb0*/  S2R R11, SR_TID.X ;  /* 0x00000000000b7919 */ /* 0x000e220000002100 */
[----:B------:R-:W-:Y:S02]  /*0ec0*/  PRMT R9, RZ, 0x7610, R9 ;  /* 0x00007610ff097816 */ /* 0x000fe40000000009 */
[----:B0-----:R-:W-:Y:S02]  /*0ed0*/  ISETP.GE.AND P0, PT, R11, R0, PT ;  /* 0x000000000b00720c */ /* 0x001fe40003f06270 */
[----:B------:R-:W-:-:S11]  /*0ee0*/  MOV R23, R11 ;  /* 0x0000000b00177202 */ /* 0x000fd60000000f00 */
[----:B------:R-:W-:Y:S02]  /*0ef0*/  @!P0 IADD3 R10, R6, R23, RZ ;  /* 0x00000017060a8210 */ /* 0x000fe40007ffe0ff */
[----:B------:R-:W-:-:S04]  /*0f00*/  @!P0 IADD3 R23, R23, 0x80, RZ ;  /* 0x0000008017178810 */ /* 0x000fc80007ffe0ff */
[----:B------:R-:W-:-:S13]  /*0f10*/  ISETP.GE.AND P6, PT, R23, R0, PT ;  /* 0x000000001700720c */ /* 0x000fda0003fc6270 */
[----:B------:R-:W-:Y:S01]  /*0f20*/  @!P6 IADD3 R27, R6, R23, RZ ;  /* 0x00000017061be210 */ /* 0x000fe20007ffe0ff */
[----:B------:R-:W0:Y:S01]  /*0f30*/  @!P6 LDC.64 R4, c[0x0][0x220] ;  /* 0x00008800ff04eb82 */ /* 0x000e220000000a00 */
[----:B------:R-:W-:-:S04]  /*0f40*/  @!P6 IADD3 R23, R23, 0x80, RZ ;  /* 0x000000801717e810 */ /* 0x000fc80007ffe0ff */
[----:B------:R-:W-:-:S13]  /*0f50*/  ISETP.GE.AND P5, PT, R23, R0, PT ;  /* 0x000000001700720c */ /* 0x000fda0003fa6270 */
[----:B------:R-:W-:Y:S01]  /*0f60*/  @!P5 IADD3 R29, R6, R23, RZ ;  /* 0x00000017061dd210 */ /* 0x000fe20007ffe0ff */
[----:B------:R-:W1:Y:S01]  /*0f70*/  @!P5 LDC.64 R2, c[0x0][0x220] ;  /* 0x00008800ff02db82 */ /* 0x000e620000000a00 */
[----:B------:R-:W-:-:S04]  /*0f80*/  @!P5 IADD3 R23, R23, 0x80, RZ ;  /* 0x000000801717d810 */ /* 0x000fc80007ffe0ff */
[----:B------:R-:W-:Y:S01]  /*0f90*/  ISETP.GE.AND P4, PT, R23, R0, PT ;  /* 0x000000001700720c */ /* 0x000fe20003f86270 */
[----:B0-----:R-:W-:-:S05]  /*0fa0*/  @!P6 IMAD.WIDE.U32 R26, R27, 0x2, R4 ;  /* 0x000000021b1ae825 */ /* 0x001fca00078e0004 */
[----:B------:R-:W5:Y:S07]  /*0fb0*/  @!P6 LDG.E.U16 R9, desc[UR4][R26.64] ;  /* 0x000000041a09e981 */ /* 0x000f6e000c1e1500 */
[----:B------:R-:W-:Y:S01]  /*0fc0*/  @!P4 IADD3 R7, R6, R23, RZ ;  /* 0x000000170607c210 */ /* 0x000fe20007ffe0ff */
[----:B------:R-:W0:Y:S01]  /*0fd0*/  @!P4 LDC.64 R16, c[0x0][0x220] ;  /* 0x00008800ff10cb82 */ /* 0x000e220000000a00 */
[----:B------:R-:W-:-:S04]  /*0fe0*/  @!P4 IADD3 R23, R23, 0x80, RZ ;  /* 0x000000801717c810 */ /* 0x000fc80007ffe0ff */
[----:B------:R-:W-:-:S13]  /*0ff0*/  ISETP.GE.AND P3, PT, R23, R0, PT ;  /* 0x000000001700720c */ /* 0x000fda0003f66270 */
[----:B------:R-:W-:Y:S01]  /*1000*/  @!P3 IADD3 R25, R6, R23, RZ ;  /* 0x000000170619b210 */ /* 0x000fe20007ffe0ff */
[----:B-1----:R-:W-:Y:S01]  /*1010*/  @!P5 IMAD.WIDE.U32 R28, R29, 0x2, R2 ;  /* 0x000000021d1cd825 */ /* 0x002fe200078e0002 */
[----:B------:R-:W-:Y:S01]  /*1020*/  @!P3 IADD3 R23, R23, 0x80, RZ ;  /* 0x000000801717b810 */ /* 0x000fe20007ffe0ff */
[----:B------:R-:W1:Y:S03]  /*1030*/  @!P3 LDC.64 R12, c[0x0][0x220] ;  /* 0x00008800ff0cbb82 */ /* 0x000e660000000a00 */
[----:B------:R-:W-:-:S13]  /*1040*/  ISETP.GE.AND P2, PT, R23, R0, PT ;  /* 0x000000001700720c */ /* 0x000fda0003f46270 */
[----:B------:R-:W-:Y:S01]  /*1050*/  @!P2 IADD3 R21, R6, R23, RZ ;  /* 0x000000170615a210 */ /* 0x000fe20007ffe0ff */
[----:B------:R-:W2:Y:S01]  /*1060*/  @!P2 LDC.64 R14, c[0x0][0x220] ;  /* 0x00008800ff0eab82 */ /* 0x000ea20000000a00 */
[----:B------:R-:W-:-:S04]  /*1070*/  @!P2 IADD3 R23, R23, 0x80, RZ ;  /* 0x000000801717a810 */ /* 0x000fc80007ffe0ff */
[----:B------:R-:W-:-:S13]  /*1080*/  ISETP.GE.AND P1, PT, R23, R0, PT ;  /* 0x000000001700720c */ /* 0x000fda0003f26270 */
[----:B------:R-:W-:Y:S01]  /*1090*/  @!P1 IADD3 R19, R6, R23, RZ ;  /* 0x0000001706139210 */ /* 0x000fe20007ffe0ff */
[----:B------:R-:W3:Y:S01]  /*10a0*/  @!P1 LDC.64 R4, c[0x0][0x220] ;  /* 0x00008800ff049b82 */ /* 0x000ee20000000a00 */
[----:B------:R-:W-:-:S04]  /*10b0*/  @!P1 IADD3 R23, R23, 0x80, RZ ;  /* 0x0000008017179810 */ /* 0x000fc80007ffe0ff */
[----:B------:R-:W-:-:S13]  /*10c0*/  ISETP.GE.AND P6, PT, R23, R0, PT ;  /* 0x000000001700720c */ /* 0x000fda0003fc6270 */
[----:B------:R-:W4:Y:S01]  /*10d0*/  @!P6 LDC.64 R2, c[0x0][0x220] ;  /* 0x00008800ff02eb82 */ /* 0x000f220000000a00 */
[----:B------:R-:W-:-:S05]  /*10e0*/  @!P6 IADD3 R23, R6, R23, RZ ;  /* 0x000000170617e210 */ /* 0x000fca0007ffe0ff */
[----:B----4-:R-:W-:Y:S02]  /*10f0*/  @!P6 IMAD.WIDE.U32 R2, R23, 0x2, R2 ;  /* 0x000000021702e825 */ /* 0x010fe400078e0002 */
[----:B------:R-:W4:Y:S02]  /*1100*/  @!P0 LDC.64 R22, c[0x0][0x220] ;  /* 0x00008800ff168b82 */ /* 0x000f240000000a00 */
[----:B----4-:R-:W-:Y:S01]  /*1110*/  @!P0 IMAD.WIDE.U32 R22, R10, 0x2, R22 ;  /* 0x000000020a168825 */ /* 0x010fe200078e0016 */
[----:B------:R-:W-:-:S06]  /*1120*/  PRMT R10, RZ, 0x7610, R10 ;  /* 0x00007610ff0a7816 */ /* 0x000fcc000000000a */
[----:B------:R-:W5:Y:S01]  /*1130*/  @!P0 LDG.E.U16 R10, desc[UR4][R22.64] ;  /* 0x00000004160a8981 */ /* 0x000f62000c1e1500 */
[----:B0-----:R-:W-:Y:S01]  /*1140*/  @!P4 IMAD.WIDE.U32 R16, R7, 0x2, R16 ;  /* 0x000000020710c825 */ /* 0x001fe200078e0010 */
[----:B------:R-:W-:-:S06]  /*1150*/  PRMT R7, RZ, 0x7610, R7 ;  /* 0x00007610ff077816 */ /* 0x000fcc0000000007 */
[----:B------:R0:W5:Y:S01]  /*1160*/  @!P4 LDG.E.U16 R7, desc[UR4][R16.64] ;  /* 0x000000041007c981 */ /* 0x000162000c1e1500 */
[----:B--2---:R-:W-:Y:S01]  /*1170*/  @!P2 IMAD.WIDE.U32 R14, R21, 0x2, R14 ;  /* 0x00000002150ea825 */ /* 0x004fe200078e000e */
[----:B0-----:R-:W0:Y:S01]  /*1180*/  @!P0 LDC.64 R16, c[0x0][0x218] ;  /* 0x00008600ff108b82 */ /* 0x001e220000000a00 */
[----:B------:R-:W-:Y:S02]  /*1190*/  PRMT R21, RZ, 0x7610, R21 ;  /* 0x00007610ff157816 */ /* 0x000fe40000000015 */
[----:B-1----:R-:W-:Y:S01]  /*11a0*/  @!P3 IMAD.WIDE.U32 R12, R25, 0x2, R12 ;  /* 0x00000002190cb825 */ /* 0x002fe200078e000c */
[----:B------:R-:W-:Y:S02]  /*11b0*/  PRMT R20, RZ, 0x7610, R20 ;  /* 0x00007610ff147816 */ /* 0x000fe40000000014 */
[----:B------:R-:W-:Y:S01]  /*11c0*/  PRMT R8, RZ, 0x7610, R8 ;  /* 0x00007610ff087816 */ /* 0x000fe20000000008 */
[----:B---3--:R-:W-:Y:S01]  /*11d0*/  @!P1 IMAD.WIDE.U32 R4, R19, 0x2, R4 ;  /* 0x0000000213049825 */ /* 0x008fe200078e0004 */
[----:B------:R-:W-:Y:S01]  /*11e0*/  PRMT R19, RZ, 0x7610, R19 ;  /* 0x00007610ff137816 */ /* 0x000fe20000000013 */
[----:B------:R1:W5:Y:S01]  /*11f0*/  @!P3 LDG.E.U16 R21, desc[UR4][R12.64] ;  /* 0x000000040c15b981 */ /* 0x000362000c1e1500 */
[----:B------:R-:W-:Y:S01]  /*1200*/  PRMT R18, RZ, 0x7610, R18 ;  /* 0x00007610ff127816 */ /* 0x000fe20000000012 */
[----:B------:R-:W-:Y:S01]  /*1210*/  BSSY B0, `(.L_x_585) ;  /* 0x000002b000007945 */ /* 0x000fe20003800000 */
[C---:B------:R-:W-:Y:S01]  /*1220*/  IADD3 R25, R11.reuse, 0x100, RZ ;  /* 0x000001000b197810 */ /* 0x040fe20007ffe0ff */
[----:B------:R2:W5:Y:S04]  /*1230*/  @!P2 LDG.E.U16 R20, desc[UR4][R14.64] ;  /* 0x000000040e14a981 */ /* 0x000568000c1e1500 */
[----:B------:R-:W5:Y:S01]  /*1240*/  @!P5 LDG.E.U16 R8, desc[UR4][R28.64] ;  /* 0x000000041c08d981 */ /* 0x000f62000c1e1500 */
[----:B-1----:R-:W-:-:S03]  /*1250*/  IADD3 R13, R11, 0x180, RZ ;  /* 0x000001800b0d7810 */ /* 0x002fc60007ffe0ff */
[----:B------:R1:W5:Y:S01]  /*1260*/  @!P1 LDG.E.U16 R19, desc[UR4][R4.64] ;  /* 0x0000000404139981 */ /* 0x000362000c1e1500 */
[----:B--2---:R-:W-:-:S03]  /*1270*/  IADD3 R15, R11, 0x200, RZ ;  /* 0x000002000b0f7810 */ /* 0x004fc60007ffe0ff */
[----:B------:R2:W5:Y:S01]  /*1280*/  @!P6 LDG.E.U16 R18, desc[UR4][R2.64] ;  /* 0x000000040212e981 */ /* 0x000562000c1e1500 */
[-C--:B------:R-:W-:Y:S02]  /*1290*/  ISETP.GE.AND P5, PT, R25, R0.reuse, PT ;  /* 0x000000001900720c */ /* 0x080fe40003fa6270 */
[-C--:B------:R-:W-:Y:S02]  /*12a0*/  ISETP.GE.AND P1, PT, R13, R0.reuse, PT ;  /* 0x000000000d00720c */ /* 0x080fe40003f26270 */
[----:B------:R-:W-:Y:S02]  /*12b0*/  ISETP.GE.AND P2, PT, R15, R0, PT ;  /* 0x000000000f00720c */ /* 0x000fe40003f46270 */
[C---:B-1----:R-:W-:Y:S02]  /*12c0*/  IADD3 R5, R11.reuse, 0x280, RZ ;  /* 0x000002800b057810 */ /* 0x042fe40007ffe0ff */
[----:B--2---:R-:W-:Y:S01]  /*12d0*/  IADD3 R3, R11, 0x80, RZ ;  /* 0x000000800b037810 */ /* 0x004fe20007ffe0ff */
[----:B------:R-:W-:Y:S08]  /*12e0*/  @P0 BRA `(.L_x_586) ;  /* 0x0000000000740947 */ /* 0x000ff00003800000 */
[----:B------:R-:W-:Y:S01]  /*12f0*/  HFMA2.MMA R4, -RZ, RZ, 1.75, 0 ;  /* 0x3f000000ff047435 */ /* 0x000fe200000001ff */
[----:B-----5:R-:W-:-:S04]  /*1300*/  SHF.L.U32 R2, R10, 0x10, RZ ;  /* 0x000000100a027819 */ /* 0x020fc800000006ff */
[C---:B------:R-:W-:Y:S01]  /*1310*/  FSETP.GT.FTZ.AND P3, PT, |R2|.reuse, 0.56000000238418579102, PT ;  /* 0x3f0f5c290200780b */ /* 0x040fe20003f74200 */
[C---:B------:R-:W-:Y:S01]  /*1320*/  FADD.FTZ R13, |R2|.reuse, -RZ ;  /* 0x800000ff020d7221 */ /* 0x040fe20000010200 */
[----:B------:R-:W-:-:S03]  /*1330*/  FSETP.NEU.FTZ.AND P4, PT, |R2|, 1, PT ;  /* 0x3f8000000200780b */ /* 0x000fc60003f9d200 */
[----:B------:R-:W-:-:S04]  /*1340*/  FFMA.FTZ R4, -R13, R4, 0.5 ;  /* 0x3f0000000d047423 */ /* 0x000fc80000010104 */
[----:B------:R-:W1:Y:S02]  /*1350*/  MUFU.RSQ R15, R4 ;  /* 0x00000004000f7308 */ /* 0x000e640000001400 */
[----:B-1----:R-:W-:Y:S01]  /*1360*/  FMUL.FTZ R10, R4, R15 ;  /* 0x0000000f040a7220 */ /* 0x002fe20000410000 */
[----:B------:R-:W-:-:S04]  /*1370*/  FMUL.FTZ R15, R15, 0.5 ;  /* 0x3f0000000f0f7820 */ /* 0x000fc80000410000 */
[----:B------:R-:W-:-:S04]  /*1380*/  FFMA.FTZ R15, -R10, R15, 0.5 ;  /* 0x3f0000000a0f7423 */ /* 0x000fc8000001010f */
[----:B------:R-:W-:-:S05]  /*1390*/  FFMA.FTZ R15, R10, R15, R10 ;  /* 0x0000000f0a0f7223 */ /* 0x000fca000001000a */
[----:B------:R-:W-:Y:S02]  /*13a0*/  @P3 FSEL R13, R15, RZ, P4 ;  /* 0x000000ff0f0d3208 */ /* 0x000fe40002000000 */
[----:B------:R-:W-:Y:S02]  /*13b0*/  MOV R15, 0x3d10ecef ;  /* 0x3d10ecef000f7802 */ /* 0x000fe40000000f00 */
[----:B------:R-:W-:Y:S02]  /*13c0*/  LOP3.LUT R13, R13, 0x80000000, R2, 0xb8, !PT ;  /* 0x800000000d0d7812 */ /* 0x000fe400078eb802 */
[----:B------:R-:W-:Y:S01]  /*13d0*/  FSETP.GT.FTZ.AND P4, PT, R2, 0.56000000238418579102, PT ;  /* 0x3f0f5c290200780b */ /* 0x000fe20003f94000 */
[----:B------:R-:W-:Y:S02]  /*13e0*/  HFMA2.MMA R2, -RZ, RZ, 1.9599609375, 20144 ;  /* 0x3fd774ebff027435 */ /* 0x000fe400000001ff */
        /* <DEDUP_REMOVED lines=11> */
[----:B------:R-:W-:-:S05]  /*14a0*/  @P3 FADD.FTZ R10, R10, R10 ;  /* 0x0000000a0a0a3221 */ /* 0x000fca0000010000 */
[----:B------:R-:W-:-:S07]  /*14b0*/  F2FP.BF16.F32.PACK_AB R2, RZ, R10 ;  /* 0x0000000aff02723e */ /* 0x000fce00000010ff */
.L_x_586:
[----:B------:R-:W-:Y:S05]  /*14c0*/  BSYNC B0 ;  /* 0x0000000000007941 */ /* 0x000fea0003800000 */
.L_x_585:
[-C--:B------:R-:W-:Y:S01]  /*14d0*/  ISETP.GE.AND P4, PT, R3, R0.reuse, PT ;  /* 0x000000000300720c */ /* 0x080fe20003f86270 */
[----:B------:R-:W-:Y:S01]  /*14e0*/  BSSY B0, `(.L_x_587) ;  /* 0x0000021000007945 */ /* 0x000fe20003800000 */
[----:B------:R-:W-:Y:S02]  /*14f0*/  ISETP.GE.AND P3, PT, R5, R0, PT ;  /* 0x000000000500720c */ /* 0x000fe40003f66270 */
[----:B------:R-:W-:-:S09]  /*1500*/  IADD3 R5, R11, 0x300, RZ ;  /* 0x000003000b057810 */ /* 0x000fd20007ffe0ff */
[----:B------:R-:W-:Y:S05]  /*1510*/  @P4 BRA `(.L_x_588) ;  /* 0x0000000000744947 */ /* 0x000fea0003800000 */
[----:B-----5:R-:W-:Y:S02]  /*1520*/  SHF.L.U32 R9, R9, 0x10, RZ ;  /* 0x0000001009097819 */ /* 0x020fe400000006ff */
[----:B------:R-:W-:Y:S02]  /*1530*/  MOV R13, 0x3f000000 ;  /* 0x3f000000000d7802 */ /* 0x000fe40000000f00 */
[C---:B------:R-:W-:Y:S01]  /*1540*/  FSETP.GT.FTZ.AND P4, PT, |R9|.reuse, 0.56000000238418579102, PT ;  /* 0x3f0f5c290900780b */ /* 0x040fe20003f94200 */
[C---:B------:R-:W-:Y:S01]  /*1550*/  FADD.FTZ R4, |R9|.reuse, -RZ ;  /* 0x800000ff09047221 */ /* 0x040fe20000010200 */
[----:B------:R-:W-:-:S03]  /*1560*/  FSETP.NEU.FTZ.AND P6, PT, |R9|, 1, PT ;  /* 0x3f8000000900780b */ /* 0x000fc60003fdd200 */
[----:B------:R-:W-:-:S04]  /*1570*/  FFMA.FTZ R10, -R4, R13, 0.5 ;  /* 0x3f000000040a7423 */ /* 0x000fc8000001010d */
[----:B------:R-:W1:Y:S02]  /*1580*/  MUFU.RSQ R13, R10 ;  /* 0x0000000a000d7308 */ /* 0x000e640000001400 */
[----:B-1----:R-:W-:Y:S01]  /*1590*/  FMUL.FTZ R12, R10, R13 ;  /* 0x0000000d0a0c7220 */ /* 0x002fe20000410000 */
[----:B------:R-:W-:Y:S01]  /*15a0*/  FMUL.FTZ R13, R13, 0.5 ;  /* 0x3f0000000d0d7820 */ /* 0x000fe20000410000 */
[----:B------:R-:W-:-:S03]  /*15b0*/  MOV R10, 0x3fd774eb ;  /* 0x3fd774eb000a7802 */ /* 0x000fc60000000f00 */
[----:B------:R-:W-:-:S04]  /*15c0*/  FFMA.FTZ R13, -R12, R13, 0.5 ;  /* 0x3f0000000c0d7423 */ /* 0x000fc8000001010d */
[----:B------:R-:W-:-:S05]  /*15d0*/  FFMA.FTZ R13, R12, R13, R12 ;  /* 0x0000000d0c0d7223 */ /* 0x000fca000001000c */
[----:B------:R-:W-:Y:S01]  /*15e0*/  @P4 FSEL R4, R13, RZ, P6 ;  /* 0x000000ff0d044208 */ /* 0x000fe20003000000 */
[----:B------:R-:W-:Y:S01]  /*15f0*/  HFMA2.MMA R13, -RZ, RZ, 1.265625, -5052 ;  /* 0x3d10ecefff0d7435 */ /* 0x000fe200000001ff */
        /* <DEDUP_REMOVED lines=15> */
.L_x_588:
[----:B------:R-:W-:Y:S05]  /*16f0*/  BSYNC B0 ;  /* 0x0000000000007941 */ /* 0x000fea0003800000 */
.L_x_587:
[----:B------:R-:W-:Y:S01]  /*1700*/  BSSY B0, `(.L_x_589) ;  /* 0x0000021000007945 */ /* 0x000fe20003800000 */
[----:B------:R-:W-:Y:S02]  /*1710*/  ISETP.GE.AND P4, PT, R5, R0, PT ;  /* 0x000000000500720c */ /* 0x000fe40003f86270 */
[----:B-----5:R-:W-:Y:S01]  /*1720*/  IADD3 R9, R11, 0x380, RZ ;  /* 0x000003800b097810 */ /* 0x020fe20007ffe0ff */
[----:B------:R-:W-:Y:S10]  /*1730*/  @P5 BRA `(.L_x_590) ;  /* 0x0000000000745947 */ /* 0x000ff40003800000 */
[----:B------:R-:W-:Y:S01]  /*1740*/  HFMA2.MMA R10, -RZ, RZ, 1.75, 0 ;  /* 0x3f000000ff0a7435 */ /* 0x000fe200000001ff */
[----:B------:R-:W-:-:S04]  /*1750*/  SHF.L.U32 R8, R8, 0x10, RZ ;  /* 0x0000001008087819 */ /* 0x000fc800000006ff */
        /* <DEDUP_REMOVED lines=27> */
.L_x_590:
[----:B------:R-:W-:Y:S05]  /*1910*/  BSYNC B0 ;  /* 0x0000000000007941 */ /* 0x000fea0003800000 */
.L_x_589:
[----:B------:R-:W-:Y:S01]  /*1920*/  ISETP.GE.AND P5, PT, R9, R0, PT ;  /* 0x000000000900720c */ /* 0x000fe20003fa6270 */
[----:B------:R-:W-:Y:S01]  /*1930*/  BSSY B0, `(.L_x_591) ;  /* 0x0000021000007945 */ /* 0x000fe20003800000 */
[----:B------:R-:W-:-:S05]  /*1940*/  @!P0 IADD3 R9, R6, R11, RZ ;  /* 0x0000000b06098210 */ /* 0x000fca0007ffe0ff */
[----:B0-----:R-:W-:Y:S01]  /*1950*/  @!P0 IMAD.WIDE.U32 R16, R9, 0x2, R16 ;  /* 0x0000000209108825 */ /* 0x001fe200078e0010 */
[----:B------:R-:W-:Y:S06]  /*1960*/  @P1 BRA `(.L_x_592) ;  /* 0x0000000000741947 */ /* 0x000fec0003800000 */
[----:B------:R-:W-:Y:S02]  /*1970*/  SHF.L.U32 R7, R7, 0x10, RZ ;  /* 0x0000001007077819 */ /* 0x000fe400000006ff */
[----:B------:R-:W-:Y:S02]  /*1980*/  MOV R9, 0x3f000000 ;  /* 0x3f00000000097802 */ /* 0x000fe40000000f00 */
        /* <DEDUP_REMOVED lines=27> */
.L_x_592:
[----:B------:R-:W-:Y:S05]  /*1b40*/  BSYNC B0 ;  /* 0x0000000000007941 */ /* 0x000fea0003800000 */
.L_x_591:
[----:B------:R-:W-:Y:S04]  /*1b50*/  BSSY B0, `(.L_x_593) ;  /* 0x000001f000007945 */ /* 0x000fe80003800000 */
[----:B------:R-:W-:Y:S05]  /*1b60*/  @P2 BRA `(.L_x_594) ;  /* 0x0000000000742947 */ /* 0x000fea0003800000 */
[----:B------:R-:W-:Y:S01]  /*1b70*/  HFMA2.MMA R9, -RZ, RZ, 1.75, 0 ;  /* 0x3f000000ff097435 */ /* 0x000fe200000001ff */
[----:B------:R-:W-:-:S04]  /*1b80*/  SHF.L.U32 R21, R21, 0x10, RZ ;  /* 0x0000001015157819 */ /* 0x000fc800000006ff */
        /* <DEDUP_REMOVED lines=27> */
.L_x_594:
[----:B------:R-:W-:Y:S05]  /*1d40*/  BSYNC B0 ;  /* 0x0000000000007941 */ /* 0x000fea0003800000 */
.L_x_593:
[----:B------:R-:W-:Y:S04]  /*1d50*/  BSSY B0, `(.L_x_595) ;  /* 0x000001f000007945 */ /* 0x000fe80003800000 */
[----:B------:R-:W-:Y:S05]  /*1d60*/  @P3 BRA `(.L_x_596) ;  /* 0x0000000000743947 */ /* 0x000fea0003800000 */
        /* <DEDUP_REMOVED lines=29> */
.L_x_596:
[----:B------:R-:W-:Y:S05]  /*1f40*/  BSYNC B0 ;  /* 0x0000000000007941 */ /* 0x000fea0003800000 */
.L_x_595:
        /* <DEDUP_REMOVED lines=13> */
[----:B------:R-:W-:-:S04]  /*2020*/  MOV R14, 0x3d10ecef ;  /* 0x3d10ecef000e7802 */ /* 0x000fc80000000f00 */
        /* <DEDUP_REMOVED lines=17> */
.L_x_598:
[----:B------:R-:W-:Y:S05]  /*2140*/  BSYNC B0 ;  /* 0x0000000000007941 */ /* 0x000fea0003800000 */
.L_x_597:
        /* <DEDUP_REMOVED lines=24> */
[----:B------:R-:W-:Y:S01]  /*22d0*/  FFMA.FTZ R12, R13, R14, R13 ;  /* 0x0000000e0d0c7223 */ /* 0x000fe2000001000d */
[----:B------:R-:W-:-:S03]  /*22e0*/  MOV R14, 0x3fd774eb ;  /* 0x3fd774eb000e7802 */ /* 0x000fc60000000f00 */
[----:B------:R-:W-:-:S05]  /*22f0*/  FADD.FTZ R13, -R12, -RZ ;  /* 0x800000ff0c0d7221 */ /* 0x000fca0000010100 */
[----:B------:R-:W-:-:S05]  /*2300*/  FSEL R13, R12, R13, P1 ;  /* 0x0000000d0c0d7208 */ /* 0x000fca0000800000 */
[----:B------:R-:W-:-:S04]  /*2310*/  @!P2 FFMA.FTZ R12, R14, 0.93318945169448852539, R13 ;  /* 0x3f6ee5810e0ca823 */ /* 0x000fc8000001000d */
[----:B------:R-:W-:-:S05]  /*2320*/  @P1 FADD.FTZ R12, R12, R12 ;  /* 0x0000000c0c0c1221 */ /* 0x000fca0000010000 */
[----:B------:R-:W-:-:S07]  /*2330*/  F2FP.BF16.F32.PACK_AB R12, RZ, R12 ;  /* 0x0000000cff0c723e */ /* 0x000fce00000010ff */
.L_x_600:
[----:B------:R-:W-:Y:S05]  /*2340*/  BSYNC B0 ;  /* 0x0000000000007941 */ /* 0x000fea0003800000 */
.L_x_599:
[----:B------:R-:W-:Y:S01]  /*2350*/  @!P0 MOV R11, R3 ;  /* 0x00000003000b8202 */ /* 0x000fe20000000f00 */
[----:B------:R0:W-:Y:S01]  /*2360*/  @!P0 STG.E.U16 desc[UR4][R16.64], R2 ;  /* 0x0000000210008986 */ /* 0x0001e2000c101504 */
[----:B------:R-:W-:Y:S04]  /*2370*/  BSSY B0, `(.L_x_601) ;  /* 0x000002d000007945 */ /* 0x000fe80003800000 */
[----:B------:R-:W-:Y:S01]  /*2380*/  BSSY B1, `(.L_x_602) ;  /* 0x0000025000017945 */ /* 0x000fe20003800000 */
[----:B------:R-:W-:-:S13]  /*2390*/  ISETP.GE.AND P0, PT, R11, R0, PT ;  /* 0x000000000b00720c */ /* 0x000fda0003f06270 */
[----:B0-----:R-:W-:Y:S05]  /*23a0*/  @P0 BRA `(.L_x_603) ;  /* 0x0000000000300947 */ /* 0x001fea0003800000 */
[----:B------:R-:W0:Y:S01]  /*23b0*/  LDC.64 R2, c[0x0][0x218] ;  /* 0x00008600ff027b82 */ /* 0x000e220000000a00 */
[----:B------:R-:W-:Y:S02]  /*23c0*/  IADD3 R13, R6, R11, RZ ;  /* 0x0000000b060d7210 */ /* 0x000fe40007ffe0ff */
[----:B------:R-:W-:-:S04]  /*23d0*/  IADD3 R11, R11, 0x80, RZ ;  /* 0x000000800b0b7810 */ /* 0x000fc80007ffe0ff */
[----:B------:R-:W-:Y:S01]  /*23e0*/  ISETP.GE.AND P0, PT, R11, R0, PT ;  /* 0x000000000b00720c */ /* 0x000fe20003f06270 */
[----:B0-----:R-:W-:-:S05]  /*23f0*/  IMAD.WIDE.U32 R2, R13, 0x2, R2 ;  /* 0x000000020d027825 */ /* 0x001fca00078e0002 */
[----:B------:R0:W-:Y:S07]  /*2400*/  STG.E.U16 desc[UR4][R2.64], R4 ;  /* 0x0000000402007986 */ /* 0x0001ee000c101504 */
[----:B------:R-:W-:Y:S05]  /*2410*/  @P0 BRA `(.L_x_604) ;  /* 0x0000000000300947 */ /* 0x000fea0003800000 */
[----:B0-----:R-:W0:Y:S01]  /*2420*/  LDC.64 R2, c[0x0][0x218] ;  /* 0x00008600ff027b82 */ /* 0x001e220000000a00 */
[----:B------:R-:W-:Y:S02]  /*2430*/  IADD3 R13, R6, R11, RZ ;  /* 0x0000000b060d7210 */ /* 0x000fe40007ffe0ff */
[----:B------:R-:W-:-:S03]  /*2440*/  IADD3 R11, R11, 0x80, RZ ;  /* 0x000000800b0b7810 */ /* 0x000fc60007ffe0ff */
[----:B0-----:R-:W-:-:S05]  /*2450*/  IMAD.WIDE.U32 R2, R13, 0x2, R2 ;  /* 0x000000020d027825 */ /* 0x001fca00078e0002 */
[----:B------:R0:W-:Y:S02]  /*2460*/  STG.E.U16 desc[UR4][R2.64], R5 ;  /* 0x0000000502007986 */ /* 0x0001e4000c101504 */
.L_x_603:
[----:B------:R-:W-:-:S13]  /*2470*/  ISETP.GE.AND P0, PT, R11, R0, PT ;  /* 0x000000000b00720c */ /* 0x000fda0003f06270 */
[----:B------:R-:W-:Y:S05]  /*2480*/  @P0 BRA `(.L_x_605) ;  /* 0x0000000000300947 */ /* 0x000fea0003800000 */
[----:B0-----:R-:W0:Y:S01]  /*2490*/  LDC.64 R2, c[0x0][0x218] ;  /* 0x00008600ff027b82 */ /* 0x001e220000000a00 */
[----:B------:R-:W-:Y:S02]  /*24a0*/  IADD3 R5, R6, R11, RZ ;  /* 0x0000000b06057210 */ /* 0x000fe40007ffe0ff */
[----:B------:R-:W-:-:S03]  /*24b0*/  IADD3 R11, R11, 0x80, RZ ;  /* 0x000000800b0b7810 */ /* 0x000fc60007ffe0ff */
[----:B0-----:R-:W-:-:S05]  /*24c0*/  IMAD.WIDE.U32 R2, R5, 0x2, R2 ;  /* 0x0000000205027825 */ /* 0x001fca00078e0002 */
[----:B------:R1:W-:Y:S02]  /*24d0*/  STG.E.U16 desc[UR4][R2.64], R7 ;  /* 0x0000000702007986 */ /* 0x0003e4000c101504 */
.L_x_604:
[----:B------:R-:W-:-:S13]  /*24e0*/  ISETP.GE.AND P0, PT, R11, R0, PT ;  /* 0x000000000b00720c */ /* 0x000fda0003f06270 */
[----:B------:R-:W-:Y:S05]  /*24f0*/  @P0 BRA `(.L_x_606) ;  /* 0x0000000000340947 */ /* 0x000fea0003800000 */
[----:B01----:R-:W0:Y:S01]  /*2500*/  LDC.64 R2, c[0x0][0x218] ;  /* 0x00008600ff027b82 */ /* 0x003e220000000a00 */
[----:B------:R-:W-:Y:S02]  /*2510*/  IADD3 R5, R6, R11, RZ ;  /* 0x0000000b06057210 */ /* 0x000fe40007ffe0ff */
[----:B------:R-:W-:-:S03]  /*2520*/  IADD3 R11, R11, 0x80, RZ ;  /* 0x000000800b0b7810 */ /* 0x000fc60007ffe0ff */
[----:B0-----:R-:W-:-:S05]  /*2530*/  IMAD.WIDE.U32 R2, R5, 0x2, R2 ;  /* 0x0000000205027825 */ /* 0x001fca00078e0002 */
[----:B------:R1:W-:Y:S02]  /*2540*/  STG.E.U16 desc[UR4][R2.64], R8 ;  /* 0x0000000802007986 */ /* 0x0003e4000c101504 */
.L_x_605:
[----:B------:R-:W-:-:S13]  /*2550*/  ISETP.GE.AND P0, PT, R11, R0, PT ;  /* 0x000000000b00720c */ /* 0x000fda0003f06270 */
[----:B------:R-:W-:Y:S05]  /*2560*/  @P0 BREAK B1 ;  /* 0x0000000000010942 */ /* 0x000fea0003800000 */
[----:B------:R-:W-:Y:S05]  /*2570*/  @P0 BRA `(.L_x_607) ;  /* 0x0000000000300947 */ /* 0x000fea0003800000 */
[----:B01----:R-:W0:Y:S01]  /*2580*/  LDC.64 R2, c[0x0][0x218] ;  /* 0x00008600ff027b82 */ /* 0x003e220000000a00 */
[----:B------:R-:W-:Y:S02]  /*2590*/  IADD3 R5, R6, R11, RZ ;  /* 0x0000000b06057210 */ /* 0x000fe40007ffe0ff */
[----:B------:R-:W-:-:S03]  /*25a0*/  IADD3 R11, R11, 0x80, RZ ;  /* 0x000000800b0b7810 */ /* 0x000fc60007ffe0ff */
[----:B0-----:R-:W-:-:S05]  /*25b0*/  IMAD.WIDE.U32 R2, R5, 0x2, R2 ;  /* 0x0000000205027825 */ /* 0x001fca00078e0002 */
[----:B------:R2:W-:Y:S02]  /*25c0*/  STG.E.U16 desc[UR4][R2.64], R9 ;  /* 0x0000000902007986 */ /* 0x0005e4000c101504 */
.L_x_606:
[----:B------:R-:W-:Y:S05]  /*25d0*/  BSYNC B1 ;  /* 0x0000000000017941 */ /* 0x000fea0003800000 */
.L_x_602:
[----:B------:R-:W-:-:S13]  /*25e0*/  ISETP.GE.AND P0, PT, R11, R0, PT ;  /* 0x000000000b00720c */ /* 0x000fda0003f06270 */
[----:B012---:R-:W0:Y:S01]  /*25f0*/  @!P0 LDC.64 R2, c[0x0][0x218] ;  /* 0x00008600ff028b82 */ /* 0x007e220000000a00 */
[----:B------:R-:W-:Y:S02]  /*2600*/  @!P0 IADD3 R5, R6, R11, RZ ;  /* 0x0000000b06058210 */ /* 0x000fe40007ffe0ff */
[----:B------:R-:W-:-:S03]  /*2610*/  @!P0 IADD3 R11, R11, 0x80, RZ ;  /* 0x000000800b0b8810 */ /* 0x000fc60007ffe0ff */
[----:B0-----:R-:W-:-:S05]  /*2620*/  @!P0 IMAD.WIDE.U32 R2, R5, 0x2, R2 ;  /* 0x0000000205028825 */ /* 0x001fca00078e0002 */
[----:B------:R2:W-:Y:S02]  /*2630*/  @!P0 STG.E.U16 desc[UR4][R2.64], R10 ;  /* 0x0000000a02008986 */ /* 0x0005e4000c101504 */
.L_x_607:
[----:B------:R-:W-:Y:S05]  /*2640*/  BSYNC B0 ;  /* 0x0000000000007941 */ /* 0x000fea0003800000 */
.L_x_601:
[----:B------:R-:W-:Y:S05]  /*2650*/  WARPSYNC.ALL ;  /* 0x0000000000007948 */ /* 0x000fea0003800000 */
[----:B------:R-:W-:-:S13]  /*2660*/  ISETP.GE.AND P0, PT, R11, R0, PT ;  /* 0x000000000b00720c */ /* 0x000fda0003f06270 */
[----:B------:R-:W-:Y:S05]  /*2670*/  @P0 EXIT ;  /* 0x000000000000094d */ /* 0x000fea0003800000 */
[----:B012---:R-:W0:Y:S01]  /*2680*/  LDC.64 R2, c[0x0][0x218] ;  /* 0x00008600ff027b82 */ /* 0x007e220000000a00 */
[----:B------:R-:W-:-:S05]  /*2690*/  IADD3 R11, R6, R11, RZ ;  /* 0x0000000b060b7210 */ /* 0x000fca0007ffe0ff */
[----:B0-----:R-:W-:-:S05]  /*26a0*/  IMAD.WIDE.U32 R2, R11, 0x2, R2 ;  /* 0x000000020b027825 */ /* 0x001fca00078e0002 */
[----:B------:R-:W-:Y:S01]  /*26b0*/  STG.E.U16 desc[UR4][R2.64], R12 ;  /* 0x0000000c02007986 */ /* 0x000fe2000c101504 */
[----:B------:R-:W-:Y:S05]  /*26c0*/  EXIT ;  /* 0x000000000000794d */ /* 0x000fea0003800000 */
.L_x_608:
        /* <DEDUP_REMOVED lines=11> */
.L_x_20099:


//--------------------- .text._ZN2at6native29vectorized_elementwise_kernelILi4EZZZNS0_16acos_kernel_cudaERNS_18TensorIteratorBaseEENKUlvE0_clEvENKUlvE2_clEvEUlN3c108BFloat16EE_St5arrayIPcLm2EEEEviT0_T1_ --------------------------
	.section	.text._ZN2at6native29vectorized_elementwise_kernelILi4EZZZNS0_16acos_kernel_cudaERNS_18TensorIteratorBaseEENKUlvE0_clEvENKUlvE2_clEvEUlN3c108BFloat16EE_St5arrayIPcLm2EEEEviT0_T1_,"ax",@progbits
	.align	128
        .global         _ZN2at6native29vectorized_elementwise_kernelILi4EZZZNS0_16acos_kernel_cudaERNS_18TensorIteratorBaseEENKUlvE0_clEvENKUlvE2_clEvEUlN3c108BFloat16EE_St5arrayIPcLm2EEEEviT0_T1_
        .type           _ZN2at6native29vectorized_elementwise_kernelILi4EZZZNS0_16acos_kernel_cudaERNS_18TensorIteratorBaseEENKUlvE0_clEvENKUlvE2_clEvEUlN3c108BFloat16EE_St5arrayIPcLm2EEEEviT0_T1_,@function
        .size           _ZN2at6native29vectorized_elementwise_kernelILi4EZZZNS0_16acos_kernel_cudaERNS_18TensorIteratorBaseEENKUlvE0_clEvENKUlvE2_clEvEUlN3c108BFloat16EE_St5arrayIPcLm2EEEEviT0_T1_,(.L_x_20100 - _ZN2at6native29vectorized_elementwise_kernelILi4EZZZNS0_16acos_kernel_cudaERNS_18TensorIteratorBaseEENKUlvE0_clEvENKUlvE2_clEvEUlN3c108BFloat16EE_St5arrayIPcLm2EEEEviT0_T1_)
        .other          _ZN2at6native29vectorized_elementwise_kernelILi4EZZZNS0_16acos_kernel_cudaERNS_18TensorIteratorBaseEENKUlvE0_clEvENKUlvE2_clEvEUlN3c108BFloat16EE_St5arrayIPcLm2EEEEviT0_T1_,@"STO_CUDA_ENTRY STV_DEFAULT"
_ZN2at6native29vectorized_elementwise_kernelILi4EZZZNS0_16acos_kernel_cudaERNS_18TensorIteratorBaseEENKUlvE0_clEvENKUlvE2_clEvEUlN3c108BFloat16EE_St5arrayIPcLm2EEEEviT0_T1_:
.text._ZN2at6native29vectorized_elementwise_kernelILi4EZZZNS0_16acos_kernel_cudaERNS_18TensorIteratorBaseEENKUlvE0_clEvENKUlvE2_clEvEUlN3c108BFloat16EE_St5arrayIPcLm2EEEEviT0_T1_:
        /* <DEDUP_REMOVED lines=12> */
[----:B------:R-:W2:Y:S04]  /*00c0*/  LDG.E.64 R6, desc[UR4][R10.64] ;  /* 0x000000040a067981 */ /* 0x000ea8000c1e1b00 */
[----:B------:R0:W3:Y:S01]  /*00d0*/  LDG.E.64 R2, desc[UR4][R10.64+0x400] ;  /* 0x000400040a027981 */ /* 0x0000e2000c1e1b00 */
[----:B------:R-:W-:Y:S01]  /*00e0*/  HFMA2.MMA R4, -RZ, RZ, 1.75, 0 ;  /* 0x3f000000ff047435 */ /* 0x000fe200000001ff */
[C---:B--2---:R-:W-:Y:S02]  /*00f0*/  SHF.L.U32 R8, R6.reuse, 0x10, RZ ;  /* 0x0000001006087819 */ /* 0x044fe400000006ff */
[----:B0-----:R-:W-:Y:S02]  /*0100*/  PRMT R10, R6, 0x7632, R10 ;  /* 0x00007632060a7816 */ /* 0x001fe4000000000a */
[C---:B------:R-:W-:Y:S01]  /*0110*/  FSETP.GT.FTZ.AND P1, PT, |R8|.reuse, 0.56000000238418579102, PT ;  /* 0x3f0f5c290800780b */ /* 0x040fe20003f34200 */
[C---:B------:R-:W-:Y:S01]  /*0120*/  FADD.FTZ R17, |R8|.reuse, -RZ ;  /* 0x800000ff08117221 */ /* 0x040fe20000010200 */
[----:B------:R-:W-:-:S02]  /*0130*/  FSETP.NEU.FTZ.AND P0, PT, |R8|, 1, PT ;  /* 0x3f8000000800780b */ /* 0x000fc40003f1d200 */
[----:B------:R-:W-:Y:S01]  /*0140*/  SHF.L.U32 R10, R10, 0x10, RZ ;  /* 0x000000100a0a7819 */ /* 0x000fe200000006ff */
[----:B------:R-:W-:Y:S01]  /*0150*/  FFMA.FTZ R12, -R17, R4, 0.5 ;  /* 0x3f000000110c7423 */ /* 0x000fe20000010104 */
[----:B------:R-:W-:Y:S02]  /*0160*/  MOV R6, 0x3d10ecef ;  /* 0x3d10ecef00067802 */ /* 0x000fe40000000f00 */
[----:B------:R-:W-:Y:S01]  /*0170*/  FSETP.GT.FTZ.AND P3, PT, |R10|, 0.56000000238418579102, PT ;  /* 0x3f0f5c290a00780b */ /* 0x000fe20003f74200 */
[----:B------:R-:W0:Y:S01]  /*0180*/  MUFU.RSQ R9, R12 ;  /* 0x0000000c00097308 */ /* 0x000e220000001400 */
[----:B------:R-:W-:Y:S01]  /*0190*/  FSETP.GT.FTZ.AND P5, PT, R8, 0.56000000238418579102, PT ;  /* 0x3f0f5c290800780b */ /* 0x000fe20003fb4000 */
[----:B0-----:R-:W-:Y:S01]  /*01a0*/  FMUL.FTZ R13, R12, R9 ;  /* 0x000000090c0d7220 */ /* 0x001fe20000410000 */
[----:B------:R-:W-:Y:S01]  /*01b0*/  FMUL.FTZ R14, R9, 0.5 ;  /* 0x3f000000090e7820 */ /* 0x000fe20000410000 */
[C---:B------:R-:W-:Y:S02]  /*01c0*/  SHF.L.U32 R9, R7.reuse, 0x10, RZ ;  /* 0x0000001007097819 */ /* 0x040fe400000006ff */
[----:B------:R-:W-:Y:S01]  /*01d0*/  PRMT R12, R7, 0x7632, R12 ;  /* 0x00007632070c7816 */ /* 0x000fe2000000000c */
[----:B------:R-:W-:Y:S01]  /*01e0*/  FFMA.FTZ R14, -R13, R14, 0.5 ;  /* 0x3f0000000d0e7423 */ /* 0x000fe2000001010e */
[C---:B------:R-:W-:Y:S01]  /*01f0*/  FSETP.GT.FTZ.AND P4, PT, |R9|.reuse, 0.56000000238418579102, PT ;  /* 0x3f0f5c290900780b */ /* 0x040fe20003f94200 */
[----:B------:R-:W-:Y:S01]  /*0200*/  FADD.FTZ R11, |R9|, -RZ ;  /* 0x800000ff090b7221 */ /* 0x000fe20000010200 */
[----:B------:R-:W-:Y:S01]  /*0210*/  SHF.L.U32 R12, R12, 0x10, RZ ;  /* 0x000000100c0c7819 */ /* 0x000fe200000006ff */
[----:B------:R-:W-:Y:S01]  /*0220*/  FFMA.FTZ R14, R13, R14, R13 ;  /* 0x0000000e0d0e7223 */ /* 0x000fe2000001000d */
[----:B------:R-:W-:Y:S01]  /*0230*/  FADD.FTZ R13, |R10|, -RZ ;  /* 0x800000ff0a0d7221 */ /* 0x000fe20000010200 */
[-C--:B------:R-:W-:Y:S01]  /*0240*/  FFMA.FTZ R20, -R11, R4.reuse, 0.5 ;  /* 0x3f0000000b147423 */ /* 0x080fe20000010104 */
[C---:B------:R-:W-:Y:S01]  /*0250*/  FSETP.GT.FTZ.AND P2, PT, |R12|.reuse, 0.56000000238418579102, PT ;  /* 0x3f0f5c290c00780b */ /* 0x040fe20003f54200 */
[----:B------:R-:W-:Y:S01]  /*0260*/  FADD.FTZ R15, |R12|, -RZ ;  /* 0x800000ff0c0f7221 */ /* 0x000fe20000010200 */
[----:B------:R-:W-:Y:S01]  /*0270*/  @P1 FSEL R17, R14, RZ, P0 ;  /* 0x000000ff0e111208 */ /* 0x000fe20000000000 */
[----:B------:R-:W0:Y:S01]  /*0280*/  MUFU.RSQ R23, R20 ;  /* 0x0000001400177308 */ /* 0x000e220000001400 */
[----:B------:R-:W-:Y:S01]  /*0290*/  FFMA.FTZ R19, -R13, R4, 0.5 ;  /* 0x3f0000000d137423 */ /* 0x000fe20000010104 */
[----:B------:R-:W-:-:S02]  /*02a0*/  FSETP.NEU.FTZ.AND P0, PT, |R9|, 1, PT ;  /* 0x3f8000000900780b */ /* 0x000fc40003f1d200 */
[----:B------:R-:W-:Y:S01]  /*02b0*/  LOP3.LUT R17, R17, 0x80000000, R8, 0xb8, !PT ;  /* 0x8000000011117812 */ /* 0x000fe200078eb808 */
[----:B------:R-:W-:Y:S01]  /*02c0*/  HFMA2.MMA R8, -RZ, RZ, 1.9599609375, 20144 ;  /* 0x3fd774ebff087435 */ /* 0x000fe200000001ff */
[----:B------:R-:W-:Y:S02]  /*02d0*/  FSETP.NEU.FTZ.AND P6, PT, |R12|, 1, PT ;  /* 0x3f8000000c00780b */ /* 0x000fe40003fdd200 */
[----:B------:R-:W1:Y:S01]  /*02e0*/  MUFU.RSQ R16, R19 ;  /* 0x0000001300107308 */ /* 0x000e620000001400 */
[----:B------:R-:W-:-:S04]  /*02f0*/  FMUL.FTZ R7, R17, R17 ;  /* 0x0000001111077220 */ /* 0x000fc80000410000 */
[----:B------:R-:W-:-:S04]  /*0300*/  FFMA.FTZ R14, R7, R6, 0.016980519518256187439 ;  /* 0x3c8b1abb070e7423 */ /* 0x000fc80000010006 */
[----:B------:R-:W-:Y:S01]  /*0310*/  FFMA.FTZ R18, R7, R14, 0.030762933194637298584 ;  /* 0x3cfc028c07127423 */ /* 0x000fe2000001000e */
[----:B------:R-:W-:Y:S01]  /*0320*/  FFMA.FTZ R14, -R15, R4, 0.5 ;  /* 0x3f0000000f0e7423 */ /* 0x000fe20000010104 */
[----:B0-----:R-:W-:Y:S01]  /*0330*/  FMUL.FTZ R20, R20, R23 ;  /* 0x0000001714147220 */ /* 0x001fe20000410000 */
[----:B------:R-:W-:Y:S01]  /*0340*/  FMUL.FTZ R23, R23, 0.5 ;  /* 0x3f00000017177820 */ /* 0x000fe20000410000 */
[C---:B------:R-:W-:Y:S01]  /*0350*/  FFMA.FTZ R18, R7.reuse, R18, 0.044709417968988418579 ;  /* 0x3d37213907127423 */ /* 0x040fe20000010012 */
[----:B------:R-:W0:Y:S02]  /*0360*/  MUFU.RSQ R21, R14 ;  /* 0x0000000e00157308 */ /* 0x000e240000001400 */
[----:B------:R-:W-:Y:S01]  /*0370*/  FFMA.FTZ R23, -R20, R23, 0.5 ;  /* 0x3f00000014177423 */ /* 0x000fe20000010117 */
[----:B------:R-:W-:Y:S01]  /*0380*/  FFMA.FTZ R18, R7, R18, 0.074989043176174163818 ;  /* 0x3d9993db07127423 */ /* 0x000fe20000010012 */
[----:B-1----:R-:W-:Y:S01]  /*0390*/  FMUL.FTZ R19, R19, R16 ;  /* 0x0000001013137220 */ /* 0x002fe20000410000 */
[----:B------:R-:W-:Y:S01]  /*03a0*/  FMUL.FTZ R16, R16, 0.5 ;  /* 0x3f00000010107820 */ /* 0x000fe20000410000 */
[----:B------:R-:W-:Y:S01]  /*03b0*/  FFMA.FTZ R23, R20, R23, R20 ;  /* 0x0000001714177223 */ /* 0x000fe20000010014 */
[----:B------:R-:W-:-:S02]  /*03c0*/  FFMA.FTZ R18, R7, R18, 0.16666707396507263184 ;  /* 0x3e2aaac607127423 */ /* 0x000fc40000010012 */
[----:B------:R-:W-:Y:S02]  /*03d0*/  FFMA.FTZ R16, -R19, R16, 0.5 ;  /* 0x3f00000013107423 */ /* 0x000fe40000010110 */
[----:B------:R-:W-:Y:S01]  /*03e0*/  FMUL.FTZ R18, R7, R18 ;  /* 0x0000001207127220 */ /* 0x000fe20000410000 */
[----:B------:R-:W-:Y:S01]  /*03f0*/  @P4 FSEL R11, R23, RZ, P0 ;  /* 0x000000ff170b4208 */ /* 0x000fe20000000000 */
[----:B------:R-:W-:Y:S01]  /*0400*/  FFMA.FTZ R19, R19, R16, R19 ;  /* 0x0000001013137223 */ /* 0x000fe20000010013 */
[----:B------:R-:W-:Y:S01]  /*0410*/  FSETP.NEU.FTZ.AND P0, PT, |R10|, 1, PT ;  /* 0x3f8000000a00780b */ /* 0x000fe20003f1d200 */
[----:B------:R-:W-:Y:S01]  /*0420*/  FFMA.FTZ R7, R17, R18, R17 ;  /* 0x0000001211077223 */ /* 0x000fe20000010011 */
[----:B------:R-:W-:Y:S01]  /*0430*/  LOP3.LUT R16, R11, 0x80000000, R9, 0xb8, !PT ;  /* 0x800000000b107812 */ /* 0x000fe200078eb809 */
[----:B0-----:R-:W-:Y:S01]  /*0440*/  FMUL.FTZ R14, R14, R21 ;  /* 0x000000150e0e7220 */ /* 0x001fe20000410000 */
[----:B------:R-:W-:Y:S01]  /*0450*/  FMUL.FTZ R21, R21, 0.5 ;  /* 0x3f00000015157820 */ /* 0x000fe20000410000 */
[----:B------:R-:W-:-:S02]  /*0460*/  @P3 FSEL R13, R19, RZ, P0 ;  /* 0x000000ff130d3208 */ /* 0x000fc40000000000 */
[----:B------:R-:W-:Y:S01]  /*0470*/  FMUL.FTZ R19, R16, R16 ;  /* 0x0000001010137220 */ /* 0x000fe20000410000 */
[C---:B------:R-:W-:Y:S01]  /*0480*/  FFMA.FTZ R21, -R14.reuse, R21, 0.5 ;  /* 0x3f0000000e157423 */ /* 0x040fe20000010115 */
[----:B------:R-:W-:Y:S02]  /*0490*/  LOP3.LUT R17, R13, 0x80000000, R10, 0xb8, !PT ;  /* 0x800000000d117812 */ /* 0x000fe400078eb80a */
[----:B------:R-:W-:Y:S01]  /*04a0*/  FSETP.GT.FTZ.AND P0, PT, R9, 0.56000000238418579102, PT ;  /* 0x3f0f5c290900780b */ /* 0x000fe20003f14000 */
[----:B------:R-:W-:Y:S01]  /*04b0*/  FFMA.FTZ R21, R14, R21, R14 ;  /* 0x000000150e157223 */ /* 0x000fe2000001000e */
[----:B------:R-:W-:Y:S01]  /*04c0*/  FADD.FTZ R14, -R7, -RZ ;  /* 0x800000ff070e7221 */ /* 0x000fe20000010100 */
[----:B------:R-:W-:Y:S01]  /*04d0*/  FMUL.FTZ R13, R17, R17 ;  /* 0x00000011110d7220 */ /* 0x000fe20000410000 */
[----:B---3--:R-:W-:Y:S02]  /*04e0*/  PRMT R9, R2, 0x7632, R9 ;  /* 0x0000763202097816 */ /* 0x008fe40000000009 */
[----:B------:R-:W-:-:S02]  /*04f0*/  @P2 FSEL R15, R21, RZ, P6 ;  /* 0x000000ff150f2208 */ /* 0x000fc40003000000 */
[----:B------:R-:W-:Y:S01]  /*0500*/  FSEL R11, R7, R14, P1 ;  /* 0x0000000e070b7208 */ /* 0x000fe20000800000 */
[----:B------:R-:W-:Y:S01]  /*0510*/  FFMA.FTZ R14, R19, R6, 0.016980519518256187439 ;  /* 0x3c8b1abb130e7423 */ /* 0x000fe20000010006 */
[----:B------:R-:W-:Y:S02]  /*0520*/  LOP3.LUT R18, R15, 0x80000000, R12, 0xb8, !PT ;  /* 0x800000000f127812 */ /* 0x000fe400078eb80c */
[----:B------:R-:W-:Y:S01]  /*0530*/  FSETP.GT.FTZ.AND P6, PT, R12, 0.56000000238418579102, PT ;  /* 0x3f0f5c290c00780b */ /* 0x000fe20003fd4000 */
[C---:B------:R-:W-:Y:S01]  /*0540*/  FFMA.FTZ R14, R19.reuse, R14, 0.030762933194637298584 ;  /* 0x3cfc028c130e7423 */ /* 0x040fe2000001000e */
[----:B------:R-:W-:Y:S01]  /*0550*/  @!P5 FFMA.FTZ R7, R8, 0.93318945169448852539, R11 ;  /* 0x3f6ee5810807d823 */ /* 0x000fe2000001000b */
[----:B------:R-:W-:Y:S01]  /*0560*/  FSETP.GT.FTZ.AND P5, PT, R10, 0.56000000238418579102, PT ;  /* 0x3f0f5c290a00780b */ /* 0x000fe20003fb4000 */
[----:B------:R-:W-:Y:S01]  /*0570*/  FMUL.FTZ R15, R18, R18 ;  /* 0x00000012120f7220 */ /* 0x000fe20000410000 */
[----:B------:R-:W-:Y:S01]  /*0580*/  FFMA.FTZ R14, R19, R14, 0.044709417968988418579 ;  /* 0x3d372139130e7423 */ /* 0x000fe2000001000e */
[-C--:B------:R-:W-:Y:S01]  /*0590*/  FFMA.FTZ R10, R13, R6.reuse, 0.016980519518256187439 ;  /* 0x3c8b1abb0d0a7423 */ /* 0x080fe20000010006 */
[----:B------:R-:W-:Y:S01]  /*05a0*/  SHF.L.U32 R2, R2, 0x10, RZ ;  /* 0x0000001002027819 */ /* 0x000fe200000006ff */
[----:B------:R-:W-:Y:S01]  /*05b0*/  FFMA.FTZ R12, R15, R6, 0.016980519518256187439 ;  /* 0x3c8b1abb0f0c7423 */ /* 0x000fe20000010006 */
[----:B------:R-:W-:Y:S01]  /*05c0*/  FFMA.FTZ R14, R19, R14, 0.074989043176174163818 ;  /* 0x3d9993db130e7423 */ /* 0x000fe2000001000e */
[----:B------:R-:W-:Y:S01]  /*05d0*/  FFMA.FTZ R10, R13, R10, 0.030762933194637298584 ;  /* 0x3cfc028c0d0a7423 */ /* 0x000fe2000001000a */
[----:B------:R-:W-:Y:S01]  /*05e0*/  SHF.L.U32 R9, R9, 0x10, RZ ;  /* 0x0000001009097819 */ /* 0x000fe200000006ff */
[----:B------:R-:W-:Y:S01]  /*05f0*/  FFMA.FTZ R12, R15, R12, 0.030762933194637298584 ;  /* 0x3cfc028c0f0c7423 */ /* 0x000fe2000001000c */
[----:B------:R-:W-:Y:S01]  /*0600*/  FFMA.FTZ R14, R19, R14, 0.16666707396507263184 ;  /* 0x3e2aaac6130e7423 */ /* 0x000fe2000001000e */
[----:B------:R-:W-:Y:S01]  /*0610*/  FFMA.FTZ R10, R13, R10, 0.044709417968988418579 ;  /* 0x3d3721390d0a7423 */ /* 0x000fe2000001000a */
[----:B------:R-:W-:Y:S01]  /*0620*/  FADD.FTZ R11, |R2|, -RZ ;  /* 0x800000ff020b7221 */ /* 0x000fe20000010200 */
[----:B------:R-:W-:Y:S01]  /*0630*/  @P1 FADD.FTZ R7, R7, R7 ;  /* 0x0000000707071221 */ /* 0x000fe20000010000 */
[----:B------:R-:W-:Y:S01]  /*0640*/  FMUL.FTZ R21, R19, R14 ;  /* 0x0000000e13157220 */ /* 0x000fe20000410000 */
[----:B------:R-:W-:Y:S01]  /*0650*/  FFMA.FTZ R14, R15, R12, 0.044709417968988418579 ;  /* 0x3d3721390f0e7423 */ /* 0x000fe2000001000c */
[----:B------:R-:W-:Y:S01]  /*0660*/  FFMA.FTZ R12, R13, R10, 0.074989043176174163818 ;  /* 0x3d9993db0d0c7423 */ /* 0x000fe2000001000a */
[----:B------:R-:W-:Y:S01]  /*0670*/  FFMA.FTZ R19, -R11, R4, 0.5 ;  /* 0x3f0000000b137423 */ /* 0x000fe20000010104 */
[----:B------:R-:W-:Y:S01]  /*0680*/  FADD.FTZ R10, |R9|, -RZ ;  /* 0x800000ff090a7221 */ /* 0x000fe20000010200 */
[----:B------:R-:W-:Y:S01]  /*0690*/  FFMA.FTZ R22, R15, R14, 0.074989043176174163818 ;  /* 0x3d9993db0f167423 */ /* 0x000fe2000001000e */
[----:B------:R-:W-:Y:S01]  /*06a0*/  FFMA.FTZ R14, R13, R12, 0.16666707396507263184 ;  /* 0x3e2aaac60d0e7423 */ /* 0x000fe2000001000c */
[----:B------:R-:W0:Y:S01]  /*06b0*/  MUFU.RSQ R20, R19 ;  /* 0x0000001300147308 */ /* 0x000e220000001400 */
[----:B------:R-:W-:Y:S01]  /*06c0*/  SHF.L.U32 R12, R3, 0x10, RZ ;  /* 0x00000010030c7819 */ /* 0x000fe200000006ff */
[----:B------:R-:W-:Y:S01]  /*06d0*/  FFMA.FTZ R24, R15, R22, 0.16666707396507263184 ;  /* 0x3e2aaac60f187423 */ /* 0x000fe20000010016 */
[----:B------:R-:W-:Y:S01]  /*06e0*/  FMUL.FTZ R22, R13, R14 ;  /* 0x0000000e0d167220 */ /* 0x000fe20000410000 */
[----:B------:R-:W-:Y:S01]  /*06f0*/  FFMA.FTZ R13, R16, R21, R16 ;  /* 0x00000015100d7223 */ /* 0x000fe20000010010 */
[----:B------:R-:W-:Y:S01]  /*0700*/  FFMA.FTZ R14, -R10, R4, 0.5 ;  /* 0x3f0000000a0e7423 */ /* 0x000fe20000010104 */
[----:B------:R-:W-:Y:S01]  /*0710*/  FMUL.FTZ R23, R15, R24 ;  /* 0x000000180f177220 */ /* 0x000fe20000410000 */
[----:B------:R-:W-:Y:S01]  /*0720*/  FFMA.FTZ R16, R17, R22, R17 ;  /* 0x0000001611107223 */ /* 0x000fe20000010011 */
[----:B------:R-:W-:Y:S01]  /*0730*/  FADD.FTZ R24, -R13, -RZ ;  /* 0x800000ff0d187221 */ /* 0x000fe20000010100 */
[----:B------:R-:W-:Y:S01]  /*0740*/  PRMT R3, R3, 0x7632, R3 ;  /* 0x0000763203037816 */ /* 0x000fe20000000003 */
[----:B------:R-:W1:Y:S01]  /*0750*/  MUFU.RSQ R21, R14 ;  /* 0x0000000e00157308 */ /* 0x000e620000001400 */
[----:B------:R-:W-:Y:S01]  /*0760*/  FADD.FTZ R17, -R16, -RZ ;  /* 0x800000ff10117221 */ /* 0x000fe20000010100 */
[----:B------:R-:W-:Y:S01]  /*0770*/  FADD.FTZ R15, |R12|, -RZ ;  /* 0x800000ff0c0f7221 */ /* 0x000fe20000010200 */
[----:B------:R-:W-:Y:S01]  /*0780*/  FSEL R25, R13, R24, P4 ;  /* 0x000000180d197208 */ /* 0x000fe20002000000 */
[----:B------:R-:W-:Y:S01]  /*0790*/  FFMA.FTZ R18, R18, R23, R18 ;  /* 0x0000001712127223 */ /* 0x000fe20000010012 */
[----:B------:R-:W-:Y:S01]  /*07a0*/  SHF.L.U32 R3, R3, 0x10, RZ ;  /* 0x0000001003037819 */ /* 0x000fe200000006ff */
[----:B------:R-:W-:Y:S01]  /*07b0*/  FFMA.FTZ R22, -R15, R4, 0.5 ;  /* 0x3f0000000f167423 */ /* 0x000fe20000010104 */
[----:B0-----:R-:W-:Y:S01]  /*07c0*/  FMUL.FTZ R24, R19, R20 ;  /* 0x0000001413187220 */ /* 0x001fe20000410000 */
[----:B------:R-:W-:Y:S01]  /*07d0*/  FSEL R19, R16, R17, P3 ;  /* 0x0000001110137208 */ /* 0x000fe20001800000 */
[----:B------:R-:W-:Y:S01]  /*07e0*/  @!P0 FFMA.FTZ R13, R8, 0.93318945169448852539, R25 ;  /* 0x3f6ee581080d8823 */ /* 0x000fe20000010019 */
[----:B------:R-:W-:Y:S01]  /*07f0*/  FMUL.FTZ R27, R20, 0.5 ;  /* 0x3f000000141b7820 */ /* 0x000fe20000410000 */
[----:B------:R-:W-:Y:S01]  /*0800*/  FADD.FTZ R17, |R3|, -RZ ;  /* 0x800000ff03117221 */ /* 0x000fe20000010200 */
[----:B------:R-:W-:Y:S01]  /*0810*/  FSETP.GT.FTZ.AND P0, PT, |R2|, 0.56000000238418579102, PT ;  /* 0x3f0f5c290200780b */ /* 0x000fe20003f14200 */
[----:B------:R-:W0:Y:S01]  /*0820*/  MUFU.RSQ R23, R22 ;  /* 0x0000001600177308 */ /* 0x000e220000001400 */
[----:B------:R-:W-:Y:S01]  /*0830*/  FFMA.FTZ R27, -R24, R27, 0.5 ;  /* 0x3f000000181b7423 */ /* 0x000fe2000001011b */
[----:B------:R-:W-:Y:S01]  /*0840*/  FFMA.FTZ R4, -R17, R4, 0.5 ;  /* 0x3f00000011047423 */ /* 0x000fe20000010104 */
[----:B------:R-:W-:Y:S01]  /*0850*/  @!P5 FFMA.FTZ R16, R8, 0.93318945169448852539, R19 ;  /* 0x3f6ee5810810d823 */ /* 0x000fe20000010013 */
[----:B------:R-:W-:Y:S01]  /*0860*/  FSETP.NEU.FTZ.AND P5, PT, |R2|, 1, PT ;  /* 0x3f8000000200780b */ /* 0x000fe20003fbd200 */
[----:B------:R-:W-:Y:S01]  /*0870*/  FFMA.FTZ R27, R24, R27, R24 ;  /* 0x0000001b181b7223 */ /* 0x000fe20000010018 */
[----:B-1----:R-:W-:Y:S01]  /*0880*/  FMUL.FTZ R14, R14, R21 ;  /* 0x000000150e0e7220 */ /* 0x002fe20000410000 */
[----:B------:R-:W-:Y:S01]  /*0890*/  FMUL.FTZ R25, R21, 0.5 ;  /* 0x3f00000015197820 */ /* 0x000fe20000410000 */
[----:B------:R-:W1:Y:S01]  /*08a0*/  MUFU.RSQ R19, R4 ;  /* 0x0000000400137308 */ /* 0x000e620000001400 */
[----:B------:R-:W-:Y:S01]  /*08b0*/  FADD.FTZ R21, -R18, -RZ ;  /* 0x800000ff12157221 */ /* 0x000fe20000010100 */
[----:B------:R-:W-:Y:S01]  /*08c0*/  FSETP.GT.FTZ.AND P1, PT, |R9|, 0.56000000238418579102, PT ;  /* 0x3f0f5c290900780b */ /* 0x000fe20003f34200 */
[----:B------:R-:W-:Y:S01]  /*08d0*/  FFMA.FTZ R25, -R14, R25, 0.5 ;  /* 0x3f0000000e197423 */ /* 0x000fe20000010119 */
[----:B------:R-:W-:Y:S01]  /*08e0*/  @P0 FSEL R11, R27, RZ, P5 ;  /* 0x000000ff1b0b0208 */ /* 0x000fe20002800000 */
[----:B------:R-:W-:Y:S01]  /*08f0*/  @P4 FADD.FTZ R13, R13, R13 ;  /* 0x0000000d0d0d4221 */ /* 0x000fe20000010000 */
[----:B------:R-:W-:Y:S01]  /*0900*/  FSEL R21, R18, R21, P2 ;  /* 0x0000001512157208 */ /* 0x000fe20001000000 */
[----:B------:R-:W-:Y:S01]  /*0910*/  FFMA.FTZ R25, R14, R25, R14 ;  /* 0x000000190e197223 */ /* 0x000fe2000001000e */
[----:B------:R-:W-:Y:S01]  /*0920*/  LOP3.LUT R11, R11, 0x80000000, R2, 0xb8, !PT ;  /* 0x800000000b0b7812 */ /* 0x000fe200078eb802 */
[----:B0-----:R-:W-:Y:S01]  /*0930*/  FMUL.FTZ R22, R22, R23 ;  /* 0x0000001716167220 */ /* 0x001fe20000410000 */
[----:B------:R-:W-:Y:S01]  /*0940*/  FMUL.FTZ R23, R23, 0.5 ;  /* 0x3f00000017177820 */ /* 0x000fe20000410000 */
[----:B------:R-:W-:Y:S01]  /*0950*/  @!P6 FFMA.FTZ R18, R8, 0.93318945169448852539, R21 ;  /* 0x3f6ee5810812e823 */ /* 0x000fe20000010015 */
[----:B------:R-:W-:Y:S01]  /*0960*/  FSETP.NEU.FTZ.AND P5, PT, |R9|, 1, PT ;  /* 0x3f8000000900780b */ /* 0x000fe20003fbd200 */
[----:B------:R-:W-:Y:S01]  /*0970*/  FMUL.FTZ R21, R11, R11 ;  /* 0x0000000b0b157220 */ /* 0x000fe20000410000 */
[----:B------:R-:W-:Y:S01]  /*0980*/  FSETP.GT.FTZ.AND P6, PT, |R12|, 0.56000000238418579102, PT ;  /* 0x3f0f5c290c00780b */ /* 0x000fe20003fd4200 */
[----:B------:R-:W-:Y:S01]  /*0990*/  FFMA.FTZ R23, -R22, R23, 0.5 ;  /* 0x3f00000016177423 */ /* 0x000fe20000010117 */
[----:B------:R-:W-:Y:S01]  /*09a0*/  @P1 FSEL R10, R25, RZ, P5 ;  /* 0x000000ff190a1208 */ /* 0x000fe20002800000 */
[----:B-1----:R-:W-:Y:S01]  /*09b0*/  FMUL.FTZ R14, R4, R19 ;  /* 0x00000013040e7220 */ /* 0x002fe20000410000 */
[----:B------:R-:W-:Y:S01]  /*09c0*/  FFMA.FTZ R4, R21, R6, 0.016980519518256187439 ;  /* 0x3c8b1abb15047423 */ /* 0x000fe20000010006 */
[----:B------:R-:W-:Y:S01]  /*09d0*/  FFMA.FTZ R23, R22, R23, R22 ;  /* 0x0000001716177223 */ /* 0x000fe20000010016 */
[----:B------:R-:W-:Y:S01]  /*09e0*/  FMUL.FTZ R19, R19, 0.5 ;  /* 0x3f00000013137820 */ /* 0x000fe20000410000 */
[----:B------:R-:W-:Y:S01]  /*09f0*/  LOP3.LUT R10, R10, 0x80000000, R9, 0xb8, !PT ;  /* 0x800000000a0a7812 */ /* 0x000fe200078eb809 */
[----:B------:R-:W-:Y:S01]  /*0a00*/  FFMA.FTZ R4, R21, R4, 0.030762933194637298584 ;  /* 0x3cfc028c15047423 */ /* 0x000fe20000010004 */
[----:B------:R-:W-:Y:S01]  /*0a10*/  FSETP.NEU.FTZ.AND P5, PT, |R12|, 1, PT ;  /* 0x3f8000000c00780b */ /* 0x000fe20003fbd200 */
[----:B------:R-:W-:Y:S01]  /*0a20*/  FFMA.FTZ R25, -R14, R19, 0.5 ;  /* 0x3f0000000e197423 */ /* 0x000fe20000010113 */
[----:B------:R-:W-:Y:S01]  /*0a30*/  FSETP.GT.FTZ.AND P4, PT, |R3|, 0.56000000238418579102, PT ;  /* 0x3f0f5c290300780b */ /* 0x000fe20003f94200 */
[----:B------:R-:W-:Y:S01]  /*0a40*/  FFMA.FTZ R4, R21, R4, 0.044709417968988418579 ;  /* 0x3d37213915047423 */ /* 0x000fe20000010004 */
[----:B------:R-:W-:Y:S01]  /*0a50*/  FMUL.FTZ R19, R10, R10 ;  /* 0x0000000a0a137220 */ /* 0x000fe20000410000 */
[----:B------:R-:W-:Y:S01]  /*0a60*/  @P6 FSEL R15, R23, RZ, P5 ;  /* 0x000000ff170f6208 */ /* 0x000fe20002800000 */
[----:B------:R-:W-:Y:S01]  /*0a70*/  FFMA.FTZ R25, R14, R25, R14 ;  /* 0x000000190e197223 */ /* 0x000fe2000001000e */
[----:B------:R-:W-:Y:S01]  /*0a80*/  FFMA.FTZ R4, R21, R4, 0.074989043176174163818 ;  /* 0x3d9993db15047423 */ /* 0x000fe20000010004 */
[----:B------:R-:W-:Y:S01]  /*0a90*/  FFMA.FTZ R14, R19, R6, 0.016980519518256187439 ;  /* 0x3c8b1abb130e7423 */ /* 0x000fe20000010006 */
[----:B------:R-:W-:Y:S01]  /*0aa0*/  LOP3.LUT R15, R15, 0x80000000, R12, 0xb8, !PT ;  /* 0x800000000f0f7812 */ /* 0x000fe200078eb80c */
[----:B------:R-:W-:Y:S01]  /*0ab0*/  @P3 FADD.FTZ R16, R16, R16 ;  /* 0x0000001010103221 */ /* 0x000fe20000010000 */
[----:B------:R-:W-:Y:S01]  /*0ac0*/  FFMA.FTZ R4, R21, R4, 0.16666707396507263184 ;  /* 0x3e2aaac615047423 */ /* 0x000fe20000010004 */
[----:B------:R-:W-:Y:S01]  /*0ad0*/  FSETP.NEU.FTZ.AND P5, PT, |R3|, 1, PT ;  /* 0x3f8000000300780b */ /* 0x000fe20003fbd200 */
[----:B------:R-:W-:Y:S01]  /*0ae0*/  FFMA.FTZ R14, R19, R14, 0.030762933194637298584 ;  /* 0x3cfc028c130e7423 */ /* 0x000fe2000001000e */
[----:B------:R-:W-:Y:S01]  /*0af0*/  FMUL.FTZ R23, R15, R15 ;  /* 0x0000000f0f177220 */ /* 0x000fe20000410000 */
[----:B------:R-:W-:Y:S01]  /*0b00*/  FMUL.FTZ R4, R21, R4 ;  /* 0x0000000415047220 */ /* 0x000fe20000410000 */
[----:B------:R-:W-:Y:S01]  /*0b10*/  @P4 FSEL R17, R25, RZ, P5 ;  /* 0x000000ff19114208 */ /* 0x000fe20002800000 */
[----:B------:R-:W-:Y:S01]  /*0b20*/  FFMA.FTZ R14, R19, R14, 0.044709417968988418579 ;  /* 0x3d372139130e7423 */ /* 0x000fe2000001000e */
[----:B------:R-:W-:Y:S01]  /*0b30*/  FSETP.GT.FTZ.AND P5, PT, R2, 0.56000000238418579102, PT ;  /* 0x3f0f5c290200780b */ /* 0x000fe20003fb4000 */
[----:B------:R-:W-:Y:S01]  /*0b40*/  FFMA.FTZ R2, R23, R6, 0.016980519518256187439 ;  /* 0x3c8b1abb17027423 */ /* 0x000fe20000010006 */
[----:B------:R-:W-:Y:S01]  /*0b50*/  FFMA.FTZ R11, R11, R4, R11 ;  /* 0x000000040b0b7223 */ /* 0x000fe2000001000b */
[----:B------:R-:W-:Y:S01]  /*0b60*/  FFMA.FTZ R14, R19, R14, 0.074989043176174163818 ;  /* 0x3d9993db130e7423 */ /* 0x000fe2000001000e */
[----:B------:R-:W-:Y:S01]  /*0b70*/  LOP3.LUT R17, R17, 0x80000000, R3, 0xb8, !PT ;  /* 0x8000000011117812 */ /* 0x000fe200078eb803 */
[----:B------:R-:W-:Y:S01]  /*0b80*/  FFMA.FTZ R4, R23, R2, 0.030762933194637298584 ;  /* 0x3cfc028c17047423 */ /* 0x000fe20000010002 */
[----:B------:R-:W-:Y:S01]  /*0b90*/  FADD.FTZ R2, -R11, -RZ ;  /* 0x800000ff0b027221 */ /* 0x000fe20000010100 */
[----:B------:R-:W-:Y:S01]  /*0ba0*/  FFMA.FTZ R14, R19, R14, 0.16666707396507263184 ;  /* 0x3e2aaac6130e7423 */ /* 0x000fe2000001000e */
[----:B------:R-:W-:Y:S01]  /*0bb0*/  @P2 FADD.FTZ R18, R18, R18 ;  /* 0x0000001212122221 */ /* 0x000fe20000010000 */
[----:B------:R-:W-:-:S02]  /*0bc0*/  FFMA.FTZ R4, R23, R4, 0.044709417968988418579 ;  /* 0x3d37213917047423 */ /* 0x000fc40000010004 */
[----:B------:R-:W-:Y:S01]  /*0bd0*/  FSEL R21, R11, R2, P0 ;  /* 0x000000020b157208 */ /* 0x000fe20000000000 */
[----:B------:R-:W-:Y:S01]  /*0be0*/  FMUL.FTZ R25, R19, R14 ;  /* 0x0000000e13197220 */ /* 0x000fe20000410000 */
[----:B------:R-:W-:Y:S01]  /*0bf0*/  FMUL.FTZ R19, R17, R17 ;  /* 0x0000001111137220 */ /* 0x000fe20000410000 */
[----:B------:R-:W-:Y:S01]  /*0c00*/  FFMA.FTZ R4, R23, R4, 0.074989043176174163818 ;  /* 0x3d9993db17047423 */ /* 0x000fe20000010004 */
[----:B------:R-:W-:Y:S01]  /*0c10*/  F2FP.BF16.F32.PACK_AB R13, R18, R13 ;  /* 0x0000000d120d723e */ /* 0x000fe200000010ff */
[----:B------:R-:W-:Y:S01]  /*0c20*/  FFMA.FTZ R10, R10, R25, R10 ;  /* 0x000000190a0a7223 */ /* 0x000fe2000001000a */
[----:B------:R-:W-:Y:S01]  /*0c30*/  @!P5 FFMA.FTZ R11, R8, 0.93318945169448852539, R21 ;  /* 0x3f6ee581080bd823 */ /* 0x000fe20000010015 */
[----:B------:R-:W-:Y:S01]  /*0c40*/  FSETP.GT.FTZ.AND P5, PT, R9, 0.56000000238418579102, PT ;  /* 0x3f0f5c290900780b */ /* 0x000fe20003fb4000 */
[----:B------:R-:W-:Y:S01]  /*0c50*/  FFMA.FTZ R6, R19, R6, 0.016980519518256187439 ;  /* 0x3c8b1abb13067423 */ /* 0x000fe20000010006 */
[----:B------:R-:W-:Y:S01]  /*0c60*/  FADD.FTZ R9, -R10, -RZ ;  /* 0x800000ff0a097221 */ /* 0x000fe20000010100 */
[----:B------:R-:W-:Y:S01]  /*0c70*/  FFMA.FTZ R4, R23, R4, 0.16666707396507263184 ;  /* 0x3e2aaac617047423 */ /* 0x000fe20000010004 */
[----:B------:R-:W-:Y:S01]  /*0c80*/  @P0 FADD.FTZ R11, R11, R11 ;  /* 0x0000000b0b0b0221 */ /* 0x000fe20000010000 */
[----:B------:R-:W-:-:S02]  /*0c90*/  FFMA.FTZ R6, R19, R6, 0.030762933194637298584 ;  /* 0x3cfc028c13067423 */ /* 0x000fc40000010006 */
[----:B------:R-:W-:Y:S01]  /*0ca0*/  FSEL R9, R10, R9, P1 ;  /* 0x000000090a097208 */ /* 0x000fe20000800000 */
[----:B------:R-:W-:Y:S01]  /*0cb0*/  FMUL.FTZ R4, R23, R4 ;  /* 0x0000000417047220 */ /* 0x000fe20000410000 */
[----:B------:R-:W-:-:S03]  /*0cc0*/  FFMA.FTZ R6, R19, R6, 0.044709417968988418579 ;  /* 0x3d37213913067423 */ /* 0x000fc60000010006 */
[----:B------:R-:W-:Y:S01]  /*0cd0*/  FFMA.FTZ R2, R15, R4, R15 ;  /* 0x000000040f027223 */ /* 0x000fe2000001000f */
[----:B------:R-:W-:Y:S01]  /*0ce0*/  @!P5 FFMA.FTZ R10, R8, 0.93318945169448852539, R9 ;  /* 0x3f6ee581080ad823 */ /* 0x000fe20000010009 */
[----:B------:R-:W-:Y:S01]  /*0cf0*/  FSETP.GT.FTZ.AND P5, PT, R12, 0.56000000238418579102, PT ;  /* 0x3f0f5c290c00780b */ /* 0x000fe20003fb4000 */
[C---:B------:R-:W-:Y:S01]  /*0d00*/  FFMA.FTZ R6, R19.reuse, R6, 0.074989043176174163818 ;  /* 0x3d9993db13067423 */ /* 0x040fe20000010006 */
[----:B------:R-:W-:Y:S01]  /*0d10*/  FADD.FTZ R9, -R2, -RZ ;  /* 0x800000ff02097221 */ /* 0x000fe20000010100 */
[----:B------:R-:W0:Y:S01]  /*0d20*/  LDC.64 R14, c[0x0][0x218] ;  /* 0x00008600ff0e7b82 */ /* 0x000e220000000a00 */
[----:B------:R-:W-:Y:S01]  /*0d30*/  @P1 FADD.FTZ R10, R10, R10 ;  /* 0x0000000a0a0a1221 */ /* 0x000fe20000010000 */
[C---:B------:R-:W-:Y:S01]  /*0d40*/  FFMA.FTZ R6, R19.reuse, R6, 0.16666707396507263184 ;  /* 0x3e2aaac613067423 */ /* 0x040fe20000010006 */
[----:B------:R-:W-:Y:S02]  /*0d50*/  F2FP.BF16.F32.PACK_AB R12, R16, R7 ;  /* 0x00000007100c723e */ /* 0x000fe400000010ff */
        /* <DEDUP_REMOVED lines=14> */
[----:B------:R-:W-:Y:S04]  /*0e40*/  STG.E.64 desc[UR4][R14.64], R12 ;  /* 0x0000000c0e007986 */ /* 0x000fe8000c101b04 */
[----:B------:R-:W-:Y:S01]  /*0e50*/  STG.E.64 desc[UR4][R14.64+0x400], R10 ;  /* 0x0004000a0e007986 */ /* 0x000fe2000c101b04 */
[----:B------:R-:W-:Y:S05]  /*0e60*/  EXIT ;  /* 0x000000000000794d */ /* 0x000fea0003800000 */
.L_x_609:
        /* <DEDUP_REMOVED lines=97> */
.L_x_611:
[----:B------:R-:W-:Y:S05]  /*1480*/  BSYNC B0 ;  /* 0x0000000000007941 */ /* 0x000fea0003800000 */
.L_x_610:
        /* <DEDUP_REMOVED lines=34> */
.L_x_613:
[----:B------:R-:W-:Y:S05]  /*16b0*/  BSYNC B0 ;  /* 0x0000000000007941 */ /* 0x000fea0003800000 */
.L_x_612:
        /* <DEDUP_REMOVED lines=33> */
.L_x_615:
[----:B------:R-:W-:Y:S05]  /*18d0*/  BSYNC B0 ;  /* 0x0000000000007941 */ /* 0x000fea0003800000 */
.L_x_614:
        /* <DEDUP_REMOVED lines=34> */
.L_x_617:
[----:B------:R-:W-:Y:S05]  /*1b00*/  BSYNC B0 ;  /* 0x0000000000007941 */ /* 0x000fea0003800000 */
.L_x_616:
        /* <DEDUP_REMOVED lines=31> */
.L_x_619:
[----:B------:R-:W-:Y:S05]  /*1d00*/  BSYNC B0 ;  /* 0x0000000000007941 */ /* 0x000fea0003800000 */
.L_x_618:
        /* <DEDUP_REMOVED lines=31> */
.L_x_621:
[----:B------:R-:W-:Y:S05]  /*1f00*/  BSYNC B0 ;  /* 0x0000000000007941 */ /* 0x000fea0003800000 */
.L_x_620:
        /* <DEDUP_REMOVED lines=31> */
.L_x_623:
[----:B------:R-:W-:Y:S05]  /*2100*/  BSYNC B0 ;  /* 0x0000000000007941 */ /* 0x000fea0003800000 */
.L_x_622:
        /* <DEDUP_REMOVED lines=31> */
.L_x_625:
[----:B------:R-:W-:Y:S05]  /*2300*/  BSYNC B0 ;  /* 0x0000000000007941 */ /* 0x000fea0003800000 */
.L_x_624:
        /* <DEDUP_REMOVED lines=18> */
.L_x_628:
[----:B------:R-:W-:-:S13]  /*2430*/  ISETP.GE.AND P0, PT, R11, R6, PT ;  /* 0x000000060b00720c */ /* 0x000fda0003f06270 */
[----:B------:R-:W-:Y:S05]  /*2440*/  @P0 BRA `(.L_x_630) ;  /* 0x0000000000300947 */ /* 0x000fea0003800000 */
[----:B0-----:R-:W0:Y:S01]  /*2450*/  LDC.64 R2, c[0x0][0x218] ;  /* 0x00008600ff027b82 */ /* 0x001e220000000a00 */
[----:B------:R-:W-:Y:S02]  /*2460*/  IADD3 R5, R0, R11, RZ ;  /* 0x0000000b00057210 */ /* 0x000fe40007ffe0ff */
[----:B------:R-:W-:-:S03]  /*2470*/  IADD3 R11, R11, 0x80, RZ ;  /* 0x000000800b0b7810 */ /* 0x000fc60007ffe0ff */
[----:B0-----:R-:W-:-:S05]  /*2480*/  IMAD.WIDE.U32 R2, R5, 0x2, R2 ;  /* 0x0000000205027825 */ /* 0x001fca00078e0002 */
[----:B------:R1:W-:Y:S02]  /*2490*/  STG.E.U16 desc[UR4][R2.64], R7 ;  /* 0x0000000702007986 */ /* 0x0003e4000c101504 */
.L_x_629:
[----:B------:R-:W-:-:S13]  /*24a0*/  ISETP.GE.AND P0, PT, R11, R6, PT ;  /* 0x000000060b00720c */ /* 0x000fda0003f06270 */
[----:B------:R-:W-:Y:S05]  /*24b0*/  @P0 BRA `(.L_x_631) ;  /* 0x0000000000340947 */ /* 0x000fea0003800000 */
[----:B01----:R-:W0:Y:S01]  /*24c0*/  LDC.64 R2, c[0x0][0x218] ;  /* 0x00008600ff027b82 */ /* 0x003e220000000a00 */
[----:B------:R-:W-:Y:S02]  /*24d0*/  IADD3 R5, R0, R11, RZ ;  /* 0x0000000b00057210 */ /* 0x000fe40007ffe0ff */
[----:B------:R-:W-:-:S03]  /*24e0*/  IADD3 R11, R11, 0x80, RZ ;  /* 0x000000800b0b7810 */ /* 0x000fc60007ffe0ff */
[----:B0-----:R-:W-:-:S05]  /*24f0*/  IMAD.WIDE.U32 R2, R5, 0x2, R2 ;  /* 0x0000000205027825 */ /* 0x001fca00078e0002 */
[----:B------:R1:W-:Y:S02]  /*2500*/  STG.E.U16 desc[UR4][R2.64], R8 ;  /* 0x0000000802007986 */ /* 0x0003e4000c101504 */
.L_x_630:
        /* <DEDUP_REMOVED lines=8> */
.L_x_631:
[----:B------:R-:W-:Y:S05]  /*2590*/  BSYNC B1 ;  /* 0x0000000000017941 */ /* 0x000fea0003800000 */
.L_x_627:
[----:B------:R-:W-:-:S13]  /*25a0*/  ISETP.GE.AND P0, PT, R11, R6, PT ;  /* 0x000000060b00720c */ /* 0x000fda0003f06270 */
[----:B012---:R-:W0:Y:S01]  /*25b0*/  @!P0 LDC.64 R2, c[0x0][0x218] ;  /* 0x00008600ff028b82 */ /* 0x007e220000000a00 */
[----:B------:R-:W-:Y:S02]  /*25c0*/  @!P0 IADD3 R5, R0, R11, RZ ;  /* 0x0000000b00058210 */ /* 0x000fe40007ffe0ff */
[----:B------:R-:W-:-:S03]  /*25d0*/  @!P0 IADD3 R11, R11, 0x80, RZ ;  /* 0x000000800b0b8810 */ /* 0x000fc60007ffe0ff */
[----:B0-----:R-:W-:-:S05]  /*25e0*/  @!P0 IMAD.WIDE.U32 R2, R5, 0x2, R2 ;  /* 0x0000000205028825 */ /* 0x001fca00078e0002 */
[----:B------:R2:W-:Y:S02]  /*25f0*/  @!P0 STG.E.U16 desc[UR4][R2.64], R10 ;  /* 0x0000000a02008986 */ /* 0x0005e4000c101504 */
.L_x_632:
[----:B------:R-:W-:Y:S05]  /*2600*/  BSYNC B0 ;  /* 0x0000000000007941 */ /* 0x000fea0003800000 */
.L_x_626:
        /* <DEDUP_REMOVED lines=8> */
.L_x_633:
        /* <DEDUP_REMOVED lines=15> */
.L_x_20100:


//--------------------- .text._ZN2at6native29vectorized_elementwise_kernelILi8EZZZNS0_16acos_kernel_cudaERNS_18TensorIteratorBaseEENKUlvE0_clEvENKUlvE2_clEvEUlN3c108BFloat16EE_St5arrayIPcLm2EEEEviT0_T1_ --------------------------
	.section	.text._ZN2at6native29vectorized_elementwise_kernelILi8EZZZNS0_16acos_kernel_cudaERNS_18TensorIteratorBaseEENKUlvE0_clEvENKUlvE2_clEvEUlN3c108BFloat16EE_St5arrayIPcLm2EEEEviT0_T1_,"ax",@progbits
	.align	128
        .global         _ZN2at6native29vectorized_elementwise_kernelILi8EZZZNS0_16acos_kernel_cudaERNS_18TensorIteratorBaseEENKUlvE0_clEvENKUlvE2_clEvEUlN3c108BFloat16EE_St5arrayIPcLm2EEEEviT0_T1_
        .type           _ZN2at6native29vectorized_elementwise_kernelILi8EZZZNS0_16acos_kernel_cudaERNS_18TensorIteratorBaseEENKUlvE0_clEvENKUlvE2_clEvEUlN3c108BFloat16EE_St5arrayIPcLm2EEEEviT0_T1_,@function
        .size           _ZN2at6native29vectorized_elementwise_kernelILi8EZZZNS0_16acos_kernel_cudaERNS_18TensorIteratorBaseEENKUlvE0_clEvENKUlvE2_clEvEUlN3c108BFloat16EE_St5arrayIPcLm2EEEEviT0_T1_,(.L_x_20101 - _ZN2at6native29vectorized_elementwise_kernelILi8EZZZNS0_16acos_kernel_cudaERNS_18TensorIteratorBaseEENKUlvE0_clEvENKUlvE2_clEvEUlN3c108BFloat16EE_St5arrayIPcLm2EEEEviT0_T1_)
        .other          _ZN2at6native29vectorized_elementwise_kernelILi8EZZZNS0_16acos_kernel_cudaERNS_18TensorIteratorBaseEENKUlvE0_clEvENKUlvE2_clEvEUlN3c108BFloat16EE_St5arrayIPcLm2EEEEviT0_T1_,@"STO_CUDA_ENTRY STV_DEFAULT"
_ZN2at6native29vectorized_elementwise_kernelILi8EZZZNS0_16acos_kernel_cudaERNS_18TensorIteratorBaseEENKUlvE0_clEvENKUlvE2_clEvEUlN3c108BFloat16EE_St5arrayIPcLm2EEEEviT0_T1_:
.text._ZN2at6native29vectorized_elementwise_kernelILi8EZZZNS0_16acos_kernel_cudaERNS_18TensorIteratorBaseEENKUlvE0_clEvENKUlvE2_clEvEUlN3c108BFloat16EE_St5arrayIPcLm2EEEEviT0_T1_:
        /* <DEDUP_REMOVED lines=11> */
[----:B0-----:R-:W-:-:S06]  /*00b0*/  IMAD.WIDE.U32 R4, R2, 0x10, R4 ;  /* 0x0000001002047825 */ /* 0x001fcc00078e0004 */
[----:B------:R-:W2:Y:S01]  /*00c0*/  LDG.E.128 R4, desc[UR4][R4.64] ;  /* 0x0000000404047981 */ /* 0x000ea2000c1e1d00 */
[----:B------:R-:W-:Y:S01]  /*00d0*/  HFMA2.MMA R3, -RZ, RZ, 1.75, 0 ;  /* 0x3f000000ff037435 */ /* 0x000fe200000001ff */
[C---:B--2---:R-:W-:Y:S02]  /*00e0*/  SHF.L.U32 R8, R4.reuse, 0x10, RZ ;  /* 0x0000001004087819 */ /* 0x044fe400000006ff */
[----:B------:R-:W-:Y:S02]  /*00f0*/  PRMT R17, R4, 0x7632, R17 ;  /* 0x0000763204117816 */ /* 0x000fe40000000011 */
[C---:B------:R-:W-:Y:S01]  /*0100*/  FSETP.GT.FTZ.AND P1, PT, |R8|.reuse, 0.56000000238418579102, PT ;  /* 0x3f0f5c290800780b */ /* 0x040fe20003f34200 */
[----:B------:R-:W-:Y:S01]  /*0110*/  FADD.FTZ R10, |R8|, -RZ ;  /* 0x800000ff080a7221 */ /* 0x000fe20000010200 */
[----:B------:R-:W-:Y:S02]  /*0120*/  SHF.L.U32 R17, R17, 0x10, RZ ;  /* 0x0000001011117819 */ /* 0x000fe400000006ff */
[----:B------:R-:W-:Y:S01]  /*0130*/  SHF.L.U32 R13, R5, 0x10, RZ ;  /* 0x00000010050d7819 */ /* 0x000fe200000006ff */
[----:B------:R-:W-:Y:S01]  /*0140*/  FFMA.FTZ R9, -R10, R3, 0.5 ;  /* 0x3f0000000a097423 */ /* 0x000fe20000010103 */
[----:B------:R-:W-:Y:S01]  /*0150*/  FSETP.NEU.FTZ.AND P0, PT, |R8|, 1, PT ;  /* 0x3f8000000800780b */ /* 0x000fe20003f1d200 */
[----:B------:R-:W-:Y:S01]  /*0160*/  FADD.FTZ R14, |R17|, -RZ ;  /* 0x800000ff110e7221 */ /* 0x000fe20000010200 */
[----:B------:R-:W-:Y:S01]  /*0170*/  MOV R4, 0x3d10ecef ;  /* 0x3d10ecef00047802 */ /* 0x000fe20000000f00 */
[----:B------:R-:W0:Y:S01]  /*0180*/  MUFU.RSQ R12, R9 ;  /* 0x00000009000c7308 */ /* 0x000e220000001400 */
[C---:B------:R-:W-:Y:S01]  /*0190*/  FADD.FTZ R16, |R13|.reuse, -RZ ;  /* 0x800000ff0d107221 */ /* 0x040fe20000010200 */
[----:B------:R-:W-:-:S02]  /*01a0*/  FSETP.GT.FTZ.AND P4, PT, |R13|, 0.56000000238418579102, PT ;  /* 0x3f0f5c290d00780b */ /* 0x000fc40003f94200 */
[----:B------:R-:W-:Y:S01]  /*01b0*/  FSETP.GT.FTZ.AND P3, PT, |R17|, 0.56000000238418579102, PT ;  /* 0x3f0f5c291100780b */ /* 0x000fe20003f74200 */
[-C--:B------:R-:W-:Y:S01]  /*01c0*/  FFMA.FTZ R20, -R16, R3.reuse, 0.5 ;  /* 0x3f00000010147423 */ /* 0x080fe20000010103 */
[----:B------:R-:W-:Y:S02]  /*01d0*/  FSETP.NEU.FTZ.AND P6, PT, |R13|, 1, PT ;  /* 0x3f8000000d00780b */ /* 0x000fe40003fdd200 */
[----:B------:R-:W-:Y:S01]  /*01e0*/  FSETP.NEU.FTZ.AND P5, PT, |R17|, 1, PT ;  /* 0x3f8000001100780b */ /* 0x000fe20003fbd200 */
[----:B------:R-:W1:Y:S01]  /*01f0*/  MUFU.RSQ R15, R20 ;  /* 0x00000014000f7308 */ /* 0x000e620000001400 */
[----:B0-----:R-:W-:Y:S01]  /*0200*/  FMUL.FTZ R11, R9, R12 ;  /* 0x0000000c090b7220 */ /* 0x001fe20000410000 */
[----:B------:R-:W-:Y:S01]  /*0210*/  FMUL.FTZ R12, R12, 0.5 ;  /* 0x3f0000000c0c7820 */ /* 0x000fe20000410000 */
[----:B------:R-:W-:-:S03]  /*0220*/  FFMA.FTZ R9, -R14, R3, 0.5 ;  /* 0x3f0000000e097423 */ /* 0x000fc60000010103 */
[C---:B------:R-:W-:Y:S02]  /*0230*/  FFMA.FTZ R12, -R11.reuse, R12, 0.5 ;  /* 0x3f0000000b0c7423 */ /* 0x040fe4000001010c */
[----:B------:R-:W0:Y:S02]  /*0240*/  MUFU.RSQ R24, R9 ;  /* 0x0000000900187308 */ /* 0x000e240000001400 */
[--C-:B------:R-:W-:Y:S01]  /*0250*/  FFMA.FTZ R12, R11, R12, R11.reuse ;  /* 0x0000000c0b0c7223 */ /* 0x100fe2000001000b */
[----:B------:R-:W-:Y:S01]  /*0260*/  PRMT R11, R5, 0x7632, R11 ;  /* 0x00007632050b7816 */ /* 0x000fe2000000000b */
[----:B-1----:R-:W-:Y:S01]  /*0270*/  FMUL.FTZ R20, R20, R15 ;  /* 0x0000000f14147220 */ /* 0x002fe20000410000 */
[----:B------:R-:W-:Y:S02]  /*0280*/  FMUL.FTZ R15, R15, 0.5 ;  /* 0x3f0000000f0f7820 */ /* 0x000fe40000410000 */
[----:B------:R-:W-:Y:S02]  /*0290*/  @P1 FSEL R10, R12, RZ, P0 ;  /* 0x000000ff0c0a1208 */ /* 0x000fe40000000000 */
[----:B------:R-:W-:Y:S01]  /*02a0*/  SHF.L.U32 R11, R11, 0x10, RZ ;  /* 0x000000100b0b7819 */ /* 0x000fe200000006ff */
[----:B------:R-:W-:Y:S01]  /*02b0*/  FFMA.FTZ R15, -R20, R15, 0.5 ;  /* 0x3f000000140f7423 */ /* 0x000fe2000001010f */
[----:B------:R-:W-:-:S02]  /*02c0*/  LOP3.LUT R10, R10, 0x80000000, R8, 0xb8, !PT ;  /* 0x800000000a0a7812 */ /* 0x000fc400078eb808 */
[----:B------:R-:W-:Y:S01]  /*02d0*/  FSETP.GT.FTZ.AND P0, PT, R8, 0.56000000238418579102, PT ;  /* 0x3f0f5c290800780b */ /* 0x000fe20003f14000 */
[----:B------:R-:W-:Y:S01]  /*02e0*/  FFMA.FTZ R20, R20, R15, R20 ;  /* 0x0000000f14147223 */ /* 0x000fe20000010014 */
[----:B------:R-:W-:Y:S01]  /*02f0*/  PRMT R15, R6, 0x7632, R15 ;  /* 0x00007632060f7816 */ /* 0x000fe2000000000f */
[----:B------:R-:W-:Y:S01]  /*0300*/  FMUL.FTZ R5, R10, R10 ;  /* 0x0000000a0a057220 */ /* 0x000fe20000410000 */
[----:B0-----:R-:W-:Y:S01]  /*0310*/  FMUL.FTZ R9, R9, R24 ;  /* 0x0000001809097220 */ /* 0x001fe20000410000 */
[----:B------:R-:W-:Y:S01]  /*0320*/  FMUL.FTZ R24, R24, 0.5 ;  /* 0x3f00000018187820 */ /* 0x000fe20000410000 */
[----:B------:R-:W-:Y:S01]  /*0330*/  HFMA2.MMA R8, -RZ, RZ, 1.9599609375, 20144 ;  /* 0x3fd774ebff087435 */ /* 0x000fe200000001ff */
[----:B------:R-:W-:Y:S01]  /*0340*/  FFMA.FTZ R12, R5, R4, 0.016980519518256187439 ;  /* 0x3c8b1abb050c7423 */ /* 0x000fe20000010004 */
[----:B------:R-:W-:Y:S01]  /*0350*/  FSETP.GT.FTZ.AND P2, PT, |R11|, 0.56000000238418579102, PT ;  /* 0x3f0f5c290b00780b */ /* 0x000fe20003f54200 */
[----:B------:R-:W-:Y:S01]  /*0360*/  FFMA.FTZ R24, -R9, R24, 0.5 ;  /* 0x3f00000009187423 */ /* 0x000fe20000010118 */
[----:B------:R-:W-:Y:S01]  /*0370*/  @P4 FSEL R16, R20, RZ, P6 ;  /* 0x000000ff14104208 */ /* 0x000fe20003000000 */
[----:B------:R-:W-:Y:S01]  /*0380*/  FFMA.FTZ R18, R5, R12, 0.030762933194637298584 ;  /* 0x3cfc028c05127423 */ /* 0x000fe2000001000c */
[----:B------:R-:W-:Y:S01]  /*0390*/  FADD.FTZ R12, |R11|, -RZ ;  /* 0x800000ff0b0c7221 */ /* 0x000fe20000010200 */
[----:B------:R-:W-:Y:S01]  /*03a0*/  FFMA.FTZ R21, R9, R24, R9 ;  /* 0x0000001809157223 */ /* 0x000fe20000010009 */
[----:B------:R-:W-:Y:S01]  /*03b0*/  SHF.L.U32 R9, R6, 0x10, RZ ;  /* 0x0000001006097819 */ /* 0x000fe200000006ff */
[----:B------:R-:W-:Y:S01]  /*03c0*/  FFMA.FTZ R22, R5, R18, 0.044709417968988418579 ;  /* 0x3d37213905167423 */ /* 0x000fe20000010012 */
[----:B------:R-:W-:Y:S01]  /*03d0*/  FFMA.FTZ R18, -R12, R3, 0.5 ;  /* 0x3f0000000c127423 */ /* 0x000fe20000010103 */
[----:B------:R-:W-:-:S02]  /*03e0*/  LOP3.LUT R16, R16, 0x80000000, R13, 0xb8, !PT ;  /* 0x8000000010107812 */ /* 0x000fc400078eb80d */
[----:B------:R-:W-:Y:S01]  /*03f0*/  FFMA.FTZ R22, R5, R22, 0.074989043176174163818 ;  /* 0x3d9993db05167423 */ /* 0x000fe20000010016 */
[----:B------:R-:W0:Y:S01]  /*0400*/  MUFU.RSQ R19, R18 ;  /* 0x0000001200137308 */ /* 0x000e220000001400 */
[----:B------:R-:W-:Y:S01]  /*0410*/  FADD.FTZ R6, |R9|, -RZ ;  /* 0x800000ff09067221 */ /* 0x000fe20000010200 */
[----:B------:R-:W-:Y:S01]  /*0420*/  @P3 FSEL R14, R21, RZ, P5 ;  /* 0x000000ff150e3208 */ /* 0x000fe20002800000 */
[----:B------:R-:W-:Y:S01]  /*0430*/  FFMA.FTZ R22, R5, R22, 0.16666707396507263184 ;  /* 0x3e2aaac605167423 */ /* 0x000fe20000010016 */
[----:B------:R-:W-:Y:S02]  /*0440*/  FSETP.NEU.FTZ.AND P6, PT, |R11|, 1, PT ;  /* 0x3f8000000b00780b */ /* 0x000fe40003fdd200 */
[----:B------:R-:W-:Y:S01]  /*0450*/  FSETP.GT.FTZ.AND P5, PT, R17, 0.56000000238418579102, PT ;  /* 0x3f0f5c291100780b */ /* 0x000fe20003fb4000 */
[----:B------:R-:W-:Y:S01]  /*0460*/  FMUL.FTZ R5, R5, R22 ;  /* 0x0000001605057220 */ /* 0x000fe20000410000 */
[----:B------:R-:W-:Y:S01]  /*0470*/  FFMA.FTZ R22, -R6, R3, 0.5 ;  /* 0x3f00000006167423 */ /* 0x000fe20000010103 */
[----:B------:R-:W-:-:S02]  /*0480*/  SHF.L.U32 R15, R15, 0x10, RZ ;  /* 0x000000100f0f7819 */ /* 0x000fc400000006ff */
[--C-:B------:R-:W-:Y:S01]  /*0490*/  FFMA.FTZ R5, R10, R5, R10.reuse ;  /* 0x000000050a057223 */ /* 0x100fe2000001000a */
[C---:B------:R-:W-:Y:S02]  /*04a0*/  PRMT R10, R7.reuse, 0x7632, R10 ;  /* 0x00007632070a7816 */ /* 0x040fe4000000000a */
[----:B------:R-:W-:Y:S02]  /*04b0*/  SHF.L.U32 R7, R7, 0x10, RZ ;  /* 0x0000001007077819 */ /* 0x000fe400000006ff */
[----:B------:R-:W-:Y:S01]  /*04c0*/  SHF.L.U32 R10, R10, 0x10, RZ ;  /* 0x000000100a0a7819 */ /* 0x000fe200000006ff */
[----:B0-----:R-:W-:Y:S01]  /*04d0*/  FMUL.FTZ R24, R18, R19 ;  /* 0x0000001312187220 */ /* 0x001fe20000410000 */
[----:B------:R-:W-:Y:S01]  /*04e0*/  FMUL.FTZ R23, R19, 0.5 ;  /* 0x3f00000013177820 */ /* 0x000fe20000410000 */
[----:B------:R-:W-:Y:S01]  /*04f0*/  FADD.FTZ R18, -R5, -RZ ;  /* 0x800000ff05127221 */ /* 0x000fe20000010100 */
[----:B------:R-:W0:Y:S02]  /*0500*/  MUFU.RSQ R19, R22 ;  /* 0x0000001600137308 */ /* 0x000e240000001400 */
[----:B------:R-:W-:-:S02]  /*0510*/  FFMA.FTZ R25, -R24, R23, 0.5 ;  /* 0x3f00000018197423 */ /* 0x000fc40000010117 */
[----:B------:R-:W-:Y:S02]  /*0520*/  FSEL R23, R5, R18, P1 ;  /* 0x0000001205177208 */ /* 0x000fe40000800000 */
[----:B------:R-:W-:Y:S01]  /*0530*/  FFMA.FTZ R25, R24, R25, R24 ;  /* 0x0000001918197223 */ /* 0x000fe20000010018 */
[----:B------:R-:W-:Y:S02]  /*0540*/  LOP3.LUT R18, R14, 0x80000000, R17, 0xb8, !PT ;  /* 0x800000000e127812 */ /* 0x000fe400078eb811 */
[----:B------:R-:W-:Y:S01]  /*0550*/  @!P0 FFMA.FTZ R5, R8, 0.93318945169448852539, R23 ;  /* 0x3f6ee58108058823 */ /* 0x000fe20000010017 */
[----:B------:R-:W-:Y:S01]  /*0560*/  FSETP.GT.FTZ.AND P0, PT, R13, 0.56000000238418579102, PT ;  /* 0x3f0f5c290d00780b */ /* 0x000fe20003f14000 */
[----:B------:R-:W-:Y:S01]  /*0570*/  FMUL.FTZ R13, R16, R16 ;  /* 0x00000010100d7220 */ /* 0x000fe20000410000 */
[----:B------:R-:W-:Y:S01]  /*0580*/  @P2 FSEL R12, R25, RZ, P6 ;  /* 0x000000ff190c2208 */ /* 0x000fe20003000000 */
[----:B------:R-:W-:Y:S01]  /*0590*/  FMUL.FTZ R21, R18, R18 ;  /* 0x0000001212157220 */ /* 0x000fe20000410000 */
[----:B------:R-:W-:Y:S01]  /*05a0*/  FSETP.GT.FTZ.AND P6, PT, R11, 0.56000000238418579102, PT ;  /* 0x3f0f5c290b00780b */ /* 0x000fe20003fd4000 */
[-C--:B------:R-:W-:Y:S01]  /*05b0*/  FFMA.FTZ R14, R13, R4.reuse, 0.016980519518256187439 ;  /* 0x3c8b1abb0d0e7423 */ /* 0x080fe20000010004 */
[----:B------:R-:W-:Y:S01]  /*05c0*/  LOP3.LUT R17, R12, 0x80000000, R11, 0xb8, !PT ;  /* 0x800000000c117812 */ /* 0x000fe200078eb80b */
[----:B0-----:R-:W-:Y:S01]  /*05d0*/  FMUL.FTZ R22, R22, R19 ;  /* 0x0000001316167220 */ /* 0x001fe20000410000 */
[----:B------:R-:W-:Y:S01]  /*05e0*/  FMUL.FTZ R19, R19, 0.5 ;  /* 0x3f00000013137820 */ /* 0x000fe20000410000 */
[----:B------:R-:W-:Y:S01]  /*05f0*/  FFMA.FTZ R12, R21, R4, 0.016980519518256187439 ;  /* 0x3c8b1abb150c7423 */ /* 0x000fe20000010004 */
[----:B------:R-:W-:Y:S01]  /*0600*/  FFMA.FTZ R14, R13, R14, 0.030762933194637298584 ;  /* 0x3cfc028c0d0e7423 */ /* 0x000fe2000001000e */
[----:B------:R-:W-:Y:S01]  /*0610*/  @P1 FADD.FTZ R5, R5, R5 ;  /* 0x0000000505051221 */ /* 0x000fe20000010000 */
[C---:B------:R-:W-:Y:S01]  /*0620*/  FFMA.FTZ R11, -R22.reuse, R19, 0.5 ;  /* 0x3f000000160b7423 */ /* 0x040fe20000010113 */
[----:B------:R-:W-:Y:S01]  /*0630*/  FMUL.FTZ R19, R17, R17 ;  /* 0x0000001111137220 */ /* 0x000fe20000410000 */
[----:B------:R-:W-:Y:S01]  /*0640*/  FFMA.FTZ R12, R21, R12, 0.030762933194637298584 ;  /* 0x3cfc028c150c7423 */ /* 0x000fe2000001000c */
[----:B------:R-:W-:Y:S01]  /*0650*/  FFMA.FTZ R14, R13, R14, 0.044709417968988418579 ;  /* 0x3d3721390d0e7423 */ /* 0x000fe2000001000e */
[----:B------:R-:W-:Y:S01]  /*0660*/  FFMA.FTZ R11, R22, R11, R22 ;  /* 0x0000000b160b7223 */ /* 0x000fe20000010016 */
[----:B------:R-:W-:Y:S01]  /*0670*/  FFMA.FTZ R22, R19, R4, 0.016980519518256187439 ;  /* 0x3c8b1abb13167423 */ /* 0x000fe20000010004 */
[----:B------:R-:W-:Y:S01]  /*0680*/  FFMA.FTZ R12, R21, R12, 0.044709417968988418579 ;  /* 0x3d372139150c7423 */ /* 0x000fe2000001000c */
[----:B------:R-:W-:Y:S01]  /*0690*/  FFMA.FTZ R20, R13, R14, 0.074989043176174163818 ;  /* 0x3d9993db0d147423 */ /* 0x000fe2000001000e */
[----:B------:R-:W-:Y:S01]  /*06a0*/  FSETP.GT.FTZ.AND P1, PT, |R15|, 0.56000000238418579102, PT ;  /* 0x3f0f5c290f00780b */ /* 0x000fe20003f34200 */
[----:B------:R-:W-:Y:S01]  /*06b0*/  FFMA.FTZ R22, R19, R22, 0.030762933194637298584 ;  /* 0x3cfc028c13167423 */ /* 0x000fe20000010016 */
[----:B------:R-:W-:Y:S01]  /*06c0*/  FFMA.FTZ R14, R21, R12, 0.074989043176174163818 ;  /* 0x3d9993db150e7423 */ /* 0x000fe2000001000c */
[----:B------:R-:W-:Y:S01]  /*06d0*/  FFMA.FTZ R20, R13, R20, 0.16666707396507263184 ;  /* 0x3e2aaac60d147423 */ /* 0x000fe20000010014 */
[----:B------:R-:W-:Y:S01]  /*06e0*/  FADD.FTZ R12, |R7|, -RZ ;  /* 0x800000ff070c7221 */ /* 0x000fe20000010200 */
[----:B------:R-:W-:Y:S01]  /*06f0*/  FFMA.FTZ R22, R19, R22, 0.044709417968988418579 ;  /* 0x3d37213913167423 */ /* 0x000fe20000010016 */
[----:B------:R-:W-:Y:S01]  /*0700*/  FFMA.FTZ R14, R21, R14, 0.16666707396507263184 ;  /* 0x3e2aaac6150e7423 */ /* 0x000fe2000001000e */
[----:B------:R-:W-:Y:S01]  /*0710*/  FMUL.FTZ R23, R13, R20 ;  /* 0x000000140d177220 */ /* 0x000fe20000410000 */
[----:B------:R-:W-:Y:S01]  /*0720*/  FFMA.FTZ R20, -R12, R3, 0.5 ;  /* 0x3f0000000c147423 */ /* 0x000fe20000010103 */
[----:B------:R-:W-:Y:S01]  /*0730*/  FFMA.FTZ R22, R19, R22, 0.074989043176174163818 ;  /* 0x3d9993db13167423 */ /* 0x000fe20000010016 */
[----:B------:R-:W-:Y:S01]  /*0740*/  FMUL.FTZ R21, R21, R14 ;  /* 0x0000000e15157220 */ /* 0x000fe20000410000 */
[----:B------:R-:W-:Y:S01]  /*0750*/  FADD.FTZ R14, |R15|, -RZ ;  /* 0x800000ff0f0e7221 */ /* 0x000fe20000010200 */
[----:B------:R-:W-:Y:S01]  /*0760*/  FFMA.FTZ R16, R16, R23, R16 ;  /* 0x0000001710107223 */ /* 0x000fe20000010010 */
[C---:B------:R-:W-:Y:S01]  /*0770*/  FFMA.FTZ R22, R19.reuse, R22, 0.16666707396507263184 ;  /* 0x3e2aaac613167423 */ /* 0x040fe20000010016 */
[----:B------:R-:W-:Y:S01]  /*0780*/  FFMA.FTZ R18, R18, R21, R18 ;  /* 0x0000001512127223 */ /* 0x000fe20000010012 */
[----:B------:R-:W-:Y:S01]  /*0790*/  FFMA.FTZ R21, -R14, R3, 0.5 ;  /* 0x3f0000000e157423 */ /* 0x000fe20000010103 */
[----:B------:R-:W-:Y:S01]  /*07a0*/  FADD.FTZ R23, -R16, -RZ ;  /* 0x800000ff10177221 */ /* 0x000fe20000010100 */
[----:B------:R-:W0:Y:S01]  /*07b0*/  MUFU.RSQ R13, R20 ;  /* 0x00000014000d7308 */ /* 0x000e220000001400 */
[----:B------:R-:W-:Y:S01]  /*07c0*/  FMUL.FTZ R24, R19, R22 ;  /* 0x0000001613187220 */ /* 0x000fe20000410000 */
[----:B------:R-:W-:-:S02]  /*07d0*/  FADD.FTZ R19, -R18, -RZ ;  /* 0x800000ff12137221 */ /* 0x000fc40000010100 */
[----:B------:R-:W-:Y:S01]  /*07e0*/  FSEL R25, R16, R23, P4 ;  /* 0x0000001710197208 */ /* 0x000fe20002000000 */
[----:B------:R-:W-:Y:S02]  /*07f0*/  FFMA.FTZ R17, R17, R24, R17 ;  /* 0x0000001811117223 */ /* 0x000fe40000010011 */
[----:B------:R-:W-:Y:S01]  /*0800*/  FSEL R23, R18, R19, P3 ;  /* 0x0000001312177208 */ /* 0x000fe20001800000 */
[----:B------:R-:W1:Y:S01]  /*0810*/  MUFU.RSQ R22, R21 ;  /* 0x0000001500167308 */ /* 0x000e620000001400 */
[----:B------:R-:W-:Y:S01]  /*0820*/  @!P0 FFMA.FTZ R16, R8, 0.93318945169448852539, R25 ;  /* 0x3f6ee58108108823 */ /* 0x000fe20000010019 */
[----:B------:R-:W-:Y:S01]  /*0830*/  FADD.FTZ R19, |R10|, -RZ ;  /* 0x800000ff0a137221 */ /* 0x000fe20000010200 */
[C---:B------:R-:W-:Y:S01]  /*0840*/  FSETP.GT.FTZ.AND P0, PT, |R9|.reuse, 0.56000000238418579102, PT ;  /* 0x3f0f5c290900780b */ /* 0x040fe20003f14200 */
[----:B------:R-:W-:Y:S01]  /*0850*/  @!P5 FFMA.FTZ R18, R8, 0.93318945169448852539, R23 ;  /* 0x3f6ee5810812d823 */ /* 0x000fe20000010017 */
[----:B------:R-:W-:Y:S01]  /*0860*/  FSETP.NEU.FTZ.AND P5, PT, |R9|, 1, PT ;  /* 0x3f8000000900780b */ /* 0x000fe20003fbd200 */
[----:B------:R-:W-:Y:S01]  /*0870*/  FFMA.FTZ R3, -R19, R3, 0.5 ;  /* 0x3f00000013037423 */ /* 0x000fe20000010103 */
[----:B------:R-:W-:Y:S01]  /*0880*/  @P4 FADD.FTZ R16, R16, R16 ;  /* 0x0000001010104221 */ /* 0x000fe20000010000 */
[----:B------:R-:W-:Y:S01]  /*0890*/  FSETP.GT.FTZ.AND P4, PT, |R10|, 0.56000000238418579102, PT ;  /* 0x3f0f5c290a00780b */ /* 0x000fe20003f94200 */
[----:B0-----:R-:W-:Y:S01]  /*08a0*/  FMUL.FTZ R23, R20, R13 ;  /* 0x0000000d14177220 */ /* 0x001fe20000410000 */
[----:B------:R-:W-:Y:S01]  /*08b0*/  FMUL.FTZ R26, R13, 0.5 ;  /* 0x3f0000000d1a7820 */ /* 0x000fe20000410000 */
[----:B------:R-:W0:Y:S01]  /*08c0*/  MUFU.RSQ R20, R3 ;  /* 0x0000000300147308 */ /* 0x000e220000001400 */
[----:B------:R-:W-:-:S02]  /*08d0*/  @P3 FADD.FTZ R18, R18, R18 ;  /* 0x0000001212123221 */ /* 0x000fc40000010000 */
[----:B------:R-:W-:Y:S02]  /*08e0*/  FFMA.FTZ R26, -R23, R26, 0.5 ;  /* 0x3f000000171a7423 */ /* 0x000fe4000001011a */
[----:B------:R-:W-:Y:S01]  /*08f0*/  @P0 FSEL R6, R11, RZ, P5 ;  /* 0x000000ff0b060208 */ /* 0x000fe20002800000 */
[----:B-1----:R-:W-:Y:S01]  /*0900*/  FMUL.FTZ R21, R21, R22 ;  /* 0x0000001615157220 */ /* 0x002fe20000410000 */
[----:B------:R-:W-:Y:S01]  /*0910*/  FMUL.FTZ R24, R22, 0.5 ;  /* 0x3f00000016187820 */ /* 0x000fe20000410000 */
[----:B------:R-:W-:Y:S01]  /*0920*/  FADD.FTZ R22, -R17, -RZ ;  /* 0x800000ff11167221 */ /* 0x000fe20000010100 */
[----:B------:R-:W-:Y:S01]  /*0930*/  LOP3.LUT R6, R6, 0x80000000, R9, 0xb8, !PT ;  /* 0x8000000006067812 */ /* 0x000fe200078eb809 */
[----:B------:R-:W-:Y:S01]  /*0940*/  FFMA.FTZ R26, R23, R26, R23 ;  /* 0x0000001a171a7223 */ /* 0x000fe20000010017 */
[----:B------:R-:W-:Y:S01]  /*0950*/  FFMA.FTZ R24, -R21, R24, 0.5 ;  /* 0x3f00000015187423 */ /* 0x000fe20000010118 */
[----:B------:R-:W-:Y:S02]  /*0960*/  FSETP.NEU.FTZ.AND P5, PT, |R15|, 1, PT ;  /* 0x3f8000000f00780b */ /* 0x000fe40003fbd200 */
[----:B------:R-:W-:Y:S01]  /*0970*/  FSEL R11, R17, R22, P2 ;  /* 0x00000016110b7208 */ /* 0x000fe20001000000 */
[----:B------:R-:W-:Y:S01]  /*0980*/  FFMA.FTZ R24, R21, R24, R21 ;  /* 0x0000001815187223 */ /* 0x000fe20000010015 */
[----:B0-----:R-:W-:Y:S01]  /*0990*/  FMUL.FTZ R13, R3, R20 ;  /* 0x00000014030d7220 */ /* 0x001fe20000410000 */
[----:B------:R-:W-:-:S02]  /*09a0*/  FMUL.FTZ R22, R20, 0.5 ;  /* 0x3f00000014167820 */ /* 0x000fc40000410000 */
[----:B------:R-:W-:Y:S01]  /*09b0*/  @!P6 FFMA.FTZ R17, R8, 0.93318945169448852539, R11 ;  /* 0x3f6ee5810811e823 */ /* 0x000fe2000001000b */
[----:B------:R-:W-:Y:S01]  /*09c0*/  FMUL.FTZ R11, R6, R6 ;  /* 0x00000006060b7220 */ /* 0x000fe20000410000 */
[----:B------:R-:W-:Y:S01]  /*09d0*/  FSETP.GT.FTZ.AND P6, PT, |R7|, 0.56000000238418579102, PT ;  /* 0x3f0f5c290700780b */ /* 0x000fe20003fd4200 */
[----:B------:R-:W-:Y:S01]  /*09e0*/  FFMA.FTZ R22, -R13, R22, 0.5 ;  /* 0x3f0000000d167423 */ /* 0x000fe20000010116 */
[----:B------:R-:W-:Y:S01]  /*09f0*/  @P1 FSEL R14, R24, RZ, P5 ;  /* 0x000000ff180e1208 */ /* 0x000fe20002800000 */
[----:B------:R-:W-:Y:S01]  /*0a00*/  FFMA.FTZ R20, R11, R4, 0.016980519518256187439 ;  /* 0x3c8b1abb0b147423 */ /* 0x000fe20000010004 */
[----:B------:R-:W-:Y:S01]  /*0a10*/  FSETP.NEU.FTZ.AND P5, PT, |R7|, 1, PT ;  /* 0x3f8000000700780b */ /* 0x000fe20003fbd200 */
[----:B------:R-:W-:Y:S01]  /*0a20*/  FFMA.FTZ R13, R13, R22, R13 ;  /* 0x000000160d0d7223 */ /* 0x000fe2000001000d */
[----:B------:R-:W-:Y:S01]  /*0a30*/  LOP3.LUT R14, R14, 0x80000000, R15, 0xb8, !PT ;  /* 0x800000000e0e7812 */ /* 0x000fe200078eb80f */
[----:B------:R-:W-:Y:S01]  /*0a40*/  FFMA.FTZ R20, R11, R20, 0.030762933194637298584 ;  /* 0x3cfc028c0b147423 */ /* 0x000fe20000010014 */
[----:B------:R-:W-:-:S03]  /*0a50*/  @P2 FADD.FTZ R17, R17, R17 ;  /* 0x0000001111112221 */ /* 0x000fc60000010000 */
[C---:B------:R-:W-:Y:S01]  /*0a60*/  FFMA.FTZ R20, R11.reuse, R20, 0.044709417968988418579 ;  /* 0x3d3721390b147423 */ /* 0x040fe20000010014 */
[----:B------:R-:W-:Y:S01]  /*0a70*/  FMUL.FTZ R3, R14, R14 ;  /* 0x0000000e0e037220 */ /* 0x000fe20000410000 */
[----:B------:R-:W-:Y:S02]  /*0a80*/  @P6 FSEL R12, R26, RZ, P5 ;  /* 0x000000ff1a0c6208 */ /* 0x000fe40002800000 */
[----:B------:R-:W-:Y:S01]  /*0a90*/  FFMA.FTZ R20, R11, R20, 0.074989043176174163818 ;  /* 0x3d9993db0b147423 */ /* 0x000fe20000010014 */
[----:B------:R-:W-:Y:S01]  /*0aa0*/  FFMA.FTZ R22, R3, R4, 0.016980519518256187439 ;  /* 0x3c8b1abb03167423 */ /* 0x000fe20000010004 */
[----:B------:R-:W-:Y:S02]  /*0ab0*/  FSETP.NEU.FTZ.AND P5, PT, |R10|, 1, PT ;  /* 0x3f8000000a00780b */ /* 0x000fe40003fbd200 */
[----:B------:R-:W-:Y:S01]  /*0ac0*/  FFMA.FTZ R20, R11, R20, 0.16666707396507263184 ;  /* 0x3e2aaac60b147423 */ /* 0x000fe20000010014 */
[----:B------:R-:W-:Y:S01]  /*0ad0*/  LOP3.LUT R12, R12, 0x80000000, R7, 0xb8, !PT ;  /* 0x800000000c0c7812 */ /* 0x000fe200078eb807 */
[----:B------:R-:W-:Y:S01]  /*0ae0*/  FFMA.FTZ R22, R3, R22, 0.030762933194637298584 ;  /* 0x3cfc028c03167423 */ /* 0x000fe20000010016 */
[----:B------:R-:W-:Y:S01]  /*0af0*/  @P4 FSEL R19, R13, RZ, P5 ;  /* 0x000000ff0d134208 */ /* 0x000fe20002800000 */
[----:B------:R-:W-:Y:S01]  /*0b00*/  FMUL.FTZ R11, R11, R20 ;  /* 0x000000140b0b7220 */ /* 0x000fe20000410000 */
[----:B------:R-:W-:Y:S01]  /*0b10*/  FSETP.GT.FTZ.AND P5, PT, R9, 0.56000000238418579102, PT ;  /* 0x3f0f5c290900780b */ /* 0x000fe20003fb4000 */
[----:B------:R-:W-:Y:S01]  /*0b20*/  FFMA.FTZ R22, R3, R22, 0.044709417968988418579 ;  /* 0x3d37213903167423 */ /* 0x000fe20000010016 */
[----:B------:R-:W-:Y:S01]  /*0b30*/  FMUL.FTZ R13, R12, R12 ;  /* 0x0000000c0c0d7220 */ /* 0x000fe20000410000 */
[----:B------:R-:W-:Y:S01]  /*0b40*/  FFMA.FTZ R6, R6, R11, R6 ;  /* 0x0000000b06067223 */ /* 0x000fe20000010006 */
[----:B------:R-:W-:Y:S01]  /*0b50*/  LOP3.LUT R19, R19, 0x80000000, R10, 0xb8, !PT ;  /* 0x8000000013137812 */ /* 0x000fe200078eb80a */
[----:B------:R-:W-:Y:S01]  /*0b60*/  FFMA.FTZ R22, R3, R22, 0.074989043176174163818 ;  /* 0x3d9993db03167423 */ /* 0x000fe20000010016 */
[----:B------:R-:W-:Y:S01]  /*0b70*/  FFMA.FTZ R20, R13, R4, 0.016980519518256187439 ;  /* 0x3c8b1abb0d147423 */ /* 0x000fe20000010004 */
[----:B------:R-:W-:-:S02]  /*0b80*/  FADD.FTZ R11, -R6, -RZ ;  /* 0x800000ff060b7221 */ /* 0x000fc40000010100 */
[----:B------:R-:W-:Y:S01]  /*0b90*/  FFMA.FTZ R22, R3, R22, 0.16666707396507263184 ;  /* 0x3e2aaac603167423 */ /* 0x000fe20000010016 */
[----:B------:R-:W-:Y:S01]  /*0ba0*/  FFMA.FTZ R20, R13, R20, 0.030762933194637298584 ;  /* 0x3cfc028c0d147423 */ /* 0x000fe20000010014 */
[----:B------:R-:W-:Y:S01]  /*0bb0*/  FMUL.FTZ R9, R19, R19 ;  /* 0x0000001313097220 */ /* 0x000fe20000410000 */
[----:B------:R-:W-:Y:S01]  /*0bc0*/  FSEL R11, R6, R11, P0 ;  /* 0x0000000b060b7208 */ /* 0x000fe20000000000 */
[----:B------:R-:W-:Y:S01]  /*0bd0*/  FMUL.FTZ R3, R3, R22 ;  /* 0x0000001603037220 */ /* 0x000fe20000410000 */
[----:B------:R-:W-:Y:S01]  /*0be0*/  FFMA.FTZ R20, R13, R20, 0.044709417968988418579 ;  /* 0x3d3721390d147423 */ /* 0x000fe20000010014 */
[----:B------:R-:W-:Y:S02]  /*0bf0*/  FFMA.FTZ R4, R9, R4, 0.016980519518256187439 ;  /* 0x3c8b1abb09047423 */ /* 0x000fe40000010004 */
[----:B------:R-:W-:Y:S01]  /*0c00*/  FFMA.FTZ R3, R14, R3, R14 ;  /* 0x000000030e037223 */ /* 0x000fe2000001000e */
[----:B------:R-:W-:Y:S01]  /*0c10*/  FFMA.FTZ R20, R13, R20, 0.074989043176174163818 ;  /* 0x3d9993db0d147423 */ /* 0x000fe20000010014 */
[----:B------:R-:W-:Y:S01]  /*0c20*/  @!P5 FFMA.FTZ R6, R8, 0.93318945169448852539, R11 ;  /* 0x3f6ee5810806d823 */ /* 0x000fe2000001000b */
[----:B------:R-:W-:Y:S01]  /*0c30*/  FSETP.GT.FTZ.AND P5, PT, R15, 0.56000000238418579102, PT ;  /* 0x3f0f5c290f00780b */ /* 0x000fe20003fb4000 */
[----:B------:R-:W-:Y:S01]  /*0c40*/  FFMA.FTZ R14, R9, R4, 0.030762933194637298584 ;  /* 0x3cfc028c090e7423 */ /* 0x000fe20000010004 */
[----:B------:R-:W-:Y:S01]  /*0c50*/  FFMA.FTZ R20, R13, R20, 0.16666707396507263184 ;  /* 0x3e2aaac60d147423 */ /* 0x000fe20000010014 */
[----:B------:R-:W-:Y:S01]  /*0c60*/  FADD.FTZ R4, -R3, -RZ ;  /* 0x800000ff03047221 */ /* 0x000fe20000010100 */
[----:B------:R-:W-:Y:S01]  /*0c70*/  @P0 FADD.FTZ R6, R6, R6 ;  /* 0x0000000606060221 */ /* 0x000fe20000010000 */
[----:B------:R-:W-:Y:S01]  /*0c80*/  FFMA.FTZ R14, R9, R14, 0.044709417968988418579 ;  /* 0x3d372139090e7423 */ /* 0x000fe2000001000e */
[----:B------:R-:W-:-:S02]  /*0c90*/  FMUL.FTZ R11, R13, R20 ;  /* 0x000000140d0b7220 */ /* 0x000fc40000410000 */
[----:B------:R-:W-:Y:S01]  /*0ca0*/  FSEL R13, R3, R4, P1 ;  /* 0x00000004030d7208 */ /* 0x000fe20000800000 */
[----:B------:R-:W-:Y:S01]  /*0cb0*/  FFMA.FTZ R14, R9, R14, 0.074989043176174163818 ;  /* 0x3d9993db090e7423 */ /* 0x000fe2000001000e */
[----:B------:R-:W-:-:S03]  /*0cc0*/  FFMA.FTZ R11, R12, R11, R12 ;  /* 0x0000000b0c0b7223 */ /* 0x000fc6000001000c */
[----:B------:R-:W-:Y:S01]  /*0cd0*/  @!P5 FFMA.FTZ R3, R8, 0.93318945169448852539, R13 ;  /* 0x3f6ee5810803d823 */ /* 0x000fe2000001000d */
[----:B------:R-:W-:Y:S01]  /*0ce0*/  FSETP.GT.FTZ.AND P5, PT, R7, 0.56000000238418579102, PT ;  /* 0x3f0f5c290700780b */ /* 0x000fe20003fb4000 */
[----:B------:R-:W-:Y:S01]  /*0cf0*/  FADD.FTZ R4, -R11, -RZ ;  /* 0x800000ff0b047221 */ /* 0x000fe20000010100 */
[----:B------:R-:W-:Y:S01]  /*0d00*/  FFMA.FTZ R14, R9, R14, 0.16666707396507263184 ;  /* 0x3e2aaac6090e7423 */ /* 0x000fe2000001000e */
[----:B------:R-:W0:Y:S01]  /*0d10*/  LDC.64 R12, c[0x0][0x218] ;  /* 0x00008600ff0c7b82 */ /* 0x000e220000000a00 */
[----:B------:R-:W-:Y:S02]  /*0d20*/  @P1 FADD.FTZ R3, R3, R3 ;  /* 0x0000000303031221 */ /* 0x000fe40000010000 */
[----:B------:R-:W-:Y:S01]  /*0d30*/  FSEL R7, R11, R4, P6 ;  /* 0x000000040b077208 */ /* 0x000fe20003000000 */
[----:B------:R-:W-:Y:S01]  /*0d40*/  FMUL.FTZ R14, R9, R14 ;  /* 0x0000000e090e7220 */ /* 0x000fe20000410000 */
[----:B------:R-:W-:Y:S02]  /*0d50*/  F2FP.BF16.F32.PACK_AB R4, R18, R5 ;  /* 0x000000051204723e */ /* 0x000fe400000010ff */
[----:B------:R-:W-:Y:S01]  /*0d60*/  F2FP.BF16.F32.PACK_AB R5, R17, R16 ;  /* 0x000000101105723e */ /* 0x000fe200000010ff */
[----:B------:R-:W-:Y:S01]  /*0d70*/  FFMA.FTZ R14, R19, R14, R19 ;  /* 0x0000000e130e7223 */ /* 0x000fe20000010013 */
[----:B------:R-:W-:Y:S01]  /*0d80*/  F2FP.BF16.F32.PACK_AB R6, R3, R6 ;  /* 0x000000060306723e */ /* 0x000fe200000010ff */
[----:B------:R-:W-:Y:S01]  /*0d90*/  @!P5 FFMA.FTZ R11, R8, 0.93318945169448852539, R7 ;  /* 0x3f6ee581080bd823 */ /* 0x000fe20000010007 */
[----:B------:R-:W-:Y:S01]  /*0da0*/  FSETP.GT.FTZ.AND P5, PT, R10, 0.56000000238418579102, PT ;  /* 0x3f0f5c290a00780b */ /* 0x000fe20003fb4000 */
[----:B------:R-:W-:-:S02]  /*0db0*/  FADD.FTZ R7, -R14, -RZ ;  /* 0x800000ff0e077221 */ /* 0x000fc40000010100 */
[----:B------:R-:W-:-:S03]  /*0dc0*/  @P6 FADD.FTZ R11, R11, R11 ;  /* 0x0000000b0b0b6221 */ /* 0x000fc60000010000 */
[----:B------:R-:W-:-:S07]  /*0dd0*/  FSEL R7, R14, R7, P4 ;  /* 0x000000070e077208 */ /* 0x000fce0002000000 */
[----:B------:R-:W-:Y:S01]  /*0de0*/  @!P5 FFMA.FTZ R14, R8, 0.93318945169448852539, R7 ;  /* 0x3f6ee581080ed823 */ /* 0x000fe20000010007 */
[----:B0-----:R-:W-:-:S04]  /*0df0*/  IMAD.WIDE.U32 R12, R0, 0x2, R12 ;  /* 0x00000002000c7825 */ /* 0x001fc800078e000c */
[----:B------:R-:W-:Y:S01]  /*0e00*/  @P4 FADD.FTZ R14, R14, R14 ;  /* 0x0000000e0e0e4221 */ /* 0x000fe20000010000 */
[----:B------:R-:W-:-:S04]  /*0e10*/  IMAD.WIDE R12, R2, 0x10, R12 ;  /* 0x00000010020c7825 */ /* 0x000fc800078e020c */
[----:B------:R-:W-:-:S05]  /*0e20*/  F2FP.BF16.F32.PACK_AB R7, R14, R11 ;  /* 0x0000000b0e07723e */ /* 0x000fca00000010ff */
[----:B------:R-:W-:Y:S01]  /*0e30*/  STG.E.128 desc[UR4][R12.64], R4 ;  /* 0x000000040c007986 */ /* 0x000fe2000c101d04 */
[----:B------:R-:W-:Y:S05]  /*0e40*/  EXIT ;  /* 0x000000000000794d */ /* 0x000fea0003800000 */
.L_x_634:
        /* <DEDUP_REMOVED lines=97> */
.L_x_636:
[----:B------:R-:W-:Y:S05]  /*1460*/  BSYNC B0 ;  /* 0x0000000000007941 */ /* 0x000fea0003800000 */
.L_x_635:
        /* <DEDUP_REMOVED lines=34> */
.L_x_638:
[----:B------:R-:W-:Y:S05]  /*1690*/  BSYNC B0 ;  /* 0x0000000000007941 */ /* 0x000fea0003800000 */
.L_x_637:
        /* <DEDUP_REMOVED lines=33> */
.L_x_640:
[----:B------:R-:W-:Y:S05]  /*18b0*/  BSYNC B0 ;  /* 0x0000000000007941 */ /* 0x000fea0003800000 */
.L_x_639:
        /* <DEDUP_REMOVED lines=34> */
.L_x_642:
[----:B------:R-:W-:Y:S05]  /*1ae0*/  BSYNC B0 ;  /* 0x0000000000007941 */ /* 0x000fea0003800000 */
.L_x_641:
        /* <DEDUP_REMOVED lines=31> */
.L_x_644:
[----:B------:R-:W-:Y:S05]  /*1ce0*/  BSYNC B0 ;  /* 0x0000000000007941 */ /* 0x000fea0003800000 */
.L_x_643:
        /* <DEDUP_REMOVED lines=31> */
.L_x_646:
[----:B------:R-:W-:Y:S05]  /*1ee0*/  BSYNC B0 ;  /* 0x0000000000007941 */ /* 0x000fea0003800000 */
.L_x_645:
        /* <DEDUP_REMOVED lines=31> */
.L_x_648:
[----:B------:R-:W-:Y:S05]  /*20e0*/  BSYNC B0 ;  /* 0x0000000000007941 */ /* 0x000fea0003800000 */
.L_x_647:
        /* <DEDUP_REMOVED lines=31> */
.L_x_650:
[----:B------:R-:W-:Y:S05]  /*22e0*/  BSYNC B0 ;  /* 0x0000000000007941 */ /* 0x000fea0003800000 */
.L_x_649:
        /* <DEDUP_REMOVED lines=18> */
.L_x_653:
[----:B------:R-:W-:-:S13]  /*2410*/  ISETP.GE.AND P0, PT, R11, R6, PT ;  /* 0x000000060b00720c */ /* 0x000fda0003f06270 */
[----:B------:R-:W-:Y:S05]  /*2420*/  @P0 BRA `(.L_x_655) ;  /* 0x0000000000300947 */ /* 0x000fea0003800000 */
[----:B0-----:R-:W0:Y:S01]  /*2430*/  LDC.64 R2, c[0x0][0x218] ;  /* 0x00008600ff027b82 */ /* 0x001e220000000a00 */
[----:B------:R-:W-:Y:S02]  /*2440*/  IADD3 R5, R0, R11, RZ ;  /* 0x0000000b00057210 */ /* 0x000fe40007ffe0ff */
[----:B------:R-:W-:-:S03]  /*2450*/  IADD3 R11, R11, 0x80, RZ ;  /* 0x000000800b0b7810 */ /* 0x000fc60007ffe0ff */
[----:B0-----:R-:W-:-:S05]  /*2460*/  IMAD.WIDE.U32 R2, R5, 0x2, R2 ;  /* 0x0000000205027825 */ /* 0x001fca00078e0002 */
[----:B------:R1:W-:Y:S02]  /*2470*/  STG.E.U16 desc[UR4][R2.64], R7 ;  /* 0x0000000702007986 */ /* 0x0003e4000c101504 */
.L_x_654:
[----:B------:R-:W-:-:S13]  /*2480*/  ISETP.GE.AND P0, PT, R11, R6, PT ;  /* 0x000000060b00720c */ /* 0x000fda0003f06270 */
[----:B------:R-:W-:Y:S05]  /*2490*/  @P0 BRA `(.L_x_656) ;  /* 0x0000000000340947 */ /* 0x000fea0003800000 */
[----:B01----:R-:W0:Y:S01]  /*24a0*/  LDC.64 R2, c[0x0][0x218] ;  /* 0x00008600ff027b82 */ /* 0x003e220000000a00 */
[----:B------:R-:W-:Y:S02]  /*24b0*/  IADD3 R5, R0, R11, RZ ;  /* 0x0000000b00057210 */ /* 0x000fe40007ffe0ff */
[----:B------:R-:W-:-:S03]  /*24c0*/  IADD3 R11, R11, 0x80, RZ ;  /* 0x000000800b0b7810 */ /* 0x000fc60007ffe0ff */
[----:B0-----:R-:W-:-:S05]  /*24d0*/  IMAD.WIDE.U32 R2, R5, 0x2, R2 ;  /* 0x0000000205027825 */ /* 0x001fca00078e0002 */
[----:B------:R1:W-:Y:S02]  /*24e0*/  STG.E.U16 desc[UR4][R2.64], R8 ;  /* 0x0000000802007986 */ /* 0x0003e4000c101504 */
.L_x_655:
        /* <DEDUP_REMOVED lines=8> */
.L_x_656:
[----:B------:R-:W-:Y:S05]  /*2570*/  BSYNC B1 ;  /* 0x0000000000017941 */ /* 0x000fea0003800000 */
.L_x_652:
[----:B------:R-:W-:-:S13]  /*2580*/  ISETP.GE.AND P0, PT, R11, R6, PT ;  /* 0x000000060b00720c */ /* 0x000fda0003f06270 */
[----:B012---:R-:W0:Y:S01]  /*2590*/  @!P0 LDC.64 R2, c[0x0][0x218] ;  /* 0x00008600ff028b82 */ /* 0x007e220000000a00 */
[----:B------:R-:W-:Y:S02]  /*25a0*/  @!P0 IADD3 R5, R0, R11, RZ ;  /* 0x0000000b00058210 */ /* 0x000fe40007ffe0ff */
[----:B------:R-:W-:-:S03]  /*25b0*/  @!P0 IADD3 R11, R11, 0x80, RZ ;  /* 0x000000800b0b8810 */ /* 0x000fc60007ffe0ff */
[----:B0-----:R-:W-:-:S05]  /*25c0*/  @!P0 IMAD.WIDE.U32 R2, R5, 0x2, R2 ;  /* 0x0000000205028825 */ /* 0x001fca00078e0002 */
[----:B------:R2:W-:Y:S02]  /*25d0*/  @!P0 STG.E.U16 desc[UR4][R2.64], R10 ;  /* 0x0000000a02008986 */ /* 0x0005e4000c101504 */
.L_x_657:
[----:B------:R-:W-:Y:S05]  /*25e0*/  BSYNC B0 ;  /* 0x0000000000007941 */ /* 0x000fea0003800000 */
.L_x_651:
        /* <DEDUP_REMOVED lines=8> */
.L_x_658:
        /* <DEDUP_REMOVED lines=9> */
.L_x_20101:


//--------------------- .text._ZN2at6native18elementwise_kernelILi128ELi4EZNS0_15gpu_kernel_implIZZZNS0_16acos_kernel_cudaERNS_18TensorIteratorBaseEENKUlvE0_clEvENKUlvE1_clEvEUlN3c104HalfEE_EEvS4_RKT_EUliE_EEviT1_ --------------------------
	.section	.text._ZN2at6native18elementwise_kernelILi128ELi4EZNS0_15gpu_kernel_implIZZZNS0_16acos_kernel_cudaERNS_18TensorIteratorBaseEENKUlvE0_clEvENKUlvE1_clEvEUlN3c104HalfEE_EEvS4_RKT_EUliE_EEviT1_,"ax",@progbits
	.align	128
        .global         _ZN2at6native18elementwise_kernelILi128ELi4EZNS0_15gpu_kernel_implIZZZNS0_16acos_kernel_cudaERNS_18TensorIteratorBaseEENKUlvE0_clEvENKUlvE1_clEvEUlN3c104HalfEE_EEvS4_RKT_EUliE_EEviT1_
        .type           _ZN2at6native18elementwise_kernelILi128ELi4EZNS0_15gpu_kernel_implIZZZNS0_16acos_kernel_cudaERNS_18TensorIteratorBaseEENKUlvE0_clEvENKUlvE1_clEvEUlN3c104HalfEE_EEvS4_RKT_EUliE_EEviT1_,@function
        .size           _ZN2at6native18elementwise_kernelILi128ELi4EZNS0_15gpu_kernel_implIZZZNS0_16acos_kernel_cudaERNS_18TensorIteratorBaseEENKUlvE0_clEvENKUlvE1_clEvEUlN3c104HalfEE_EEvS4_RKT_EUliE_EEviT1_,(.L_x_20102 - _ZN2at6native18elementwise_kernelILi128ELi4EZNS0_15gpu_kernel_implIZZZNS0_16acos_kernel_cudaERNS_18TensorIteratorBaseEENKUlvE0_clEvENKUlvE1_clEvEUlN3c104HalfEE_EEvS4_RKT_EUliE_EEviT1_)
        .other          _ZN2at6native18elementwise_kernelILi128ELi4EZNS0_15gpu_kernel_implIZZZNS0_16acos_kernel_cudaERNS_18TensorIteratorBaseEENKUlvE0_clEvENKUlvE1_clEvEUlN3c104HalfEE_EEvS4_RKT_EUliE_EEviT1_,@"STO_CUDA_ENTRY STV_DEFAULT"
_ZN2at6native18elementwise_kernelILi128ELi4EZNS0_15gpu_kernel_implIZZZNS0_16acos_kernel_cudaERNS_18TensorIteratorBaseEENKUlvE0_clEvENKUlvE1_clEvEUlN3c104HalfEE_EEvS4_RKT_EUliE_EEviT1_:
.text._ZN2at6native18elementwise_kernelILi128ELi4EZNS0_15gpu_kernel_implIZZZNS0_16acos_kernel_cudaERNS_18TensorIteratorBaseEENKUlvE0_clEvENKUlvE1_clEvEUlN3c104HalfEE_EEvS4_RKT_EUliE_EEviT1_:
        /* <DEDUP_REMOVED lines=315> */
.L_x_661:
        /* <DEDUP_REMOVED lines=20> */
[----:B0-----:R-:W-:Y:S01]  /*14f0*/  F2FP.F16.F32.PACK_AB R0, RZ, R0 ;  /* 0x00000000ff00723e */ /* 0x001fe200000000ff */
[----:B------:R-:W-:Y:S06]  /*1500*/  BRA `(.L_x_667) ;  /* 0x0000000c00987947 */ /* 0x000fec0003800000 */
.L_x_665:
[----:B------:R-:W2:Y:S02]  /*1510*/  LDG.E.U8 R2, desc[UR36][R2.64] ;  /* 0x0000002402027981 */ /* 0x000ea4000c1e1100 */
[----:B--2---:R-:W-:-:S04]  /*1520*/  I2FP.F32.U32 R0, R2 ;  /* 0x0000000200007245 */ /* 0x004fc80000201000 */
[----:B------:R-:W-:Y:S01]  /*1530*/  F2FP.F16.F32.PACK_AB R0, RZ, R0 ;  /* 0x00000000ff00723e */ /* 0x000fe200000000ff */
[----:B------:R-:W-:Y:S06]  /*1540*/  BRA `(.L_x_667) ;  /* 0x0000000c00887947 */ /* 0x000fec0003800000 */
.L_x_664:
        /* <DEDUP_REMOVED lines=8> */
[----:B0-----:R-:W-:Y:S01]  /*15d0*/  F2FP.F16.F32.PACK_AB R0, RZ, R0 ;  /* 0x00000000ff00723e */ /* 0x001fe200000000ff */
[----:B------:R-:W-:Y:S06]  /*15e0*/  BRA `(.L_x_667) ;  /* 0x0000000c00607947 */ /* 0x000fec0003800000 */
.L_x_669:
[----:B------:R-:W2:Y:S02]  /*15f0*/  LDG.E R2, desc[UR36][R2.64] ;  /* 0x0000002402027981 */ /* 0x000ea4000c1e1900 */
[----:B--2---:R-:W-:-:S04]  /*1600*/  I2FP.F32.S32 R0, R2 ;  /* 0x0000000200007245 */ /* 0x004fc80000201400 */
[----:B------:R-:W-:Y:S01]  /*1610*/  F2FP.F16.F32.PACK_AB R0, RZ, R0 ;  /* 0x00000000ff00723e */ /* 0x000fe200000000ff */
[----:B------:R-:W-:Y:S06]  /*1620*/  BRA `(.L_x_667) ;  /* 0x0000000c00507947 */ /* 0x000fec0003800000 */
.L_x_668:
[----:B------:R-:W2:Y:S02]  /*1630*/  LDG.E.U16 R2, desc[UR36][R2.64] ;  /* 0x0000002402027981 */ /* 0x000ea4000c1e1500 */
[----:B--2---:R-:W0:Y:S02]  /*1640*/  I2F.S16 R0, R2 ;  /* 0x0000000200007306 */ /* 0x004e240000101400 */
[----:B0-----:R-:W-:Y:S01]  /*1650*/  F2FP.F16.F32.PACK_AB R0, RZ, R0 ;  /* 0x00000000ff00723e */ /* 0x001fe200000000ff */
[----:B------:R-:W-:Y:S06]  /*1660*/  BRA `(.L_x_667) ;  /* 0x0000000c00407947 */ /* 0x000fec0003800000 */
.L_x_663:
[----:B------:R-:W-:-:S13]  /*1670*/  ISETP.GT.AND P0, PT, R4, 0x6, PT ;  /* 0x000000060400780c */ /* 0x000fda0003f04270 */
[----:B------:R-:W-:Y:S05]  /*1680*/  @P0 BRA `(.L_x_670) ;  /* 0x0000000000240947 */ /* 0x000fea0003800000 */
[----:B------:R-:W-:-:S13]  /*1690*/  ISETP.NE.AND P0, PT, R4, 0x5, PT ;  /* 0x000000050400780c */ /* 0x000fda0003f05270 */
[----:B------:R-:W-:Y:S05]  /*16a0*/  @!P0 BRA `(.L_x_671) ;  /* 0x0000000000148947 */ /* 0x000fea0003800000 */
[----:B------:R-:W-:-:S13]  /*16b0*/  ISETP.NE.AND P0, PT, R4, 0x6, PT ;  /* 0x000000060400780c */ /* 0x000fda0003f05270 */
[----:B------:R-:W-:Y:S05]  /*16c0*/  @P0 BRA `(.L_x_666) ;  /* 0x0000000800c40947 */ /* 0x000fea0003800000 */
[----:B------:R-:W2:Y:S02]  /*16d0*/  LDG.E R2, desc[UR36][R2.64] ;  /* 0x0000002402027981 */ /* 0x000ea4000c1e1900 */
[----:B--2---:R-:W-:Y:S01]  /*16e0*/  F2FP.F16.F32.PACK_AB R0, RZ, R2 ;  /* 0x00000002ff00723e */ /* 0x004fe200000000ff */
[----:B------:R-:W-:Y:S06]  /*16f0*/  BRA `(.L_x_667) ;  /* 0x0000000c001c7947 */ /* 0x000fec0003800000 */
.L_x_671:
[----:B------:R0:W5:Y:S01]  /*1700*/  LDG.E.U16 R0, desc[UR36][R2.64] ;  /* 0x0000002402007981 */ /* 0x000162000c1e1500 */
[----:B------:R-:W-:Y:S05]  /*1710*/  BRA `(.L_x_667) ;  /* 0x0000000c00147947 */ /* 0x000fea0003800000 */
.L_x_670:
[----:B------:R-:W-:-:S13]  /*1720*/  ISETP.NE.AND P0, PT, R4, 0x7, PT ;  /* 0x000000070400780c */ /* 0x000fda0003f05270 */
[----:B------:R-:W-:Y:S05]  /*1730*/  @!P0 BRA `(.L_x_672) ;  /* 0x0000000000248947 */ /* 0x000fea0003800000 */
[----:B------:R-:W-:-:S13]  /*1740*/  ISETP.NE.AND P0, PT, R4, 0x8, PT ;  /* 0x000000080400780c */ /* 0x000fda0003f05270 */
[----:B------:R-:W-:Y:S05]  /*1750*/  @!P0 BRA `(.L_x_673) ;  /* 0x0000000000148947 */ /* 0x000fea0003800000 */
[----:B------:R-:W-:-:S13]  /*1760*/  ISETP.NE.AND P0, PT, R4, 0x9, PT ;  /* 0x000000090400780c */ /* 0x000fda0003f05270 */
[----:B------:R-:W-:Y:S05]  /*1770*/  @P0 BRA `(.L_x_666) ;  /* 0x0000000800980947 */ /* 0x000fea0003800000 */
[----:B------:R-:W2:Y:S02]  /*1780*/  LDG.E R2, desc[UR36][R2.64] ;  /* 0x0000002402027981 */ /* 0x000ea4000c1e1900 */
[----:B--2---:R-:W-:Y:S01]  /*1790*/  F2FP.F16.F32.PACK_AB R0, RZ, R2 ;  /* 0x00000002ff00723e */ /* 0x004fe200000000ff */
[----:B------:R-:W-:Y:S06]  /*17a0*/  BRA `(.L_x_667) ;  /* 0x0000000800f07947 */ /* 0x000fec0003800000 */
.L_x_673:
[----:B------:R1:W5:Y:S01]  /*17b0*/  LDG.E.U16 R0, desc[UR36][R2.64] ;  /* 0x0000002402007981 */ /* 0x000362000c1e1500 */
[----:B------:R-:W-:Y:S05]  /*17c0*/  BRA `(.L_x_667) ;  /* 0x0000000800e87947 */ /* 0x000fea0003800000 */
.L_x_672:
[----:B------:R-:W2:Y:S01]  /*17d0*/  LDG.E.64 R2, desc[UR36][R2.64] ;  /* 0x0000002402027981 */ /* 0x000ea2000c1e1b00 */
[----:B------:R-:W-:Y:S01]  /*17e0*/  UMOV UR4, 0xf0000000 ;  /* 0xf000000000047882 */ /* 0x000fe20000000000 */
[----:B------:R-:W-:Y:S01]  /*17f0*/  UMOV UR5, 0x380fffff ;  /* 0x380fffff00057882 */ /* 0x000fe20000000000 */
[----:B--2---:R-:W0:Y:S01]  /*1800*/  F2F.F32.F64 R0, R2 ;  /* 0x0000000200007310 */ /* 0x004e220000301000 */
[----:B------:R-:W-:-:S14]  /*1810*/  DSETP.GEU.AND P0, PT, |R2|, UR4, PT ;  /* 0x0000000402007e2a */ /* 0x000fdc000bf0e200 */
[----:B0-----:R-:W-:-:S05]  /*1820*/  @!P0 FMUL R0, R0, 1.175494350822287508e-38 ;  /* 0x0080000000008820 */ /* 0x001fca0000400000 */
[----:B------:R-:W-:Y:S01]  /*1830*/  F2FP.F16.F32.PACK_AB R0, RZ, R0 ;  /* 0x00000000ff00723e */ /* 0x000fe200000000ff */
[----:B------:R-:W-:Y:S06]  /*1840*/  BRA `(.L_x_667) ;  /* 0x0000000800c87947 */ /* 0x000fec0003800000 */
.L_x_662:
        /* <DEDUP_REMOVED lines=11> */
[----:B------:R-:W-:Y:S01]  /*1900*/  F2FP.F16.F32.PACK_AB R0, RZ, R0 ;  /* 0x00000000ff00723e */ /* 0x000fe200000000ff */
[----:B------:R-:W-:Y:S06]  /*1910*/  BRA `(.L_x_667) ;  /* 0x0000000800947947 */ /* 0x000fec0003800000 */
.L_x_676:
        /* <DEDUP_REMOVED lines=8> */
.L_x_675:
        /* <DEDUP_REMOVED lines=25> */
[----:B------:R-:W-:-:S04]  /*1b30*/  F2FP.F16.F32.PACK_AB R5, RZ, R5 ;  /* 0x00000005ff05723e */ /* 0x000fc800000000ff */
[----:B------:R-:W-:Y:S01]  /*1b40*/  PRMT R0, R5, 0x7610, R0 ;  /* 0x0000761005007816 */ /* 0x000fe20000000000 */
[----:B------:R-:W-:Y:S06]  /*1b50*/  BRA `(.L_x_667) ;  /* 0x0000000800047947 */ /* 0x000fec0003800000 */
.L_x_678:
[----:B------:R-:W2:Y:S02]  /*1b60*/  LDG.E.U8 R2, desc[UR36][R2.64] ;  /* 0x0000002402027981 */ /* 0x000ea4000c1e1100 */
[C---:B--2---:R-:W-:Y:S02]  /*1b70*/  IMAD.SHL.U32 R0, R2.reuse, 0x2000000, RZ ;  /* 0x0200000002007824 */ /* 0x044fe400078e00ff */
[----:B------:R-:W-:-:S03]  /*1b80*/  IMAD.SHL.U32 R5, R2, 0x1000000, RZ ;  /* 0x0100000002057824 */ /* 0x000fc600078e00ff */
[----:B------:R-:W-:-:S13]  /*1b90*/  ISETP.GE.U32.AND P0, PT, R0, 0x8000000, PT ;  /* 0x080000000000780c */ /* 0x000fda0003f06070 */
[C---:B------:R-:W-:Y:S01]  /*1ba0*/  @!P0 SHF.L.U32 R0, R2.reuse, 0x8, RZ ;  /* 0x0000000802008819 */ /* 0x040fe200000006ff */
[----:B------:R-:W-:-:S03]  /*1bb0*/  @P0 IMAD.SHL.U32 R4, R2, 0x200000, RZ ;  /* 0x0020000002040824 */ /* 0x000fc600078e00ff */
[----:B------:R-:W-:Y:S02]  /*1bc0*/  @!P0 LOP3.LUT R0, R0, 0x7f00, RZ, 0xc0, !PT ;  /* 0x00007f0000008812 */ /* 0x000fe400078ec0ff */
[----:B------:R-:W-:Y:S02]  /*1bd0*/  @P0 LOP3.LUT R4, R4, 0x70000000, RZ, 0xfc, !PT ;  /* 0x7000000004040812 */ /* 0x000fe400078efcff */
[----:B------:R-:W-:-:S03]  /*1be0*/  @!P0 LOP3.LUT R0, R0, 0x3f000000, RZ, 0xfc, !PT ;  /* 0x3f00000000008812 */ /* 0x000fc600078efcff */
[----:B------:R-:W-:Y:S02]  /*1bf0*/  @P0 FMUL.FTZ R4, R4, 1.9259299443872358531e-34 ;  /* 0x0780000004040820 */ /* 0x000fe40000410000 */
[----:B------:R-:W-:-:S05]  /*1c00*/  @!P0 FADD.FTZ R4, R0, -0.5 ;  /* 0xbf00000000048421 */ /* 0x000fca0000010000 */
[----:B------:R-:W-:-:S04]  /*1c10*/  LOP3.LUT R4, R4, 0x80000000, R5, 0xf8, !PT ;  /* 0x8000000004047812 */ /* 0x000fc800078ef805 */
[----:B------:R-:W-:-:S04]  /*1c20*/  F2FP.F16.F32.PACK_AB R4, RZ, R4 ;  /* 0x00000004ff04723e */ /* 0x000fc800000000ff */
[----:B------:R-:W-:Y:S01]  /*1c30*/  PRMT R0, R4, 0x7610, R0 ;  /* 0x0000761004007816 */ /* 0x000fe20000000000 */
[----:B------:R-:W-:Y:S06]  /*1c40*/  BRA `(.L_x_667) ;  /* 0x0000000400c87947 */ /* 0x000fec0003800000 */
.L_x_677:
[----:B------:R-:W2:Y:S02]  /*1c50*/  LDG.E.U16 R0, desc[UR36][R2.64] ;  /* 0x0000002402007981 */ /* 0x000ea4000c1e1500 */
[----:B--2---:R-:W-:-:S05]  /*1c60*/  IMAD.U32 R0, R0, 0x10000, RZ ;  /* 0x0001000000007824 */ /* 0x004fca00078e00ff */
[----:B------:R-:W-:Y:S01]  /*1c70*/  F2FP.F16.F32.PACK_AB R0, RZ, R0 ;  /* 0x00000000ff00723e */ /* 0x000fe200000000ff */
[----:B------:R-:W-:Y:S06]  /*1c80*/  BRA `(.L_x_667) ;  /* 0x0000000400b87947 */ /* 0x000fec0003800000 */
.L_x_674:
        /* <DEDUP_REMOVED lines=10> */
[----:B------:R-:W-:Y:S01]  /*1d30*/  F2FP.F16.F32.PACK_AB R0, RZ, R0 ;  /* 0x00000000ff00723e */ /* 0x000fe200000000ff */
[----:B------:R-:W-:Y:S06]  /*1d40*/  BRA `(.L_x_667) ;  /* 0x0000000400887947 */ /* 0x000fec0003800000 */
.L_x_681:
        /* <DEDUP_REMOVED lines=21> */
.L_x_685:
[----:B------:R-:W-:Y:S05]  /*1ea0*/  BSYNC B1 ;  /* 0x0000000000017941 */ /* 0x000fea0003800000 */
.L_x_684:
[----:B------:R-:W-:Y:S01]  /*1eb0*/  LEA R3, R0, 0x3b800000, 0x17 ;  /* 0x3b80000000037811 */ /* 0x000fe200078eb8ff */
[----:B------:R-:W-:-:S05]  /*1ec0*/  IMAD.SHL.U32 R0, R2, 0x100000, RZ ;  /* 0x0010000002007824 */ /* 0x000fca00078e00ff */
[----:B------:R-:W-:-:S07]  /*1ed0*/  LOP3.LUT R0, R3, R0, R4, 0xfe, !PT ;  /* 0x0000000003007212 */ /* 0x000fce00078efe04 */
.L_x_683:
[----:B------:R-:W-:Y:S05]  /*1ee0*/  BSYNC B0 ;  /* 0x0000000000007941 */ /* 0x000fea0003800000 */
.L_x_682:
[----:B------:R-:W-:Y:S01]  /*1ef0*/  F2FP.F16.F32.PACK_AB R0, RZ, R0 ;  /* 0x00000000ff00723e */ /* 0x000fe200000000ff */
[----:B------:R-:W-:Y:S06]  /*1f00*/  BRA `(.L_x_667) ;  /* 0x0000000400187947 */ /* 0x000fec0003800000 */
.L_x_680:
        /* <DEDUP_REMOVED lines=21> */
.L_x_689:
[----:B------:R-:W-:Y:S05]  /*2060*/  BSYNC B1 ;  /* 0x0000000000017941 */ /* 0x000fea0003800000 */
.L_x_688:
[----:B------:R-:W-:Y:S01]  /*2070*/  LEA R3, R0, 0x37800000, 0x17 ;  /* 0x3780000000037811 */ /* 0x000fe200078eb8ff */
[----:B------:R-:W-:-:S05]  /*2080*/  IMAD.SHL.U32 R0, R2, 0x200000, RZ ;  /* 0x0020000002007824 */ /* 0x000fca00078e00ff */
[----:B------:R-:W-:-:S07]  /*2090*/  LOP3.LUT R0, R3, R0, R4, 0xfe, !PT ;  /* 0x0000000003007212 */ /* 0x000fce00078efe04 */
.L_x_687:
[----:B------:R-:W-:Y:S05]  /*20a0*/  BSYNC B0 ;  /* 0x0000000000007941 */ /* 0x000fea0003800000 */
.L_x_686:
[----:B------:R-:W-:Y:S01]  /*20b0*/  F2FP.F16.F32.PACK_AB R0, RZ, R0 ;  /* 0x00000000ff00723e */ /* 0x000fe200000000ff */
[----:B------:R-:W-:Y:S06]  /*20c0*/  BRA `(.L_x_667) ;  /* 0x0000000000a87947 */ /* 0x000fec0003800000 */
.L_x_679:
        /* <DEDUP_REMOVED lines=14> */
.L_x_693:
[----:B------:R-:W-:Y:S05]  /*21b0*/  BSYNC B0 ;  /* 0x0000000000007941 */ /* 0x000fea0003800000 */
.L_x_692:
[----:B------:R-:W-:Y:S01]  /*21c0*/  F2FP.F16.F32.PACK_AB R0, RZ, R0 ;  /* 0x00000000ff00723e */ /* 0x000fe200000000ff */
[----:B------:R-:W-:Y:S06]  /*21d0*/  BRA `(.L_x_667) ;  /* 0x0000000000647947 */ /* 0x000fec0003800000 */
.L_x_666:
        /* <DEDUP_REMOVED lines=16> */
.L_x_694:
[----:B------:R-:W-:Y:S01]  /*22e0*/  PRMT R0, RZ, 0x7610, R0 ;  /* 0x00007610ff007816 */ /* 0x000fe20000000000 */
[----:B------:R-:W-:Y:S06]  /*22f0*/  BRA `(.L_x_667) ;  /* 0x00000000001c7947 */ /* 0x000fec0003800000 */
.L_x_691:
[----:B------:R-:W2:Y:S02]  /*2300*/  LDG.E.64 R2, desc[UR36][R2.64] ;  /* 0x0000002402027981 */ /* 0x000ea4000c1e1b00 */
[----:B--2---:R-:W0:Y:S02]  /*2310*/  I2F.U64 R0, R2 ;  /* 0x0000000200007312 */ /* 0x004e240000301000 */
[----:B0-----:R-:W-:Y:S01]  /*2320*/  F2FP.F16.F32.PACK_AB R0, RZ, R0 ;  /* 0x00000000ff00723e */ /* 0x001fe200000000ff */
[----:B------:R-:W-:Y:S06]  /*2330*/  BRA `(.L_x_667) ;  /* 0x00000000000c7947 */ /* 0x000fec0003800000 */
.L_x_690:
[----:B------:R-:W2:Y:S02]  /*2340*/  LDG.E R2, desc[UR36][R2.64] ;  /* 0x0000002402027981 */ /* 0x000ea4000c1e1900 */
[----:B--2---:R-:W-:-:S04]  /*2350*/  I2FP.F32.U32 R0, R2 ;  /* 0x0000000200007245 */ /* 0x004fc80000201000 */
[----:B------:R-:W-:-:S07]  /*2360*/  F2FP.F16.F32.PACK_AB R0, RZ, R0 ;  /* 0x00000000ff00723e */ /* 0x000fce00000000ff */
.L_x_667:
[----:B-----5:R-:W-:Y:S01]  /*2370*/  HADD2.F32 R0, -RZ, R0.H0_H0 ;  /* 0x20000000ff007230 */ /* 0x020fe20000004100 */
[----:B------:R-:W2:Y:S01]  /*2380*/  LDC.U8 R6, c[0x0][0x421] ;  /* 0x00010840ff067b82 */ /* 0x000ea20000000000 */
[----:B01----:R-:W-:-:S03]  /*2390*/  IMAD.MOV.U32 R2, RZ, RZ, 0x3f000000 ;  /* 0x3f000000ff027424 */ /* 0x003fc600078e00ff */
[C---:B------:R-:W-:Y:S01]  /*23a0*/  FADD.FTZ R3, |R0|.reuse, -RZ ;  /* 0x800000ff00037221 */ /* 0x040fe20000010200 */
[C---:B------:R-:W-:Y:S02]  /*23b0*/  FSETP.GT.FTZ.AND P0, PT, |R0|.reuse, 0.56000000238418579102, PT ;  /* 0x3f0f5c290000780b */ /* 0x040fe40003f14200 */
[----:B------:R-:W-:Y:S01]  /*23c0*/  FSETP.NEU.FTZ.AND P1, PT, |R0|, 1, PT ;  /* 0x3f8000000000780b */ /* 0x000fe20003f3d200 */
[----:B------:R-:W-:-:S04]  /*23d0*/  FFMA.FTZ R2, -R3, R2, 0.5 ;  /* 0x3f00000003027423 */ /* 0x000fc80000010102 */
[----:B------:R-:W0:Y:S02]  /*23e0*/  MUFU.RSQ R5, R2 ;  /* 0x0000000200057308 */ /* 0x000e240000001400 */
[----:B0-----:R-:W-:Y:S01]  /*23f0*/  FMUL.FTZ R4, R2, R5 ;  /* 0x0000000502047220 */ /* 0x001fe20000410000 */
[----:B------:R-:W-:Y:S01]  /*2400*/  FMUL.FTZ R5, R5, 0.5 ;  /* 0x3f00000005057820 */ /* 0x000fe20000410000 */
[----:B--2---:R-:W-:-:S03]  /*2410*/  PRMT R2, R6, 0x9910, RZ ;  /* 0x0000991006027816 */ /* 0x004fc600000000ff */
        /* <DEDUP_REMOVED lines=18> */
[----:B------:R-:W-:-:S03]  /*2540*/  ISETP.GT.AND P1, PT, R2, 0x9, PT ;  /* 0x000000090200780c */ /* 0x000fc60003f24270 */
[----:B------:R-:W-:-:S05]  /*2550*/  @P0 FADD.FTZ R3, R3, R3 ;  /* 0x0000000303030221 */ /* 0x000fca0000010000 */
[----:B------:R-:W-:-:S05]  /*2560*/  F2FP.F16.F32.PACK_AB R0, RZ, R3 ;  /* 0x00000003ff00723e */ /* 0x000fca00000000ff */
        /* <DEDUP_REMOVED lines=9> */
[----:B------:R-:W-:-:S04]  /*2600*/  HADD2.F32 R0, -RZ, R0.H0_H0 ;  /* 0x20000000ff007230 */ /* 0x000fc80000004100 */
[----:B------:R-:W0:Y:S02]  /*2610*/  F2I.FTZ.TRUNC.NTZ R3, R0 ;  /* 0x0000000000037305 */ /* 0x000e24000021f100 */
[----:B0-----:R4:W-:Y:S01]  /*2620*/  STG.E.U8 desc[UR36][R16.64], R3 ;  /* 0x0000000310007986 */ /* 0x0019e2000c101124 */
[----:B------:R-:W-:Y:S05]  /*2630*/  BRA `(.L_x_700) ;  /* 0x0000000c00947947 */ /* 0x000fea0003800000 */
.L_x_698:
[----:B------:R-:W-:-:S06]  /*2640*/  HADD2.F32 R3, -RZ, R0.H0_H0 ;  /* 0x20000000ff037230 */ /* 0x000fcc0000004100 */
[----:B------:R-:W0:Y:S02]  /*2650*/  F2I.S64.TRUNC R2, R3 ;  /* 0x0000000300027311 */ /* 0x000e24000020d900 */
[----:B0-----:R3:W-:Y:S01]  /*2660*/  STG.E.U8 desc[UR36][R16.64], R2 ;  /* 0x0000000210007986 */ /* 0x0017e2000c101124 */
[----:B------:R-:W-:Y:S05]  /*2670*/  BRA `(.L_x_700) ;  /* 0x0000000c00847947 */ /* 0x000fea0003800000 */
.L_x_697:
[----:B------:R-:W-:-:S13]  /*2680*/  ISETP.NE.AND P0, PT, R2, 0x2, PT ;  /* 0x000000020200780c */ /* 0x000fda0003f05270 */
[----:B------:R-:W-:Y:S05]  /*2690*/  @!P0 BRA `(.L_x_701) ;  /* 0x0000000000308947 */ /* 0x000fea0003800000 */
[----:B------:R-:W-:-:S13]  /*26a0*/  ISETP.NE.AND P0, PT, R2, 0x3, PT ;  /* 0x000000030200780c */ /* 0x000fda0003f05270 */
[----:B------:R-:W-:Y:S05]  /*26b0*/  @!P0 BRA `(.L_x_702) ;  /* 0x0000000000188947 */ /* 0x000fea0003800000 */
[----:B------:R-:W-:-:S13]  /*26c0*/  ISETP.NE.AND P0, PT, R2, 0x4, PT ;  /* 0x000000040200780c */ /* 0x000fda0003f05270 */
[----:B------:R-:W-:Y:S05]  /*26d0*/  @P0 BRA `(.L_x_699) ;  /* 0x0000000c000c0947 */ /* 0x000fea0003800000 */
[----:B------:R-:W-:-:S06]  /*26e0*/  HADD2.F32 R2, -RZ, R0.H0_H0 ;  /* 0x20000000ff027230 */ /* 0x000fcc0000004100 */
[----:B------:R-:W0:Y:S02]  /*26f0*/  F2I.S64.TRUNC R2, R2 ;  /* 0x0000000200027311 */ /* 0x000e24000020d900 */
[----:B0-----:R0:W-:Y:S01]  /*2700*/  STG.E.64 desc[UR36][R16.64], R2 ;  /* 0x0000000210007986 */ /* 0x0011e2000c101b24 */
[----:B------:R-:W-:Y:S05]  /*2710*/  BRA `(.L_x_700) ;  /* 0x0000000c005c7947 */ /* 0x000fea0003800000 */
.L_x_702:
[----:B------:R-:W-:-:S04]  /*2720*/  HADD2.F32 R0, -RZ, R0.H0_H0 ;  /* 0x20000000ff007230 */ /* 0x000fc80000004100 */
[----:B------:R-:W0:Y:S02]  /*2730*/  F2I.FTZ.TRUNC.NTZ R3, R0 ;  /* 0x0000000000037305 */ /* 0x000e24000021f100 */
[----:B0-----:R1:W-:Y:S01]  /*2740*/  STG.E desc[UR36][R16.64], R3 ;  /* 0x0000000310007986 */ /* 0x0013e2000c101924 */
[----:B------:R-:W-:Y:S05]  /*2750*/  BRA `(.L_x_700) ;  /* 0x0000000c004c7947 */ /* 0x000fea0003800000 */
.L_x_701:
[----:B------:R-:W-:-:S04]  /*2760*/  HADD2.F32 R0, -RZ, R0.H0_H0 ;  /* 0x20000000ff007230 */ /* 0x000fc80000004100 */
[----:B------:R-:W0:Y:S02]  /*2770*/  F2I.FTZ.TRUNC.NTZ R3, R0 ;  /* 0x0000000000037305 */ /* 0x000e24000021f100 */
[----:B0-----:R2:W-:Y:S01]  /*2780*/  STG.E.U16 desc[UR36][R16.64], R3 ;  /* 0x0000000310007986 */ /* 0x0015e2000c101524 */
[----:B------:R-:W-:Y:S05]  /*2790*/  BRA `(.L_x_700) ;  /* 0x0000000c003c7947 */ /* 0x000fea0003800000 */
.L_x_696:
[----:B------:R-:W-:-:S13]  /*27a0*/  ISETP.GT.AND P0, PT, R2, 0x6, PT ;  /* 0x000000060200780c */ /* 0x000fda0003f04270 */
[----:B------:R-:W-:Y:S05]  /*27b0*/  @P0 BRA `(.L_x_703) ;  /* 0x0000000000240947 */ /* 0x000fea0003800000 */
[----:B------:R-:W-:-:S13]  /*27c0*/  ISETP.NE.AND P0, PT, R2, 0x5, PT ;  /* 0x000000050200780c */ /* 0x000fda0003f05270 */
[----:B------:R-:W-:Y:S05]  /*27d0*/  @!P0 BRA `(.L_x_704) ;  /* 0x0000000000148947 */ /* 0x000fea0003800000 */
[----:B------:R-:W-:-:S13]  /*27e0*/  ISETP.NE.AND P0, PT, R2, 0x6, PT ;  /* 0x000000060200780c */ /* 0x000fda0003f05270 */
[----:B------:R-:W-:Y:S05]  /*27f0*/  @P0 BRA `(.L_x_699) ;  /* 0x0000000800c40947 */ /* 0x000fea0003800000 */
[----:B------:R-:W-:-:S05]  /*2800*/  HADD2.F32 R3, -RZ, R0.H0_H0 ;  /* 0x20000000ff037230 */ /* 0x000fca0000004100 */
[----:B------:R0:W-:Y:S01]  /*2810*/  STG.E desc[UR36][R16.64], R3 ;  /* 0x0000000310007986 */ /* 0x0001e2000c101924 */
[----:B------:R-:W-:Y:S05]  /*2820*/  BRA `(.L_x_700) ;  /* 0x0000000c00187947 */ /* 0x000fea0003800000 */
.L_x_704:
[----:B------:R0:W-:Y:S01]  /*2830*/  STG.E.U16 desc[UR36][R16.64], R0 ;  /* 0x0000000010007986 */ /* 0x0001e2000c101524 */
[----:B------:R-:W-:Y:S05]  /*2840*/  BRA `(.L_x_700) ;  /* 0x0000000c00107947 */ /* 0x000fea0003800000 */
.L_x_703:
[----:B------:R-:W-:-:S13]  /*2850*/  ISETP.NE.AND P0, PT, R2, 0x7, PT ;  /* 0x000000070200780c */ /* 0x000fda0003f05270 */
[----:B------:R-:W-:Y:S05]  /*2860*/  @!P0 BRA `(.L_x_705) ;  /* 0x0000000000348947 */ /* 0x000fea0003800000 */
[----:B------:R-:W-:-:S13]  /*2870*/  ISETP.NE.AND P0, PT, R2, 0x8, PT ;  /* 0x000000080200780c */ /* 0x000fda0003f05270 */
[----:B------:R-:W-:Y:S05]  /*2880*/  @!P0 BRA `(.L_x_706) ;  /* 0x0000000000188947 */ /* 0x000fea0003800000 */
[----:B------:R-:W-:-:S13]  /*2890*/  ISETP.NE.AND P0, PT, R2, 0x9, PT ;  /* 0x000000090200780c */ /* 0x000fda0003f05270 */
[----:B------:R-:W-:Y:S05]  /*28a0*/  @P0 BRA `(.L_x_699) ;  /* 0x0000000800980947 */ /* 0x000fea0003800000 */
[----:B------:R-:W-:Y:S02]  /*28b0*/  HADD2.F32 R2, -RZ, R0.H0_H0 ;  /* 0x20000000ff027230 */ /* 0x000fe40000004100 */
[----:B------:R-:W-:-:S05]  /*28c0*/  IMAD.MOV.U32 R3, RZ, RZ, RZ ;  /* 0x000000ffff037224 */ /* 0x000fca00078e00ff */
[----:B------:R0:W-:Y:S01]  /*28d0*/  STG.E.64 desc[UR36][R16.64], R2 ;  /* 0x0000000210007986 */ /* 0x0001e2000c101b24 */
[----:B------:R-:W-:Y:S05]  /*28e0*/  BRA `(.L_x_700) ;  /* 0x0000000800e87947 */ /* 0x000fea0003800000 */
.L_x_706:
[----:B------:R-:W-:-:S05]  /*28f0*/  HADD2.F32 R0, -RZ, R0.H0_H0 ;  /* 0x20000000ff007230 */ /* 0x000fca0000004100 */
[----:B------:R-:W-:-:S04]  /*2900*/  F2FP.F16.F32.PACK_AB R0, RZ, R0 ;  /* 0x00000000ff00723e */ /* 0x000fc800000000ff */
[----:B------:R-:W-:-:S05]  /*2910*/  PRMT R0, R0, 0x5410, RZ ;  /* 0x0000541000007816 */ /* 0x000fca00000000ff */
[----:B------:R0:W-:Y:S01]  /*2920*/  STG.E desc[UR36][R16.64], R0 ;  /* 0x0000000010007986 */ /* 0x0001e2000c101924 */
[----:B------:R-:W-:Y:S05]  /*2930*/  BRA `(.L_x_700) ;  /* 0x0000000800d47947 */ /* 0x000fea0003800000 */
.L_x_705:
[----:B------:R-:W-:-:S05]  /*2940*/  HADD2.F32 R2, -RZ, R0.H0_H0 ;  /* 0x20000000ff027230 */ /* 0x000fca0000004100 */
[----:B------:R-:W-:-:S06]  /*2950*/  FMUL.FTZ R2, R2, 1 ;  /* 0x3f80000002027820 */ /* 0x000fcc0000410000 */
[----:B------:R-:W0:Y:S02]  /*2960*/  F2F.F64.F32 R2, R2 ;  /* 0x0000000200027310 */ /* 0x000e240000201800 */
[----:B0-----:R0:W-:Y:S01]  /*2970*/  STG.E.64 desc[UR36][R16.64], R2 ;  /* 0x0000000210007986 */ /* 0x0011e2000c101b24 */
[----:B------:R-:W-:Y:S05]  /*2980*/  BRA `(.L_x_700) ;  /* 0x0000000800c07947 */ /* 0x000fea0003800000 */
.L_x_695:
        /* <DEDUP_REMOVED lines=8> */
[----:B------:R-:W-:-:S05]  /*2a10*/  HADD2.F32 R0, -RZ, R0.H0_H0 ;  /* 0x20000000ff007230 */ /* 0x000fca0000004100 */
[----:B------:R-:W-:-:S04]  /*2a20*/  FSETP.NEU.FTZ.AND P0, PT, R0, RZ, PT ;  /* 0x000000ff0000720b */ /* 0x000fc80003f1d000 */
[----:B------:R-:W-:-:S05]  /*2a30*/  SEL R3, RZ, 0x1, !P0 ;  /* 0x00000001ff037807 */ /* 0x000fca0004000000 */
[----:B------:R0:W-:Y:S01]  /*2a40*/  STG.E.U8 desc[UR36][R16.64], R3 ;  /* 0x0000000310007986 */ /* 0x0001e2000c101124 */
[----:B------:R-:W-:Y:S05]  /*2a50*/  BRA `(.L_x_700) ;  /* 0x00000008008c7947 */ /* 0x000fea0003800000 */
.L_x_709:
[----:B------:R-:W-:Y:S01]  /*2a60*/  HADD2.F32 R0, -RZ, R0.H0_H0 ;  /* 0x20000000ff007230 */ /* 0x000fe20000004100 */
[----:B------:R-:W-:-:S04]  /*2a70*/  CS2R R6, SRZ ;  /* 0x0000000000067805 */ /* 0x000fc8000001ff00 */
[----:B------:R-:W-:-:S04]  /*2a80*/  FMUL.FTZ R0, R0, 1 ;  /* 0x3f80000000007820 */ /* 0x000fc80000410000 */
[----:B------:R-:W0:Y:S02]  /*2a90*/  F2F.F64.F32 R4, R0 ;  /* 0x0000000000047310 */ /* 0x000e240000201800 */
[----:B0-----:R0:W-:Y:S01]  /*2aa0*/  STG.E.128 desc[UR36][R16.64], R4 ;  /* 0x0000000410007986 */ /* 0x0011e2000c101d24 */
[----:B------:R-:W-:Y:S05]  /*2ab0*/  BRA `(.L_x_700) ;  /* 0x0000000800747947 */ /* 0x000fea0003800000 */
.L_x_708:
[----:B------:R-:W-:-:S13]  /*2ac0*/  ISETP.NE.AND P0, PT, R2, 0xf, PT ;  /* 0x0000000f0200780c */ /* 0x000fda0003f05270 */
[----:B------:R-:W-:Y:S05]  /*2ad0*/  @!P0 BRA `(.L_x_710) ;  /* 0x0000000000b48947 */ /* 0x000fea0003800000 */
[----:B------:R-:W-:-:S13]  /*2ae0*/  ISETP.NE.AND P0, PT, R2, 0x17, PT ;  /* 0x000000170200780c */ /* 0x000fda0003f05270 */
[----:B------:R-:W-:Y:S05]  /*2af0*/  @!P0 BRA `(.L_x_711) ;  /* 0x0000000000548947 */ /* 0x000fea0003800000 */
[----:B------:R-:W-:-:S13]  /*2b00*/  ISETP.NE.AND P0, PT, R2, 0x18, PT ;  /* 0x000000180200780c */ /* 0x000fda0003f05270 */
[----:B------:R-:W-:Y:S05]  /*2b10*/  @P0 BRA `(.L_x_699) ;  /* 0x0000000400fc0947 */ /* 0x000fea0003800000 */
[----:B------:R-:W-:Y:S01]  /*2b20*/  HADD2.F32 R5, -RZ, R0.H0_H0 ;  /* 0x20000000ff057230 */ /* 0x000fe20000004100 */
        /* <DEDUP_REMOVED lines=14> */
.L_x_713:
[----:B------:R-:W-:Y:S05]  /*2c10*/  BSYNC B0 ;  /* 0x0000000000007941 */ /* 0x000fea0003800000 */
.L_x_712:
[----:B------:R-:W-:-:S05]  /*2c20*/  LOP3.LUT R3, R0, R3, RZ, 0xfc, !PT ;  /* 0x0000000300037212 */ /* 0x000fca00078efcff */
[----:B------:R0:W-:Y:S01]  /*2c30*/  STG.E.U8 desc[UR36][R16.64], R3 ;  /* 0x0000000310007986 */ /* 0x0001e2000c101124 */
[----:B------:R-:W-:Y:S05]  /*2c40*/  BRA `(.L_x_700) ;  /* 0x0000000800107947 */ /* 0x000fea0003800000 */
.L_x_711:
[----:B------:R-:W-:Y:S01]  /*2c50*/  HADD2.F32 R3, -RZ, R0.H0_H0 ;  /* 0x20000000ff037230 */ /* 0x000fe20000004100 */
        /* <DEDUP_REMOVED lines=12> */
.L_x_715:
[----:B------:R-:W-:Y:S01]  /*2d20*/  IMAD.MOV.U32 R0, RZ, RZ, 0x7f ;  /* 0x0000007fff007424 */ /* 0x000fe200078e00ff */
[----:B------:R-:W-:-:S04]  /*2d30*/  ISETP.GT.U32.AND P0, PT, R2, 0x7f800000, PT ;  /* 0x7f8000000200780c */ /* 0x000fc80003f04070 */
[----:B------:R-:W-:-:S09]  /*2d40*/  SEL R0, R0, 0x7c, P0 ;  /* 0x0000007c00007807 */ /* 0x000fd20000000000 */
.L_x_716:
[----:B------:R-:W-:Y:S05]  /*2d50*/  BSYNC B0 ;  /* 0x0000000000007941 */ /* 0x000fea0003800000 */
.L_x_714:
[----:B------:R-:W-:-:S04]  /*2d60*/  LOP3.LUT R2, R3, 0x80000000, RZ, 0xc0, !PT ;  /* 0x8000000003027812 */ /* 0x000fc800078ec0ff */
[----:B------:R-:W-:-:S04]  /*2d70*/  SHF.R.U32.HI R3, RZ, 0x18, R2 ;  /* 0x00000018ff037819 */ /* 0x000fc80000011602 */
[----:B------:R-:W-:-:S05]  /*2d80*/  LOP3.LUT R3, R0, R3, RZ, 0xfc, !PT ;  /* 0x0000000300037212 */ /* 0x000fca00078efcff */
[----:B------:R0:W-:Y:S01]  /*2d90*/  STG.E.U8 desc[UR36][R16.64], R3 ;  /* 0x0000000310007986 */ /* 0x0001e2000c101124 */
[----:B------:R-:W-:Y:S05]  /*2da0*/  BRA `(.L_x_700) ;  /* 0x0000000400b87947 */ /* 0x000fea0003800000 */
.L_x_710:
[----:B------:R-:W-:-:S05]  /*2db0*/  HADD2.F32 R0, -RZ, R0.H0_H0 ;  /* 0x20000000ff007230 */ /* 0x000fca0000004100 */
[----:B------:R-:W-:-:S05]  /*2dc0*/  F2FP.BF16.F32.PACK_AB R0, RZ, R0 ;  /* 0x00000000ff00723e */ /* 0x000fca00000010ff */
[----:B------:R0:W-:Y:S01]  /*2dd0*/  STG.E.U16 desc[UR36][R16.64], R0 ;  /* 0x0000000010007986 */ /* 0x0001e2000c101524 */
[----:B------:R-:W-:Y:S05]  /*2de0*/  BRA `(.L_x_700) ;  /* 0x0000000400a87947 */ /* 0x000fea0003800000 */
.L_x_707:
        /* <DEDUP_REMOVED lines=8> */
[----:B------:R-:W-:-:S06]  /*2e70*/  HADD2.F32 R3, -RZ, R0.H0_H0 ;  /* 0x20000000ff037230 */ /* 0x000fcc0000004100 */
[----:B------:R-:W0:Y:S02]  /*2e80*/  F2I.FTZ.U32.TRUNC.NTZ R3, R3 ;  /* 0x0000000300037305 */ /* 0x000e24000021f000 */
[----:B0-----:R0:W-:Y:S01]  /*2e90*/  STG.E.U16 desc[UR36][R16.64], R3 ;  /* 0x0000000310007986 */ /* 0x0011e2000c101524 */
[----:B------:R-:W-:Y:S05]  /*2ea0*/  BRA `(.L_x_700) ;  /* 0x0000000400787947 */ /* 0x000fea0003800000 */
.L_x_719:
[----:B------:R-:W-:Y:S01]  /*2eb0*/  HADD2.F32 R3, -RZ, R0.H0_H0 ;  /* 0x20000000ff037230 */ /* 0x000fe20000004100 */
        /* <DEDUP_REMOVED lines=16> */
.L_x_722:
[----:B------:R-:W-:-:S04]  /*2fc0*/  LOP3.LUT R2, R3, 0x80000000, RZ, 0xc0, !PT ;  /* 0x8000000003027812 */ /* 0x000fc800078ec0ff */
[----:B------:R-:W-:-:S04]  /*2fd0*/  SHF.R.U32.HI R3, RZ, 0x18, R2 ;  /* 0x00000018ff037819 */ /* 0x000fc80000011602 */
[----:B------:R-:W-:-:S04]  /*2fe0*/  LOP3.LUT R0, R0, R3, RZ, 0xfc, !PT ;  /* 0x0000000300007212 */ /* 0x000fc800078efcff */
[----:B------:R-:W-:-:S07]  /*2ff0*/  PRMT R8, R0, 0x7610, R8 ;  /* 0x0000761000087816 */ /* 0x000fce0000000008 */
.L_x_721:
[----:B------:R-:W-:Y:S05]  /*3000*/  BSYNC B0 ;  /* 0x0000000000007941 */ /* 0x000fea0003800000 */
.L_x_720:
[----:B------:R0:W-:Y:S01]  /*3010*/  STG.E.U8 desc[UR36][R16.64], R8 ;  /* 0x0000000810007986 */ /* 0x0001e2000c101124 */
[----:B------:R-:W-:Y:S05]  /*3020*/  BRA `(.L_x_700) ;  /* 0x0000000400187947 */ /* 0x000fea0003800000 */
.L_x_718:
        /* <DEDUP_REMOVED lines=17> */
.L_x_725:
[----:B------:R-:W-:-:S04]  /*3140*/  LOP3.LUT R2, R3, 0x80000000, RZ, 0xc0, !PT ;  /* 0x8000000003027812 */ /* 0x000fc800078ec0ff */
[----:B------:R-:W-:-:S04]  /*3150*/  SHF.R.U32.HI R3, RZ, 0x18, R2 ;  /* 0x00000018ff037819 */ /* 0x000fc80000011602 */
[----:B------:R-:W-:-:S04]  /*3160*/  LOP3.LUT R0, R0, R3, RZ, 0xfc, !PT ;  /* 0x0000000300007212 */ /* 0x000fc800078efcff */
[----:B------:R-:W-:-:S07]  /*3170*/  PRMT R8, R0, 0x7610, R8 ;  /* 0x0000761000087816 */ /* 0x000fce0000000008 */
.L_x_724:
[----:B------:R-:W-:Y:S05]  /*3180*/  BSYNC B0 ;  /* 0x0000000000007941 */ /* 0x000fea0003800000 */
.L_x_723:
[----:B------:R0:W-:Y:S01]  /*3190*/  STG.E.U8 desc[UR36][R16.64], R8 ;  /* 0x0000000810007986 */ /* 0x0001e2000c101124 */
[----:B------:R-:W-:Y:S05]  /*31a0*/  BRA `(.L_x_700) ;  /* 0x0000000000b87947 */ /* 0x000fea0003800000 */
.L_x_717:
[----:B------:R-:W-:-:S13]  /*31b0*/  ISETP.NE.AND P0, PT, R2, 0x1c, PT ;  /* 0x0000001c0200780c */ /* 0x000fda0003f05270 */
[----:B------:R-:W-:Y:S05]  /*31c0*/  @!P0 BRA `(.L_x_726) ;  /* 0x0000000000a48947 */ /* 0x000fea0003800000 */
[----:B------:R-:W-:-:S13]  /*31d0*/  ISETP.NE.AND P0, PT, R2, 0x1d, PT ;  /* 0x0000001d0200780c */ /* 0x000fda0003f05270 */
[----:B------:R-:W-:Y:S05]  /*31e0*/  @!P0 BRA `(.L_x_727) ;  /* 0x00000000008c8947 */ /* 0x000fea0003800000 */
[----:B------:R-:W-:-:S13]  /*31f0*/  ISETP.NE.AND P0, PT, R2, 0x2c, PT ;  /* 0x0000002c0200780c */ /* 0x000fda0003f05270 */
[----:B------:R-:W-:Y:S05]  /*3200*/  @P0 BRA `(.L_x_699) ;  /* 0x0000000000400947 */ /* 0x000fea0003800000 */
[----:B------:R-:W-:-:S05]  /*3210*/  HADD2.F32 R3, -RZ, R0.H0_H0 ;  /* 0x20000000ff037230 */ /* 0x000fca0000004100 */
        /* <DEDUP_REMOVED lines=15> */
.L_x_699:
        /* <DEDUP_REMOVED lines=16> */
.L_x_728:
[----:B------:R-:W-:Y:S05]  /*3410*/  BRA `(.L_x_700) ;  /* 0x00000000001c7947 */ /* 0x000fea0003800000 */
.L_x_727:
[----:B------:R-:W-:-:S06]  /*3420*/  HADD2.F32 R2, -RZ, R0.H0_H0 ;  /* 0x20000000ff027230 */ /* 0x000fcc0000004100 */
[----:B------:R-:W0:Y:S02]  /*3430*/  F2I.U64.TRUNC R2, R2 ;  /* 0x0000000200027311 */ /* 0x000e24000020d800 */
[----:B0-----:R0:W-:Y:S01]  /*3440*/  STG.E.64 desc[UR36][R16.64], R2 ;  /* 0x0000000210007986 */ /* 0x0011e2000c101b24 */
[----:B------:R-:W-:Y:S05]  /*3450*/  BRA `(.L_x_700) ;  /* 0x00000000000c7947 */ /* 0x000fea0003800000 */
.L_x_726:
[----:B------:R-:W-:-:S04]  /*3460*/  HADD2.F32 R0, -RZ, R0.H0_H0 ;  /* 0x20000000ff007230 */ /* 0x000fc80000004100 */
[----:B------:R-:W0:Y:S02]  /*3470*/  F2I.FTZ.U32.TRUNC.NTZ R3, R0 ;  /* 0x0000000000037305 */ /* 0x000e24000021f000 */
[----:B0-----:R0:W-:Y:S02]  /*3480*/  STG.E desc[UR36][R16.64], R3 ;  /* 0x0000000310007986 */ /* 0x0011e4000c101924 */
.L_x_700:
[----:B------:R-:W-:-:S04]  /*3490*/  IMAD R18, R23, 0x200, R18 ;  /* 0x0000020017127824 */ /* 0x000fc800078e0212 */
[----:B------:R-:W-:-:S07]  /*34a0*/  VIADD R19, R18, 0x80 ;  /* 0x0000008012137836 */ /* 0x000fce0000000000 */
.L_x_660:
[----:B------:R-:W-:Y:S05]  /*34b0*/  BSYNC B6 ;  /* 0x0000000000067941 */ /* 0x000fea0003800000 */
.L_x_659:
        /* <DEDUP_REMOVED lines=307> */
.L_x_731:
        /* <DEDUP_REMOVED lines=22> */
.L_x_735:
[----:B------:R-:W2:Y:S02]  /*4950*/  LDG.E.U8 R2, desc[UR36][R2.64] ;  /* 0x0000002402027981 */ /* 0x000ea4000c1e1100 */
[----:B--2---:R-:W-:-:S04]  /*4960*/  I2FP.F32.U32 R0, R2 ;  /* 0x0000000200007245 */ /* 0x004fc80000201000 */
[----:B------:R-:W-:Y:S01]  /*4970*/  F2FP.F16.F32.PACK_AB R0, RZ, R0 ;  /* 0x00000000ff00723e */ /* 0x000fe200000000ff */
[----:B------:R-:W-:Y:S06]  /*4980*/  BRA `(.L_x_737) ;  /* 0x0000000c00887947 */ /* 0x000fec0003800000 */
.L_x_734:
        /* <DEDUP_REMOVED lines=10> */
.L_x_739:
[----:B------:R-:W2:Y:S02]  /*4a30*/  LDG.E R2, desc[UR36][R2.64] ;  /* 0x0000002402027981 */ /* 0x000ea4000c1e1900 */
[----:B--2---:R-:W-:-:S04]  /*4a40*/  I2FP.F32.S32 R0, R2 ;  /* 0x0000000200007245 */ /* 0x004fc80000201400 */
[----:B------:R-:W-:Y:S01]  /*4a50*/  F2FP.F16.F32.PACK_AB R0, RZ, R0 ;  /* 0x00000000ff00723e */ /* 0x000fe200000000ff */
[----:B------:R-:W-:Y:S06]  /*4a60*/  BRA `(.L_x_737) ;  /* 0x0000000c00507947 */ /* 0x000fec0003800000 */
.L_x_738:
[----:B------:R-:W2:Y:S02]  /*4a70*/  LDG.E.U16 R2, desc[UR36][R2.64] ;  /* 0x0000002402027981 */ /* 0x000ea4000c1e1500 */
[----:B--2---:R-:W0:Y:S02]  /*4a80*/  I2F.S16 R0, R2 ;  /* 0x0000000200007306 */ /* 0x004e240000101400 */
[----:B0-----:R-:W-:Y:S01]  /*4a90*/  F2FP.F16.F32.PACK_AB R0, RZ, R0 ;  /* 0x00000000ff00723e */ /* 0x001fe200000000ff */
[----:B------:R-:W-:Y:S06]  /*4aa0*/  BRA `(.L_x_737) ;  /* 0x0000000c00407947 */ /* 0x000fec0003800000 */
.L_x_733:
        /* <DEDUP_REMOVED lines=9> */
.L_x_741:
[----:B------:R0:W5:Y:S01]  /*4b40*/  LDG.E.U16 R0, desc[UR36][R2.64] ;  /* 0x0000002402007981 */ /* 0x000162000c1e1500 */
[----:B------:R-:W-:Y:S05]  /*4b50*/  BRA `(.L_x_737) ;  /* 0x0000000c00147947 */ /* 0x000fea0003800000 */
.L_x_740:
        /* <DEDUP_REMOVED lines=9> */
.L_x_743:
[----:B------:R1:W5:Y:S01]  /*4bf0*/  LDG.E.U16 R0, desc[UR36][R2.64] ;  /* 0x0000002402007981 */ /* 0x000362000c1e1500 */
[----:B------:R-:W-:Y:S05]  /*4c00*/  BRA `(.L_x_737) ;  /* 0x0000000800e87947 */ /* 0x000fea0003800000 */
.L_x_742:
        /* <DEDUP_REMOVED lines=8> */
.L_x_732:
        /* <DEDUP_REMOVED lines=13> */
.L_x_746:
        /* <DEDUP_REMOVED lines=8> */
.L_x_745:
        /* <DEDUP_REMOVED lines=28> */
.L_x_748:
[----:B------:R-:W2:Y:S02]  /*4fa0*/  LDG.E.U8 R2, desc[UR36][R2.64] ;  /* 0x0000002402027981 */ /* 0x000ea4000c1e1100 */
[C---:B--2---:R-:W-:Y:S02]  /*4fb0*/  IMAD.SHL.U32 R0, R2.reuse, 0x2000000, RZ ;  /* 0x0200000002007824 */ /* 0x044fe400078e00ff */
[----:B------:R-:W-:-:S03]  /*4fc0*/  IMAD.SHL.U32 R5, R2, 0x1000000, RZ ;  /* 0x0100000002057824 */ /* 0x000fc600078e00ff */
[----:B------:R-:W-:-:S13]  /*4fd0*/  ISETP.GE.U32.AND P0, PT, R0, 0x8000000, PT ;  /* 0x080000000000780c */ /* 0x000fda0003f06070 */
[C---:B------:R-:W-:Y:S01]  /*4fe0*/  @!P0 IMAD.SHL.U32 R0, R2.reuse, 0x100, RZ ;  /* 0x0000010002008824 */ /* 0x040fe200078e00ff */
[----:B------:R-:W-:-:S04]  /*4ff0*/  @P0 SHF.L.U32 R4, R2, 0x15, RZ ;  /* 0x0000001502040819 */ /* 0x000fc800000006ff */
        /* <DEDUP_REMOVED lines=9> */
.L_x_747:
[----:B------:R-:W2:Y:S02]  /*5090*/  LDG.E.U16 R0, desc[UR36][R2.64] ;  /* 0x0000002402007981 */ /* 0x000ea4000c1e1500 */
[----:B--2---:R-:W-:-:S05]  /*50a0*/  IMAD.U32 R0, R0, 0x10000, RZ ;  /* 0x0001000000007824 */ /* 0x004fca00078e00ff */
[----:B------:R-:W-:Y:S01]  /*50b0*/  F2FP.F16.F32.PACK_AB R0, RZ, R0 ;  /* 0x00000000ff00723e */ /* 0x000fe200000000ff */
[----:B------:R-:W-:Y:S06]  /*50c0*/  BRA `(.L_x_737) ;  /* 0x0000000400b87947 */ /* 0x000fec0003800000 */
.L_x_744:
        /* <DEDUP_REMOVED lines=12> */
.L_x_751:
        /* <DEDUP_REMOVED lines=21> */
.L_x_755:
[----:B------:R-:W-:Y:S05]  /*52e0*/  BSYNC B1 ;  /* 0x0000000000017941 */ /* 0x000fea0003800000 */
.L_x_754:
[----:B------:R-:W-:Y:S01]  /*52f0*/  LEA R3, R0, 0x3b800000, 0x17 ;  /* 0x3b80000000037811 */ /* 0x000fe200078eb8ff */
[----:B------:R-:W-:-:S05]  /*5300*/  IMAD.SHL.U32 R0, R2, 0x100000, RZ ;  /* 0x0010000002007824 */ /* 0x000fca00078e00ff */
[----:B------:R-:W-:-:S07]  /*5310*/  LOP3.LUT R0, R3, R0, R4, 0xfe, !PT ;  /* 0x0000000003007212 */ /* 0x000fce00078efe04 */
.L_x_753:
[----:B------:R-:W-:Y:S05]  /*5320*/  BSYNC B0 ;  /* 0x0000000000007941 */ /* 0x000fea0003800000 */
.L_x_752:
[----:B------:R-:W-:Y:S01]  /*5330*/  F2FP.F16.F32.PACK_AB R0, RZ, R0 ;  /* 0x00000000ff00723e */ /* 0x000fe200000000ff */
[----:B------:R-:W-:Y:S06]  /*5340*/  BRA `(.L_x_737) ;  /* 0x0000000400187947 */ /* 0x000fec0003800000 */
.L_x_750:
        /* <DEDUP_REMOVED lines=21> */
.L_x_759:
[----:B------:R-:W-:Y:S05]  /*54a0*/  BSYNC B1 ;  /* 0x0000000000017941 */ /* 0x000fea0003800000 */
.L_x_758:
[----:B------:R-:W-:Y:S01]  /*54b0*/  LEA R3, R0, 0x37800000, 0x17 ;  /* 0x3780000000037811 */ /* 0x000fe200078eb8ff */
[----:B------:R-:W-:-:S05]  /*54c0*/  IMAD.SHL.U32 R0, R2, 0x200000, RZ ;  /* 0x0020000002007824 */ /* 0x000fca00078e00ff */
[----:B------:R-:W-:-:S07]  /*54d0*/  LOP3.LUT R0, R3, R0, R4, 0xfe, !PT ;  /* 0x0000000003007212 */ /* 0x000fce00078efe04 */
.L_x_757:
[----:B------:R-:W-:Y:S05]  /*54e0*/  BSYNC B0 ;  /* 0x0000000000007941 */ /* 0x000fea0003800000 */
.L_x_756:
[----:B------:R-:W-:Y:S01]  /*54f0*/  F2FP.F16.F32.PACK_AB R0, RZ, R0 ;  /* 0x00000000ff00723e */ /* 0x000fe200000000ff */
[----:B------:R-:W-:Y:S06]  /*5500*/  BRA `(.L_x_737) ;  /* 0x0000000000a87947 */ /* 0x000fec0003800000 */
.L_x_749:
        /* <DEDUP_REMOVED lines=14> */
.L_x_763:
[----:B------:R-:W-:Y:S05]  /*55f0*/  BSYNC B0 ;  /* 0x0000000000007941 */ /* 0x000fea0003800000 */
.L_x_762:
[----:B------:R-:W-:Y:S01]  /*5600*/  F2FP.F16.F32.PACK_AB R0, RZ, R0 ;  /* 0x00000000ff00723e */ /* 0x000fe200000000ff */
[----:B------:R-:W-:Y:S06]  /*5610*/  BRA `(.L_x_737) ;  /* 0x0000000000647947 */ /* 0x000fec0003800000 */
.L_x_736:
        /* <DEDUP_REMOVED lines=16> */
.L_x_764:
[----:B------:R-:W-:Y:S01]  /*5720*/  PRMT R0, RZ, 0x7610, R0 ;  /* 0x00007610ff007816 */ /* 0x000fe20000000000 */
[----:B------:R-:W-:Y:S06]  /*5730*/  BRA `(.L_x_737) ;  /* 0x00000000001c7947 */ /* 0x000fec0003800000 */
.L_x_761:
[----:B------:R-:W2:Y:S02]  /*5740*/  LDG.E.64 R2, desc[UR36][R2.64] ;  /* 0x0000002402027981 */ /* 0x000ea4000c1e1b00 */
[----:B--2---:R-:W0:Y:S02]  /*5750*/  I2F.U64 R0, R2 ;  /* 0x0000000200007312 */ /* 0x004e240000301000 */
[----:B0-----:R-:W-:Y:S01]  /*5760*/  F2FP.F16.F32.PACK_AB R0, RZ, R0 ;  /* 0x00000000ff00723e */ /* 0x001fe200000000ff */
[----:B------:R-:W-:Y:S06]  /*5770*/  BRA `(.L_x_737) ;  /* 0x00000000000c7947 */ /* 0x000fec0003800000 */
.L_x_760:
[----:B------:R-:W2:Y:S02]  /*5780*/  LDG.E R2, desc[UR36][R2.64] ;  /* 0x0000002402027981 */ /* 0x000ea4000c1e1900 */
[----:B--2---:R-:W-:-:S04]  /*5790*/  I2FP.F32.U32 R0, R2 ;  /* 0x0000000200007245 */ /* 0x004fc80000201000 */
[----:B------:R-:W-:-:S07]  /*57a0*/  F2FP.F16.F32.PACK_AB R0, RZ, R0 ;  /* 0x00000000ff00723e */ /* 0x000fce00000000ff */
.L_x_737:
        /* <DEDUP_REMOVED lines=45> */
.L_x_768:
[----:B------:R-:W-:-:S06]  /*5a80*/  HADD2.F32 R3, -RZ, R0.H0_H0 ;  /* 0x20000000ff037230 */ /* 0x000fcc0000004100 */
[----:B------:R-:W0:Y:S02]  /*5a90*/  F2I.S64.TRUNC R2, R3 ;  /* 0x0000000300027311 */ /* 0x000e24000020d900 */
[----:B0-----:R0:W-:Y:S01]  /*5aa0*/  STG.E.U8 desc[UR36][R16.64], R2 ;  /* 0x0000000210007986 */ /* 0x0011e2000c101124 */
[----:B------:R-:W-:Y:S05]  /*5ab0*/  BRA `(.L_x_770) ;  /* 0x0000000c00847947 */ /* 0x000fea0003800000 */
.L_x_767:
        /* <DEDUP_REMOVED lines=10> */
.L_x_772:
[----:B------:R-:W-:-:S04]  /*5b60*/  HADD2.F32 R0, -RZ, R0.H0_H0 ;  /* 0x20000000ff007230 */ /* 0x000fc80000004100 */
[----:B------:R-:W0:Y:S02]  /*5b70*/  F2I.FTZ.TRUNC.NTZ R3, R0 ;  /* 0x0000000000037305 */ /* 0x000e24000021f100 */
[----:B0-----:R0:W-:Y:S01]  /*5b80*/  STG.E desc[UR36][R16.64], R3 ;  /* 0x0000000310007986 */ /* 0x0011e2000c101924 */
[----:B------:R-:W-:Y:S05]  /*5b90*/  BRA `(.L_x_770) ;  /* 0x0000000c004c7947 */ /* 0x000fea0003800000 */
.L_x_771:
[----:B------:R-:W-:-:S04]  /*5ba0*/  HADD2.F32 R0, -RZ, R0.H0_H0 ;  /* 0x20000000ff007230 */ /* 0x000fc80000004100 */
[----:B------:R-:W0:Y:S02]  /*5bb0*/  F2I.FTZ.TRUNC.NTZ R3, R0 ;  /* 0x0000000000037305 */ /* 0x000e24000021f100 */
[----:B0-----:R0:W-:Y:S01]  /*5bc0*/  STG.E.U16 desc[UR36][R16.64], R3 ;  /* 0x0000000310007986 */ /* 0x0011e2000c101524 */
[----:B------:R-:W-:Y:S05]  /*5bd0*/  BRA `(.L_x_770) ;  /* 0x0000000c003c7947 */ /* 0x000fea0003800000 */
.L_x_766:
        /* <DEDUP_REMOVED lines=9> */
.L_x_774:
[----:B------:R0:W-:Y:S01]  /*5c70*/  STG.E.U16 desc[UR36][R16.64], R0 ;  /* 0x0000000010007986 */ /* 0x0001e2000c101524 */
[----:B------:R-:W-:Y:S05]  /*5c80*/  BRA `(.L_x_770) ;  /* 0x0000000c00107947 */ /* 0x000fea0003800000 */
.L_x_773:
        /* <DEDUP_REMOVED lines=10> */
.L_x_776:
[----:B------:R-:W-:-:S05]  /*5d30*/  HADD2.F32 R0, -RZ, R0.H0_H0 ;  /* 0x20000000ff007230 */ /* 0x000fca0000004100 */
[----:B------:R-:W-:-:S04]  /*5d40*/  F2FP.F16.F32.PACK_AB R0, RZ, R0 ;  /* 0x00000000ff00723e */ /* 0x000fc800000000ff */
[----:B------:R-:W-:-:S05]  /*5d50*/  PRMT R0, R0, 0x5410, RZ ;  /* 0x0000541000007816 */ /* 0x000fca00000000ff */
[----:B------:R0:W-:Y:S01]  /*5d60*/  STG.E desc[UR36][R16.64], R0 ;  /* 0x0000000010007986 */ /* 0x0001e2000c101924 */
[----:B------:R-:W-:Y:S05]  /*5d70*/  BRA `(.L_x_770) ;  /* 0x0000000800d47947 */ /* 0x000fea0003800000 */
.L_x_775:
[----:B------:R-:W-:-:S05]  /*5d80*/  HADD2.F32 R2, -RZ, R0.H0_H0 ;  /* 0x20000000ff027230 */ /* 0x000fca0000004100 */
[----:B------:R-:W-:-:S06]  /*5d90*/  FMUL.FTZ R2, R2, 1 ;  /* 0x3f80000002027820 */ /* 0x000fcc0000410000 */
[----:B------:R-:W0:Y:S02]  /*5da0*/  F2F.F64.F32 R2, R2 ;  /* 0x0000000200027310 */ /* 0x000e240000201800 */
[----:B0-----:R0:W-:Y:S01]  /*5db0*/  STG.E.64 desc[UR36][R16.64], R2 ;  /* 0x0000000210007986 */ /* 0x0011e2000c101b24 */
[----:B------:R-:W-:Y:S05]  /*5dc0*/  BRA `(.L_x_770) ;  /* 0x0000000800c07947 */ /* 0x000fea0003800000 */
.L_x_765:
        /* <DEDUP_REMOVED lines=13> */
.L_x_779:
[----:B------:R-:W-:Y:S01]  /*5ea0*/  HADD2.F32 R0, -RZ, R0.H0_H0 ;  /* 0x20000000ff007230 */ /* 0x000fe20000004100 */
[----:B------:R-:W-:-:S04]  /*5eb0*/  CS2R R6, SRZ ;  /* 0x0000000000067805 */ /* 0x000fc8000001ff00 */
[----:B------:R-:W-:-:S04]  /*5ec0*/  FMUL.FTZ R0, R0, 1 ;  /* 0x3f80000000007820 */ /* 0x000fc80000410000 */
[----:B------:R-:W0:Y:S02]  /*5ed0*/  F2F.F64.F32 R4, R0 ;  /* 0x0000000000047310 */ /* 0x000e240000201800 */
[----:B0-----:R0:W-:Y:S01]  /*5ee0*/  STG.E.128 desc[UR36][R16.64], R4 ;  /* 0x0000000410007986 */ /* 0x0011e2000c101d24 */
[----:B------:R-:W-:Y:S05]  /*5ef0*/  BRA `(.L_x_770) ;  /* 0x0000000800747947 */ /* 0x000fea0003800000 */
.L_x_778:
        /* <DEDUP_REMOVED lines=21> */
.L_x_783:
[----:B------:R-:W-:Y:S05]  /*6050*/  BSYNC B0 ;  /* 0x0000000000007941 */ /* 0x000fea0003800000 */
.L_x_782:
[----:B------:R-:W-:-:S05]  /*6060*/  LOP3.LUT R3, R0, R3, RZ, 0xfc, !PT ;  /* 0x0000000300037212 */ /* 0x000fca00078efcff */
[----:B------:R0:W-:Y:S01]  /*6070*/  STG.E.U8 desc[UR36][R16.64], R3 ;  /* 0x0000000310007986 */ /* 0x0001e2000c101124 */
[----:B------:R-:W-:Y:S05]  /*6080*/  BRA `(.L_x_770) ;  /* 0x0000000800107947 */ /* 0x000fea0003800000 */
.L_x_781:
        /* <DEDUP_REMOVED lines=13> */
.L_x_785:
[----:B------:R-:W-:Y:S01]  /*6160*/  IMAD.MOV.U32 R0, RZ, RZ, 0x7f ;  /* 0x0000007fff007424 */ /* 0x000fe200078e00ff */
[----:B------:R-:W-:-:S04]  /*6170*/  ISETP.GT.U32.AND P0, PT, R2, 0x7f800000, PT ;  /* 0x7f8000000200780c */ /* 0x000fc80003f04070 */
[----:B------:R-:W-:-:S09]  /*6180*/  SEL R0, R0, 0x7c, P0 ;  /* 0x0000007c00007807 */ /* 0x000fd20000000000 */
.L_x_786:
[----:B------:R-:W-:Y:S05]  /*6190*/  BSYNC B0 ;  /* 0x0000000000007941 */ /* 0x000fea0003800000 */
.L_x_784:
[----:B------:R-:W-:-:S04]  /*61a0*/  LOP3.LUT R2, R3, 0x80000000, RZ, 0xc0, !PT ;  /* 0x8000000003027812 */ /* 0x000fc800078ec0ff */
[----:B------:R-:W-:-:S04]  /*61b0*/  SHF.R.U32.HI R3, RZ, 0x18, R2 ;  /* 0x00000018ff037819 */ /* 0x000fc80000011602 */
[----:B------:R-:W-:-:S05]  /*61c0*/  LOP3.LUT R3, R0, R3, RZ, 0xfc, !PT ;  /* 0x0000000300037212 */ /* 0x000fca00078efcff */
[----:B------:R0:W-:Y:S01]  /*61d0*/  STG.E.U8 desc[UR36][R16.64], R3 ;  /* 0x0000000310007986 */ /* 0x0001e2000c101124 */
[----:B------:R-:W-:Y:S05]  /*61e0*/  BRA `(.L_x_770) ;  /* 0x0000000400b87947 */ /* 0x000fea0003800000 */
.L_x_780:
[----:B------:R-:W-:-:S05]  /*61f0*/  HADD2.F32 R0, -RZ, R0.H0_H0 ;  /* 0x20000000ff007230 */ /* 0x000fca0000004100 */
[----:B------:R-:W-:-:S05]  /*6200*/  F2FP.BF16.F32.PACK_AB R0, RZ, R0 ;  /* 0x00000000ff00723e */ /* 0x000fca00000010ff */
[----:B------:R0:W-:Y:S01]  /*6210*/  STG.E.U16 desc[UR36][R16.64], R0 ;  /* 0x0000000010007986 */ /* 0x0001e2000c101524 */
[----:B------:R-:W-:Y:S05]  /*6220*/  BRA `(.L_x_770) ;  /* 0x0000000400a87947 */ /* 0x000fea0003800000 */
.L_x_777:
        /* <DEDUP_REMOVED lines=12> */
.L_x_789:
        /* <DEDUP_REMOVED lines=17> */
.L_x_792:
[----:B------:R-:W-:-:S04]  /*6400*/  LOP3.LUT R2, R3, 0x80000000, RZ, 0xc0, !PT ;  /* 0x8000000003027812 */ /* 0x000fc800078ec0ff */
[----:B------:R-:W-:-:S04]  /*6410*/  SHF.R.U32.HI R3, RZ, 0x18, R2 ;  /* 0x00000018ff037819 */ /* 0x000fc80000011602 */
[----:B------:R-:W-:-:S04]  /*6420*/  LOP3.LUT R0, R0, R3, RZ, 0xfc, !PT ;  /* 0x0000000300007212 */ /* 0x000fc800078efcff */
[----:B------:R-:W-:-:S07]  /*6430*/  PRMT R8, R0, 0x7610, R8 ;  /* 0x0000761000087816 */ /* 0x000fce0000000008 */
.L_x_791:
[----:B------:R-:W-:Y:S05]  /*6440*/  BSYNC B0 ;  /* 0x0000000000007941 */ /* 0x000fea0003800000 */
.L_x_790:
[----:B------:R3:W-:Y:S01]  /*6450*/  STG.E.U8 desc[UR36][R16.64], R8 ;  /* 0x0000000810007986 */ /* 0x0007e2000c101124 */
[----:B------:R-:W-:Y:S05]  /*6460*/  BRA `(.L_x_770) ;  /* 0x0000000400187947 */ /* 0x000fea0003800000 */
.L_x_788:
        /* <DEDUP_REMOVED lines=17> */
.L_x_795:
[----:B------:R-:W-:-:S04]  /*6580*/  LOP3.LUT R2, R3, 0x80000000, RZ, 0xc0, !PT ;  /* 0x8000000003027812 */ /* 0x000fc800078ec0ff */
[----:B------:R-:W-:-:S04]  /*6590*/  SHF.R.U32.HI R3, RZ, 0x18, R2 ;  /* 0x00000018ff037819 */ /* 0x000fc80000011602 */
[----:B------:R-:W-:-:S04]  /*65a0*/  LOP3.LUT R0, R0, R3, RZ, 0xfc, !PT ;  /* 0x0000000300007212 */ /* 0x000fc800078efcff */
[----:B------:R-:W-:-:S07]  /*65b0*/  PRMT R8, R0, 0x7610, R8 ;  /* 0x0000761000087816 */ /* 0x000fce0000000008 */
.L_x_794:
[----:B------:R-:W-:Y:S05]  /*65c0*/  BSYNC B0 ;  /* 0x0000000000007941 */ /* 0x000fea0003800000 */
.L_x_793:
[----:B------:R0:W-:Y:S01]  /*65d0*/  STG.E.U8 desc[UR36][R16.64], R8 ;  /* 0x0000000810007986 */ /* 0x0001e2000c101124 */
[----:B------:R-:W-:Y:S05]  /*65e0*/  BRA `(.L_x_770) ;  /* 0x0000000000b87947 */ /* 0x000fea0003800000 */
.L_x_787:
        /* <DEDUP_REMOVED lines=22> */
.L_x_769:
        /* <DEDUP_REMOVED lines=16> */
.L_x_798:
[----:B------:R-:W-:Y:S05]  /*6850*/  BRA `(.L_x_770) ;  /* 0x00000000001c7947 */ /* 0x000fea0003800000 */
.L_x_797:
[----:B------:R-:W-:-:S06]  /*6860*/  HADD2.F32 R2, -RZ, R0.H0_H0 ;  /* 0x20000000ff027230 */ /* 0x000fcc0000004100 */
[----:B------:R-:W0:Y:S02]  /*6870*/  F2I.U64.TRUNC R2, R2 ;  /* 0x0000000200027311 */ /* 0x000e24000020d800 */
[----:B0-----:R2:W-:Y:S01]  /*6880*/  STG.E.64 desc[UR36][R16.64], R2 ;  /* 0x0000000210007986 */ /* 0x0015e2000c101b24 */
[----:B------:R-:W-:Y:S05]  /*6890*/  BRA `(.L_x_770) ;  /* 0x00000000000c7947 */ /* 0x000fea0003800000 */
.L_x_796:
[----:B------:R-:W-:-:S04]  /*68a0*/  HADD2.F32 R0, -RZ, R0.H0_H0 ;  /* 0x20000000ff007230 */ /* 0x000fc80000004100 */
[----:B------:R-:W0:Y:S02]  /*68b0*/  F2I.FTZ.U32.TRUNC.NTZ R3, R0 ;  /* 0x0000000000037305 */ /* 0x000e24000021f000 */
[----:B0-----:R0:W-:Y:S02]  /*68c0*/  STG.E desc[UR36][R16.64], R3 ;  /* 0x0000000310007986 */ /* 0x0011e4000c101924 */
.L_x_770:
[----:B------:R-:W-:-:S07]  /*68d0*/  VIADD R19, R19, 0x80 ;  /* 0x0000008013137836 */ /* 0x000fce0000000000 */
.L_x_730:
[----:B------:R-:W-:Y:S05]  /*68e0*/  BSYNC B6 ;  /* 0x0000000000067941 */ /* 0x000fea0003800000 */
.L_x_729:
        /* <DEDUP_REMOVED lines=307> */
.L_x_801:
        /* <DEDUP_REMOVED lines=22> */
.L_x_805:
[----:B------:R-:W2:Y:S02]  /*7d80*/  LDG.E.U8 R2, desc[UR36][R2.64] ;  /* 0x0000002402027981 */ /* 0x000ea4000c1e1100 */
[----:B--2---:R-:W-:-:S04]  /*7d90*/  I2FP.F32.U32 R0, R2 ;  /* 0x0000000200007245 */ /* 0x004fc80000201000 */
[----:B------:R-:W-:Y:S01]  /*7da0*/  F2FP.F16.F32.PACK_AB R0, RZ, R0 ;  /* 0x00000000ff00723e */ /* 0x000fe200000000ff */
[----:B------:R-:W-:Y:S06]  /*7db0*/  BRA `(.L_x_807) ;  /* 0x0000000c00887947 */ /* 0x000fec0003800000 */
.L_x_804:
        /* <DEDUP_REMOVED lines=10> */
.L_x_809:
[----:B------:R-:W2:Y:S02]  /*7e60*/  LDG.E R2, desc[UR36][R2.64] ;  /* 0x0000002402027981 */ /* 0x000ea4000c1e1900 */
[----:B--2---:R-:W-:-:S04]  /*7e70*/  I2FP.F32.S32 R0, R2 ;  /* 0x0000000200007245 */ /* 0x004fc80000201400 */
[----:B------:R-:W-:Y:S01]  /*7e80*/  F2FP.F16.F32.PACK_AB R0, RZ, R0 ;  /* 0x00000000ff00723e */ /* 0x000fe200000000ff */
[----:B------:R-:W-:Y:S06]  /*7e90*/  BRA `(.L_x_807) ;  /* 0x0000000c00507947 */ /* 0x000fec0003800000 */
.L_x_808:
[----:B------:R-:W2:Y:S02]  /*7ea0*/  LDG.E.U16 R2, desc[UR36][R2.64] ;  /* 0x0000002402027981 */ /* 0x000ea4000c1e1500 */
[----:B--2---:R-:W0:Y:S02]  /*7eb0*/  I2F.S16 R0, R2 ;  /* 0x0000000200007306 */ /* 0x004e240000101400 */
[----:B0-----:R-:W-:Y:S01]  /*7ec0*/  F2FP.F16.F32.PACK_AB R0, RZ, R0 ;  /* 0x00000000ff00723e */ /* 0x001fe200000000ff */
[----:B------:R-:W-:Y:S06]  /*7ed0*/  BRA `(.L_x_807) ;  /* 0x0000000c00407947 */ /* 0x000fec0003800000 */
.L_x_803:
        /* <DEDUP_REMOVED lines=9> */
.L_x_811:
[----:B------:R1:W5:Y:S01]  /*7f70*/  LDG.E.U16 R0, desc[UR36][R2.64] ;  /* 0x0000002402007981 */ /* 0x000362000c1e1500 */
[----:B------:R-:W-:Y:S05]  /*7f80*/  BRA `(.L_x_807) ;  /* 0x0000000c00147947 */ /* 0x000fea0003800000 */
.L_x_810:
        /* <DEDUP_REMOVED lines=9> */
.L_x_813:
[----:B------:R0:W5:Y:S01]  /*8020*/  LDG.E.U16 R0, desc[UR36][R2.64] ;  /* 0x0000002402007981 */ /* 0x000162000c1e1500 */
[----:B------:R-:W-:Y:S05]  /*8030*/  BRA `(.L_x_807) ;  /* 0x0000000800e87947 */ /* 0x000fea0003800000 */
.L_x_812:
        /* <DEDUP_REMOVED lines=8> */
.L_x_802:
        /* <DEDUP_REMOVED lines=13> */
.L_x_816:
        /* <DEDUP_REMOVED lines=8> */
.L_x_815:
        /* <DEDUP_REMOVED lines=11> */
[C---:B------:R-:W-:Y:S01]  /*82c0*/  VIADD R6, R4.reuse, 0x1000000 ;  /* 0x0100000004067836 */ /* 0x040fe20000000000 */
[----:B------:R-:W-:-:S04]  /*82d0*/  IADD3 R2, R4, -0x1, RZ ;  /* 0xffffffff04027810 */ /* 0x000fc80007ffe0ff */
        /* <DEDUP_REMOVED lines=15> */
.L_x_818:
        /* <DEDUP_REMOVED lines=15> */
.L_x_817:
[----:B------:R-:W2:Y:S02]  /*84c0*/  LDG.E.U16 R0, desc[UR36][R2.64] ;  /* 0x0000002402007981 */ /* 0x000ea4000c1e1500 */
[----:B--2---:R-:W-:-:S05]  /*84d0*/  IMAD.U32 R0, R0, 0x10000, RZ ;  /* 0x0001000000007824 */ /* 0x004fca00078e00ff */
[----:B------:R-:W-:Y:S01]  /*84e0*/  F2FP.F16.F32.PACK_AB R0, RZ, R0 ;  /* 0x00000000ff00723e */ /* 0x000fe200000000ff */
[----:B------:R-:W-:Y:S06]  /*84f0*/  BRA `(.L_x_807) ;  /* 0x0000000400b87947 */ /* 0x000fec0003800000 */
.L_x_814:
        /* <DEDUP_REMOVED lines=12> */
.L_x_821:
        /* <DEDUP_REMOVED lines=21> */
.L_x_825:
[----:B------:R-:W-:Y:S05]  /*8710*/  BSYNC B1 ;  /* 0x0000000000017941 */ /* 0x000fea0003800000 */
.L_x_824:
[----:B------:R-:W-:Y:S01]  /*8720*/  LEA R3, R0, 0x3b800000, 0x17 ;  /* 0x3b80000000037811 */ /* 0x000fe200078eb8ff */
[----:B------:R-:W-:-:S05]  /*8730*/  IMAD.SHL.U32 R0, R2, 0x100000, RZ ;  /* 0x0010000002007824 */ /* 0x000fca00078e00ff */
[----:B------:R-:W-:-:S07]  /*8740*/  LOP3.LUT R0, R3, R0, R4, 0xfe, !PT ;  /* 0x0000000003007212 */ /* 0x000fce00078efe04 */
.L_x_823:
[----:B------:R-:W-:Y:S05]  /*8750*/  BSYNC B0 ;  /* 0x0000000000007941 */ /* 0x000fea0003800000 */
.L_x_822:
[----:B------:R-:W-:Y:S01]  /*8760*/  F2FP.F16.F32.PACK_AB R0, RZ, R0 ;  /* 0x00000000ff00723e */ /* 0x000fe200000000ff */
[----:B------:R-:W-:Y:S06]  /*8770*/  BRA `(.L_x_807) ;  /* 0x0000000400187947 */ /* 0x000fec0003800000 */
.L_x_820:
        /* <DEDUP_REMOVED lines=21> */
.L_x_829:
[----:B------:R-:W-:Y:S05]  /*88d0*/  BSYNC B1 ;  /* 0x0000000000017941 */ /* 0x000fea0003800000 */
.L_x_828:
[----:B------:R-:W-:Y:S01]  /*88e0*/  LEA R3, R0, 0x37800000, 0x17 ;  /* 0x3780000000037811 */ /* 0x000fe200078eb8ff */
[----:B------:R-:W-:-:S05]  /*88f0*/  IMAD.SHL.U32 R0, R2, 0x200000, RZ ;  /* 0x0020000002007824 */ /* 0x000fca00078e00ff */
[----:B------:R-:W-:-:S07]  /*8900*/  LOP3.LUT R0, R3, R0, R4, 0xfe, !PT ;  /* 0x0000000003007212 */ /* 0x000fce00078efe04 */
.L_x_827:
[----:B------:R-:W-:Y:S05]  /*8910*/  BSYNC B0 ;  /* 0x0000000000007941 */ /* 0x000fea0003800000 */
.L_x_826:
[----:B------:R-:W-:Y:S01]  /*8920*/  F2FP.F16.F32.PACK_AB R0, RZ, R0 ;  /* 0x00000000ff00723e */ /* 0x000fe200000000ff */
[----:B------:R-:W-:Y:S06]  /*8930*/  BRA `(.L_x_807) ;  /* 0x0000000000a87947 */ /* 0x000fec0003800000 */
.L_x_819:
        /* <DEDUP_REMOVED lines=14> */
.L_x_833:
[----:B------:R-:W-:Y:S05]  /*8a20*/  BSYNC B0 ;  /* 0x0000000000007941 */ /* 0x000fea0003800000 */
.L_x_832:
[----:B------:R-:W-:Y:S01]  /*8a30*/  F2FP.F16.F32.PACK_AB R0, RZ, R0 ;  /* 0x00000000ff00723e */ /* 0x000fe200000000ff */
[----:B------:R-:W-:Y:S06]  /*8a40*/  BRA `(.L_x_807) ;  /* 0x0000000000647947 */ /* 0x000fec0003800000 */
.L_x_806:
        /* <DEDUP_REMOVED lines=16> */
.L_x_834:
[----:B------:R-:W-:Y:S01]  /*8b50*/  PRMT R0, RZ, 0x7610, R0 ;  /* 0x00007610ff007816 */ /* 0x000fe20000000000 */
[----:B------:R-:W-:Y:S06]  /*8b60*/  BRA `(.L_x_807) ;  /* 0x00000000001c7947 */ /* 0x000fec0003800000 */
.L_x_831:
[----:B------:R-:W2:Y:S02]  /*8b70*/  LDG.E.64 R2, desc[UR36][R2.64] ;  /* 0x0000002402027981 */ /* 0x000ea4000c1e1b00 */
[----:B--2---:R-:W0:Y:S02]  /*8b80*/  I2F.U64 R0, R2 ;  /* 0x0000000200007312 */ /* 0x004e240000301000 */
[----:B0-----:R-:W-:Y:S01]  /*8b90*/  F2FP.F16.F32.PACK_AB R0, RZ, R0 ;  /* 0x00000000ff00723e */ /* 0x001fe200000000ff */
[----:B------:R-:W-:Y:S06]  /*8ba0*/  BRA `(.L_x_807) ;  /* 0x00000000000c7947 */ /* 0x000fec0003800000 */
.L_x_830:
[----:B------:R-:W2:Y:S02]  /*8bb0*/  LDG.E R2, desc[UR36][R2.64] ;  /* 0x0000002402027981 */ /* 0x000ea4000c1e1900 */
[----:B--2---:R-:W-:-:S04]  /*8bc0*/  I2FP.F32.U32 R0, R2 ;  /* 0x0000000200007245 */ /* 0x004fc80000201000 */
[----:B------:R-:W-:-:S07]  /*8bd0*/  F2FP.F16.F32.PACK_AB R0, RZ, R0 ;  /* 0x00000000ff00723e */ /* 0x000fce00000000ff */
.L_x_807:
        /* <DEDUP_REMOVED lines=45> */
.L_x_838:
[----:B------:R-:W-:-:S06]  /*8eb0*/  HADD2.F32 R3, -RZ, R0.H0_H0 ;  /* 0x20000000ff037230 */ /* 0x000fcc0000004100 */
[----:B------:R-:W0:Y:S02]  /*8ec0*/  F2I.S64.TRUNC R2, R3 ;  /* 0x0000000300027311 */ /* 0x000e24000020d900 */
[----:B0-----:R3:W-:Y:S01]  /*8ed0*/  STG.E.U8 desc[UR36][R16.64], R2 ;  /* 0x0000000210007986 */ /* 0x0017e2000c101124 */
[----:B------:R-:W-:Y:S05]  /*8ee0*/  BRA `(.L_x_840) ;  /* 0x0000000c00847947 */ /* 0x000fea0003800000 */
.L_x_837:
        /* <DEDUP_REMOVED lines=10> */
.L_x_842:
[----:B------:R-:W-:-:S04]  /*8f90*/  HADD2.F32 R0, -RZ, R0.H0_H0 ;  /* 0x20000000ff007230 */ /* 0x000fc80000004100 */
[----:B------:R-:W0:Y:S02]  /*8fa0*/  F2I.FTZ.TRUNC.NTZ R3, R0 ;  /* 0x0000000000037305 */ /* 0x000e24000021f100 */
[----:B0-----:R2:W-:Y:S01]  /*8fb0*/  STG.E desc[UR36][R16.64], R3 ;  /* 0x0000000310007986 */ /* 0x0015e2000c101924 */
[----:B------:R-:W-:Y:S05]  /*8fc0*/  BRA `(.L_x_840) ;  /* 0x0000000c004c7947 */ /* 0x000fea0003800000 */
.L_x_841:
[----:B------:R-:W-:-:S04]  /*8fd0*/  HADD2.F32 R0, -RZ, R0.H0_H0 ;  /* 0x20000000ff007230 */ /* 0x000fc80000004100 */
[----:B------:R-:W0:Y:S02]  /*8fe0*/  F2I.FTZ.TRUNC.NTZ R3, R0 ;  /* 0x0000000000037305 */ /* 0x000e24000021f100 */
[----:B0-----:R0:W-:Y:S01]  /*8ff0*/  STG.E.U16 desc[UR36][R16.64], R3 ;  /* 0x0000000310007986 */ /* 0x0011e2000c101524 */
[----:B------:R-:W-:Y:S05]  /*9000*/  BRA `(.L_x_840) ;  /* 0x0000000c003c7947 */ /* 0x000fea0003800000 */
.L_x_836:
        /* <DEDUP_REMOVED lines=9> */
.L_x_844:
[----:B------:R0:W-:Y:S01]  /*90a0*/  STG.E.U16 desc[UR36][R16.64], R0 ;  /* 0x0000000010007986 */ /* 0x0001e2000c101524 */
[----:B------:R-:W-:Y:S05]  /*90b0*/  BRA `(.L_x_840) ;  /* 0x0000000c00107947 */ /* 0x000fea0003800000 */
.L_x_843:
        /* <DEDUP_REMOVED lines=10> */
.L_x_846:
[----:B------:R-:W-:-:S05]  /*9160*/  HADD2.F32 R0, -RZ, R0.H0_H0 ;  /* 0x20000000ff007230 */ /* 0x000fca0000004100 */
[----:B------:R-:W-:-:S04]  /*9170*/  F2FP.F16.F32.PACK_AB R0, RZ, R0 ;  /* 0x00000000ff00723e */ /* 0x000fc800000000ff */
[----:B------:R-:W-:-:S05]  /*9180*/  PRMT R0, R0, 0x5410, RZ ;  /* 0x0000541000007816 */ /* 0x000fca00000000ff */
[----:B------:R0:W-:Y:S01]  /*9190*/  STG.E desc[UR36][R16.64], R0 ;  /* 0x0000000010007986 */ /* 0x0001e2000c101924 */
[----:B------:R-:W-:Y:S05]  /*91a0*/  BRA `(.L_x_840) ;  /* 0x0000000800d47947 */ /* 0x000fea0003800000 */
.L_x_845:
[----:B------:R-:W-:-:S05]  /*91b0*/  HADD2.F32 R2, -RZ, R0.H0_H0 ;  /* 0x20000000ff027230 */ /* 0x000fca0000004100 */
[----:B------:R-:W-:-:S06]  /*91c0*/  FMUL.FTZ R2, R2, 1 ;  /* 0x3f80000002027820 */ /* 0x000fcc0000410000 */
[----:B------:R-:W0:Y:S02]  /*91d0*/  F2F.F64.F32 R2, R2 ;  /* 0x0000000200027310 */ /* 0x000e240000201800 */
[----:B0-----:R0:W-:Y:S01]  /*91e0*/  STG.E.64 desc[UR36][R16.64], R2 ;  /* 0x0000000210007986 */ /* 0x0011e2000c101b24 */
[----:B------:R-:W-:Y:S05]  /*91f0*/  BRA `(.L_x_840) ;  /* 0x0000000800c07947 */ /* 0x000fea0003800000 */
.L_x_835:
        /* <DEDUP_REMOVED lines=13> */
.L_x_849:
[----:B------:R-:W-:Y:S01]  /*92d0*/  HADD2.F32 R0, -RZ, R0.H0_H0 ;  /* 0x20000000ff007230 */ /* 0x000fe20000004100 */
[----:B------:R-:W-:-:S04]  /*92e0*/  CS2R R6, SRZ ;  /* 0x0000000000067805 */ /* 0x000fc8000001ff00 */
[----:B------:R-:W-:-:S04]  /*92f0*/  FMUL.FTZ R0, R0, 1 ;  /* 0x3f80000000007820 */ /* 0x000fc80000410000 */
[----:B------:R-:W0:Y:S02]  /*9300*/  F2F.F64.F32 R4, R0 ;  /* 0x0000000000047310 */ /* 0x000e240000201800 */
[----:B0-----:R0:W-:Y:S01]  /*9310*/  STG.E.128 desc[UR36][R16.64], R4 ;  /* 0x0000000410007986 */ /* 0x0011e2000c101d24 */
[----:B------:R-:W-:Y:S05]  /*9320*/  BRA `(.L_x_840) ;  /* 0x0000000800747947 */ /* 0x000fea0003800000 */
.L_x_848:
        /* <DEDUP_REMOVED lines=21> */
.L_x_853:
[----:B------:R-:W-:Y:S05]  /*9480*/  BSYNC B0 ;  /* 0x0000000000007941 */ /* 0x000fea0003800000 */
.L_x_852:
[----:B------:R-:W-:-:S05]  /*9490*/  LOP3.LUT R3, R0, R3, RZ, 0xfc, !PT ;  /* 0x0000000300037212 */ /* 0x000fca00078efcff */
[----:B------:R0:W-:Y:S01]  /*94a0*/  STG.E.U8 desc[UR36][R16.64], R3 ;  /* 0x0000000310007986 */ /* 0x0001e2000c101124 */
[----:B------:R-:W-:Y:S05]  /*94b0*/  BRA `(.L_x_840) ;  /* 0x0000000800107947 */ /* 0x000fea0003800000 */
.L_x_851:
        /* <DEDUP_REMOVED lines=13> */
.L_x_855:
[----:B------:R-:W-:Y:S01]  /*9590*/  IMAD.MOV.U32 R0, RZ, RZ, 0x7f ;  /* 0x0000007fff007424 */ /* 0x000fe200078e00ff */
[----:B------:R-:W-:-:S04]  /*95a0*/  ISETP.GT.U32.AND P0, PT, R2, 0x7f800000, PT ;  /* 0x7f8000000200780c */ /* 0x000fc80003f04070 */
[----:B------:R-:W-:-:S09]  /*95b0*/  SEL R0, R0, 0x7c, P0 ;  /* 0x0000007c00007807 */ /* 0x000fd20000000000 */
.L_x_856:
[----:B------:R-:W-:Y:S05]  /*95c0*/  BSYNC B0 ;  /* 0x0000000000007941 */ /* 0x000fea0003800000 */
.L_x_854:
[----:B------:R-:W-:-:S04]  /*95d0*/  LOP3.LUT R2, R3, 0x80000000, RZ, 0xc0, !PT ;  /* 0x8000000003027812 */ /* 0x000fc800078ec0ff */
[----:B------:R-:W-:-:S04]  /*95e0*/  SHF.R.U32.HI R3, RZ, 0x18, R2 ;  /* 0x00000018ff037819 */ /* 0x000fc80000011602 */
[----:B------:R-:W-:-:S05]  /*95f0*/  LOP3.LUT R3, R0, R3, RZ, 0xfc, !PT ;  /* 0x0000000300037212 */ /* 0x000fca00078efcff */
[----:B------:R0:W-:Y:S01]  /*9600*/  STG.E.U8 desc[UR36][R16.64], R3 ;  /* 0x0000000310007986 */ /* 0x0001e2000c101124 */
[----:B------:R-:W-:Y:S05]  /*9610*/  BRA `(.L_x_840) ;  /* 0x0000000400b87947 */ /* 0x000fea0003800000 */
.L_x_850:
[----:B------:R-:W-:-:S05]  /*9620*/  HADD2.F32 R0, -RZ, R0.H0_H0 ;  /* 0x20000000ff007230 */ /* 0x000fca0000004100 */
[----:B------:R-:W-:-:S05]  /*9630*/  F2FP.BF16.F32.PACK_AB R0, RZ, R0 ;  /* 0x00000000ff00723e */ /* 0x000fca00000010ff */
[----:B------:R0:W-:Y:S01]  /*9640*/  STG.E.U16 desc[UR36][R16.64], R0 ;  /* 0x0000000010007986 */ /* 0x0001e2000c101524 */
[----:B------:R-:W-:Y:S05]  /*9650*/  BRA `(.L_x_840) ;  /* 0x0000000400a87947 */ /* 0x000fea0003800000 */
.L_x_847:
        /* <DEDUP_REMOVED lines=12> */
.L_x_859:
        /* <DEDUP_REMOVED lines=17> */
.L_x_862:
[----:B------:R-:W-:-:S04]  /*9830*/  LOP3.LUT R2, R3, 0x80000000, RZ, 0xc0, !PT ;  /* 0x8000000003027812 */ /* 0x000fc800078ec0ff */
[----:B------:R-:W-:-:S04]  /*9840*/  SHF.R.U32.HI R3, RZ, 0x18, R2 ;  /* 0x00000018ff037819 */ /* 0x000fc80000011602 */
[----:B------:R-:W-:-:S04]  /*9850*/  LOP3.LUT R0, R0, R3, RZ, 0xfc, !PT ;  /* 0x0000000300007212 */ /* 0x000fc800078efcff */
[----:B------:R-:W-:-:S07]  /*9860*/  PRMT R8, R0, 0x7610, R8 ;  /* 0x0000761000087816 */ /* 0x000fce0000000008 */
.L_x_861:
[----:B------:R-:W-:Y:S05]  /*9870*/  BSYNC B0 ;  /* 0x0000000000007941 */ /* 0x000fea0003800000 */
.L_x_860:
[----:B------:R0:W-:Y:S01]  /*9880*/  STG.E.U8 desc[UR36][R16.64], R8 ;  /* 0x0000000810007986 */ /* 0x0001e2000c101124 */
[----:B------:R-:W-:Y:S05]  /*9890*/  BRA `(.L_x_840) ;  /* 0x0000000400187947 */ /* 0x000fea0003800000 */
.L_x_858:
        /* <DEDUP_REMOVED lines=17> */
.L_x_865:
[----:B------:R-:W-:-:S04]  /*99b0*/  LOP3.LUT R2, R3, 0x80000000, RZ, 0xc0, !PT ;  /* 0x8000000003027812 */ /* 0x000fc800078ec0ff */
[----:B------:R-:W-:-:S04]  /*99c0*/  SHF.R.U32.HI R3, RZ, 0x18, R2 ;  /* 0x00000018ff037819 */ /* 0x000fc80000011602 */
[----:B------:R-:W-:-:S04]  /*99d0*/  LOP3.LUT R0, R0, R3, RZ, 0xfc, !PT ;  /* 0x0000000300007212 */ /* 0x000fc800078efcff */
[----:B------:R-:W-:-:S07]  /*99e0*/  PRMT R8, R0, 0x7610, R8 ;  /* 0x0000761000087816 */ /* 0x000fce0000000008 */
.L_x_864:
[----:B------:R-:W-:Y:S05]  /*99f0*/  BSYNC B0 ;  /* 0x0000000000007941 */ /* 0x000fea0003800000 */
.L_x_863:
[----:B------:R0:W-:Y:S01]  /*9a00*/  STG.E.U8 desc[UR36][R16.64], R8 ;  /* 0x0000000810007986 */ /* 0x0001e2000c101124 */
[----:B------:R-:W-:Y:S05]  /*9a10*/  BRA `(.L_x_840) ;  /* 0x0000000000b87947 */ /* 0x000fea0003800000 */
.L_x_857:
        /* <DEDUP_REMOVED lines=22> */
.L_x_839:
        /* <DEDUP_REMOVED lines=16> */
.L_x_868:
[----:B------:R-:W-:Y:S05]  /*9c80*/  BRA `(.L_x_840) ;  /* 0x00000000001c7947 */ /* 0x000fea0003800000 */
.L_x_867:
[----:B------:R-:W-:-:S06]  /*9c90*/  HADD2.F32 R2, -RZ, R0.H0_H0 ;  /* 0x20000000ff027230 */ /* 0x000fcc0000004100 */
[----:B------:R-:W0:Y:S02]  /*9ca0*/  F2I.U64.TRUNC R2, R2 ;  /* 0x0000000200027311 */ /* 0x000e24000020d800 */
[----:B0-----:R0:W-:Y:S01]  /*9cb0*/  STG.E.64 desc[UR36][R16.64], R2 ;  /* 0x0000000210007986 */ /* 0x0011e2000c101b24 */
[----:B------:R-:W-:Y:S05]  /*9cc0*/  BRA `(.L_x_840) ;  /* 0x00000000000c7947 */ /* 0x000fea0003800000 */
.L_x_866:
[----:B------:R-:W-:-:S04]  /*9cd0*/  HADD2.F32 R0, -RZ, R0.H0_H0 ;  /* 0x20000000ff007230 */ /* 0x000fc80000004100 */
[----:B------:R-:W0:Y:S02]  /*9ce0*/  F2I.FTZ.U32.TRUNC.NTZ R3, R0 ;  /* 0x0000000000037305 */ /* 0x000e24000021f000 */
[----:B0-----:R0:W-:Y:S02]  /*9cf0*/  STG.E desc[UR36][R16.64], R3 ;  /* 0x0000000310007986 */ /* 0x0011e4000c101924 */
.L_x_840:
[----:B------:R-:W-:-:S07]  /*9d00*/  VIADD R19, R19, 0x80 ;  /* 0x0000008013137836 */ /* 0x000fce0000000000 */
.L_x_800:
[----:B------:R-:W-:Y:S05]  /*9d10*/  BSYNC B6 ;  /* 0x0000000000067941 */ /* 0x000fea0003800000 */
.L_x_799:
        /* <DEDUP_REMOVED lines=8> */
[----:B------:R-:W-:Y:S01]  /*9da0*/  HFMA2.MMA R18, -RZ, RZ, 0, 0 ;  /* 0x00000000ff127435 */ /* 0x000fe200000001ff */
[----:B------:R-:W-:Y:S01]  /*9db0*/  ULDC.64 UR4, c[0x0][0x220] ;  /* 0x0000880000047ab9 */ /* 0x000fe20000000a00 */
[----:B------:R-:W-:-:S08]  /*9dc0*/  ISETP.NE.AND P0, PT, R6, 0x1, PT ;  /* 0x000000010600780c */ /* 0x000fd00003f05270 */
        /* <DEDUP_REMOVED lines=295> */
.L_x_869:
        /* <DEDUP_REMOVED lines=22> */
.L_x_873:
[----:B------:R-:W2:Y:S02]  /*b1a0*/  LDG.E.U8 R2, desc[UR36][R2.64] ;  /* 0x0000002402027981 */ /* 0x000ea4000c1e1100 */
[----:B--2---:R-:W-:-:S04]  /*b1b0*/  I2FP.F32.U32 R0, R2 ;  /* 0x0000000200007245 */ /* 0x004fc80000201000 */
[----:B------:R-:W-:Y:S01]  /*b1c0*/  F2FP.F16.F32.PACK_AB R0, RZ, R0 ;  /* 0x00000000ff00723e */ /* 0x000fe200000000ff */
[----:B------:R-:W-:Y:S06]  /*b1d0*/  BRA `(.L_x_875) ;  /* 0x0000000c00887947 */ /* 0x000fec0003800000 */
.L_x_872:
        /* <DEDUP_REMOVED lines=10> */
.L_x_877:
[----:B------:R-:W2:Y:S02]  /*b280*/  LDG.E R2, desc[UR36][R2.64] ;  /* 0x0000002402027981 */ /* 0x000ea4000c1e1900 */
[----:B--2---:R-:W-:-:S04]  /*b290*/  I2FP.F32.S32 R0, R2 ;  /* 0x0000000200007245 */ /* 0x004fc80000201400 */
[----:B------:R-:W-:Y:S01]  /*b2a0*/  F2FP.F16.F32.PACK_AB R0, RZ, R0 ;  /* 0x00000000ff00723e */ /* 0x000fe200000000ff */
[----:B------:R-:W-:Y:S06]  /*b2b0*/  BRA `(.L_x_875) ;  /* 0x0000000c00507947 */ /* 0x000fec0003800000 */
.L_x_876:
[----:B------:R-:W2:Y:S02]  /*b2c0*/  LDG.E.U16 R2, desc[UR36][R2.64] ;  /* 0x0000002402027981 */ /* 0x000ea4000c1e1500 */
[----:B--2---:R-:W0:Y:S02]  /*b2d0*/  I2F.S16 R0, R2 ;  /* 0x0000000200007306 */ /* 0x004e240000101400 */
[----:B0-----:R-:W-:Y:S01]  /*b2e0*/  F2FP.F16.F32.PACK_AB R0, RZ, R0 ;  /* 0x00000000ff00723e */ /* 0x001fe200000000ff */
[----:B------:R-:W-:Y:S06]  /*b2f0*/  BRA `(.L_x_875) ;  /* 0x0000000c00407947 */ /* 0x000fec0003800000 */
.L_x_871:
        /* <DEDUP_REMOVED lines=9> */
.L_x_879:
[----:B------:R1:W5:Y:S01]  /*b390*/  LDG.E.U16 R0, desc[UR36][R2.64] ;  /* 0x0000002402007981 */ /* 0x000362000c1e1500 */
[----:B------:R-:W-:Y:S05]  /*b3a0*/  BRA `(.L_x_875) ;  /* 0x0000000c00147947 */ /* 0x000fea0003800000 */
.L_x_878:
        /* <DEDUP_REMOVED lines=9> */
.L_x_881:
[----:B------:R0:W5:Y:S01]  /*b440*/  LDG.E.U16 R0, desc[UR36][R2.64] ;  /* 0x0000002402007981 */ /* 0x000162000c1e1500 */
[----:B------:R-:W-:Y:S05]  /*b450*/  BRA `(.L_x_875) ;  /* 0x0000000800e87947 */ /* 0x000fea0003800000 */
.L_x_880:
        /* <DEDUP_REMOVED lines=8> */
.L_x_870:
        /* <DEDUP_REMOVED lines=13> */
.L_x_884:
        /* <DEDUP_REMOVED lines=8> */
.L_x_883:
        /* <DEDUP_REMOVED lines=28> */
.L_x_886:
        /* <DEDUP_REMOVED lines=15> */
.L_x_885:
[----:B------:R-:W2:Y:S02]  /*b8e0*/  LDG.E.U16 R0, desc[UR36][R2.64] ;  /* 0x0000002402007981 */ /* 0x000ea4000c1e1500 */
[----:B--2---:R-:W-:-:S05]  /*b8f0*/  IMAD.U32 R0, R0, 0x10000, RZ ;  /* 0x0001000000007824 */ /* 0x004fca00078e00ff */
[----:B------:R-:W-:Y:S01]  /*b900*/  F2FP.F16.F32.PACK_AB R0, RZ, R0 ;  /* 0x00000000ff00723e */ /* 0x000fe200000000ff */
[----:B------:R-:W-:Y:S06]  /*b910*/  BRA `(.L_x_875) ;  /* 0x0000000400b87947 */ /* 0x000fec0003800000 */
.L_x_882:
        /* <DEDUP_REMOVED lines=12> */
.L_x_889:
        /* <DEDUP_REMOVED lines=21> */
.L_x_893:
[----:B------:R-:W-:Y:S05]  /*bb30*/  BSYNC B1 ;  /* 0x0000000000017941 */ /* 0x000fea0003800000 */
.L_x_892:
[----:B------:R-:W-:Y:S01]  /*bb40*/  LEA R3, R0, 0x3b800000, 0x17 ;  /* 0x3b80000000037811 */ /* 0x000fe200078eb8ff */
[----:B------:R-:W-:-:S05]  /*bb50*/  IMAD.SHL.U32 R0, R2, 0x100000, RZ ;  /* 0x0010000002007824 */ /* 0x000fca00078e00ff */
[----:B------:R-:W-:-:S07]  /*bb60*/  LOP3.LUT R0, R3, R0, R4, 0xfe, !PT ;  /* 0x0000000003007212 */ /* 0x000fce00078efe04 */
.L_x_891:
[----:B------:R-:W-:Y:S05]  /*bb70*/  BSYNC B0 ;  /* 0x0000000000007941 */ /* 0x000fea0003800000 */
.L_x_890:
[----:B------:R-:W-:Y:S01]  /*bb80*/  F2FP.F16.F32.PACK_AB R0, RZ, R0 ;  /* 0x00000000ff00723e */ /* 0x000fe200000000ff */
[----:B------:R-:W-:Y:S06]  /*bb90*/  BRA `(.L_x_875) ;  /* 0x0000000400187947 */ /* 0x000fec0003800000 */
.L_x_888:
        /* <DEDUP_REMOVED lines=21> */
.L_x_897:
[----:B------:R-:W-:Y:S05]  /*bcf0*/  BSYNC B1 ;  /* 0x0000000000017941 */ /* 0x000fea0003800000 */
.L_x_896:
[----:B------:R-:W-:Y:S01]  /*bd00*/  LEA R3, R0, 0x37800000, 0x17 ;  /* 0x3780000000037811 */ /* 0x000fe200078eb8ff */
[----:B------:R-:W-:-:S05]  /*bd10*/  IMAD.SHL.U32 R0, R2, 0x200000, RZ ;  /* 0x0020000002007824 */ /* 0x000fca00078e00ff */
[----:B------:R-:W-:-:S07]  /*bd20*/  LOP3.LUT R0, R3, R0, R4, 0xfe, !PT ;  /* 0x0000000003007212 */ /* 0x000fce00078efe04 */
.L_x_895:
[----:B------:R-:W-:Y:S05]  /*bd30*/  BSYNC B0 ;  /* 0x0000000000007941 */ /* 0x000fea0003800000 */
.L_x_894:
[----:B------:R-:W-:Y:S01]  /*bd40*/  F2FP.F16.F32.PACK_AB R0, RZ, R0 ;  /* 0x00000000ff00723e */ /* 0x000fe200000000ff */
[----:B------:R-:W-:Y:S06]  /*bd50*/  BRA `(.L_x_875) ;  /* 0x0000000000a87947 */ /* 0x000fec0003800000 */
.L_x_887:
        /* <DEDUP_REMOVED lines=14> */
.L_x_901:
[----:B------:R-:W-:Y:S05]  /*be40*/  BSYNC B0 ;  /* 0x0000000000007941 */ /* 0x000fea0003800000 */
.L_x_900:
[----:B------:R-:W-:Y:S01]  /*be50*/  F2FP.F16.F32.PACK_AB R0, RZ, R0 ;  /* 0x00000000ff00723e */ /* 0x000fe200000000ff */
[----:B------:R-:W-:Y:S06]  /*be60*/  BRA `(.L_x_875) ;  /* 0x0000000000647947 */ /* 0x000fec0003800000 */
.L_x_874:
        /* <DEDUP_REMOVED lines=16> */
.L_x_902:
[----:B------:R-:W-:Y:S01]  /*bf70*/  PRMT R0, RZ, 0x7610, R0 ;  /* 0x00007610ff007816 */ /* 0x000fe20000000000 */
[----:B------:R-:W-:Y:S06]  /*bf80*/  BRA `(.L_x_875) ;  /* 0x00000000001c7947 */ /* 0x000fec0003800000 */
.L_x_899:
[----:B------:R-:W2:Y:S02]  /*bf90*/  LDG.E.64 R2, desc[UR36][R2.64] ;  /* 0x0000002402027981 */ /* 0x000ea4000c1e1b00 */
[----:B--2---:R-:W0:Y:S02]  /*bfa0*/  I2F.U64 R0, R2 ;  /* 0x0000000200007312 */ /* 0x004e240000301000 */
[----:B0-----:R-:W-:Y:S01]  /*bfb0*/  F2FP.F16.F32.PACK_AB R0, RZ, R0 ;  /* 0x00000000ff00723e */ /* 0x001fe200000000ff */
[----:B------:R-:W-:Y:S06]  /*bfc0*/  BRA `(.L_x_875) ;  /* 0x00000000000c7947 */ /* 0x000fec0003800000 */
.L_x_898:
[----:B------:R-:W2:Y:S02]  /*bfd0*/  LDG.E R2, desc[UR36][R2.64] ;  /* 0x0000002402027981 */ /* 0x000ea4000c1e1900 */
[----:B--2---:R-:W-:-:S04]  /*bfe0*/  I2FP.F32.U32 R0, R2 ;  /* 0x0000000200007245 */ /* 0x004fc80000201000 */
[----:B------:R-:W-:-:S07]  /*bff0*/  F2FP.F16.F32.PACK_AB R0, RZ, R0 ;  /* 0x00000000ff00723e */ /* 0x000fce00000000ff */
.L_x_875:
        /* <DEDUP_REMOVED lines=43> */
[----:B0-----:R-:W-:Y:S01]  /*c2b0*/  STG.E.U8 desc[UR36][R16.64], R3 ;  /* 0x0000000310007986 */ /* 0x001fe2000c101124 */
[----:B------:R-:W-:Y:S05]  /*c2c0*/  EXIT ;  /* 0x000000000000794d */ /* 0x000fea0003800000 */
.L_x_906:
[----:B------:R-:W-:-:S06]  /*c2d0*/  HADD2.F32 R3, -RZ, R0.H0_H0 ;  /* 0x20000000ff037230 */ /* 0x000fcc0000004100 */
[----:B------:R-:W0:Y:S02]  /*c2e0*/  F2I.S64.TRUNC R2, R3 ;  /* 0x0000000300027311 */ /* 0x000e24000020d900 */
[----:B0-----:R-:W-:Y:S01]  /*c2f0*/  STG.E.U8 desc[UR36][R16.64], R2 ;  /* 0x0000000210007986 */ /* 0x001fe2000c101124 */
[----:B------:R-:W-:Y:S05]  /*c300*/  EXIT ;  /* 0x000000000000794d */ /* 0x000fea0003800000 */
.L_x_905:
        /* <DEDUP_REMOVED lines=8> */
[----:B0-----:R-:W-:Y:S01]  /*c390*/  STG.E.64 desc[UR36][R16.64], R2 ;  /* 0x0000000210007986 */ /* 0x001fe2000c101b24 */
[----:B------:R-:W-:Y:S05]  /*c3a0*/  EXIT ;  /* 0x000000000000794d */ /* 0x000fea0003800000 */
.L_x_909:
[----:B------:R-:W-:-:S04]  /*c3b0*/  HADD2.F32 R0, -RZ, R0.H0_H0 ;  /* 0x20000000ff007230 */ /* 0x000fc80000004100 */
[----:B------:R-:W0:Y:S02]  /*c3c0*/  F2I.FTZ.TRUNC.NTZ R3, R0 ;  /* 0x0000000000037305 */ /* 0x000e24000021f100 */
[----:B0-----:R-:W-:Y:S01]  /*c3d0*/  STG.E desc[UR36][R16.64], R3 ;  /* 0x0000000310007986 */ /* 0x001fe2000c101924 */
[----:B------:R-:W-:Y:S05]  /*c3e0*/  EXIT ;  /* 0x000000000000794d */ /* 0x000fea0003800000 */
.L_x_908:
[----:B------:R-:W-:-:S04]  /*c3f0*/  HADD2.F32 R0, -RZ, R0.H0_H0 ;  /* 0x20000000ff007230 */ /* 0x000fc80000004100 */
[----:B------:R-:W0:Y:S02]  /*c400*/  F2I.FTZ.TRUNC.NTZ R3, R0 ;  /* 0x0000000000037305 */ /* 0x000e24000021f100 */
[----:B0-----:R-:W-:Y:S01]  /*c410*/  STG.E.U16 desc[UR36][R16.64], R3 ;  /* 0x0000000310007986 */ /* 0x001fe2000c101524 */
[----:B------:R-:W-:Y:S05]  /*c420*/  EXIT ;  /* 0x000000000000794d */ /* 0x000fea0003800000 */
.L_x_904:
[----:B------:R-:W-:-:S13]  /*c430*/  ISETP.GT.AND P0, PT, R2, 0x6, PT ;  /* 0x000000060200780c */ /* 0x000fda0003f04270 */
[----:B------:R-:W-:Y:S05]  /*c440*/  @P0 BRA `(.L_x_910) ;  /* 0x0000000000240947 */ /* 0x000fea0003800000 */
[----:B------:R-:W-:-:S13]  /*c450*/  ISETP.NE.AND P0, PT, R2, 0x5, PT ;  /* 0x000000050200780c */ /* 0x000fda0003f05270 */
[----:B------:R-:W-:Y:S05]  /*c460*/  @!P0 BRA `(.L_x_911) ;  /* 0x0000000000148947 */ /* 0x000fea0003800000 */
[----:B------:R-:W-:-:S13]  /*c470*/  ISETP.NE.AND P0, PT, R2, 0x6, PT ;  /* 0x000000060200780c */ /* 0x000fda0003f05270 */
[----:B------:R-:W-:Y:S05]  /*c480*/  @P0 BRA `(.L_x_907) ;  /* 0x0000000800c40947 */ /* 0x000fea0003800000 */
[----:B------:R-:W-:-:S05]  /*c490*/  HADD2.F32 R3, -RZ, R0.H0_H0 ;  /* 0x20000000ff037230 */ /* 0x000fca0000004100 */
[----:B------:R-:W-:Y:S01]  /*c4a0*/  STG.E desc[UR36][R16.64], R3 ;  /* 0x0000000310007986 */ /* 0x000fe2000c101924 */
[----:B------:R-:W-:Y:S05]  /*c4b0*/  EXIT ;  /* 0x000000000000794d */ /* 0x000fea0003800000 */
.L_x_911:
[----:B------:R-:W-:Y:S01]  /*c4c0*/  STG.E.U16 desc[UR36][R16.64], R0 ;  /* 0x0000000010007986 */ /* 0x000fe2000c101524 */
[----:B------:R-:W-:Y:S05]  /*c4d0*/  EXIT ;  /* 0x000000000000794d */ /* 0x000fea0003800000 */
.L_x_910:
        /* <DEDUP_REMOVED lines=8> */
[----:B------:R-:W-:Y:S01]  /*c560*/  STG.E.64 desc[UR36][R16.64], R2 ;  /* 0x0000000210007986 */ /* 0x000fe2000c101b24 */
[----:B------:R-:W-:Y:S05]  /*c570*/  EXIT ;  /* 0x000000000000794d */ /* 0x000fea0003800000 */
.L_x_913:
[----:B------:R-:W-:-:S05]  /*c580*/  HADD2.F32 R0, -RZ, R0.H0_H0 ;  /* 0x20000000ff007230 */ /* 0x000fca0000004100 */
[----:B------:R-:W-:-:S04]  /*c590*/  F2FP.F16.F32.PACK_AB R0, RZ, R0 ;  /* 0x00000000ff00723e */ /* 0x000fc800000000ff */
[----:B------:R-:W-:-:S05]  /*c5a0*/  PRMT R0, R0, 0x5410, RZ ;  /* 0x0000541000007816 */ /* 0x000fca00000000ff */
[----:B------:R-:W-:Y:S01]  /*c5b0*/  STG.E desc[UR36][R16.64], R0 ;  /* 0x0000000010007986 */ /* 0x000fe2000c101924 */
[----:B------:R-:W-:Y:S05]  /*c5c0*/  EXIT ;  /* 0x000000000000794d */ /* 0x000fea0003800000 */
.L_x_912:
[----:B------:R-:W-:-:S05]  /*c5d0*/  HADD2.F32 R2, -RZ, R0.H0_H0 ;  /* 0x20000000ff027230 */ /* 0x000fca0000004100 */
[----:B------:R-:W-:-:S06]  /*c5e0*/  FMUL.FTZ R2, R2, 1 ;  /* 0x3f80000002027820 */ /* 0x000fcc0000410000 */
[----:B------:R-:W0:Y:S02]  /*c5f0*/  F2F.F64.F32 R2, R2 ;  /* 0x0000000200027310 */ /* 0x000e240000201800 */
[----:B0-----:R-:W-:Y:S01]  /*c600*/  STG.E.64 desc[UR36][R16.64], R2 ;  /* 0x0000000210007986 */ /* 0x001fe2000c101b24 */
[----:B------:R-:W-:Y:S05]  /*c610*/  EXIT ;  /* 0x000000000000794d */ /* 0x000fea0003800000 */
.L_x_903:
        /* <DEDUP_REMOVED lines=11> */
[----:B------:R-:W-:Y:S01]  /*c6d0*/  STG.E.U8 desc[UR36][R16.64], R3 ;  /* 0x0000000310007986 */ /* 0x000fe2000c101124 */
[----:B------:R-:W-:Y:S05]  /*c6e0*/  EXIT ;  /* 0x000000000000794d */ /* 0x000fea0003800000 */
.L_x_916:
[----:B------:R-:W-:Y:S01]  /*c6f0*/  HADD2.F32 R0, -RZ, R0.H0_H0 ;  /* 0x20000000ff007230 */ /* 0x000fe20000004100 */
[----:B------:R-:W-:-:S04]  /*c700*/  CS2R R6, SRZ ;  /* 0x0000000000067805 */ /* 0x000fc8000001ff00 */
[----:B------:R-:W-:-:S04]  /*c710*/  FMUL.FTZ R0, R0, 1 ;  /* 0x3f80000000007820 */ /* 0x000fc80000410000 */
[----:B------:R-:W0:Y:S02]  /*c720*/  F2F.F64.F32 R4, R0 ;  /* 0x0000000000047310 */ /* 0x000e240000201800 */
[----:B0-----:R-:W-:Y:S01]  /*c730*/  STG.E.128 desc[UR36][R16.64], R4 ;  /* 0x0000000410007986 */ /* 0x001fe2000c101d24 */
[----:B------:R-:W-:Y:S05]  /*c740*/  EXIT ;  /* 0x000000000000794d */ /* 0x000fea0003800000 */
.L_x_915:
        /* <DEDUP_REMOVED lines=21> */
.L_x_920:
[----:B------:R-:W-:Y:S05]  /*c8a0*/  BSYNC B0 ;  /* 0x0000000000007941 */ /* 0x000fea0003800000 */
.L_x_919:
[----:B------:R-:W-:-:S05]  /*c8b0*/  LOP3.LUT R3, R0, R3, RZ, 0xfc, !PT ;  /* 0x0000000300037212 */ /* 0x000fca00078efcff */
[----:B------:R-:W-:Y:S01]  /*c8c0*/  STG.E.U8 desc[UR36][R16.64], R3 ;  /* 0x0000000310007986 */ /* 0x000fe2000c101124 */
[----:B------:R-:W-:Y:S05]  /*c8d0*/  EXIT ;  /* 0x000000000000794d */ /* 0x000fea0003800000 */
.L_x_918:
        /* <DEDUP_REMOVED lines=13> */
.L_x_922:
[----:B------:R-:W-:Y:S01]  /*c9b0*/  IMAD.MOV.U32 R0, RZ, RZ, 0x7f ;  /* 0x0000007fff007424 */ /* 0x000fe200078e00ff */
[----:B------:R-:W-:-:S04]  /*c9c0*/  ISETP.GT.U32.AND P0, PT, R2, 0x7f800000, PT ;  /* 0x7f8000000200780c */ /* 0x000fc80003f04070 */
[----:B------:R-:W-:-:S09]  /*c9d0*/  SEL R0, R0, 0x7c, P0 ;  /* 0x0000007c00007807 */ /* 0x000fd20000000000 */
.L_x_923:
[----:B------:R-:W-:Y:S05]  /*c9e0*/  BSYNC B0 ;  /* 0x0000000000007941 */ /* 0x000fea0003800000 */
.L_x_921:
[----:B------:R-:W-:-:S04]  /*c9f0*/  LOP3.LUT R2, R3, 0x80000000, RZ, 0xc0, !PT ;  /* 0x8000000003027812 */ /* 0x000fc800078ec0ff */
[----:B------:R-:W-:-:S04]  /*ca00*/  SHF.R.U32.HI R3, RZ, 0x18, R2 ;  /* 0x00000018ff037819 */ /* 0x000fc80000011602 */
[----:B------:R-:W-:-:S05]  /*ca10*/  LOP3.LUT R3, R0, R3, RZ, 0xfc, !PT ;  /* 0x0000000300037212 */ /* 0x000fca00078efcff */
[----:B------:R-:W-:Y:S01]  /*ca20*/  STG.E.U8 desc[UR36][R16.64], R3 ;  /* 0x0000000310007986 */ /* 0x000fe2000c101124 */
[----:B------:R-:W-:Y:S05]  /*ca30*/  EXIT ;  /* 0x000000000000794d */ /* 0x000fea0003800000 */
.L_x_917:
[----:B------:R-:W-:-:S05]  /*ca40*/  HADD2.F32 R0, -RZ, R0.H0_H0 ;  /* 0x20000000ff007230 */ /* 0x000fca0000004100 */
[----:B------:R-:W-:-:S05]  /*ca50*/  F2FP.BF16.F32.PACK_AB R0, RZ, R0 ;  /* 0x00000000ff00723e */ /* 0x000fca00000010ff */
[----:B------:R-:W-:Y:S01]  /*ca60*/  STG.E.U16 desc[UR36][R16.64], R0 ;  /* 0x0000000010007986 */ /* 0x000fe2000c101524 */
[----:B------:R-:W-:Y:S05]  /*ca70*/  EXIT ;  /* 0x000000000000794d */ /* 0x000fea0003800000 */
.L_x_914:
        /* <DEDUP_REMOVED lines=10> */
[----:B0-----:R-:W-:Y:S01]  /*cb20*/  STG.E.U16 desc[UR36][R16.64], R3 ;  /* 0x0000000310007986 */ /* 0x001fe2000c101524 */
[----:B------:R-:W-:Y:S05]  /*cb30*/  EXIT ;  /* 0x000000000000794d */ /* 0x000fea0003800000 */
.L_x_926:
        /* <DEDUP_REMOVED lines=17> */
.L_x_929:
[----:B------:R-:W-:-:S04]  /*cc50*/  LOP3.LUT R2, R3, 0x80000000, RZ, 0xc0, !PT ;  /* 0x8000000003027812 */ /* 0x000fc800078ec0ff */
[----:B------:R-:W-:-:S04]  /*cc60*/  SHF.R.U32.HI R3, RZ, 0x18, R2 ;  /* 0x00000018ff037819 */ /* 0x000fc80000011602 */
[----:B------:R-:W-:-:S04]  /*cc70*/  LOP3.LUT R0, R0, R3, RZ, 0xfc, !PT ;  /* 0x0000000300007212 */ /* 0x000fc800078efcff */
[----:B------:R-:W-:-:S07]  /*cc80*/  PRMT R8, R0, 0x7610, R8 ;  /* 0x0000761000087816 */ /* 0x000fce0000000008 */
.L_x_928:
[----:B------:R-:W-:Y:S05]  /*cc90*/  BSYNC B0 ;  /* 0x0000000000007941 */ /* 0x000fea0003800000 */
.L_x_927:
[----:B------:R-:W-:Y:S01]  /*cca0*/  STG.E.U8 desc[UR36][R16.64], R8 ;  /* 0x0000000810007986 */ /* 0x000fe2000c101124 */
[----:B------:R-:W-:Y:S05]  /*ccb0*/  EXIT ;  /* 0x000000000000794d */ /* 0x000fea0003800000 */
.L_x_925:
        /* <DEDUP_REMOVED lines=17> */
.L_x_932:
[----:B------:R-:W-:-:S04]  /*cdd0*/  LOP3.LUT R2, R3, 0x80000000, RZ, 0xc0, !PT ;  /* 0x8000000003027812 */ /* 0x000fc800078ec0ff */
[----:B------:R-:W-:-:S04]  /*cde0*/  SHF.R.U32.HI R3, RZ, 0x18, R2 ;  /* 0x00000018ff037819 */ /* 0x000fc80000011602 */
[----:B------:R-:W-:-:S04]  /*cdf0*/  LOP3.LUT R0, R0, R3, RZ, 0xfc, !PT ;  /* 0x0000000300007212 */ /* 0x000fc800078efcff */
[----:B------:R-:W-:-:S07]  /*ce00*/  PRMT R8, R0, 0x7610, R8 ;  /* 0x0000761000087816 */ /* 0x000fce0000000008 */
.L_x_931:
[----:B------:R-:W-:Y:S05]  /*ce10*/  BSYNC B0 ;  /* 0x0000000000007941 */ /* 0x000fea0003800000 */
.L_x_930:
[----:B------:R-:W-:Y:S01]  /*ce20*/  STG.E.U8 desc[UR36][R16.64], R8 ;  /* 0x0000000810007986 */ /* 0x000fe2000c101124 */
[----:B------:R-:W-:Y:S05]  /*ce30*/  EXIT ;  /* 0x000000000000794d */ /* 0x000fea0003800000 */
.L_x_924:
        /* <DEDUP_REMOVED lines=22> */
.L_x_907:
        /* <DEDUP_REMOVED lines=16> */
.L_x_935:
[----:B------:R-:W-:Y:S05]  /*d0a0*/  EXIT ;  /* 0x000000000000794d */ /* 0x000fea0003800000 */
.L_x_934:
[----:B------:R-:W-:-:S06]  /*d0b0*/  HADD2.F32 R2, -RZ, R0.H0_H0 ;  /* 0x20000000ff027230 */ /* 0x000fcc0000004100 */
[----:B------:R-:W0:Y:S02]  /*d0c0*/  F2I.U64.TRUNC R2, R2 ;  /* 0x0000000200027311 */ /* 0x000e24000020d800 */
[----:B0-----:R-:W-:Y:S01]  /*d0d0*/  STG.E.64 desc[UR36][R16.64], R2 ;  /* 0x0000000210007986 */ /* 0x001fe2000c101b24 */
[----:B------:R-:W-:Y:S05]  /*d0e0*/  EXIT ;  /* 0x000000000000794d */ /* 0x000fea0003800000 */
.L_x_933:
[----:B------:R-:W-:-:S04]  /*d0f0*/  HADD2.F32 R0, -RZ, R0.H0_H0 ;  /* 0x20000000ff007230 */ /* 0x000fc80000004100 */
[----:B------:R-:W0:Y:S02]  /*d100*/  F2I.FTZ.U32.TRUNC.NTZ R3, R0 ;  /* 0x0000000000037305 */ /* 0x000e24000021f000 */
[----:B0-----:R-:W-:Y:S01]  /*d110*/  STG.E desc[UR36][R16.64], R3 ;  /* 0x0000000310007986 */ /* 0x001fe2000c101924 */
[----:B------:R-:W-:Y:S05]  /*d120*/  EXIT ;  /* 0x000000000000794d */ /* 0x000fea0003800000 */
.L_x_936:
        /* <DEDUP_REMOVED lines=13> */
.L_x_20102:


//--------------------- .text._ZN2at6native27unrolled_elementwise_kernelIZZZNS0_16acos_kernel_cudaERNS_18TensorIteratorBaseEENKUlvE0_clEvENKUlvE1_clEvEUlN3c104HalfEE_St5arrayIPcLm2EELi4E23TrivialOffsetCalculatorILi1EjESD_NS0_6memory12LoadWithCastILi1EEENSE_13StoreWithCastILi1EEEEEviT_T0_T2_T3_T4_T5_ --------------------------
	.section	.text._ZN2at6native27unrolled_elementwise_kernelIZZZNS0_16acos_kernel_cudaERNS_18TensorIteratorBaseEENKUlvE0_clEvENKUlvE1_clEvEUlN3c104HalfEE_St5arrayIPcLm2EELi4E23TrivialOffsetCalculatorILi1EjESD_NS0_6memory12LoadWithCastILi1EEENSE_13StoreWithCastILi1EEEEEviT_T0_T2_T3_T4_T5_,"ax",@progbits
	.align	128
        .global         _ZN2at6native27unrolled_elementwise_kernelIZZZNS0_16acos_kernel_cudaERNS_18TensorIteratorBaseEENKUlvE0_clEvENKUlvE1_clEvEUlN3c104HalfEE_St5arrayIPcLm2EELi4E23TrivialOffsetCalculatorILi1EjESD_NS0_6memory12LoadWithCastILi1EEENSE_13StoreWithCastILi1EEEEEviT_T0_T2_T3_T4_T5_
        .type           _ZN2at6native27unrolled_elementwise_kernelIZZZNS0_16acos_kernel_cudaERNS_18TensorIteratorBaseEENKUlvE0_clEvENKUlvE1_clEvEUlN3c104HalfEE_St5arrayIPcLm2EELi4E23TrivialOffsetCalculatorILi1EjESD_NS0_6memory12LoadWithCastILi1EEENSE_13StoreWithCastILi1EEEEEviT_T0_T2_T3_T4_T5_,@function
        .size           _ZN2at6native27unrolled_elementwise_kernelIZZZNS0_16acos_kernel_cudaERNS_18TensorIteratorBaseEENKUlvE0_clEvENKUlvE1_clEvEUlN3c104HalfEE_St5arrayIPcLm2EELi4E23TrivialOffsetCalculatorILi1EjESD_NS0_6memory12LoadWithCastILi1EEENSE_13StoreWithCastILi1EEEEEviT_T0_T2_T3_T4_T5_,(.L_x_20103 - _ZN2at6native27unrolled_elementwise_kernelIZZZNS0_16acos_kernel_cudaERNS_18TensorIteratorBaseEENKUlvE0_clEvENKUlvE1_clEvEUlN3c104HalfEE_St5arrayIPcLm2EELi4E23TrivialOffsetCalculatorILi1EjESD_NS0_6memory12LoadWithCastILi1EEENSE_13StoreWithCastILi1EEEEEviT_T0_T2_T3_T4_T5_)
        .other          _ZN2at6native27unrolled_elementwise_kernelIZZZNS0_16acos_kernel_cudaERNS_18TensorIteratorBaseEENKUlvE0_clEvENKUlvE1_clEvEUlN3c104HalfEE_St5arrayIPcLm2EELi4E23TrivialOffsetCalculatorILi1EjESD_NS0_6memory12LoadWithCastILi1EEENSE_13StoreWithCastILi1EEEEEviT_T0_T2_T3_T4_T5_,@"STO_CUDA_ENTRY STV_DEFAULT"
_ZN2at6native27unrolled_elementwise_kernelIZZZNS0_16acos_kernel_cudaERNS_18TensorIteratorBaseEENKUlvE0_clEvENKUlvE1_clEvEUlN3c104HalfEE_St5arrayIPcLm2EELi4E23TrivialOffsetCalculatorILi1EjESD_NS0_6memory12LoadWithCastILi1EEENSE_13StoreWithCastILi1EEEEEviT_T0_T2_T3_T4_T5_:
.text._ZN2at6native27unrolled_elementwise_kernelIZZZNS0_16acos_kernel_cudaERNS_18TensorIteratorBaseEENKUlvE0_clEvENKUlvE1_clEvEUlN3c104HalfEE_St5arrayIPcLm2EELi4E23TrivialOffsetCalculatorILi1EjESD_NS0_6memory12LoadWithCastILi1EEENSE_13StoreWithCastILi1EEEEEviT_T0_T2_T3_T4_T5_:
        /* <DEDUP_REMOVED lines=31> */
[----:B0-----:R-:W-:-:S04]  /*01f0*/  F2FP.F16.F32.PACK_AB R0, RZ, R0 ;  /* 0x00000000ff00723e */ /* 0x001fc800000000ff */
[----:B------:R-:W-:Y:S01]  /*0200*/  PRMT R25, R0, 0x7610, R25 ;  /* 0x0000761000197816 */ /* 0x000fe20000000019 */
[----:B------:R-:W-:Y:S06]  /*0210*/  BRA `(.L_x_944) ;  /* 0x0000000c00d47947 */ /* 0x000fec0003800000 */
.L_x_942:
[----:B------:R-:W2:Y:S02]  /*0220*/  LDG.E.U8 R2, desc[UR36][R2.64] ;  /* 0x0000002402027981 */ /* 0x000ea4000c1e1100 */
[----:B--2---:R-:W-:-:S04]  /*0230*/  I2FP.F32.U32 R0, R2 ;  /* 0x0000000200007245 */ /* 0x004fc80000201000 */
[----:B------:R-:W-:-:S04]  /*0240*/  F2FP.F16.F32.PACK_AB R0, RZ, R0 ;  /* 0x00000000ff00723e */ /* 0x000fc800000000ff */
[----:B------:R-:W-:Y:S01]  /*0250*/  PRMT R25, R0, 0x7610, R25 ;  /* 0x0000761000197816 */ /* 0x000fe20000000019 */
[----:B------:R-:W-:Y:S06]  /*0260*/  BRA `(.L_x_944) ;  /* 0x0000000c00c07947 */ /* 0x000fec0003800000 */
.L_x_941:
        /* <DEDUP_REMOVED lines=8> */
[----:B0-----:R-:W-:-:S04]  /*02f0*/  F2FP.F16.F32.PACK_AB R0, RZ, R0 ;  /* 0x00000000ff00723e */ /* 0x001fc800000000ff */
[----:B------:R-:W-:Y:S01]  /*0300*/  PRMT R25, R0, 0x7610, R25 ;  /* 0x0000761000197816 */ /* 0x000fe20000000019 */
[----:B------:R-:W-:Y:S06]  /*0310*/  BRA `(.L_x_944) ;  /* 0x0000000c00947947 */ /* 0x000fec0003800000 */
.L_x_946:
[----:B------:R-:W2:Y:S02]  /*0320*/  LDG.E R2, desc[UR36][R2.64] ;  /* 0x0000002402027981 */ /* 0x000ea4000c1e1900 */
[----:B--2---:R-:W-:-:S04]  /*0330*/  I2FP.F32.S32 R0, R2 ;  /* 0x0000000200007245 */ /* 0x004fc80000201400 */
[----:B------:R-:W-:-:S04]  /*0340*/  F2FP.F16.F32.PACK_AB R0, RZ, R0 ;  /* 0x00000000ff00723e */ /* 0x000fc800000000ff */
[----:B------:R-:W-:Y:S01]  /*0350*/  PRMT R25, R0, 0x7610, R25 ;  /* 0x0000761000197816 */ /* 0x000fe20000000019 */
[----:B------:R-:W-:Y:S06]  /*0360*/  BRA `(.L_x_944) ;  /* 0x0000000c00807947 */ /* 0x000fec0003800000 */
.L_x_945:
[----:B------:R-:W2:Y:S02]  /*0370*/  LDG.E.U16 R2, desc[UR36][R2.64] ;  /* 0x0000002402027981 */ /* 0x000ea4000c1e1500 */
[----:B--2---:R-:W0:Y:S02]  /*0380*/  I2F.S16 R0, R2 ;  /* 0x0000000200007306 */ /* 0x004e240000101400 */
[----:B0-----:R-:W-:-:S04]  /*0390*/  F2FP.F16.F32.PACK_AB R0, RZ, R0 ;  /* 0x00000000ff00723e */ /* 0x001fc800000000ff */
[----:B------:R-:W-:Y:S01]  /*03a0*/  PRMT R25, R0, 0x7610, R25 ;  /* 0x0000761000197816 */ /* 0x000fe20000000019 */
[----:B------:R-:W-:Y:S06]  /*03b0*/  BRA `(.L_x_944) ;  /* 0x0000000c006c7947 */ /* 0x000fec0003800000 */
.L_x_940:
        /* <DEDUP_REMOVED lines=9> */
.L_x_948:
[----:B------:R1:W5:Y:S01]  /*0450*/  LDG.E.U16 R25, desc[UR36][R2.64] ;  /* 0x0000002402197981 */ /* 0x000362000c1e1500 */
[----:B------:R-:W-:Y:S05]  /*0460*/  BRA `(.L_x_944) ;  /* 0x0000000c00407947 */ /* 0x000fea0003800000 */
.L_x_947:
        /* <DEDUP_REMOVED lines=9> */
.L_x_950:
[----:B------:R0:W5:Y:S01]  /*0500*/  LDG.E.U16 R25, desc[UR36][R2.64] ;  /* 0x0000002402197981 */ /* 0x000162000c1e1500 */
[----:B------:R-:W-:Y:S05]  /*0510*/  BRA `(.L_x_944) ;  /* 0x0000000c00147947 */ /* 0x000fea0003800000 */
.L_x_949:
[----:B------:R-:W2:Y:S01]  /*0520*/  LDG.E.64 R2, desc[UR36][R2.64] ;  /* 0x0000002402027981 */ /* 0x000ea2000c1e1b00 */
[----:B------:R-:W-:Y:S01]  /*0530*/  UMOV UR4, 0xf0000000 ;  /* 0xf000000000047882 */ /* 0x000fe20000000000 */
[----:B------:R-:W-:Y:S01]  /*0540*/  UMOV UR5, 0x380fffff ;  /* 0x380fffff00057882 */ /* 0x000fe20000000000 */
[----:B--2---:R-:W0:Y:S01]  /*0550*/  F2F.F32.F64 R0, R2 ;  /* 0x0000000200007310 */ /* 0x004e220000301000 */
[----:B------:R-:W-:-:S14]  /*0560*/  DSETP.GEU.AND P0, PT, |R2|, UR4, PT ;  /* 0x0000000402007e2a */ /* 0x000fdc000bf0e200 */
[----:B0-----:R-:W-:-:S05]  /*0570*/  @!P0 FMUL R0, R0, 1.175494350822287508e-38 ;  /* 0x0080000000008820 */ /* 0x001fca0000400000 */
[----:B------:R-:W-:-:S04]  /*0580*/  F2FP.F16.F32.PACK_AB R0, RZ, R0 ;  /* 0x00000000ff00723e */ /* 0x000fc800000000ff */
[----:B------:R-:W-:Y:S01]  /*0590*/  PRMT R25, R0, 0x7610, R25 ;  /* 0x0000761000197816 */ /* 0x000fe20000000019 */
[----:B------:R-:W-:Y:S06]  /*05a0*/  BRA `(.L_x_944) ;  /* 0x0000000800f07947 */ /* 0x000fec0003800000 */
.L_x_939:
        /* <DEDUP_REMOVED lines=11> */
[----:B------:R-:W-:-:S04]  /*0660*/  F2FP.F16.F32.PACK_AB R0, RZ, R0 ;  /* 0x00000000ff00723e */ /* 0x000fc800000000ff */
[----:B------:R-:W-:Y:S01]  /*0670*/  PRMT R25, R0, 0x7610, R25 ;  /* 0x0000761000197816 */ /* 0x000fe20000000019 */
[----:B------:R-:W-:Y:S06]  /*0680*/  BRA `(.L_x_944) ;  /* 0x0000000800b87947 */ /* 0x000fec0003800000 */
.L_x_953:
        /* <DEDUP_REMOVED lines=9> */
.L_x_952:
        /* <DEDUP_REMOVED lines=28> */
.L_x_955:
[----:B------:R-:W2:Y:S02]  /*08e0*/  LDG.E.U8 R3, desc[UR36][R2.64] ;  /* 0x0000002402037981 */ /* 0x000ea4000c1e1100 */
[----:B--2---:R-:W-:-:S05]  /*08f0*/  IMAD.SHL.U32 R0, R3, 0x2000000, RZ ;  /* 0x0200000003007824 */ /* 0x004fca00078e00ff */
[----:B------:R-:W-:-:S13]  /*0900*/  ISETP.GE.U32.AND P0, PT, R0, 0x8000000, PT ;  /* 0x080000000000780c */ /* 0x000fda0003f06070 */
[C---:B------:R-:W-:Y:S02]  /*0910*/  @P0 IMAD.SHL.U32 R4, R3.reuse, 0x200000, RZ ;  /* 0x0020000003040824 */ /* 0x040fe400078e00ff */
[C---:B------:R-:W-:Y:S02]  /*0920*/  @!P0 IMAD.SHL.U32 R0, R3.reuse, 0x100, RZ ;  /* 0x0000010003008824 */ /* 0x040fe400078e00ff */
[----:B------:R-:W-:Y:S01]  /*0930*/  IMAD.SHL.U32 R3, R3, 0x1000000, RZ ;  /* 0x0100000003037824 */ /* 0x000fe200078e00ff */
[----:B------:R-:W-:Y:S02]  /*0940*/  @P0 LOP3.LUT R4, R4, 0xfe00000, RZ, 0xc0, !PT ;  /* 0x0fe0000004040812 */ /* 0x000fe400078ec0ff */
        /* <DEDUP_REMOVED lines=9> */
.L_x_954:
[----:B------:R-:W2:Y:S02]  /*09e0*/  LDG.E.U16 R0, desc[UR36][R2.64] ;  /* 0x0000002402007981 */ /* 0x000ea4000c1e1500 */
[----:B--2---:R-:W-:-:S05]  /*09f0*/  IMAD.U32 R0, R0, 0x10000, RZ ;  /* 0x0001000000007824 */ /* 0x004fca00078e00ff */
[----:B------:R-:W-:-:S04]  /*0a00*/  F2FP.F16.F32.PACK_AB R0, RZ, R0 ;  /* 0x00000000ff00723e */ /* 0x000fc800000000ff */
[----:B------:R-:W-:Y:S01]  /*0a10*/  PRMT R25, R0, 0x7610, R25 ;  /* 0x0000761000197816 */ /* 0x000fe20000000019 */
[----:B------:R-:W-:Y:S06]  /*0a20*/  BRA `(.L_x_944) ;  /* 0x0000000400d07947 */ /* 0x000fec0003800000 */
.L_x_951:
        /* <DEDUP_REMOVED lines=10> */
[----:B------:R-:W-:-:S04]  /*0ad0*/  F2FP.F16.F32.PACK_AB R0, RZ, R0 ;  /* 0x00000000ff00723e */ /* 0x000fc800000000ff */
[----:B------:R-:W-:Y:S01]  /*0ae0*/  PRMT R25, R0, 0x7610, R25 ;  /* 0x0000761000197816 */ /* 0x000fe20000000019 */
[----:B------:R-:W-:Y:S06]  /*0af0*/  BRA `(.L_x_944) ;  /* 0x00000004009c7947 */ /* 0x000fec0003800000 */
.L_x_958:
        /* <DEDUP_REMOVED lines=21> */
.L_x_962:
[----:B------:R-:W-:Y:S05]  /*0c50*/  BSYNC B1 ;  /* 0x0000000000017941 */ /* 0x000fea0003800000 */
.L_x_961:
[----:B------:R-:W-:Y:S01]  /*0c60*/  LEA R3, R0, 0x3b800000, 0x17 ;  /* 0x3b80000000037811 */ /* 0x000fe200078eb8ff */
[----:B------:R-:W-:-:S05]  /*0c70*/  IMAD.SHL.U32 R0, R2, 0x100000, RZ ;  /* 0x0010000002007824 */ /* 0x000fca00078e00ff */
[----:B------:R-:W-:-:S07]  /*0c80*/  LOP3.LUT R0, R3, R0, R4, 0xfe, !PT ;  /* 0x0000000003007212 */ /* 0x000fce00078efe04 */
.L_x_960:
[----:B------:R-:W-:Y:S05]  /*0c90*/  BSYNC B0 ;  /* 0x0000000000007941 */ /* 0x000fea0003800000 */
.L_x_959:
[----:B------:R-:W-:-:S04]  /*0ca0*/  F2FP.F16.F32.PACK_AB R0, RZ, R0 ;  /* 0x00000000ff00723e */ /* 0x000fc800000000ff */
[----:B------:R-:W-:Y:S01]  /*0cb0*/  PRMT R25, R0, 0x7610, R25 ;  /* 0x0000761000197816 */ /* 0x000fe20000000019 */
[----:B------:R-:W-:Y:S06]  /*0cc0*/  BRA `(.L_x_944) ;  /* 0x0000000400287947 */ /* 0x000fec0003800000 */
.L_x_957:
        /* <DEDUP_REMOVED lines=21> */
.L_x_966:
[----:B------:R-:W-:Y:S05]  /*0e20*/  BSYNC B1 ;  /* 0x0000000000017941 */ /* 0x000fea0003800000 */
.L_x_965:
[----:B------:R-:W-:Y:S01]  /*0e30*/  LEA R3, R0, 0x37800000, 0x17 ;  /* 0x3780000000037811 */ /* 0x000fe200078eb8ff */
[----:B------:R-:W-:-:S05]  /*0e40*/  IMAD.SHL.U32 R0, R2, 0x200000, RZ ;  /* 0x0020000002007824 */ /* 0x000fca00078e00ff */
[----:B------:R-:W-:-:S07]  /*0e50*/  LOP3.LUT R0, R3, R0, R4, 0xfe, !PT ;  /* 0x0000000003007212 */ /* 0x000fce00078efe04 */
.L_x_964:
[----:B------:R-:W-:Y:S05]  /*0e60*/  BSYNC B0 ;  /* 0x0000000000007941 */ /* 0x000fea0003800000 */
.L_x_963:
[----:B------:R-:W-:-:S04]  /*0e70*/  F2FP.F16.F32.PACK_AB R0, RZ, R0 ;  /* 0x00000000ff00723e */ /* 0x000fc800000000ff */
[----:B------:R-:W-:Y:S01]  /*0e80*/  PRMT R25, R0, 0x7610, R25 ;  /* 0x0000761000197816 */ /* 0x000fe20000000019 */
[----:B------:R-:W-:Y:S06]  /*0e90*/  BRA `(.L_x_944) ;  /* 0x0000000000b47947 */ /* 0x000fec0003800000 */
.L_x_956:
        /* <DEDUP_REMOVED lines=14> */
.L_x_970:
[----:B------:R-:W-:Y:S05]  /*0f80*/  BSYNC B0 ;  /* 0x0000000000007941 */ /* 0x000fea0003800000 */
.L_x_969:
[----:B------:R-:W-:-:S04]  /*0f90*/  F2FP.F16.F32.PACK_AB R0, RZ, R0 ;  /* 0x00000000ff00723e */ /* 0x000fc800000000ff */
[----:B------:R-:W-:Y:S01]  /*0fa0*/  PRMT R25, R0, 0x7610, R25 ;  /* 0x0000761000197816 */ /* 0x000fe20000000019 */
[----:B------:R-:W-:Y:S06]  /*0fb0*/  BRA `(.L_x_944) ;  /* 0x00000000006c7947 */ /* 0x000fec0003800000 */
.L_x_943:
        /* <DEDUP_REMOVED lines=16> */
.L_x_971:
[----:B------:R-:W-:Y:S01]  /*10c0*/  PRMT R25, RZ, 0x7610, R25 ;  /* 0x00007610ff197816 */ /* 0x000fe20000000019 */
[----:B------:R-:W-:Y:S06]  /*10d0*/  BRA `(.L_x_944) ;  /* 0x0000000000247947 */ /* 0x000fec0003800000 */
.L_x_968:
[----:B------:R-:W2:Y:S02]  /*10e0*/  LDG.E.64 R2, desc[UR36][R2.64] ;  /* 0x0000002402027981 */ /* 0x000ea4000c1e1b00 */
[----:B--2---:R-:W0:Y:S02]  /*10f0*/  I2F.U64 R0, R2 ;  /* 0x0000000200007312 */ /* 0x004e240000301000 */
[----:B0-----:R-:W-:-:S04]  /*1100*/  F2FP.F16.F32.PACK_AB R0, RZ, R0 ;  /* 0x00000000ff00723e */ /* 0x001fc800000000ff */
[----:B------:R-:W-:Y:S01]  /*1110*/  PRMT R25, R0, 0x7610, R25 ;  /* 0x0000761000197816 */ /* 0x000fe20000000019 */
[----:B------:R-:W-:Y:S06]  /*1120*/  BRA `(.L_x_944) ;  /* 0x0000000000107947 */ /* 0x000fec0003800000 */
.L_x_967:
[----:B------:R-:W2:Y:S02]  /*1130*/  LDG.E R2, desc[UR36][R2.64] ;  /* 0x0000002402027981 */ /* 0x000ea4000c1e1900 */
[----:B--2---:R-:W-:-:S04]  /*1140*/  I2FP.F32.U32 R0, R2 ;  /* 0x0000000200007245 */ /* 0x004fc80000201000 */
[----:B------:R-:W-:-:S04]  /*1150*/  F2FP.F16.F32.PACK_AB R0, RZ, R0 ;  /* 0x00000000ff00723e */ /* 0x000fc800000000ff */
[----:B------:R-:W-:-:S07]  /*1160*/  PRMT R25, R0, 0x7610, R25 ;  /* 0x0000761000197816 */ /* 0x000fce0000000019 */
.L_x_944:
[----:B------:R-:W2:Y:S02]  /*1170*/  S2R R19, SR_TID.X ;  /* 0x0000000000137919 */ /* 0x000ea40000002100 */
[----:B--2---:R-:W-:-:S07]  /*1180*/  VIADD R19, R19, 0x80 ;  /* 0x0000008013137836 */ /* 0x004fce0000000000 */
.L_x_938:
[----:B------:R-:W-:Y:S05]  /*1190*/  BSYNC B6 ;  /* 0x0000000000067941 */ /* 0x000fea0003800000 */
.L_x_937:
[----:B------:R-:W-:Y:S01]  /*11a0*/  ISETP.GE.AND P0, PT, R19, R16, PT ;  /* 0x000000101300720c */ /* 0x000fe20003f06270 */
[----:B------:R-:W-:-:S12]  /*11b0*/  BSSY B6, `(.L_x_972) ;  /* 0x000010e000067945 */ /* 0x000fd80003800000 */
[----:B------:R-:W-:Y:S05]  /*11c0*/  @P0 BRA `(.L_x_973) ;  /* 0x0000001000300947 */ /* 0x000fea0003800000 */
[----:B01----:R-:W0:Y:S01]  /*11d0*/  LDC.64 R2, c[0x0][0x220] ;  /* 0x00008800ff027b82 */ /* 0x003e220000000a00 */
        /* <DEDUP_REMOVED lines=22> */
.L_x_977:
[----:B------:R-:W2:Y:S02]  /*1340*/  LDG.E.U8 R2, desc[UR36][R2.64] ;  /* 0x0000002402027981 */ /* 0x000ea4000c1e1100 */
[----:B--2---:R-:W-:-:S04]  /*1350*/  I2FP.F32.U32 R0, R2 ;  /* 0x0000000200007245 */ /* 0x004fc80000201000 */
[----:B------:R-:W-:-:S04]  /*1360*/  F2FP.F16.F32.PACK_AB R0, RZ, R0 ;  /* 0x00000000ff00723e */ /* 0x000fc800000000ff */
[----:B------:R-:W-:Y:S01]  /*1370*/  PRMT R24, R0, 0x7610, R24 ;  /* 0x0000761000187816 */ /* 0x000fe20000000018 */
[----:B------:R-:W-:Y:S06]  /*1380*/  BRA `(.L_x_979) ;  /* 0x0000000c00bc7947 */ /* 0x000fec0003800000 */
.L_x_976:
        /* <DEDUP_REMOVED lines=11> */
.L_x_981:
[----:B------:R-:W2:Y:S02]  /*1440*/  LDG.E R2, desc[UR36][R2.64] ;  /* 0x0000002402027981 */ /* 0x000ea4000c1e1900 */
[----:B--2---:R-:W-:-:S04]  /*1450*/  I2FP.F32.S32 R0, R2 ;  /* 0x0000000200007245 */ /* 0x004fc80000201400 */
[----:B------:R-:W-:-:S04]  /*1460*/  F2FP.F16.F32.PACK_AB R0, RZ, R0 ;  /* 0x00000000ff00723e */ /* 0x000fc800000000ff */
[----:B------:R-:W-:Y:S01]  /*1470*/  PRMT R24, R0, 0x7610, R24 ;  /* 0x0000761000187816 */ /* 0x000fe20000000018 */
[----:B------:R-:W-:Y:S06]  /*1480*/  BRA `(.L_x_979) ;  /* 0x0000000c007c7947 */ /* 0x000fec0003800000 */
.L_x_980:
[----:B------:R-:W2:Y:S02]  /*1490*/  LDG.E.U16 R2, desc[UR36][R2.64] ;  /* 0x0000002402027981 */ /* 0x000ea4000c1e1500 */
[----:B--2---:R-:W0:Y:S02]  /*14a0*/  I2F.S16 R0, R2 ;  /* 0x0000000200007306 */ /* 0x004e240000101400 */
[----:B0-----:R-:W-:-:S04]  /*14b0*/  F2FP.F16.F32.PACK_AB R0, RZ, R0 ;  /* 0x00000000ff00723e */ /* 0x001fc800000000ff */
[----:B------:R-:W-:Y:S01]  /*14c0*/  PRMT R24, R0, 0x7610, R24 ;  /* 0x0000761000187816 */ /* 0x000fe20000000018 */
[----:B------:R-:W-:Y:S06]  /*14d0*/  BRA `(.L_x_979) ;  /* 0x0000000c00687947 */ /* 0x000fec0003800000 */
.L_x_975:
        /* <DEDUP_REMOVED lines=9> */
.L_x_983:
[----:B------:R0:W5:Y:S01]  /*1570*/  LDG.E.U16 R24, desc[UR36][R2.64] ;  /* 0x0000002402187981 */ /* 0x000162000c1e1500 */
[----:B------:R-:W-:Y:S05]  /*1580*/  BRA `(.L_x_979) ;  /* 0x0000000c003c7947 */ /* 0x000fea0003800000 */
.L_x_982:
        /* <DEDUP_REMOVED lines=9> */
.L_x_985:
[----:B------:R1:W5:Y:S01]  /*1620*/  LDG.E.U16 R24, desc[UR36][R2.64] ;  /* 0x0000002402187981 */ /* 0x000362000c1e1500 */
[----:B------:R-:W-:Y:S05]  /*1630*/  BRA `(.L_x_979) ;  /* 0x0000000c00107947 */ /* 0x000fea0003800000 */
.L_x_984:
        /* <DEDUP_REMOVED lines=9> */
.L_x_974:
        /* <DEDUP_REMOVED lines=14> */
.L_x_988:
        /* <DEDUP_REMOVED lines=9> */
.L_x_987:
        /* <DEDUP_REMOVED lines=28> */
.L_x_990:
        /* <DEDUP_REMOVED lines=15> */
.L_x_989:
[----:B------:R-:W2:Y:S02]  /*1af0*/  LDG.E.U16 R0, desc[UR36][R2.64] ;  /* 0x0000002402007981 */ /* 0x000ea4000c1e1500 */
[----:B--2---:R-:W-:-:S05]  /*1b00*/  IMAD.U32 R0, R0, 0x10000, RZ ;  /* 0x0001000000007824 */ /* 0x004fca00078e00ff */
[----:B------:R-:W-:-:S04]  /*1b10*/  F2FP.F16.F32.PACK_AB R0, RZ, R0 ;  /* 0x00000000ff00723e */ /* 0x000fc800000000ff */
[----:B------:R-:W-:Y:S01]  /*1b20*/  PRMT R24, R0, 0x7610, R24 ;  /* 0x0000761000187816 */ /* 0x000fe20000000018 */
[----:B------:R-:W-:Y:S06]  /*1b30*/  BRA `(.L_x_979) ;  /* 0x0000000400d07947 */ /* 0x000fec0003800000 */
.L_x_986:
        /* <DEDUP_REMOVED lines=13> */
.L_x_993:
        /* <DEDUP_REMOVED lines=21> */
.L_x_997:
[----:B------:R-:W-:Y:S05]  /*1d60*/  BSYNC B1 ;  /* 0x0000000000017941 */ /* 0x000fea0003800000 */
.L_x_996:
[----:B------:R-:W-:Y:S01]  /*1d70*/  LEA R3, R0, 0x3b800000, 0x17 ;  /* 0x3b80000000037811 */ /* 0x000fe200078eb8ff */
[----:B------:R-:W-:-:S05]  /*1d80*/  IMAD.SHL.U32 R0, R2, 0x100000, RZ ;  /* 0x0010000002007824 */ /* 0x000fca00078e00ff */
[----:B------:R-:W-:-:S07]  /*1d90*/  LOP3.LUT R0, R3, R0, R4, 0xfe, !PT ;  /* 0x0000000003007212 */ /* 0x000fce00078efe04 */
.L_x_995:
[----:B------:R-:W-:Y:S05]  /*1da0*/  BSYNC B0 ;  /* 0x0000000000007941 */ /* 0x000fea0003800000 */
.L_x_994:
[----:B------:R-:W-:-:S04]  /*1db0*/  F2FP.F16.F32.PACK_AB R0, RZ, R0 ;  /* 0x00000000ff00723e */ /* 0x000fc800000000ff */
[----:B------:R-:W-:Y:S01]  /*1dc0*/  PRMT R24, R0, 0x7610, R24 ;  /* 0x0000761000187816 */ /* 0x000fe20000000018 */
[----:B------:R-:W-:Y:S06]  /*1dd0*/  BRA `(.L_x_979) ;  /* 0x0000000400287947 */ /* 0x000fec0003800000 */
.L_x_992:
        /* <DEDUP_REMOVED lines=21> */
.L_x_1001:
[----:B------:R-:W-:Y:S05]  /*1f30*/  BSYNC B1 ;  /* 0x0000000000017941 */ /* 0x000fea0003800000 */
.L_x_1000:
[----:B------:R-:W-:Y:S01]  /*1f40*/  LEA R3, R0, 0x37800000, 0x17 ;  /* 0x3780000000037811 */ /* 0x000fe200078eb8ff */
[----:B------:R-:W-:-:S05]  /*1f50*/  IMAD.SHL.U32 R0, R2, 0x200000, RZ ;  /* 0x0020000002007824 */ /* 0x000fca00078e00ff */
[----:B------:R-:W-:-:S07]  /*1f60*/  LOP3.LUT R0, R3, R0, R4, 0xfe, !PT ;  /* 0x0000000003007212 */ /* 0x000fce00078efe04 */
.L_x_999:
[----:B------:R-:W-:Y:S05]  /*1f70*/  BSYNC B0 ;  /* 0x0000000000007941 */ /* 0x000fea0003800000 */
.L_x_998:
[----:B------:R-:W-:-:S04]  /*1f80*/  F2FP.F16.F32.PACK_AB R0, RZ, R0 ;  /* 0x00000000ff00723e */ /* 0x000fc800000000ff */
[----:B------:R-:W-:Y:S01]  /*1f90*/  PRMT R24, R0, 0x7610, R24 ;  /* 0x0000761000187816 */ /* 0x000fe20000000018 */
[----:B------:R-:W-:Y:S06]  /*1fa0*/  BRA `(.L_x_979) ;  /* 0x0000000000b47947 */ /* 0x000fec0003800000 */
.L_x_991:
        /* <DEDUP_REMOVED lines=14> */
.L_x_1005:
[----:B------:R-:W-:Y:S05]  /*2090*/  BSYNC B0 ;  /* 0x0000000000007941 */ /* 0x000fea0003800000 */
.L_x_1004:
[----:B------:R-:W-:-:S04]  /*20a0*/  F2FP.F16.F32.PACK_AB R0, RZ, R0 ;  /* 0x00000000ff00723e */ /* 0x000fc800000000ff */
[----:B------:R-:W-:Y:S01]  /*20b0*/  PRMT R24, R0, 0x7610, R24 ;  /* 0x0000761000187816 */ /* 0x000fe20000000018 */
[----:B------:R-:W-:Y:S06]  /*20c0*/  BRA `(.L_x_979) ;  /* 0x00000000006c7947 */ /* 0x000fec0003800000 */
.L_x_978:
        /* <DEDUP_REMOVED lines=16> */
.L_x_1006:
[----:B------:R-:W-:Y:S01]  /*21d0*/  PRMT R24, RZ, 0x7610, R24 ;  /* 0x00007610ff187816 */ /* 0x000fe20000000018 */
[----:B------:R-:W-:Y:S06]  /*21e0*/  BRA `(.L_x_979) ;  /* 0x0000000000247947 */ /* 0x000fec0003800000 */
.L_x_1003:
[----:B------:R-:W2:Y:S02]  /*21f0*/  LDG.E.64 R2, desc[UR36][R2.64] ;  /* 0x0000002402027981 */ /* 0x000ea4000c1e1b00 */
[----:B--2---:R-:W0:Y:S02]  /*2200*/  I2F.U64 R0, R2 ;  /* 0x0000000200007312 */ /* 0x004e240000301000 */
[----:B0-----:R-:W-:-:S04]  /*2210*/  F2FP.F16.F32.PACK_AB R0, RZ, R0 ;  /* 0x00000000ff00723e */ /* 0x001fc800000000ff */
[----:B------:R-:W-:Y:S01]  /*2220*/  PRMT R24, R0, 0x7610, R24 ;  /* 0x0000761000187816 */ /* 0x000fe20000000018 */
[----:B------:R-:W-:Y:S06]  /*2230*/  BRA `(.L_x_979) ;  /* 0x0000000000107947 */ /* 0x000fec0003800000 */
.L_x_1002:
[----:B------:R-:W2:Y:S02]  /*2240*/  LDG.E R2, desc[UR36][R2.64] ;  /* 0x0000002402027981 */ /* 0x000ea4000c1e1900 */
[----:B--2---:R-:W-:-:S04]  /*2250*/  I2FP.F32.U32 R0, R2 ;  /* 0x0000000200007245 */ /* 0x004fc80000201000 */
[----:B------:R-:W-:-:S04]  /*2260*/  F2FP.F16.F32.PACK_AB R0, RZ, R0 ;  /* 0x00000000ff00723e */ /* 0x000fc800000000ff */
[----:B------:R-:W-:-:S07]  /*2270*/  PRMT R24, R0, 0x7610, R24 ;  /* 0x0000761000187816 */ /* 0x000fce0000000018 */
.L_x_979:
[----:B------:R-:W-:-:S07]  /*2280*/  VIADD R19, R19, 0x80 ;  /* 0x0000008013137836 */ /* 0x000fce0000000000 */
.L_x_973:
[----:B------:R-:W-:Y:S05]  /*2290*/  BSYNC B6 ;  /* 0x0000000000067941 */ /* 0x000fea0003800000 */
.L_x_972:
[----:B------:R-:W-:Y:S01]  /*22a0*/  ISETP.GE.AND P0, PT, R19, R16, PT ;  /* 0x000000101300720c */ /* 0x000fe20003f06270 */
[----:B------:R-:W-:Y:S01]  /*22b0*/  BSSY B6, `(.L_x_1007) ;  /* 0x000010f000067945 */ /* 0x000fe20003800000 */
[----:B------:R-:W-:Y:S02]  /*22c0*/  PRMT R22, RZ, 0x7610, R22 ;  /* 0x00007610ff167816 */ /* 0x000fe40000000016 */
[----:B01----:R-:W-:-:S09]  /*22d0*/  PRMT R2, RZ, 0x7610, R2 ;  /* 0x00007610ff027816 */ /* 0x003fd20000000002 */
[----:B------:R-:W-:Y:S05]  /*22e0*/  @P0 BRA `(.L_x_1008) ;  /* 0x00000010002c0947 */ /* 0x000fea0003800000 */
[----:B------:R-:W0:Y:S01]  /*22f0*/  LDC.64 R4, c[0x0][0x220] ;  /* 0x00008800ff047b82 */ /* 0x000e220000000a00 */
        /* <DEDUP_REMOVED lines=22> */
.L_x_1012:
[----:B------:R-:W2:Y:S02]  /*2460*/  LDG.E.U8 R4, desc[UR36][R4.64] ;  /* 0x0000002404047981 */ /* 0x000ea4000c1e1100 */
[----:B--2---:R-:W-:-:S04]  /*2470*/  I2FP.F32.U32 R0, R4 ;  /* 0x0000000400007245 */ /* 0x004fc80000201000 */
[----:B------:R-:W-:-:S04]  /*2480*/  F2FP.F16.F32.PACK_AB R0, RZ, R0 ;  /* 0x00000000ff00723e */ /* 0x000fc800000000ff */
[----:B------:R-:W-:Y:S01]  /*2490*/  PRMT R2, R0, 0x7610, R2 ;  /* 0x0000761000027816 */ /* 0x000fe20000000002 */
[----:B------:R-:W-:Y:S06]  /*24a0*/  BRA `(.L_x_1014) ;  /* 0x0000000c00b87947 */ /* 0x000fec0003800000 */
.L_x_1011:
        /* <DEDUP_REMOVED lines=11> */
.L_x_1016:
[----:B------:R-:W2:Y:S02]  /*2560*/  LDG.E R4, desc[UR36][R4.64] ;  /* 0x0000002404047981 */ /* 0x000ea4000c1e1900 */
[----:B--2---:R-:W-:-:S04]  /*2570*/  I2FP.F32.S32 R0, R4 ;  /* 0x0000000400007245 */ /* 0x004fc80000201400 */
[----:B------:R-:W-:-:S04]  /*2580*/  F2FP.F16.F32.PACK_AB R0, RZ, R0 ;  /* 0x00000000ff00723e */ /* 0x000fc800000000ff */
[----:B------:R-:W-:Y:S01]  /*2590*/  PRMT R2, R0, 0x7610, R2 ;  /* 0x0000761000027816 */ /* 0x000fe20000000002 */
[----:B------:R-:W-:Y:S06]  /*25a0*/  BRA `(.L_x_1014) ;  /* 0x0000000c00787947 */ /* 0x000fec0003800000 */
.L_x_1015:
[----:B------:R-:W2:Y:S02]  /*25b0*/  LDG.E.U16 R4, desc[UR36][R4.64] ;  /* 0x0000002404047981 */ /* 0x000ea4000c1e1500 */
[----:B--2---:R-:W0:Y:S02]  /*25c0*/  I2F.S16 R0, R4 ;  /* 0x0000000400007306 */ /* 0x004e240000101400 */
[----:B0-----:R-:W-:-:S04]  /*25d0*/  F2FP.F16.F32.PACK_AB R0, RZ, R0 ;  /* 0x00000000ff00723e */ /* 0x001fc800000000ff */
[----:B------:R-:W-:Y:S01]  /*25e0*/  PRMT R2, R0, 0x7610, R2 ;  /* 0x0000761000027816 */ /* 0x000fe20000000002 */
[----:B------:R-:W-:Y:S06]  /*25f0*/  BRA `(.L_x_1014) ;  /* 0x0000000c00647947 */ /* 0x000fec0003800000 */
.L_x_1010:
        /* <DEDUP_REMOVED lines=9> */
.L_x_1018:
[----:B------:R0:W5:Y:S01]  /*2690*/  LDG.E.U16 R2, desc[UR36][R4.64] ;  /* 0x0000002404027981 */ /* 0x000162000c1e1500 */
[----:B------:R-:W-:Y:S05]  /*26a0*/  BRA `(.L_x_1014) ;  /* 0x0000000c00387947 */ /* 0x000fea0003800000 */
.L_x_1017:
        /* <DEDUP_REMOVED lines=9> */
.L_x_1020:
[----:B------:R1:W5:Y:S01]  /*2740*/  LDG.E.U16 R2, desc[UR36][R4.64] ;  /* 0x0000002404027981 */ /* 0x000362000c1e1500 */
[----:B------:R-:W-:Y:S05]  /*2750*/  BRA `(.L_x_1014) ;  /* 0x0000000c000c7947 */ /* 0x000fea0003800000 */
.L_x_1019:
        /* <DEDUP_REMOVED lines=9> */
.L_x_1009:
        /* <DEDUP_REMOVED lines=14> */
.L_x_1023:
        /* <DEDUP_REMOVED lines=9> */
.L_x_1022:
        /* <DEDUP_REMOVED lines=11> */
[----:B------:R-:W-:-:S05]  /*2a10*/  VIADD R6, R2, 0x1000000 ;  /* 0x0100000002067836 */ /* 0x000fca0000000000 */
[----:B------:R-:W-:Y:S02]  /*2a20*/  SHF.R.S32.HI R6, RZ, 0x8, R6 ;  /* 0x00000008ff067819 */ /* 0x000fe40000011406 */
[----:B0-----:R-:W-:-:S04]  /*2a30*/  IADD3 R3, -R3, 0x1f, RZ ;  /* 0x0000001f03037810 */ /* 0x001fc80007ffe1ff */
[C---:B------:R-:W-:Y:S01]  /*2a40*/  ISETP.GT.U32.AND P0, PT, R3.reuse, 0x4, PT ;  /* 0x000000040300780c */ /* 0x040fe20003f04070 */
[----:B------:R-:W-:-:S05]  /*2a50*/  VIADD R3, R3, 0xfffffffc ;  /* 0xfffffffc03037836 */ /* 0x000fca0000000000 */
[----:B------:R-:W-:-:S04]  /*2a60*/  SEL R3, R3, RZ, P0 ;  /* 0x000000ff03037207 */ /* 0x000fc80000000000 */
[C---:B------:R-:W-:Y:S01]  /*2a70*/  SHF.L.U32 R4, R2.reuse, R3, RZ ;  /* 0x0000000302047219 */ /* 0x040fe200000006ff */
[----:B------:R-:W-:Y:S02]  /*2a80*/  IMAD R7, R3, R8, 0x3c000000 ;  /* 0x3c00000003077424 */ /* 0x000fe400078e0208 */
[----:B------:R-:W-:-:S03]  /*2a90*/  VIADD R3, R2, 0xffffffff ;  /* 0xffffffff02037836 */ /* 0x000fc60000000000 */
[----:B------:R-:W-:Y:S02]  /*2aa0*/  LEA.HI R7, R4, R7, RZ, 0x1c ;  /* 0x0000000704077211 */ /* 0x000fe400078fe0ff */
[----:B------:R-:W-:Y:S02]  /*2ab0*/  SHF.R.S32.HI R3, RZ, 0x1f, R3 ;  /* 0x0000001fff037819 */ /* 0x000fe40000011403 */
[----:B------:R-:W-:-:S04]  /*2ac0*/  LOP3.LUT R6, R7, 0x7f800000, R6, 0xf8, !PT ;  /* 0x7f80000007067812 */ /* 0x000fc800078ef806 */
[----:B------:R-:W-:-:S04]  /*2ad0*/  LOP3.LUT R3, R6, R3, RZ, 0x30, !PT ;  /* 0x0000000306037212 */ /* 0x000fc800078e30ff */
[----:B------:R-:W-:-:S04]  /*2ae0*/  LOP3.LUT R3, R3, 0x80000000, R0, 0xf8, !PT ;  /* 0x8000000003037812 */ /* 0x000fc800078ef800 */
[----:B------:R-:W-:-:S04]  /*2af0*/  F2FP.F16.F32.PACK_AB R3, RZ, R3 ;  /* 0x00000003ff03723e */ /* 0x000fc800000000ff */
[----:B------:R-:W-:Y:S01]  /*2b00*/  PRMT R2, R3, 0x7610, R2 ;  /* 0x0000761003027816 */ /* 0x000fe20000000002 */
[----:B------:R-:W-:Y:S06]  /*2b10*/  BRA `(.L_x_1014) ;  /* 0x00000008001c7947 */ /* 0x000fec0003800000 */
.L_x_1025:
[----:B------:R-:W2:Y:S02]  /*2b20*/  LDG.E.U8 R3, desc[UR36][R4.64] ;  /* 0x0000002404037981 */ /* 0x000ea4000c1e1100 */
[----:B--2---:R-:W-:-:S05]  /*2b30*/  IMAD.SHL.U32 R0, R3, 0x2000000, RZ ;  /* 0x0200000003007824 */ /* 0x004fca00078e00ff */
[----:B------:R-:W-:-:S13]  /*2b40*/  ISETP.GE.U32.AND P0, PT, R0, 0x8000000, PT ;  /* 0x080000000000780c */ /* 0x000fda0003f06070 */
[C---:B------:R-:W-:Y:S02]  /*2b50*/  @!P0 IMAD.SHL.U32 R0, R3.reuse, 0x100, RZ ;  /* 0x0000010003008824 */ /* 0x040fe400078e00ff */
[C---:B------:R-:W-:Y:S02]  /*2b60*/  @P0 IMAD.SHL.U32 R2, R3.reuse, 0x200000, RZ ;  /* 0x0020000003020824 */ /* 0x040fe400078e00ff */
[----:B------:R-:W-:Y:S01]  /*2b70*/  IMAD.SHL.U32 R3, R3, 0x1000000, RZ ;  /* 0x0100000003037824 */ /* 0x000fe200078e00ff */
[----:B------:R-:W-:Y:S02]  /*2b80*/  @!P0 LOP3.LUT R0, R0, 0x7f00, RZ, 0xc0, !PT ;  /* 0x00007f0000008812 */ /* 0x000fe400078ec0ff */
[----:B------:R-:W-:Y:S02]  /*2b90*/  @P0 LOP3.LUT R2, R2, 0x70000000, RZ, 0xfc, !PT ;  /* 0x7000000002020812 */ /* 0x000fe400078efcff */
[----:B------:R-:W-:-:S03]  /*2ba0*/  @!P0 LOP3.LUT R0, R0, 0x3f000000, RZ, 0xfc, !PT ;  /* 0x3f00000000008812 */ /* 0x000fc600078efcff */
[----:B------:R-:W-:Y:S02]  /*2bb0*/  @P0 FMUL.FTZ R2, R2, 1.9259299443872358531e-34 ;  /* 0x0780000002020820 */ /* 0x000fe40000410000 */
[----:B------:R-:W-:-:S05]  /*2bc0*/  @!P0 FADD.FTZ R2, R0, -0.5 ;  /* 0xbf00000000028421 */ /* 0x000fca0000010000 */
[----:B------:R-:W-:-:S04]  /*2bd0*/  LOP3.LUT R2, R2, 0x80000000, R3, 0xf8, !PT ;  /* 0x8000000002027812 */ /* 0x000fc800078ef803 */
[----:B------:R-:W-:Y:S01]  /*2be0*/  F2FP.F16.F32.PACK_AB R2, RZ, R2 ;  /* 0x00000002ff02723e */ /* 0x000fe200000000ff */
[----:B------:R-:W-:Y:S06]  /*2bf0*/  BRA `(.L_x_1014) ;  /* 0x0000000400e47947 */ /* 0x000fec0003800000 */
.L_x_1024:
[----:B------:R-:W2:Y:S02]  /*2c00*/  LDG.E.U16 R0, desc[UR36][R4.64] ;  /* 0x0000002404007981 */ /* 0x000ea4000c1e1500 */
[----:B--2---:R-:W-:-:S05]  /*2c10*/  IMAD.U32 R0, R0, 0x10000, RZ ;  /* 0x0001000000007824 */ /* 0x004fca00078e00ff */
[----:B------:R-:W-:-:S04]  /*2c20*/  F2FP.F16.F32.PACK_AB R0, RZ, R0 ;  /* 0x00000000ff00723e */ /* 0x000fc800000000ff */
[----:B------:R-:W-:Y:S01]  /*2c30*/  PRMT R2, R0, 0x7610, R2 ;  /* 0x0000761000027816 */ /* 0x000fe20000000002 */
[----:B------:R-:W-:Y:S06]  /*2c40*/  BRA `(.L_x_1014) ;  /* 0x0000000400d07947 */ /* 0x000fec0003800000 */
.L_x_1021:
        /* <DEDUP_REMOVED lines=13> */
.L_x_1028:
        /* <DEDUP_REMOVED lines=21> */
.L_x_1032:
[----:B------:R-:W-:Y:S05]  /*2e70*/  BSYNC B1 ;  /* 0x0000000000017941 */ /* 0x000fea0003800000 */
.L_x_1031:
[----:B------:R-:W-:Y:S01]  /*2e80*/  LEA R3, R0, 0x3b800000, 0x17 ;  /* 0x3b80000000037811 */ /* 0x000fe200078eb8ff */
[----:B------:R-:W-:-:S05]  /*2e90*/  IMAD.SHL.U32 R0, R2, 0x100000, RZ ;  /* 0x0010000002007824 */ /* 0x000fca00078e00ff */
[----:B------:R-:W-:-:S07]  /*2ea0*/  LOP3.LUT R0, R3, R0, R4, 0xfe, !PT ;  /* 0x0000000003007212 */ /* 0x000fce00078efe04 */
.L_x_1030:
[----:B------:R-:W-:Y:S05]  /*2eb0*/  BSYNC B0 ;  /* 0x0000000000007941 */ /* 0x000fea0003800000 */
.L_x_1029:
[----:B------:R-:W-:-:S04]  /*2ec0*/  F2FP.F16.F32.PACK_AB R0, RZ, R0 ;  /* 0x00000000ff00723e */ /* 0x000fc800000000ff */
[----:B------:R-:W-:Y:S01]  /*2ed0*/  PRMT R2, R0, 0x7610, R2 ;  /* 0x0000761000027816 */ /* 0x000fe20000000002 */
[----:B------:R-:W-:Y:S06]  /*2ee0*/  BRA `(.L_x_1014) ;  /* 0x0000000400287947 */ /* 0x000fec0003800000 */
.L_x_1027:
        /* <DEDUP_REMOVED lines=21> */
.L_x_1036:
[----:B------:R-:W-:Y:S05]  /*3040*/  BSYNC B1 ;  /* 0x0000000000017941 */ /* 0x000fea0003800000 */
.L_x_1035:
[----:B------:R-:W-:Y:S01]  /*3050*/  LEA R3, R0, 0x37800000, 0x17 ;  /* 0x3780000000037811 */ /* 0x000fe200078eb8ff */
[----:B------:R-:W-:-:S05]  /*3060*/  IMAD.SHL.U32 R0, R2, 0x200000, RZ ;  /* 0x0020000002007824 */ /* 0x000fca00078e00ff */
[----:B------:R-:W-:-:S07]  /*3070*/  LOP3.LUT R0, R3, R0, R4, 0xfe, !PT ;  /* 0x0000000003007212 */ /* 0x000fce00078efe04 */
.L_x_1034:
[----:B------:R-:W-:Y:S05]  /*3080*/  BSYNC B0 ;  /* 0x0000000000007941 */ /* 0x000fea0003800000 */
.L_x_1033:
[----:B------:R-:W-:-:S04]  /*3090*/  F2FP.F16.F32.PACK_AB R0, RZ, R0 ;  /* 0x00000000ff00723e */ /* 0x000fc800000000ff */
[----:B------:R-:W-:Y:S01]  /*30a0*/  PRMT R2, R0, 0x7610, R2 ;  /* 0x0000761000027816 */ /* 0x000fe20000000002 */
[----:B------:R-:W-:Y:S06]  /*30b0*/  BRA `(.L_x_1014) ;  /* 0x0000000000b47947 */ /* 0x000fec0003800000 */
.L_x_1026:
        /* <DEDUP_REMOVED lines=14> */
.L_x_1040:
[----:B------:R-:W-:Y:S05]  /*31a0*/  BSYNC B0 ;  /* 0x0000000000007941 */ /* 0x000fea0003800000 */
.L_x_1039:
[----:B------:R-:W-:-:S04]  /*31b0*/  F2FP.F16.F32.PACK_AB R0, RZ, R0 ;  /* 0x00000000ff00723e */ /* 0x000fc800000000ff */
[----:B------:R-:W-:Y:S01]  /*31c0*/  PRMT R2, R0, 0x7610, R2 ;  /* 0x0000761000027816 */ /* 0x000fe20000000002 */
[----:B------:R-:W-:Y:S06]  /*31d0*/  BRA `(.L_x_1014) ;  /* 0x00000000006c7947 */ /* 0x000fec0003800000 */
.L_x_1013:
        /* <DEDUP_REMOVED lines=16> */
.L_x_1041:
[----:B------:R-:W-:Y:S01]  /*32e0*/  PRMT R2, RZ, 0x7610, R2 ;  /* 0x00007610ff027816 */ /* 0x000fe20000000002 */
[----:B------:R-:W-:Y:S06]  /*32f0*/  BRA `(.L_x_1014) ;  /* 0x0000000000247947 */ /* 0x000fec0003800000 */
.L_x_1038:
[----:B------:R-:W2:Y:S02]  /*3300*/  LDG.E.64 R4, desc[UR36][R4.64] ;  /* 0x0000002404047981 */ /* 0x000ea4000c1e1b00 */
[----:B--2---:R-:W0:Y:S02]  /*3310*/  I2F.U64 R0, R4 ;  /* 0x0000000400007312 */ /* 0x004e240000301000 */
[----:B0-----:R-:W-:-:S04]  /*3320*/  F2FP.F16.F32.PACK_AB R0, RZ, R0 ;  /* 0x00000000ff00723e */ /* 0x001fc800000000ff */
[----:B------:R-:W-:Y:S01]  /*3330*/  PRMT R2, R0, 0x7610, R2 ;  /* 0x0000761000027816 */ /* 0x000fe20000000002 */
[----:B------:R-:W-:Y:S06]  /*3340*/  BRA `(.L_x_1014) ;  /* 0x0000000000107947 */ /* 0x000fec0003800000 */
.L_x_1037:
[----:B------:R-:W2:Y:S02]  /*3350*/  LDG.E R4, desc[UR36][R4.64] ;  /* 0x0000002404047981 */ /* 0x000ea4000c1e1900 */
[----:B--2---:R-:W-:-:S04]  /*3360*/  I2FP.F32.U32 R0, R4 ;  /* 0x0000000400007245 */ /* 0x004fc80000201000 */
[----:B------:R-:W-:-:S04]  /*3370*/  F2FP.F16.F32.PACK_AB R0, RZ, R0 ;  /* 0x00000000ff00723e */ /* 0x000fc800000000ff */
[----:B------:R-:W-:-:S07]  /*3380*/  PRMT R2, R0, 0x7610, R2 ;  /* 0x0000761000027816 */ /* 0x000fce0000000002 */
.L_x_1014:
[----:B------:R-:W-:-:S07]  /*3390*/  VIADD R19, R19, 0x80 ;  /* 0x0000008013137836 */ /* 0x000fce0000000000 */
.L_x_1008:
[----:B------:R-:W-:Y:S05]  /*33a0*/  BSYNC B6 ;  /* 0x0000000000067941 */ /* 0x000fea0003800000 */
.L_x_1007:
[----:B------:R-:W-:Y:S01]  /*33b0*/  ISETP.GE.AND P0, PT, R19, R16, PT ;  /* 0x000000101300720c */ /* 0x000fe20003f06270 */
[----:B------:R-:W-:-:S12]  /*33c0*/  BSSY B6, `(.L_x_1042) ;  /* 0x000010c000067945 */ /* 0x000fd80003800000 */
[----:B------:R-:W-:Y:S05]  /*33d0*/  @P0 BRA `(.L_x_1043) ;  /* 0x0000001000280947 */ /* 0x000fea0003800000 */
[----:B01----:R-:W0:Y:S01]  /*33e0*/  LDC.64 R4, c[0x0][0x220] ;  /* 0x00008800ff047b82 */ /* 0x003e220000000a00 */
        /* <DEDUP_REMOVED lines=21> */
.L_x_1047:
[----:B------:R-:W2:Y:S02]  /*3540*/  LDG.E.U8 R4, desc[UR36][R4.64] ;  /* 0x0000002404047981 */ /* 0x000ea4000c1e1100 */
[----:B--2---:R-:W-:-:S04]  /*3550*/  I2FP.F32.U32 R0, R4 ;  /* 0x0000000400007245 */ /* 0x004fc80000201000 */
[----:B------:R-:W-:-:S04]  /*3560*/  F2FP.F16.F32.PACK_AB R0, RZ, R0 ;  /* 0x00000000ff00723e */ /* 0x000fc800000000ff */
[----:B------:R-:W-:Y:S01]  /*3570*/  PRMT R22, R0, 0x7610, R22 ;  /* 0x0000761000167816 */ /* 0x000fe20000000016 */
[----:B------:R-:W-:Y:S06]  /*3580*/  BRA `(.L_x_1043) ;  /* 0x0000000c00bc7947 */ /* 0x000fec0003800000 */
.L_x_1046:
        /* <DEDUP_REMOVED lines=11> */
.L_x_1050:
[----:B------:R-:W2:Y:S02]  /*3640*/  LDG.E R4, desc[UR36][R4.64] ;  /* 0x0000002404047981 */ /* 0x000ea4000c1e1900 */
[----:B--2---:R-:W-:-:S04]  /*3650*/  I2FP.F32.S32 R0, R4 ;  /* 0x0000000400007245 */ /* 0x004fc80000201400 */
[----:B------:R-:W-:-:S04]  /*3660*/  F2FP.F16.F32.PACK_AB R0, RZ, R0 ;  /* 0x00000000ff00723e */ /* 0x000fc800000000ff */
[----:B------:R-:W-:Y:S01]  /*3670*/  PRMT R22, R0, 0x7610, R22 ;  /* 0x0000761000167816 */ /* 0x000fe20000000016 */
[----:B------:R-:W-:Y:S06]  /*3680*/  BRA `(.L_x_1043) ;  /* 0x0000000c007c7947 */ /* 0x000fec0003800000 */
.L_x_1049:
[----:B------:R-:W2:Y:S02]  /*3690*/  LDG.E.U16 R4, desc[UR36][R4.64] ;  /* 0x0000002404047981 */ /* 0x000ea4000c1e1500 */
[----:B--2---:R-:W0:Y:S02]  /*36a0*/  I2F.S16 R0, R4 ;  /* 0x0000000400007306 */ /* 0x004e240000101400 */
[----:B0-----:R-:W-:-:S04]  /*36b0*/  F2FP.F16.F32.PACK_AB R0, RZ, R0 ;  /* 0x00000000ff00723e */ /* 0x001fc800000000ff */
[----:B------:R-:W-:Y:S01]  /*36c0*/  PRMT R22, R0, 0x7610, R22 ;  /* 0x0000761000167816 */ /* 0x000fe20000000016 */
[----:B------:R-:W-:Y:S06]  /*36d0*/  BRA `(.L_x_1043) ;  /* 0x0000000c00687947 */ /* 0x000fec0003800000 */
.L_x_1045:
        /* <DEDUP_REMOVED lines=9> */
.L_x_1052:
[----:B------:R2:W5:Y:S01]  /*3770*/  LDG.E.U16 R22, desc[UR36][R4.64] ;  /* 0x0000002404167981 */ /* 0x000562000c1e1500 */
[----:B------:R-:W-:Y:S05]  /*3780*/  BRA `(.L_x_1043) ;  /* 0x0000000c003c7947 */ /* 0x000fea0003800000 */
.L_x_1051:
        /* <DEDUP_REMOVED lines=9> */
.L_x_1054:
[----:B------:R3:W5:Y:S01]  /*3820*/  LDG.E.U16 R22, desc[UR36][R4.64] ;  /* 0x0000002404167981 */ /* 0x000762000c1e1500 */
[----:B------:R-:W-:Y:S05]  /*3830*/  BRA `(.L_x_1043) ;  /* 0x0000000c00107947 */ /* 0x000fea0003800000 */
.L_x_1053:
        /* <DEDUP_REMOVED lines=9> */
.L_x_1044:
        /* <DEDUP_REMOVED lines=14> */
.L_x_1057:
        /* <DEDUP_REMOVED lines=9> */
.L_x_1056:
        /* <DEDUP_REMOVED lines=28> */
.L_x_1059:
        /* <DEDUP_REMOVED lines=12> */
[----:B------:R-:W-:-:S04]  /*3cc0*/  F2FP.F16.F32.PACK_AB R0, RZ, R0 ;  /* 0x00000000ff00723e */ /* 0x000fc800000000ff */
[----:B------:R-:W-:Y:S01]  /*3cd0*/  PRMT R22, R0, 0x7610, R22 ;  /* 0x0000761000167816 */ /* 0x000fe20000000016 */
[----:B------:R-:W-:Y:S06]  /*3ce0*/  BRA `(.L_x_1043) ;  /* 0x0000000400e47947 */ /* 0x000fec0003800000 */
.L_x_1058:
[----:B------:R-:W2:Y:S02]  /*3cf0*/  LDG.E.U16 R0, desc[UR36][R4.64] ;  /* 0x0000002404007981 */ /* 0x000ea4000c1e1500 */
[----:B--2---:R-:W-:-:S05]  /*3d00*/  IMAD.U32 R0, R0, 0x10000, RZ ;  /* 0x0001000000007824 */ /* 0x004fca00078e00ff */
[----:B------:R-:W-:-:S04]  /*3d10*/  F2FP.F16.F32.PACK_AB R0, RZ, R0 ;  /* 0x00000000ff00723e */ /* 0x000fc800000000ff */
[----:B------:R-:W-:Y:S01]  /*3d20*/  PRMT R22, R0, 0x7610, R22 ;  /* 0x0000761000167816 */ /* 0x000fe20000000016 */
[----:B------:R-:W-:Y:S06]  /*3d30*/  BRA `(.L_x_1043) ;  /* 0x0000000400d07947 */ /* 0x000fec0003800000 */
.L_x_1055:
        /* <DEDUP_REMOVED lines=13> */
.L_x_1062:
        /* <DEDUP_REMOVED lines=21> */
.L_x_1066:
[----:B------:R-:W-:Y:S05]  /*3f60*/  BSYNC B1 ;  /* 0x0000000000017941 */ /* 0x000fea0003800000 */
.L_x_1065:
[----:B------:R-:W-:Y:S01]  /*3f70*/  LEA R5, R0, 0x3b800000, 0x17 ;  /* 0x3b80000000057811 */ /* 0x000fe200078eb8ff */
[----:B------:R-:W-:-:S05]  /*3f80*/  IMAD.SHL.U32 R0, R3, 0x100000, RZ ;  /* 0x0010000003007824 */ /* 0x000fca00078e00ff */
[----:B------:R-:W-:-:S07]  /*3f90*/  LOP3.LUT R0, R5, R0, R6, 0xfe, !PT ;  /* 0x0000000005007212 */ /* 0x000fce00078efe06 */
.L_x_1064:
[----:B------:R-:W-:Y:S05]  /*3fa0*/  BSYNC B0 ;  /* 0x0000000000007941 */ /* 0x000fea0003800000 */
.L_x_1063:
[----:B------:R-:W-:-:S04]  /*3fb0*/  F2FP.F16.F32.PACK_AB R0, RZ, R0 ;  /* 0x00000000ff00723e */ /* 0x000fc800000000ff */
[----:B------:R-:W-:Y:S01]  /*3fc0*/  PRMT R22, R0, 0x7610, R22 ;  /* 0x0000761000167816 */ /* 0x000fe20000000016 */
[----:B------:R-:W-:Y:S06]  /*3fd0*/  BRA `(.L_x_1043) ;  /* 0x0000000400287947 */ /* 0x000fec0003800000 */
.L_x_1061:
        /* <DEDUP_REMOVED lines=21> */
.L_x_1070:
[----:B------:R-:W-:Y:S05]  /*4130*/  BSYNC B1 ;  /* 0x0000000000017941 */ /* 0x000fea0003800000 */
.L_x_1069:
[----:B------:R-:W-:Y:S01]  /*4140*/  LEA R5, R0, 0x37800000, 0x17 ;  /* 0x3780000000057811 */ /* 0x000fe200078eb8ff */
[----:B------:R-:W-:-:S05]  /*4150*/  IMAD.SHL.U32 R0, R3, 0x200000, RZ ;  /* 0x0020000003007824 */ /* 0x000fca00078e00ff */
[----:B------:R-:W-:-:S07]  /*4160*/  LOP3.LUT R0, R5, R0, R6, 0xfe, !PT ;  /* 0x0000000005007212 */ /* 0x000fce00078efe06 */
.L_x_1068:
[----:B------:R-:W-:Y:S05]  /*4170*/  BSYNC B0 ;  /* 0x0000000000007941 */ /* 0x000fea0003800000 */
.L_x_1067:
[----:B------:R-:W-:-:S04]  /*4180*/  F2FP.F16.F32.PACK_AB R0, RZ, R0 ;  /* 0x00000000ff00723e */ /* 0x000fc800000000ff */
[----:B------:R-:W-:Y:S01]  /*4190*/  PRMT R22, R0, 0x7610, R22 ;  /* 0x0000761000167816 */ /* 0x000fe20000000016 */
[----:B------:R-:W-:Y:S06]  /*41a0*/  BRA `(.L_x_1043) ;  /* 0x0000000000b47947 */ /* 0x000fec0003800000 */
.L_x_1060:
        /* <DEDUP_REMOVED lines=14> */
.L_x_1074:
[----:B------:R-:W-:Y:S05]  /*4290*/  BSYNC B0 ;  /* 0x0000000000007941 */ /* 0x000fea0003800000 */
.L_x_1073:
[----:B------:R-:W-:-:S04]  /*42a0*/  F2FP.F16.F32.PACK_AB R0, RZ, R0 ;  /* 0x00000000ff00723e */ /* 0x000fc800000000ff */
[----:B------:R-:W-:Y:S01]  /*42b0*/  PRMT R22, R0, 0x7610, R22 ;  /* 0x0000761000167816 */ /* 0x000fe20000000016 */
[----:B------:R-:W-:Y:S06]  /*42c0*/  BRA `(.L_x_1043) ;  /* 0x00000000006c7947 */ /* 0x000fec0003800000 */
.L_x_1048:
        /* <DEDUP_REMOVED lines=16> */
.L_x_1075:
[----:B------:R-:W-:Y:S01]  /*43d0*/  PRMT R22, RZ, 0x7610, R22 ;  /* 0x00007610ff167816 */ /* 0x000fe20000000016 */
[----:B------:R-:W-:Y:S06]  /*43e0*/  BRA `(.L_x_1043) ;  /* 0x0000000000247947 */ /* 0x000fec0003800000 */
.L_x_1072:
[----:B------:R-:W2:Y:S02]  /*43f0*/  LDG.E.64 R4, desc[UR36][R4.64] ;  /* 0x0000002404047981 */ /* 0x000ea4000c1e1b00 */
[----:B--2---:R-:W0:Y:S02]  /*4400*/  I2F.U64 R0, R4 ;  /* 0x0000000400007312 */ /* 0x004e240000301000 */
[----:B0-----:R-:W-:-:S04]  /*4410*/  F2FP.F16.F32.PACK_AB R0, RZ, R0 ;  /* 0x00000000ff00723e */ /* 0x001fc800000000ff */
[----:B------:R-:W-:Y:S01]  /*4420*/  PRMT R22, R0, 0x7610, R22 ;  /* 0x0000761000167816 */ /* 0x000fe20000000016 */
[----:B------:R-:W-:Y:S06]  /*4430*/  BRA `(.L_x_1043) ;  /* 0x0000000000107947 */ /* 0x000fec0003800000 */
.L_x_1071:
[----:B------:R-:W2:Y:S02]  /*4440*/  LDG.E R4, desc[UR36][R4.64] ;  /* 0x0000002404047981 */ /* 0x000ea4000c1e1900 */
[----:B--2---:R-:W-:-:S04]  /*4450*/  I2FP.F32.U32 R0, R4 ;  /* 0x0000000400007245 */ /* 0x004fc80000201000 */
[----:B------:R-:W-:-:S04]  /*4460*/  F2FP.F16.F32.PACK_AB R0, RZ, R0 ;  /* 0x00000000ff00723e */ /* 0x000fc800000000ff */
[----:B------:R-:W-:-:S07]  /*4470*/  PRMT R22, R0, 0x7610, R22 ;  /* 0x0000761000167816 */ /* 0x000fce0000000016 */
.L_x_1043:
[----:B------:R-:W-:Y:S05]  /*4480*/  BSYNC B6 ;  /* 0x0000000000067941 */ /* 0x000fea0003800000 */
.L_x_1042:
[----:B------:R-:W4:Y:S01]  /*4490*/  S2R R19, SR_TID.X ;  /* 0x0000000000137919 */ /* 0x000f220000002100 */
[----:B------:R-:W0:Y:S01]  /*44a0*/  LDC.U8 R18, c[0x0][0x234] ;  /* 0x00008d00ff127b82 */ /* 0x000e220000000000 */
[----:B------:R-:W-:Y:S01]  /*44b0*/  BSSY B0, `(.L_x_1076) ;  /* 0x0000026000007945 */ /* 0x000fe20003800000 */
[CC--:B----4-:R-:W-:Y:S01]  /*44c0*/  ISETP.GE.AND P2, PT, R19.reuse, R16.reuse, PT ;  /* 0x000000101300720c */ /* 0x0d0fe20003f46270 */
[C---:B------:R-:W-:Y:S02]  /*44d0*/  VIADD R3, R19.reuse, 0x100 ;  /* 0x0000010013037836 */ /* 0x040fe40000000000 */
[C---:B0123--:R-:W-:Y:S02]  /*44e0*/  VIADD R5, R19.reuse, 0x180 ;  /* 0x0000018013057836 */ /* 0x04ffe40000000000 */
[----:B------:R-:W-:Y:S01]  /*44f0*/  VIADD R23, R19, 0x80 ;  /* 0x0000008013177836 */ /* 0x000fe20000000000 */
[-C--:B------:R-:W-:Y:S02]  /*4500*/  ISETP.GE.AND P0, PT, R3, R16.reuse, PT ;  /* 0x000000100300720c */ /* 0x080fe40003f06270 */
[----:B------:R-:W-:-:S02]  /*4510*/  ISETP.GE.AND P1, PT, R5, R16, PT ;  /* 0x000000100500720c */ /* 0x000fc40003f26270 */
[----:B------:R-:W-:-:S03]  /*4520*/  ISETP.GE.AND P3, PT, R23, R16, PT ;  /* 0x000000101700720c */ /* 0x000fc60003f66270 */
[----:B------:R-:W-:Y:S10]  /*4530*/  @P2 BRA `(.L_x_1077) ;  /* 0x0000000000742947 */ /* 0x000ff40003800000 */
[----:B-----5:R-:W-:Y:S02]  /*4540*/  HADD2.F32 R25, -RZ, R25.H0_H0 ;  /* 0x20000019ff197230 */ /* 0x020fe40000004100 */
[----:B------:R-:W-:-:S03]  /*4550*/  IMAD.MOV.U32 R3, RZ, RZ, 0x3f000000 ;  /* 0x3f000000ff037424 */ /* 0x000fc600078e00ff */
        /* <DEDUP_REMOVED lines=25> */
[----:B------:R-:W-:-:S05]  /*46f0*/  @P4 FADD.FTZ R0, R0, R0 ;  /* 0x0000000000004221 */ /* 0x000fca0000010000 */
[----:B------:R-:W-:-:S07]  /*4700*/  F2FP.F16.F32.PACK_AB R0, RZ, R0 ;  /* 0x00000000ff00723e */ /* 0x000fce00000000ff */
.L_x_1077:
[----:B------:R-:W-:Y:S05]  /*4710*/  BSYNC B0 ;  /* 0x0000000000007941 */ /* 0x000fea0003800000 */
.L_x_1076:
[----:B------:R-:W-:Y:S04]  /*4720*/  BSSY B0, `(.L_x_1078) ;  /* 0x000001f000007945 */ /* 0x000fe80003800000 */
[----:B------:R-:W-:Y:S05]  /*4730*/  @P3 BRA `(.L_x_1079) ;  /* 0x0000000000743947 */ /* 0x000fea0003800000 */
        /* <DEDUP_REMOVED lines=23> */
[----:B------:R-:W-:-:S03]  /*48b0*/  IMAD.MOV.U32 R3, RZ, RZ, 0x3fd774eb ;  /* 0x3fd774ebff037424 */ /* 0x000fc600078e00ff */
[----:B------:R-:W-:-:S05]  /*48c0*/  FADD.FTZ R4, -R25, -RZ ;  /* 0x800000ff19047221 */ /* 0x000fca0000010100 */
[----:B------:R-:W-:-:S05]  /*48d0*/  FSEL R4, R25, R4, P3 ;  /* 0x0000000419047208 */ /* 0x000fca0001800000 */
[----:B------:R-:W-:-:S04]  /*48e0*/  @!P4 FFMA.FTZ R25, R3, 0.93318945169448852539, R4 ;  /* 0x3f6ee5810319c823 */ /* 0x000fc80000010004 */
[----:B------:R-:W-:-:S05]  /*48f0*/  @P3 FADD.FTZ R25, R25, R25 ;  /* 0x0000001919193221 */ /* 0x000fca0000010000 */
[----:B------:R-:W-:-:S07]  /*4900*/  F2FP.F16.F32.PACK_AB R25, RZ, R25 ;  /* 0x00000019ff19723e */ /* 0x000fce00000000ff */
.L_x_1079:
[----:B------:R-:W-:Y:S05]  /*4910*/  BSYNC B0 ;  /* 0x0000000000007941 */ /* 0x000fea0003800000 */
.L_x_1078:
        /* <DEDUP_REMOVED lines=16> */
[----:B------:R-:W-:Y:S01]  /*4a20*/  LOP3.LUT R3, R3, 0x80000000, R2, 0xb8, !PT ;  /* 0x8000000003037812 */ /* 0x000fe200078eb802 */
[----:B------:R-:W-:-:S04]  /*4a30*/  IMAD.MOV.U32 R2, RZ, RZ, 0x3fd774eb ;  /* 0x3fd774ebff027424 */ /* 0x000fc800078e00ff */
        /* <DEDUP_REMOVED lines=12> */
[----:B------:R-:W-:-:S07]  /*4b00*/  F2FP.F16.F32.PACK_AB R24, RZ, R24 ;  /* 0x00000018ff18723e */ /* 0x000fce00000000ff */
.L_x_1081:
[----:B------:R-:W-:Y:S05]  /*4b10*/  BSYNC B0 ;  /* 0x0000000000007941 */ /* 0x000fea0003800000 */
.L_x_1080:
        /* <DEDUP_REMOVED lines=31> */
.L_x_1083:
[----:B------:R-:W-:Y:S05]  /*4d10*/  BSYNC B0 ;  /* 0x0000000000007941 */ /* 0x000fea0003800000 */
.L_x_1082:
[----:B------:R-:W-:Y:S04]  /*4d20*/  BSSY B6, `(.L_x_1084) ;  /* 0x0000112000067945 */ /* 0x000fe80003800000 */
[----:B------:R-:W-:Y:S05]  /*4d30*/  @P2 BRA `(.L_x_1085) ;  /* 0x0000001000402947 */ /* 0x000fea0003800000 */
[----:B-----5:R-:W0:Y:S01]  /*4d40*/  LDC.64 R2, c[0x0][0x218] ;  /* 0x00008600ff027b82 */ /* 0x020e220000000a00 */
        /* <DEDUP_REMOVED lines=16> */
[----:B------:R-:W-:Y:S02]  /*4e50*/  HADD2.F32 R0, -RZ, R0.H0_H0 ;  /* 0x20000000ff007230 */ /* 0x000fe40000004100 */
[----:B------:R-:W-:Y:S02]  /*4e60*/  IMAD.MOV.U32 R19, RZ, RZ, R23 ;  /* 0x000000ffff137224 */ /* 0x000fe400078e0017 */
[----:B------:R-:W0:Y:S02]  /*4e70*/  F2I.FTZ.TRUNC.NTZ R5, R0 ;  /* 0x0000000000057305 */ /* 0x000e24000021f100 */
[----:B0-----:R3:W-:Y:S01]  /*4e80*/  STG.E.U8 desc[UR36][R2.64], R5 ;  /* 0x0000000502007986 */ /* 0x0017e2000c101124 */
[----:B------:R-:W-:Y:S05]  /*4e90*/  BRA `(.L_x_1085) ;  /* 0x0000000c00e87947 */ /* 0x000fea0003800000 */
.L_x_1089:
[----:B------:R-:W-:Y:S02]  /*4ea0*/  HADD2.F32 R5, -RZ, R0.H0_H0 ;  /* 0x20000000ff057230 */ /* 0x000fe40000004100 */
[----:B------:R-:W-:-:S04]  /*4eb0*/  IMAD.MOV.U32 R19, RZ, RZ, R23 ;  /* 0x000000ffff137224 */ /* 0x000fc800078e0017 */
[----:B------:R-:W0:Y:S02]  /*4ec0*/  F2I.S64.TRUNC R4, R5 ;  /* 0x0000000500047311 */ /* 0x000e24000020d900 */
[----:B0-----:R4:W-:Y:S01]  /*4ed0*/  STG.E.U8 desc[UR36][R2.64], R4 ;  /* 0x0000000402007986 */ /* 0x0019e2000c101124 */
[----:B------:R-:W-:Y:S05]  /*4ee0*/  BRA `(.L_x_1085) ;  /* 0x0000000c00d47947 */ /* 0x000fea0003800000 */
.L_x_1088:
[----:B------:R-:W-:-:S13]  /*4ef0*/  ISETP.NE.AND P0, PT, R4, 0x2, PT ;  /* 0x000000020400780c */ /* 0x000fda0003f05270 */
[----:B------:R-:W-:Y:S05]  /*4f00*/  @!P0 BRA `(.L_x_1091) ;  /* 0x0000000000388947 */ /* 0x000fea0003800000 */
[----:B------:R-:W-:-:S13]  /*4f10*/  ISETP.NE.AND P0, PT, R4, 0x3, PT ;  /* 0x000000030400780c */ /* 0x000fda0003f05270 */
[----:B------:R-:W-:Y:S05]  /*4f20*/  @!P0 BRA `(.L_x_1092) ;  /* 0x00000000001c8947 */ /* 0x000fea0003800000 */
[----:B------:R-:W-:-:S13]  /*4f30*/  ISETP.NE.AND P0, PT, R4, 0x4, PT ;  /* 0x000000040400780c */ /* 0x000fda0003f05270 */
[----:B------:R-:W-:Y:S05]  /*4f40*/  @P0 BRA `(.L_x_1090) ;  /* 0x0000000c00500947 */ /* 0x000fea0003800000 */
[----:B------:R-:W-:Y:S02]  /*4f50*/  HADD2.F32 R4, -RZ, R0.H0_H0 ;  /* 0x20000000ff047230 */ /* 0x000fe40000004100 */
[----:B------:R-:W-:-:S04]  /*4f60*/  IMAD.MOV.U32 R19, RZ, RZ, R23 ;  /* 0x000000ffff137224 */ /* 0x000fc800078e0017 */
[----:B------:R-:W0:Y:S02]  /*4f70*/  F2I.S64.TRUNC R4, R4 ;  /* 0x0000000400047311 */ /* 0x000e24000020d900 */
[----:B0-----:R1:W-:Y:S01]  /*4f80*/  STG.E.64 desc[UR36][R2.64], R4 ;  /* 0x0000000402007986 */ /* 0x0013e2000c101b24 */
[----:B------:R-:W-:Y:S05]  /*4f90*/  BRA `(.L_x_1085) ;  /* 0x0000000c00a87947 */ /* 0x000fea0003800000 */
.L_x_1092:
[----:B------:R-:W-:Y:S02]  /*4fa0*/  HADD2.F32 R0, -RZ, R0.H0_H0 ;  /* 0x20000000ff007230 */ /* 0x000fe40000004100 */
[----:B------:R-:W-:Y:S02]  /*4fb0*/  IMAD.MOV.U32 R19, RZ, RZ, R23 ;  /* 0x000000ffff137224 */ /* 0x000fe400078e0017 */
[----:B------:R-:W0:Y:S02]  /*4fc0*/  F2I.FTZ.TRUNC.NTZ R5, R0 ;  /* 0x0000000000057305 */ /* 0x000e24000021f100 */
[----:B0-----:R2:W-:Y:S01]  /*4fd0*/  STG.E desc[UR36][R2.64], R5 ;  /* 0x0000000502007986 */ /* 0x0015e2000c101924 */
[----:B------:R-:W-:Y:S05]  /*4fe0*/  BRA `(.L_x_1085) ;  /* 0x0000000c00947947 */ /* 0x000fea0003800000 */
.L_x_1091:
[----:B------:R-:W-:Y:S02]  /*4ff0*/  HADD2.F32 R0, -RZ, R0.H0_H0 ;  /* 0x20000000ff007230 */ /* 0x000fe40000004100 */
[----:B------:R-:W-:Y:S02]  /*5000*/  IMAD.MOV.U32 R19, RZ, RZ, R23 ;  /* 0x000000ffff137224 */ /* 0x000fe400078e0017 */
[----:B------:R-:W0:Y:S02]  /*5010*/  F2I.FTZ.TRUNC.NTZ R5, R0 ;  /* 0x0000000000057305 */ /* 0x000e24000021f100 */
[----:B0-----:R0:W-:Y:S01]  /*5020*/  STG.E.U16 desc[UR36][R2.64], R5 ;  /* 0x0000000502007986 */ /* 0x0011e2000c101524 */
[----:B------:R-:W-:Y:S05]  /*5030*/  BRA `(.L_x_1085) ;  /* 0x0000000c00807947 */ /* 0x000fea0003800000 */
.L_x_1087:
[----:B------:R-:W-:-:S13]  /*5040*/  ISETP.GT.AND P0, PT, R4, 0x6, PT ;  /* 0x000000060400780c */ /* 0x000fda0003f04270 */
[----:B------:R-:W-:Y:S05]  /*5050*/  @P0 BRA `(.L_x_1093) ;  /* 0x00000000002c0947 */ /* 0x000fea0003800000 */
[----:B------:R-:W-:-:S13]  /*5060*/  ISETP.NE.AND P0, PT, R4, 0x5, PT ;  /* 0x000000050400780c */ /* 0x000fda0003f05270 */
[----:B------:R-:W-:Y:S05]  /*5070*/  @!P0 BRA `(.L_x_1094) ;  /* 0x0000000000188947 */ /* 0x000fea0003800000 */
[----:B------:R-:W-:-:S13]  /*5080*/  ISETP.NE.AND P0, PT, R4, 0x6, PT ;  /* 0x000000060400780c */ /* 0x000fda0003f05270 */
[----:B------:R-:W-:Y:S05]  /*5090*/  @P0 BRA `(.L_x_1090) ;  /* 0x0000000800fc0947 */ /* 0x000fea0003800000 */
[----:B------:R-:W-:Y:S02]  /*50a0*/  HADD2.F32 R5, -RZ, R0.H0_H0 ;  /* 0x20000000ff057230 */ /* 0x000fe40000004100 */
[----:B------:R-:W-:-:S03]  /*50b0*/  IMAD.MOV.U32 R19, RZ, RZ, R23 ;  /* 0x000000ffff137224 */ /* 0x000fc600078e0017 */
[----:B------:R0:W-:Y:S01]  /*50c0*/  STG.E desc[UR36][R2.64], R5 ;  /* 0x0000000502007986 */ /* 0x0001e2000c101924 */
[----:B------:R-:W-:Y:S05]  /*50d0*/  BRA `(.L_x_1085) ;  /* 0x0000000c00587947 */ /* 0x000fea0003800000 */
.L_x_1094:
[----:B------:R0:W-:Y:S01]  /*50e0*/  STG.E.U16 desc[UR36][R2.64], R0 ;  /* 0x0000000002007986 */ /* 0x0001e2000c101524 */
[----:B------:R-:W-:Y:S01]  /*50f0*/  IMAD.MOV.U32 R19, RZ, RZ, R23 ;  /* 0x000000ffff137224 */ /* 0x000fe200078e0017 */
[----:B------:R-:W-:Y:S06]  /*5100*/  BRA `(.L_x_1085) ;  /* 0x0000000c004c7947 */ /* 0x000fec0003800000 */
.L_x_1093:
[----:B------:R-:W-:-:S13]  /*5110*/  ISETP.NE.AND P0, PT, R4, 0x7, PT ;  /* 0x000000070400780c */ /* 0x000fda0003f05270 */
[----:B------:R-:W-:Y:S05]  /*5120*/  @!P0 BRA `(.L_x_1095) ;  /* 0x00000000003c8947 */ /* 0x000fea0003800000 */
[----:B------:R-:W-:-:S13]  /*5130*/  ISETP.NE.AND P0, PT, R4, 0x8, PT ;  /* 0x000000080400780c */ /* 0x000fda0003f05270 */
[----:B------:R-:W-:Y:S05]  /*5140*/  @!P0 BRA `(.L_x_1096) ;  /* 0x00000000001c8947 */ /* 0x000fea0003800000 */
[----:B------:R-:W-:-:S13]  /*5150*/  ISETP.NE.AND P0, PT, R4, 0x9, PT ;  /* 0x000000090400780c */ /* 0x000fda0003f05270 */
[----:B------:R-:W-:Y:S05]  /*5160*/  @P0 BRA `(.L_x_1090) ;  /* 0x0000000800c80947 */ /* 0x000fea0003800000 */
[----:B------:R-:W-:Y:S02]  /*5170*/  HADD2.F32 R4, -RZ, R0.H0_H0 ;  /* 0x20000000ff047230 */ /* 0x000fe40000004100 */
[----:B------:R-:W-:Y:S02]  /*5180*/  IMAD.MOV.U32 R5, RZ, RZ, RZ ;  /* 0x000000ffff057224 */ /* 0x000fe400078e00ff */
[----:B------:R-:W-:-:S03]  /*5190*/  IMAD.MOV.U32 R19, RZ, RZ, R23 ;  /* 0x000000ffff137224 */ /* 0x000fc600078e0017 */
[----:B------:R0:W-:Y:S01]  /*51a0*/  STG.E.64 desc[UR36][R2.64], R4 ;  /* 0x0000000402007986 */ /* 0x0001e2000c101b24 */
[----:B------:R-:W-:Y:S05]  /*51b0*/  BRA `(.L_x_1085) ;  /* 0x0000000c00207947 */ /* 0x000fea0003800000 */
.L_x_1096:
[----:B------:R-:W-:Y:S02]  /*51c0*/  HADD2.F32 R0, -RZ, R0.H0_H0 ;  /* 0x20000000ff007230 */ /* 0x000fe40000004100 */
[----:B------:R-:W-:-:S03]  /*51d0*/  IMAD.MOV.U32 R19, RZ, RZ, R23 ;  /* 0x000000ffff137224 */ /* 0x000fc600078e0017 */
[----:B------:R-:W-:-:S04]  /*51e0*/  F2FP.F16.F32.PACK_AB R0, RZ, R0 ;  /* 0x00000000ff00723e */ /* 0x000fc800000000ff */
[----:B------:R-:W-:-:S05]  /*51f0*/  PRMT R0, R0, 0x5410, RZ ;  /* 0x0000541000007816 */ /* 0x000fca00000000ff */
[----:B------:R0:W-:Y:S01]  /*5200*/  STG.E desc[UR36][R2.64], R0 ;  /* 0x0000000002007986 */ /* 0x0001e2000c101924 */
[----:B------:R-:W-:Y:S05]  /*5210*/  BRA `(.L_x_1085) ;  /* 0x0000000c00087947 */ /* 0x000fea0003800000 */
.L_x_1095:
[----:B------:R-:W-:Y:S02]  /*5220*/  HADD2.F32 R4, -RZ, R0.H0_H0 ;  /* 0x20000000ff047230 */ /* 0x000fe40000004100 */
[----:B------:R-:W-:-:S03]  /*5230*/  IMAD.MOV.U32 R19, RZ, RZ, R23 ;  /* 0x000000ffff137224 */ /* 0x000fc600078e0017 */
[----:B------:R-:W-:-:S06]  /*5240*/  FMUL.FTZ R4, R4, 1 ;  /* 0x3f80000004047820 */ /* 0x000fcc0000410000 */
[----:B------:R-:W0:Y:S02]  /*5250*/  F2F.F64.F32 R4, R4 ;  /* 0x0000000400047310 */ /* 0x000e240000201800 */
[----:B0-----:R0:W-:Y:S01]  /*5260*/  STG.E.64 desc[UR36][R2.64], R4 ;  /* 0x0000000402007986 */ /* 0x0011e2000c101b24 */
[----:B------:R-:W-:Y:S05]  /*5270*/  BRA `(.L_x_1085) ;  /* 0x0000000800f07947 */ /* 0x000fea0003800000 */
.L_x_1086:
        /* <DEDUP_REMOVED lines=10> */
[----:B------:R-:W-:-:S04]  /*5320*/  FSETP.NEU.FTZ.AND P0, PT, R0, RZ, PT ;  /* 0x000000ff0000720b */ /* 0x000fc80003f1d000 */
[----:B------:R-:W-:-:S05]  /*5330*/  SEL R5, RZ, 0x1, !P0 ;  /* 0x00000001ff057807 */ /* 0x000fca0004000000 */
[----:B------:R0:W-:Y:S01]  /*5340*/  STG.E.U8 desc[UR36][R2.64], R5 ;  /* 0x0000000502007986 */ /* 0x0001e2000c101124 */
[----:B------:R-:W-:Y:S05]  /*5350*/  BRA `(.L_x_1085) ;  /* 0x0000000800b87947 */ /* 0x000fea0003800000 */
.L_x_1099:
[----:B------:R-:W-:Y:S01]  /*5360*/  HADD2.F32 R0, -RZ, R0.H0_H0 ;  /* 0x20000000ff007230 */ /* 0x000fe20000004100 */
[----:B------:R-:W-:Y:S01]  /*5370*/  CS2R R6, SRZ ;  /* 0x0000000000067805 */ /* 0x000fe2000001ff00 */
[----:B------:R-:W-:-:S03]  /*5380*/  IMAD.MOV.U32 R19, RZ, RZ, R23 ;  /* 0x000000ffff137224 */ /* 0x000fc600078e0017 */
[----:B------:R-:W-:-:S04]  /*5390*/  FMUL.FTZ R0, R0, 1 ;  /* 0x3f80000000007820 */ /* 0x000fc80000410000 */
[----:B------:R-:W0:Y:S02]  /*53a0*/  F2F.F64.F32 R4, R0 ;  /* 0x0000000000047310 */ /* 0x000e240000201800 */
[----:B0-----:R0:W-:Y:S01]  /*53b0*/  STG.E.128 desc[UR36][R2.64], R4 ;  /* 0x0000000402007986 */ /* 0x0011e2000c101d24 */
[----:B------:R-:W-:Y:S05]  /*53c0*/  BRA `(.L_x_1085) ;  /* 0x00000008009c7947 */ /* 0x000fea0003800000 */
.L_x_1098:
        /* <DEDUP_REMOVED lines=21> */
.L_x_1103:
[----:B------:R-:W-:Y:S05]  /*5520*/  BSYNC B0 ;  /* 0x0000000000007941 */ /* 0x000fea0003800000 */
.L_x_1102:
[----:B------:R-:W-:Y:S01]  /*5530*/  LOP3.LUT R5, R0, R5, RZ, 0xfc, !PT ;  /* 0x0000000500057212 */ /* 0x000fe200078efcff */
[----:B------:R-:W-:-:S04]  /*5540*/  IMAD.MOV.U32 R19, RZ, RZ, R23 ;  /* 0x000000ffff137224 */ /* 0x000fc800078e0017 */
[----:B------:R0:W-:Y:S01]  /*5550*/  STG.E.U8 desc[UR36][R2.64], R5 ;  /* 0x0000000502007986 */ /* 0x0001e2000c101124 */
[----:B------:R-:W-:Y:S05]  /*5560*/  BRA `(.L_x_1085) ;  /* 0x0000000800347947 */ /* 0x000fea0003800000 */
.L_x_1101:
        /* <DEDUP_REMOVED lines=13> */
.L_x_1105:
[----:B------:R-:W-:Y:S01]  /*5640*/  IMAD.MOV.U32 R0, RZ, RZ, 0x7f ;  /* 0x0000007fff007424 */ /* 0x000fe200078e00ff */
[----:B------:R-:W-:-:S04]  /*5650*/  ISETP.GT.U32.AND P0, PT, R4, 0x7f800000, PT ;  /* 0x7f8000000400780c */ /* 0x000fc80003f04070 */
[----:B------:R-:W-:-:S09]  /*5660*/  SEL R0, R0, 0x7c, P0 ;  /* 0x0000007c00007807 */ /* 0x000fd20000000000 */
.L_x_1106:
[----:B------:R-:W-:Y:S05]  /*5670*/  BSYNC B0 ;  /* 0x0000000000007941 */ /* 0x000fea0003800000 */
.L_x_1104:
[----:B------:R-:W-:Y:S01]  /*5680*/  LOP3.LUT R4, R5, 0x80000000, RZ, 0xc0, !PT ;  /* 0x8000000005047812 */ /* 0x000fe200078ec0ff */
[----:B------:R-:W-:-:S03]  /*5690*/  IMAD.MOV.U32 R19, RZ, RZ, R23 ;  /* 0x000000ffff137224 */ /* 0x000fc600078e0017 */
[----:B------:R-:W-:-:S04]  /*56a0*/  SHF.R.U32.HI R5, RZ, 0x18, R4 ;  /* 0x00000018ff057819 */ /* 0x000fc80000011604 */
[----:B------:R-:W-:-:S05]  /*56b0*/  LOP3.LUT R5, R0, R5, RZ, 0xfc, !PT ;  /* 0x0000000500057212 */ /* 0x000fca00078efcff */
[----:B------:R0:W-:Y:S01]  /*56c0*/  STG.E.U8 desc[UR36][R2.64], R5 ;  /* 0x0000000502007986 */ /* 0x0001e2000c101124 */
[----:B------:R-:W-:Y:S05]  /*56d0*/  BRA `(.L_x_1085) ;  /* 0x0000000400d87947 */ /* 0x000fea0003800000 */
.L_x_1100:
[----:B------:R-:W-:Y:S02]  /*56e0*/  HADD2.F32 R0, -RZ, R0.H0_H0 ;  /* 0x20000000ff007230 */ /* 0x000fe40000004100 */
[----:B------:R-:W-:-:S03]  /*56f0*/  IMAD.MOV.U32 R19, RZ, RZ, R23 ;  /* 0x000000ffff137224 */ /* 0x000fc600078e0017 */
[----:B------:R-:W-:-:S05]  /*5700*/  F2FP.BF16.F32.PACK_AB R0, RZ, R0 ;  /* 0x00000000ff00723e */ /* 0x000fca00000010ff */
[----:B------:R0:W-:Y:S01]  /*5710*/  STG.E.U16 desc[UR36][R2.64], R0 ;  /* 0x0000000002007986 */ /* 0x0001e2000c101524 */
[----:B------:R-:W-:Y:S05]  /*5720*/  BRA `(.L_x_1085) ;  /* 0x0000000400c47947 */ /* 0x000fea0003800000 */
.L_x_1097:
        /* <DEDUP_REMOVED lines=10> */
[----:B------:R-:W0:Y:S02]  /*57d0*/  F2I.FTZ.U32.TRUNC.NTZ R5, R5 ;  /* 0x0000000500057305 */ /* 0x000e24000021f000 */
[----:B0-----:R0:W-:Y:S01]  /*57e0*/  STG.E.U16 desc[UR36][R2.64], R5 ;  /* 0x0000000502007986 */ /* 0x0011e2000c101524 */
[----:B------:R-:W-:Y:S05]  /*57f0*/  BRA `(.L_x_1085) ;  /* 0x0000000400907947 */ /* 0x000fea0003800000 */
.L_x_1109:
        /* <DEDUP_REMOVED lines=17> */
.L_x_1112:
[----:B------:R-:W-:-:S04]  /*5910*/  LOP3.LUT R0, R7, 0x80000000, RZ, 0xc0, !PT ;  /* 0x8000000007007812 */ /* 0x000fc800078ec0ff */
[----:B------:R-:W-:-:S04]  /*5920*/  SHF.R.U32.HI R5, RZ, 0x18, R0 ;  /* 0x00000018ff057819 */ /* 0x000fc80000011600 */
[----:B------:R-:W-:-:S04]  /*5930*/  LOP3.LUT R4, R4, R5, RZ, 0xfc, !PT ;  /* 0x0000000504047212 */ /* 0x000fc800078efcff */
[----:B------:R-:W-:-:S07]  /*5940*/  PRMT R0, R4, 0x7610, R0 ;  /* 0x0000761004007816 */ /* 0x000fce0000000000 */
.L_x_1111:
[----:B------:R-:W-:Y:S05]  /*5950*/  BSYNC B0 ;  /* 0x0000000000007941 */ /* 0x000fea0003800000 */
.L_x_1110:
[----:B------:R0:W-:Y:S01]  /*5960*/  STG.E.U8 desc[UR36][R2.64], R0 ;  /* 0x0000000002007986 */ /* 0x0001e2000c101124 */
[----:B------:R-:W-:Y:S01]  /*5970*/  IMAD.MOV.U32 R19, RZ, RZ, R23 ;  /* 0x000000ffff137224 */ /* 0x000fe200078e0017 */
[----:B------:R-:W-:Y:S06]  /*5980*/  BRA `(.L_x_1085) ;  /* 0x00000004002c7947 */ /* 0x000fec0003800000 */
.L_x_1108:
        /* <DEDUP_REMOVED lines=17> */
.L_x_1115:
[----:B------:R-:W-:-:S04]  /*5aa0*/  LOP3.LUT R0, R7, 0x80000000, RZ, 0xc0, !PT ;  /* 0x8000000007007812 */ /* 0x000fc800078ec0ff */
[----:B------:R-:W-:-:S04]  /*5ab0*/  SHF.R.U32.HI R5, RZ, 0x18, R0 ;  /* 0x00000018ff057819 */ /* 0x000fc80000011600 */
[----:B------:R-:W-:-:S04]  /*5ac0*/  LOP3.LUT R4, R4, R5, RZ, 0xfc, !PT ;  /* 0x0000000504047212 */ /* 0x000fc800078efcff */
[----:B------:R-:W-:-:S07]  /*5ad0*/  PRMT R0, R4, 0x7610, R0 ;  /* 0x0000761004007816 */ /* 0x000fce0000000000 */
.L_x_1114:
[----:B------:R-:W-:Y:S05]  /*5ae0*/  BSYNC B0 ;  /* 0x0000000000007941 */ /* 0x000fea0003800000 */
.L_x_1113:
[----:B------:R0:W-:Y:S01]  /*5af0*/  STG.E.U8 desc[UR36][R2.64], R0 ;  /* 0x0000000002007986 */ /* 0x0001e2000c101124 */
[----:B------:R-:W-:Y:S01]  /*5b00*/  IMAD.MOV.U32 R19, RZ, RZ, R23 ;  /* 0x000000ffff137224 */ /* 0x000fe200078e0017 */
[----:B------:R-:W-:Y:S06]  /*5b10*/  BRA `(.L_x_1085) ;  /* 0x0000000000c87947 */ /* 0x000fec0003800000 */
.L_x_1107:
[----:B------:R-:W-:-:S13]  /*5b20*/  ISETP.NE.AND P0, PT, R4, 0x1c, PT ;  /* 0x0000001c0400780c */ /* 0x000fda0003f05270 */
[----:B------:R-:W-:Y:S05]  /*5b30*/  @!P0 BRA `(.L_x_1116) ;  /* 0x0000000000b08947 */ /* 0x000fea0003800000 */
[----:B------:R-:W-:-:S13]  /*5b40*/  ISETP.NE.AND P0, PT, R4, 0x1d, PT ;  /* 0x0000001d0400780c */ /* 0x000fda0003f05270 */
[----:B------:R-:W-:Y:S05]  /*5b50*/  @!P0 BRA `(.L_x_1117) ;  /* 0x0000000000948947 */ /* 0x000fea0003800000 */
[----:B------:R-:W-:-:S13]  /*5b60*/  ISETP.NE.AND P0, PT, R4, 0x2c, PT ;  /* 0x0000002c0400780c */ /* 0x000fda0003f05270 */
[----:B------:R-:W-:Y:S05]  /*5b70*/  @P0 BRA `(.L_x_1090) ;  /* 0x0000000000440947 */ /* 0x000fea0003800000 */
[----:B------:R-:W-:Y:S02]  /*5b80*/  HADD2.F32 R5, -RZ, R0.H0_H0 ;  /* 0x20000000ff057230 */ /* 0x000fe40000004100 */
        /* <DEDUP_REMOVED lines=16> */
.L_x_1090:
        /* <DEDUP_REMOVED lines=16> */
.L_x_1118:
[----:B------:R-:W-:Y:S01]  /*5d90*/  IMAD.MOV.U32 R19, RZ, RZ, R23 ;  /* 0x000000ffff137224 */ /* 0x000fe200078e0017 */
[----:B------:R-:W-:Y:S06]  /*5da0*/  BRA `(.L_x_1085) ;  /* 0x0000000000247947 */ /* 0x000fec0003800000 */
.L_x_1117:
[----:B------:R-:W-:Y:S02]  /*5db0*/  HADD2.F32 R4, -RZ, R0.H0_H0 ;  /* 0x20000000ff047230 */ /* 0x000fe40000004100 */
[----:B------:R-:W-:-:S04]  /*5dc0*/  IMAD.MOV.U32 R19, RZ, RZ, R23 ;  /* 0x000000ffff137224 */ /* 0x000fc800078e0017 */
[----:B------:R-:W0:Y:S02]  /*5dd0*/  F2I.U64.TRUNC R4, R4 ;  /* 0x0000000400047311 */ /* 0x000e24000020d800 */
[----:B0-----:R0:W-:Y:S01]  /*5de0*/  STG.E.64 desc[UR36][R2.64], R4 ;  /* 0x0000000402007986 */ /* 0x0011e2000c101b24 */
[----:B------:R-:W-:Y:S05]  /*5df0*/  BRA `(.L_x_1085) ;  /* 0x0000000000107947 */ /* 0x000fea0003800000 */
.L_x_1116:
[----:B------:R-:W-:Y:S02]  /*5e00*/  HADD2.F32 R0, -RZ, R0.H0_H0 ;  /* 0x20000000ff007230 */ /* 0x000fe40000004100 */
[----:B------:R-:W-:Y:S02]  /*5e10*/  IMAD.MOV.U32 R19, RZ, RZ, R23 ;  /* 0x000000ffff137224 */ /* 0x000fe400078e0017 */
[----:B------:R-:W0:Y:S02]  /*5e20*/  F2I.FTZ.U32.TRUNC.NTZ R5, R0 ;  /* 0x0000000000057305 */ /* 0x000e24000021f000 */
[----:B0-----:R0:W-:Y:S03]  /*5e30*/  STG.E desc[UR36][R2.64], R5 ;  /* 0x0000000502007986 */ /* 0x0011e6000c101924 */
.L_x_1085:
[----:B------:R-:W-:Y:S05]  /*5e40*/  BSYNC B6 ;  /* 0x0000000000067941 */ /* 0x000fea0003800000 */
.L_x_1084:
[----:B------:R-:W-:Y:S01]  /*5e50*/  ISETP.GE.AND P0, PT, R19, R16, PT ;  /* 0x000000101300720c */ /* 0x000fe20003f06270 */
[----:B------:R-:W-:-:S12]  /*5e60*/  BSSY B6, `(.L_x_1119) ;  /* 0x00001fc000067945 */ /* 0x000fd80003800000 */
[----:B------:R-:W-:Y:S05]  /*5e70*/  @P0 BRA `(.L_x_1120) ;  /* 0x0000001c00e80947 */ /* 0x000fea0003800000 */
[----:B012345:R-:W0:Y:S01]  /*5e80*/  LDC.64 R2, c[0x0][0x218] ;  /* 0x00008600ff027b82 */ /* 0x03fe220000000a00 */
        /* <DEDUP_REMOVED lines=17> */
[----:B------:R-:W-:-:S06]  /*5fa0*/  HADD2.F32 R25, -RZ, R25.H0_H0 ;  /* 0x20000019ff197230 */ /* 0x000fcc0000004100 */
[----:B------:R-:W0:Y:S02]  /*5fb0*/  F2I.FTZ.TRUNC.NTZ R25, R25 ;  /* 0x0000001900197305 */ /* 0x000e24000021f100 */
[----:B0-----:R3:W-:Y:S01]  /*5fc0*/  STG.E.U8 desc[UR36][R2.64], R25 ;  /* 0x0000001902007986 */ /* 0x0017e2000c101124 */
[----:B------:R-:W-:Y:S05]  /*5fd0*/  BRA `(.L_x_1126) ;  /* 0x0000000c00947947 */ /* 0x000fea0003800000 */
.L_x_1124:
[----:B------:R-:W-:-:S06]  /*5fe0*/  HADD2.F32 R5, -RZ, R25.H0_H0 ;  /* 0x20000019ff057230 */ /* 0x000fcc0000004100 */
[----:B------:R-:W0:Y:S02]  /*5ff0*/  F2I.S64.TRUNC R4, R5 ;  /* 0x0000000500047311 */ /* 0x000e24000020d900 */
[----:B0-----:R4:W-:Y:S01]  /*6000*/  STG.E.U8 desc[UR36][R2.64], R4 ;  /* 0x0000000402007986 */ /* 0x0019e2000c101124 */
[----:B------:R-:W-:Y:S05]  /*6010*/  BRA `(.L_x_1126) ;  /* 0x0000000c00847947 */ /* 0x000fea0003800000 */
.L_x_1123:
        /* <DEDUP_REMOVED lines=10> */
.L_x_1128:
[----:B------:R-:W-:-:S06]  /*60c0*/  HADD2.F32 R25, -RZ, R25.H0_H0 ;  /* 0x20000019ff197230 */ /* 0x000fcc0000004100 */
[----:B------:R-:W0:Y:S02]  /*60d0*/  F2I.FTZ.TRUNC.NTZ R25, R25 ;  /* 0x0000001900197305 */ /* 0x000e24000021f100 */
[----:B0-----:R2:W-:Y:S01]  /*60e0*/  STG.E desc[UR36][R2.64], R25 ;  /* 0x0000001902007986 */ /* 0x0015e2000c101924 */
[----:B------:R-:W-:Y:S05]  /*60f0*/  BRA `(.L_x_1126) ;  /* 0x0000000c004c7947 */ /* 0x000fea0003800000 */
.L_x_1127:
[----:B------:R-:W-:-:S06]  /*6100*/  HADD2.F32 R25, -RZ, R25.H0_H0 ;  /* 0x20000019ff197230 */ /* 0x000fcc0000004100 */
[----:B------:R-:W0:Y:S02]  /*6110*/  F2I.FTZ.TRUNC.NTZ R25, R25 ;  /* 0x0000001900197305 */ /* 0x000e24000021f100 */
[----:B0-----:R0:W-:Y:S01]  /*6120*/  STG.E.U16 desc[UR36][R2.64], R25 ;  /* 0x0000001902007986 */ /* 0x0011e2000c101524 */
[----:B------:R-:W-:Y:S05]  /*6130*/  BRA `(.L_x_1126) ;  /* 0x0000000c003c7947 */ /* 0x000fea0003800000 */
.L_x_1122:
        /* <DEDUP_REMOVED lines=9> */
.L_x_1130:
[----:B------:R0:W-:Y:S01]  /*61d0*/  STG.E.U16 desc[UR36][R2.64], R25 ;  /* 0x0000001902007986 */ /* 0x0001e2000c101524 */
[----:B------:R-:W-:Y:S05]  /*61e0*/  BRA `(.L_x_1126) ;  /* 0x0000000c00107947 */ /* 0x000fea0003800000 */
.L_x_1129:
        /* <DEDUP_REMOVED lines=10> */
.L_x_1132:
[----:B------:R-:W-:-:S05]  /*6290*/  HADD2.F32 R0, -RZ, R25.H0_H0 ;  /* 0x20000019ff007230 */ /* 0x000fca0000004100 */
[----:B------:R-:W-:-:S04]  /*62a0*/  F2FP.F16.F32.PACK_AB R0, RZ, R0 ;  /* 0x00000000ff00723e */ /* 0x000fc800000000ff */
[----:B------:R-:W-:-:S05]  /*62b0*/  PRMT R0, R0, 0x5410, RZ ;  /* 0x0000541000007816 */ /* 0x000fca00000000ff */
[----:B------:R0:W-:Y:S01]  /*62c0*/  STG.E desc[UR36][R2.64], R0 ;  /* 0x0000000002007986 */ /* 0x0001e2000c101924 */
[----:B------:R-:W-:Y:S05]  /*62d0*/  BRA `(.L_x_1126) ;  /* 0x0000000800d47947 */ /* 0x000fea0003800000 */
.L_x_1131:
[----:B------:R-:W-:-:S05]  /*62e0*/  HADD2.F32 R4, -RZ, R25.H0_H0 ;  /* 0x20000019ff047230 */ /* 0x000fca0000004100 */
[----:B------:R-:W-:-:S06]  /*62f0*/  FMUL.FTZ R4, R4, 1 ;  /* 0x3f80000004047820 */ /* 0x000fcc0000410000 */
[----:B------:R-:W0:Y:S02]  /*6300*/  F2F.F64.F32 R4, R4 ;  /* 0x0000000400047310 */ /* 0x000e240000201800 */
[----:B0-----:R0:W-:Y:S01]  /*6310*/  STG.E.64 desc[UR36][R2.64], R4 ;  /* 0x0000000402007986 */ /* 0x0011e2000c101b24 */
[----:B------:R-:W-:Y:S05]  /*6320*/  BRA `(.L_x_1126) ;  /* 0x0000000800c07947 */ /* 0x000fea0003800000 */
.L_x_1121:
        /* <DEDUP_REMOVED lines=13> */
.L_x_1135:
[----:B------:R-:W-:Y:S01]  /*6400*/  HADD2.F32 R25, -RZ, R25.H0_H0 ;  /* 0x20000019ff197230 */ /* 0x000fe20000004100 */
[----:B------:R-:W-:-:S04]  /*6410*/  CS2R R6, SRZ ;  /* 0x0000000000067805 */ /* 0x000fc8000001ff00 */
[----:B------:R-:W-:-:S06]  /*6420*/  FMUL.FTZ R4, R25, 1 ;  /* 0x3f80000019047820 */ /* 0x000fcc0000410000 */
[----:B------:R-:W0:Y:S02]  /*6430*/  F2F.F64.F32 R4, R4 ;  /* 0x0000000400047310 */ /* 0x000e240000201800 */
[----:B0-----:R0:W-:Y:S01]  /*6440*/  STG.E.128 desc[UR36][R2.64], R4 ;  /* 0x0000000402007986 */ /* 0x0011e2000c101d24 */
[----:B------:R-:W-:Y:S05]  /*6450*/  BRA `(.L_x_1126) ;  /* 0x0000000800747947 */ /* 0x000fea0003800000 */
.L_x_1134:
        /* <DEDUP_REMOVED lines=21> */
.L_x_1139:
[----:B------:R-:W-:Y:S05]  /*65b0*/  BSYNC B0 ;  /* 0x0000000000007941 */ /* 0x000fea0003800000 */
.L_x_1138:
[----:B------:R-:W-:-:S05]  /*65c0*/  LOP3.LUT R5, R0, R5, RZ, 0xfc, !PT ;  /* 0x0000000500057212 */ /* 0x000fca00078efcff */
[----:B------:R0:W-:Y:S01]  /*65d0*/  STG.E.U8 desc[UR36][R2.64], R5 ;  /* 0x0000000502007986 */ /* 0x0001e2000c101124 */
[----:B------:R-:W-:Y:S05]  /*65e0*/  BRA `(.L_x_1126) ;  /* 0x0000000800107947 */ /* 0x000fea0003800000 */
.L_x_1137:
        /* <DEDUP_REMOVED lines=13> */
.L_x_1141:
[----:B------:R-:W-:Y:S01]  /*66c0*/  IMAD.MOV.U32 R0, RZ, RZ, 0x7f ;  /* 0x0000007fff007424 */ /* 0x000fe200078e00ff */
[----:B------:R-:W-:-:S04]  /*66d0*/  ISETP.GT.U32.AND P0, PT, R4, 0x7f800000, PT ;  /* 0x7f8000000400780c */ /* 0x000fc80003f04070 */
[----:B------:R-:W-:-:S09]  /*66e0*/  SEL R0, R0, 0x7c, P0 ;  /* 0x0000007c00007807 */ /* 0x000fd20000000000 */
.L_x_1142:
[----:B------:R-:W-:Y:S05]  /*66f0*/  BSYNC B0 ;  /* 0x0000000000007941 */ /* 0x000fea0003800000 */
.L_x_1140:
[----:B------:R-:W-:-:S04]  /*6700*/  LOP3.LUT R4, R25, 0x80000000, RZ, 0xc0, !PT ;  /* 0x8000000019047812 */ /* 0x000fc800078ec0ff */
[----:B------:R-:W-:-:S04]  /*6710*/  SHF.R.U32.HI R5, RZ, 0x18, R4 ;  /* 0x00000018ff057819 */ /* 0x000fc80000011604 */
[----:B------:R-:W-:-:S05]  /*6720*/  LOP3.LUT R5, R0, R5, RZ, 0xfc, !PT ;  /* 0x0000000500057212 */ /* 0x000fca00078efcff */
[----:B------:R0:W-:Y:S01]  /*6730*/  STG.E.U8 desc[UR36][R2.64], R5 ;  /* 0x0000000502007986 */ /* 0x0001e2000c101124 */
[----:B------:R-:W-:Y:S05]  /*6740*/  BRA `(.L_x_1126) ;  /* 0x0000000400b87947 */ /* 0x000fea0003800000 */
.L_x_1136:
[----:B------:R-:W-:-:S05]  /*6750*/  HADD2.F32 R0, -RZ, R25.H0_H0 ;  /* 0x20000019ff007230 */ /* 0x000fca0000004100 */
[----:B------:R-:W-:-:S05]  /*6760*/  F2FP.BF16.F32.PACK_AB R0, RZ, R0 ;  /* 0x00000000ff00723e */ /* 0x000fca00000010ff */
[----:B------:R0:W-:Y:S01]  /*6770*/  STG.E.U16 desc[UR36][R2.64], R0 ;  /* 0x0000000002007986 */ /* 0x0001e2000c101524 */
[----:B------:R-:W-:Y:S05]  /*6780*/  BRA `(.L_x_1126) ;  /* 0x0000000400a87947 */ /* 0x000fea0003800000 */
.L_x_1133:
        /* <DEDUP_REMOVED lines=12> */
.L_x_1145:
        /* <DEDUP_REMOVED lines=17> */
.L_x_1148:
[----:B------:R-:W-:-:S04]  /*6960*/  LOP3.LUT R0, R25, 0x80000000, RZ, 0xc0, !PT ;  /* 0x8000000019007812 */ /* 0x000fc800078ec0ff */
[----:B------:R-:W-:-:S04]  /*6970*/  SHF.R.U32.HI R5, RZ, 0x18, R0 ;  /* 0x00000018ff057819 */ /* 0x000fc80000011600 */
[----:B------:R-:W-:-:S04]  /*6980*/  LOP3.LUT R4, R4, R5, RZ, 0xfc, !PT ;  /* 0x0000000504047212 */ /* 0x000fc800078efcff */
[----:B------:R-:W-:-:S07]  /*6990*/  PRMT R0, R4, 0x7610, R0 ;  /* 0x0000761004007816 */ /* 0x000fce0000000000 */
.L_x_1147:
[----:B------:R-:W-:Y:S05]  /*69a0*/  BSYNC B0 ;  /* 0x0000000000007941 */ /* 0x000fea0003800000 */
.L_x_1146:
[----:B------:R0:W-:Y:S01]  /*69b0*/  STG.E.U8 desc[UR36][R2.64], R0 ;  /* 0x0000000002007986 */ /* 0x0001e2000c101124 */
[----:B------:R-:W-:Y:S05]  /*69c0*/  BRA `(.L_x_1126) ;  /* 0x0000000400187947 */ /* 0x000fea0003800000 */
.L_x_1144:
        /* <DEDUP_REMOVED lines=17> */
.L_x_1151:
[----:B------:R-:W-:-:S04]  /*6ae0*/  LOP3.LUT R0, R25, 0x80000000, RZ, 0xc0, !PT ;  /* 0x8000000019007812 */ /* 0x000fc800078ec0ff */
[----:B------:R-:W-:-:S04]  /*6af0*/  SHF.R.U32.HI R5, RZ, 0x18, R0 ;  /* 0x00000018ff057819 */ /* 0x000fc80000011600 */
[----:B------:R-:W-:-:S04]  /*6b00*/  LOP3.LUT R4, R4, R5, RZ, 0xfc, !PT ;  /* 0x0000000504047212 */ /* 0x000fc800078efcff */
[----:B------:R-:W-:-:S07]  /*6b10*/  PRMT R0, R4, 0x7610, R0 ;  /* 0x0000761004007816 */ /* 0x000fce0000000000 */
.L_x_1150:
[----:B------:R-:W-:Y:S05]  /*6b20*/  BSYNC B0 ;  /* 0x0000000000007941 */ /* 0x000fea0003800000 */
.L_x_1149:
[----:B------:R0:W-:Y:S01]  /*6b30*/  STG.E.U8 desc[UR36][R2.64], R0 ;  /* 0x0000000002007986 */ /* 0x0001e2000c101124 */
[----:B------:R-:W-:Y:S05]  /*6b40*/  BRA `(.L_x_1126) ;  /* 0x0000000000b87947 */ /* 0x000fea0003800000 */
.L_x_1143:
[----:B------:R-:W-:-:S13]  /*6b50*/  ISETP.NE.AND P0, PT, R0, 0x1c, PT ;  /* 0x0000001c0000780c */ /* 0x000fda0003f05270 */
[----:B------:R-:W-:Y:S05]  /*6b60*/  @!P0 BRA `(.L_x_1152) ;  /* 0x0000000000a48947 */ /* 0x000fea0003800000 */
[----:B------:R-:W-:-:S13]  /*6b70*/  ISETP.NE.AND P0, PT, R0, 0x1d, PT ;  /* 0x0000001d0000780c */ /* 0x000fda0003f05270 */
[----:B------:R-:W-:Y:S05]  /*6b80*/  @!P0 BRA `(.L_x_1153) ;  /* 0x00000000008c8947 */ /* 0x000fea0003800000 */
[----:B------:R-:W-:-:S13]  /*6b90*/  ISETP.NE.AND P0, PT, R0, 0x2c, PT ;  /* 0x0000002c0000780c */ /* 0x000fda0003f05270 */
[----:B------:R-:W-:Y:S05]  /*6ba0*/  @P0 BRA `(.L_x_1125) ;  /* 0x0000000000400947 */ /* 0x000fea0003800000 */
[----:B------:R-:W-:Y:S02]  /*6bb0*/  HADD2.F32 R25, -RZ, R25.H0_H0 ;  /* 0x20000019ff197230 */ /* 0x000fe40000004100 */
        /* <DEDUP_REMOVED lines=15> */
.L_x_1125:
        /* <DEDUP_REMOVED lines=16> */
.L_x_1154:
[----:B------:R-:W-:Y:S05]  /*6db0*/  BRA `(.L_x_1126) ;  /* 0x00000000001c7947 */ /* 0x000fea0003800000 */
.L_x_1153:
[----:B------:R-:W-:-:S06]  /*6dc0*/  HADD2.F32 R4, -RZ, R25.H0_H0 ;  /* 0x20000019ff047230 */ /* 0x000fcc0000004100 */
[----:B------:R-:W0:Y:S02]  /*6dd0*/  F2I.U64.TRUNC R4, R4 ;  /* 0x0000000400047311 */ /* 0x000e24000020d800 */
[----:B0-----:R0:W-:Y:S01]  /*6de0*/  STG.E.64 desc[UR36][R2.64], R4 ;  /* 0x0000000402007986 */ /* 0x0011e2000c101b24 */
[----:B------:R-:W-:Y:S05]  /*6df0*/  BRA `(.L_x_1126) ;  /* 0x00000000000c7947 */ /* 0x000fea0003800000 */
.L_x_1152:
[----:B------:R-:W-:-:S06]  /*6e00*/  HADD2.F32 R25, -RZ, R25.H0_H0 ;  /* 0x20000019ff197230 */ /* 0x000fcc0000004100 */
[----:B------:R-:W0:Y:S02]  /*6e10*/  F2I.FTZ.U32.TRUNC.NTZ R25, R25 ;  /* 0x0000001900197305 */ /* 0x000e24000021f000 */
[----:B0-----:R0:W-:Y:S02]  /*6e20*/  STG.E desc[UR36][R2.64], R25 ;  /* 0x0000001902007986 */ /* 0x0011e4000c101924 */
.L_x_1126:
        /* <DEDUP_REMOVED lines=25> */
.L_x_1158:
[----:B------:R-:W-:-:S06]  /*6fc0*/  HADD2.F32 R5, -RZ, R24.H0_H0 ;  /* 0x20000018ff057230 */ /* 0x000fcc0000004100 */
[----:B------:R-:W0:Y:S02]  /*6fd0*/  F2I.S64.TRUNC R4, R5 ;  /* 0x0000000500047311 */ /* 0x000e24000020d900 */
[----:B0-----:R0:W-:Y:S01]  /*6fe0*/  STG.E.U8 desc[UR36][R2.64], R4 ;  /* 0x0000000402007986 */ /* 0x0011e2000c101124 */
[----:B------:R-:W-:Y:S05]  /*6ff0*/  BRA `(.L_x_1160) ;  /* 0x0000000c00847947 */ /* 0x000fea0003800000 */
.L_x_1157:
        /* <DEDUP_REMOVED lines=10> */
.L_x_1162:
[----:B------:R-:W-:-:S04]  /*70a0*/  HADD2.F32 R24, -RZ, R24.H0_H0 ;  /* 0x20000018ff187230 */ /* 0x000fc80000004100 */
[----:B------:R-:W0:Y:S02]  /*70b0*/  F2I.FTZ.TRUNC.NTZ R5, R24 ;  /* 0x0000001800057305 */ /* 0x000e24000021f100 */
[----:B0-----:R0:W-:Y:S01]  /*70c0*/  STG.E desc[UR36][R2.64], R5 ;  /* 0x0000000502007986 */ /* 0x0011e2000c101924 */
[----:B------:R-:W-:Y:S05]  /*70d0*/  BRA `(.L_x_1160) ;  /* 0x0000000c004c7947 */ /* 0x000fea0003800000 */
.L_x_1161:
[----:B------:R-:W-:-:S04]  /*70e0*/  HADD2.F32 R24, -RZ, R24.H0_H0 ;  /* 0x20000018ff187230 */ /* 0x000fc80000004100 */
[----:B------:R-:W0:Y:S02]  /*70f0*/  F2I.FTZ.TRUNC.NTZ R5, R24 ;  /* 0x0000001800057305 */ /* 0x000e24000021f100 */
[----:B0-----:R0:W-:Y:S01]  /*7100*/  STG.E.U16 desc[UR36][R2.64], R5 ;  /* 0x0000000502007986 */ /* 0x0011e2000c101524 */
[----:B------:R-:W-:Y:S05]  /*7110*/  BRA `(.L_x_1160) ;  /* 0x0000000c003c7947 */ /* 0x000fea0003800000 */
.L_x_1156:
        /* <DEDUP_REMOVED lines=9> */
.L_x_1164:
[----:B------:R0:W-:Y:S01]  /*71b0*/  STG.E.U16 desc[UR36][R2.64], R24 ;  /* 0x0000001802007986 */ /* 0x0001e2000c101524 */
[----:B------:R-:W-:Y:S05]  /*71c0*/  BRA `(.L_x_1160) ;  /* 0x0000000c00107947 */ /* 0x000fea0003800000 */
.L_x_1163:
        /* <DEDUP_REMOVED lines=10> */
.L_x_1166:
[----:B------:R-:W-:-:S05]  /*7270*/  HADD2.F32 R0, -RZ, R24.H0_H0 ;  /* 0x20000018ff007230 */ /* 0x000fca0000004100 */
[----:B------:R-:W-:-:S04]  /*7280*/  F2FP.F16.F32.PACK_AB R0, RZ, R0 ;  /* 0x00000000ff00723e */ /* 0x000fc800000000ff */
[----:B------:R-:W-:-:S05]  /*7290*/  PRMT R0, R0, 0x5410, RZ ;  /* 0x0000541000007816 */ /* 0x000fca00000000ff */
[----:B------:R0:W-:Y:S01]  /*72a0*/  STG.E desc[UR36][R2.64], R0 ;  /* 0x0000000002007986 */ /* 0x0001e2000c101924 */
[----:B------:R-:W-:Y:S05]  /*72b0*/  BRA `(.L_x_1160) ;  /* 0x0000000800d47947 */ /* 0x000fea0003800000 */
.L_x_1165:
[----:B------:R-:W-:-:S05]  /*72c0*/  HADD2.F32 R4, -RZ, R24.H0_H0 ;  /* 0x20000018ff047230 */ /* 0x000fca0000004100 */
[----:B------:R-:W-:-:S06]  /*72d0*/  FMUL.FTZ R4, R4, 1 ;  /* 0x3f80000004047820 */ /* 0x000fcc0000410000 */
[----:B------:R-:W0:Y:S02]  /*72e0*/  F2F.F64.F32 R4, R4 ;  /* 0x0000000400047310 */ /* 0x000e240000201800 */
[----:B0-----:R0:W-:Y:S01]  /*72f0*/  STG.E.64 desc[UR36][R2.64], R4 ;  /* 0x0000000402007986 */ /* 0x0011e2000c101b24 */
[----:B------:R-:W-:Y:S05]  /*7300*/  BRA `(.L_x_1160) ;  /* 0x0000000800c07947 */ /* 0x000fea0003800000 */
.L_x_1155:
        /* <DEDUP_REMOVED lines=13> */
.L_x_1169:
[----:B------:R-:W-:Y:S01]  /*73e0*/  HADD2.F32 R24, -RZ, R24.H0_H0 ;  /* 0x20000018ff187230 */ /* 0x000fe20000004100 */
[----:B------:R-:W-:-:S04]  /*73f0*/  CS2R R6, SRZ ;  /* 0x0000000000067805 */ /* 0x000fc8000001ff00 */
[----:B------:R-:W-:-:S06]  /*7400*/  FMUL.FTZ R4, R24, 1 ;  /* 0x3f80000018047820 */ /* 0x000fcc0000410000 */
[----:B------:R-:W0:Y:S02]  /*7410*/  F2F.F64.F32 R4, R4 ;  /* 0x0000000400047310 */ /* 0x000e240000201800 */
[----:B0-----:R0:W-:Y:S01]  /*7420*/  STG.E.128 desc[UR36][R2.64], R4 ;  /* 0x0000000402007986 */ /* 0x0011e2000c101d24 */
[----:B------:R-:W-:Y:S05]  /*7430*/  BRA `(.L_x_1160) ;  /* 0x0000000800747947 */ /* 0x000fea0003800000 */
.L_x_1168:
        /* <DEDUP_REMOVED lines=21> */
.L_x_1173:
[----:B------:R-:W-:Y:S05]  /*7590*/  BSYNC B0 ;  /* 0x0000000000007941 */ /* 0x000fea0003800000 */
.L_x_1172:
[----:B------:R-:W-:-:S05]  /*75a0*/  LOP3.LUT R5, R0, R5, RZ, 0xfc, !PT ;  /* 0x0000000500057212 */ /* 0x000fca00078efcff */
[----:B------:R0:W-:Y:S01]  /*75b0*/  STG.E.U8 desc[UR36][R2.64], R5 ;  /* 0x0000000502007986 */ /* 0x0001e2000c101124 */
[----:B------:R-:W-:Y:S05]  /*75c0*/  BRA `(.L_x_1160) ;  /* 0x0000000800107947 */ /* 0x000fea0003800000 */
.L_x_1171:
        /* <DEDUP_REMOVED lines=13> */
.L_x_1175:
[----:B------:R-:W-:Y:S01]  /*76a0*/  IMAD.MOV.U32 R0, RZ, RZ, 0x7f ;  /* 0x0000007fff007424 */ /* 0x000fe200078e00ff */
[----:B------:R-:W-:-:S04]  /*76b0*/  ISETP.GT.U32.AND P0, PT, R4, 0x7f800000, PT ;  /* 0x7f8000000400780c */ /* 0x000fc80003f04070 */
[----:B------:R-:W-:-:S09]  /*76c0*/  SEL R0, R0, 0x7c, P0 ;  /* 0x0000007c00007807 */ /* 0x000fd20000000000 */
.L_x_1176:
[----:B------:R-:W-:Y:S05]  /*76d0*/  BSYNC B0 ;  /* 0x0000000000007941 */ /* 0x000fea0003800000 */
.L_x_1174:
[----:B------:R-:W-:-:S04]  /*76e0*/  LOP3.LUT R4, R5, 0x80000000, RZ, 0xc0, !PT ;  /* 0x8000000005047812 */ /* 0x000fc800078ec0ff */
[----:B------:R-:W-:-:S04]  /*76f0*/  SHF.R.U32.HI R5, RZ, 0x18, R4 ;  /* 0x00000018ff057819 */ /* 0x000fc80000011604 */
[----:B------:R-:W-:-:S05]  /*7700*/  LOP3.LUT R5, R0, R5, RZ, 0xfc, !PT ;  /* 0x0000000500057212 */ /* 0x000fca00078efcff */
[----:B------:R0:W-:Y:S01]  /*7710*/  STG.E.U8 desc[UR36][R2.64], R5 ;  /* 0x0000000502007986 */ /* 0x0001e2000c101124 */
[----:B------:R-:W-:Y:S05]  /*7720*/  BRA `(.L_x_1160) ;  /* 0x0000000400b87947 */ /* 0x000fea0003800000 */
.L_x_1170:
[----:B------:R-:W-:-:S05]  /*7730*/  HADD2.F32 R0, -RZ, R24.H0_H0 ;  /* 0x20000018ff007230 */ /* 0x000fca0000004100 */
[----:B------:R-:W-:-:S05]  /*7740*/  F2FP.BF16.F32.PACK_AB R0, RZ, R0 ;  /* 0x00000000ff00723e */ /* 0x000fca00000010ff */
[----:B------:R0:W-:Y:S01]  /*7750*/  STG.E.U16 desc[UR36][R2.64], R0 ;  /* 0x0000000002007986 */ /* 0x0001e2000c101524 */
[----:B------:R-:W-:Y:S05]  /*7760*/  BRA `(.L_x_1160) ;  /* 0x0000000400a87947 */ /* 0x000fea0003800000 */
.L_x_1167:
        /* <DEDUP_REMOVED lines=12> */
.L_x_1179:
        /* <DEDUP_REMOVED lines=17> */
.L_x_1182:
[----:B------:R-:W-:-:S04]  /*7940*/  LOP3.LUT R0, R7, 0x80000000, RZ, 0xc0, !PT ;  /* 0x8000000007007812 */ /* 0x000fc800078ec0ff */
[----:B------:R-:W-:-:S04]  /*7950*/  SHF.R.U32.HI R5, RZ, 0x18, R0 ;  /* 0x00000018ff057819 */ /* 0x000fc80000011600 */
[----:B------:R-:W-:-:S04]  /*7960*/  LOP3.LUT R4, R4, R5, RZ, 0xfc, !PT ;  /* 0x0000000504047212 */ /* 0x000fc800078efcff */
[----:B------:R-:W-:-:S07]  /*7970*/  PRMT R0, R4, 0x7610, R0 ;  /* 0x0000761004007816 */ /* 0x000fce0000000000 */
.L_x_1181:
[----:B------:R-:W-:Y:S05]  /*7980*/  BSYNC B0 ;  /* 0x0000000000007941 */ /* 0x000fea0003800000 */
.L_x_1180:
[----:B------:R3:W-:Y:S01]  /*7990*/  STG.E.U8 desc[UR36][R2.64], R0 ;  /* 0x0000000002007986 */ /* 0x0007e2000c101124 */
[----:B------:R-:W-:Y:S05]  /*79a0*/  BRA `(.L_x_1160) ;  /* 0x0000000400187947 */ /* 0x000fea0003800000 */
.L_x_1178:
        /* <DEDUP_REMOVED lines=17> */
.L_x_1185:
[----:B------:R-:W-:-:S04]  /*7ac0*/  LOP3.LUT R0, R7, 0x80000000, RZ, 0xc0, !PT ;  /* 0x8000000007007812 */ /* 0x000fc800078ec0ff */
[----:B------:R-:W-:-:S04]  /*7ad0*/  SHF.R.U32.HI R5, RZ, 0x18, R0 ;  /* 0x00000018ff057819 */ /* 0x000fc80000011600 */
[----:B------:R-:W-:-:S04]  /*7ae0*/  LOP3.LUT R4, R4, R5, RZ, 0xfc, !PT ;  /* 0x0000000504047212 */ /* 0x000fc800078efcff */
[----:B------:R-:W-:-:S07]  /*7af0*/  PRMT R0, R4, 0x7610, R0 ;  /* 0x0000761004007816 */ /* 0x000fce0000000000 */
.L_x_1184:
[----:B------:R-:W-:Y:S05]  /*7b00*/  BSYNC B0 ;  /* 0x0000000000007941 */ /* 0x000fea0003800000 */
.L_x_1183:
[----:B------:R0:W-:Y:S01]  /*7b10*/  STG.E.U8 desc[UR36][R2.64], R0 ;  /* 0x0000000002007986 */ /* 0x0001e2000c101124 */
[----:B------:R-:W-:Y:S05]  /*7b20*/  BRA `(.L_x_1160) ;  /* 0x0000000000b87947 */ /* 0x000fea0003800000 */
.L_x_1177:
        /* <DEDUP_REMOVED lines=22> */
.L_x_1159:
        /* <DEDUP_REMOVED lines=16> */
.L_x_1188:
[----:B------:R-:W-:Y:S05]  /*7d90*/  BRA `(.L_x_1160) ;  /* 0x00000000001c7947 */ /* 0x000fea0003800000 */
.L_x_1187:
[----:B------:R-:W-:-:S06]  /*7da0*/  HADD2.F32 R4, -RZ, R24.H0_H0 ;  /* 0x20000018ff047230 */ /* 0x000fcc0000004100 */
[----:B------:R-:W0:Y:S02]  /*7db0*/  F2I.U64.TRUNC R4, R4 ;  /* 0x0000000400047311 */ /* 0x000e24000020d800 */
[----:B0-----:R1:W-:Y:S01]  /*7dc0*/  STG.E.64 desc[UR36][R2.64], R4 ;  /* 0x0000000402007986 */ /* 0x0013e2000c101b24 */
[----:B------:R-:W-:Y:S05]  /*7dd0*/  BRA `(.L_x_1160) ;  /* 0x00000000000c7947 */ /* 0x000fea0003800000 */
.L_x_1186:
[----:B------:R-:W-:-:S04]  /*7de0*/  HADD2.F32 R24, -RZ, R24.H0_H0 ;  /* 0x20000018ff187230 */ /* 0x000fc80000004100 */
[----:B------:R-:W0:Y:S02]  /*7df0*/  F2I.FTZ.U32.TRUNC.NTZ R5, R24 ;  /* 0x0000001800057305 */ /* 0x000e24000021f000 */
[----:B0-----:R2:W-:Y:S02]  /*7e00*/  STG.E desc[UR36][R2.64], R5 ;  /* 0x0000000502007986 */ /* 0x0015e4000c101924 */
.L_x_1160:
[----:B------:R-:W-:-:S07]  /*7e10*/  VIADD R19, R19, 0x80 ;  /* 0x0000008013137836 */ /* 0x000fce0000000000 */
.L_x_1120:
[----:B------:R-:W-:Y:S05]  /*7e20*/  BSYNC B6 ;  /* 0x0000000000067941 */ /* 0x000fea0003800000 */
.L_x_1119:
[----:B------:R-:W-:-:S13]  /*7e30*/  ISETP.GE.AND P0, PT, R19, R16, PT ;  /* 0x000000101300720c */ /* 0x000fda0003f06270 */
[----:B------:R-:W-:Y:S05]  /*7e40*/  @P0 EXIT ;  /* 0x000000000000094d */ /* 0x000fea0003800000 */
[----:B012345:R-:W0:Y:S01]  /*7e50*/  LDC.64 R2, c[0x0][0x218] ;  /* 0x00008600ff027b82 */ /* 0x03fe220000000a00 */
        /* <DEDUP_REMOVED lines=20> */
.L_x_1192:
[----:B------:R-:W-:-:S06]  /*7fa0*/  HADD2.F32 R5, -RZ, R22.H0_H0 ;  /* 0x20000016ff057230 */ /* 0x000fcc0000004100 */
[----:B------:R-:W0:Y:S02]  /*7fb0*/  F2I.S64.TRUNC R4, R5 ;  /* 0x0000000500047311 */ /* 0x000e24000020d900 */
[----:B0-----:R-:W-:Y:S01]  /*7fc0*/  STG.E.U8 desc[UR36][R2.64], R4 ;  /* 0x0000000402007986 */ /* 0x001fe2000c101124 */
[----:B------:R-:W-:Y:S05]  /*7fd0*/  EXIT ;  /* 0x000000000000794d */ /* 0x000fea0003800000 */
.L_x_1191:
        /* <DEDUP_REMOVED lines=10> */
.L_x_1195:
[----:B------:R-:W-:-:S04]  /*8080*/  HADD2.F32 R22, -RZ, R22.H0_H0 ;  /* 0x20000016ff167230 */ /* 0x000fc80000004100 */
[----:B------:R-:W0:Y:S02]  /*8090*/  F2I.FTZ.TRUNC.NTZ R5, R22 ;  /* 0x0000001600057305 */ /* 0x000e24000021f100 */
[----:B0-----:R-:W-:Y:S01]  /*80a0*/  STG.E desc[UR36][R2.64], R5 ;  /* 0x0000000502007986 */ /* 0x001fe2000c101924 */
[----:B------:R-:W-:Y:S05]  /*80b0*/  EXIT ;  /* 0x000000000000794d */ /* 0x000fea0003800000 */
.L_x_1194:
[----:B------:R-:W-:-:S04]  /*80c0*/  HADD2.F32 R22, -RZ, R22.H0_H0 ;  /* 0x20000016ff167230 */ /* 0x000fc80000004100 */
[----:B------:R-:W0:Y:S02]  /*80d0*/  F2I.FTZ.TRUNC.NTZ R5, R22 ;  /* 0x0000001600057305 */ /* 0x000e24000021f100 */
[----:B0-----:R-:W-:Y:S01]  /*80e0*/  STG.E.U16 desc[UR36][R2.64], R5 ;  /* 0x0000000502007986 */ /* 0x001fe2000c101524 */
[----:B------:R-:W-:Y:S05]  /*80f0*/  EXIT ;  /* 0x000000000000794d */ /* 0x000fea0003800000 */
.L_x_1190:
        /* <DEDUP_REMOVED lines=9> */
.L_x_1197:
[----:B------:R-:W-:Y:S01]  /*8190*/  STG.E.U16 desc[UR36][R2.64], R22 ;  /* 0x0000001602007986 */ /* 0x000fe2000c101524 */
[----:B------:R-:W-:Y:S05]  /*81a0*/  EXIT ;  /* 0x000000000000794d */ /* 0x000fea0003800000 */
.L_x_1196:
        /* <DEDUP_REMOVED lines=10> */
.L_x_1199:
[----:B------:R-:W-:-:S05]  /*8250*/  HADD2.F32 R0, -RZ, R22.H0_H0 ;  /* 0x20000016ff007230 */ /* 0x000fca0000004100 */
[----:B------:R-:W-:-:S04]  /*8260*/  F2FP.F16.F32.PACK_AB R0, RZ, R0 ;  /* 0x00000000ff00723e */ /* 0x000fc800000000ff */
[----:B------:R-:W-:-:S05]  /*8270*/  PRMT R0, R0, 0x5410, RZ ;  /* 0x0000541000007816 */ /* 0x000fca00000000ff */
[----:B------:R-:W-:Y:S01]  /*8280*/  STG.E desc[UR36][R2.64], R0 ;  /* 0x0000000002007986 */ /* 0x000fe2000c101924 */
[----:B------:R-:W-:Y:S05]  /*8290*/  EXIT ;  /* 0x000000000000794d */ /* 0x000fea0003800000 */
.L_x_1198:
[----:B------:R-:W-:-:S05]  /*82a0*/  HADD2.F32 R4, -RZ, R22.H0_H0 ;  /* 0x20000016ff047230 */ /* 0x000fca0000004100 */
[----:B------:R-:W-:-:S06]  /*82b0*/  FMUL.FTZ R4, R4, 1 ;  /* 0x3f80000004047820 */ /* 0x000fcc0000410000 */
[----:B------:R-:W0:Y:S02]  /*82c0*/  F2F.F64.F32 R4, R4 ;  /* 0x0000000400047310 */ /* 0x000e240000201800 */
[----:B0-----:R-:W-:Y:S01]  /*82d0*/  STG.E.64 desc[UR36][R2.64], R4 ;  /* 0x0000000402007986 */ /* 0x001fe2000c101b24 */
[----:B------:R-:W-:Y:S05]  /*82e0*/  EXIT ;  /* 0x000000000000794d */ /* 0x000fea0003800000 */
.L_x_1189:
        /* <DEDUP_REMOVED lines=13> */
.L_x_1202:
[----:B------:R-:W-:Y:S01]  /*83c0*/  HADD2.F32 R22, -RZ, R22.H0_H0 ;  /* 0x20000016ff167230 */ /* 0x000fe20000004100 */
[----:B------:R-:W-:-:S04]  /*83d0*/  CS2R R6, SRZ ;  /* 0x0000000000067805 */ /* 0x000fc8000001ff00 */
[----:B------:R-:W-:-:S06]  /*83e0*/  FMUL.FTZ R4, R22, 1 ;  /* 0x3f80000016047820 */ /* 0x000fcc0000410000 */
[----:B------:R-:W0:Y:S02]  /*83f0*/  F2F.F64.F32 R4, R4 ;  /* 0x0000000400047310 */ /* 0x000e240000201800 */
[----:B0-----:R-:W-:Y:S01]  /*8400*/  STG.E.128 desc[UR36][R2.64], R4 ;  /* 0x0000000402007986 */ /* 0x001fe2000c101d24 */
[----:B------:R-:W-:Y:S05]  /*8410*/  EXIT ;  /* 0x000000000000794d */ /* 0x000fea0003800000 */
.L_x_1201:
        /* <DEDUP_REMOVED lines=21> */
.L_x_1206:
[----:B------:R-:W-:Y:S05]  /*8570*/  BSYNC B0 ;  /* 0x0000000000007941 */ /* 0x000fea0003800000 */
.L_x_1205:
[----:B------:R-:W-:-:S05]  /*8580*/  LOP3.LUT R5, R0, R5, RZ, 0xfc, !PT ;  /* 0x0000000500057212 */ /* 0x000fca00078efcff */
[----:B------:R-:W-:Y:S01]  /*8590*/  STG.E.U8 desc[UR36][R2.64], R5 ;  /* 0x0000000502007986 */ /* 0x000fe2000c101124 */
[----:B------:R-:W-:Y:S05]  /*85a0*/  EXIT ;  /* 0x000000000000794d */ /* 0x000fea0003800000 */
.L_x_1204:
        /* <DEDUP_REMOVED lines=13> */
.L_x_1208:
[----:B------:R-:W-:Y:S01]  /*8680*/  IMAD.MOV.U32 R0, RZ, RZ, 0x7f ;  /* 0x0000007fff007424 */ /* 0x000fe200078e00ff */
[----:B------:R-:W-:-:S04]  /*8690*/  ISETP.GT.U32.AND P0, PT, R4, 0x7f800000, PT ;  /* 0x7f8000000400780c */ /* 0x000fc80003f04070 */
[----:B------:R-:W-:-:S09]  /*86a0*/  SEL R0, R0, 0x7c, P0 ;  /* 0x0000007c00007807 */ /* 0x000fd20000000000 */
.L_x_1209:
[----:B------:R-:W-:Y:S05]  /*86b0*/  BSYNC B0 ;  /* 0x0000000000007941 */ /* 0x000fea0003800000 */
.L_x_1207:
[----:B------:R-:W-:-:S04]  /*86c0*/  LOP3.LUT R4, R5, 0x80000000, RZ, 0xc0, !PT ;  /* 0x8000000005047812 */ /* 0x000fc800078ec0ff */
[----:B------:R-:W-:-:S04]  /*86d0*/  SHF.R.U32.HI R5, RZ, 0x18, R4 ;  /* 0x00000018ff057819 */ /* 0x000fc80000011604 */
[----:B------:R-:W-:-:S05]  /*86e0*/  LOP3.LUT R5, R0, R5, RZ, 0xfc, !PT ;  /* 0x0000000500057212 */ /* 0x000fca00078efcff */
[----:B------:R-:W-:Y:S01]  /*86f0*/  STG.E.U8 desc[UR36][R2.64], R5 ;  /* 0x0000000502007986 */ /* 0x000fe2000c101124 */
[----:B------:R-:W-:Y:S05]  /*8700*/  EXIT ;  /* 0x000000000000794d */ /* 0x000fea0003800000 */
.L_x_1203:
[----:B------:R-:W-:-:S05]  /*8710*/  HADD2.F32 R0, -RZ, R22.H0_H0 ;  /* 0x20000016ff007230 */ /* 0x000fca0000004100 */
[----:B------:R-:W-:-:S05]  /*8720*/  F2FP.BF16.F32.PACK_AB R0, RZ, R0 ;  /* 0x00000000ff00723e */ /* 0x000fca00000010ff */
[----:B------:R-:W-:Y:S01]  /*8730*/  STG.E.U16 desc[UR36][R2.64], R0 ;  /* 0x0000000002007986 */ /* 0x000fe2000c101524 */
[----:B------:R-:W-:Y:S05]  /*8740*/  EXIT ;  /* 0x000000000000794d */ /* 0x000fea0003800000 */
.L_x_1200:
        /* <DEDUP_REMOVED lines=12> */
.L_x_1212:
        /* <DEDUP_REMOVED lines=17> */
.L_x_1215:
[----:B------:R-:W-:-:S04]  /*8920*/  LOP3.LUT R0, R7, 0x80000000, RZ, 0xc0, !PT ;  /* 0x8000000007007812 */ /* 0x000fc800078ec0ff */
[----:B------:R-:W-:-:S04]  /*8930*/  SHF.R.U32.HI R5, RZ, 0x18, R0 ;  /* 0x00000018ff057819 */ /* 0x000fc80000011600 */
[----:B------:R-:W-:-:S04]  /*8940*/  LOP3.LUT R4, R4, R5, RZ, 0xfc, !PT ;  /* 0x0000000504047212 */ /* 0x000fc800078efcff */
[----:B------:R-:W-:-:S07]  /*8950*/  PRMT R0, R4, 0x7610, R0 ;  /* 0x0000761004007816 */ /* 0x000fce0000000000 */
.L_x_1214:
[----:B------:R-:W-:Y:S05]  /*8960*/  BSYNC B0 ;  /* 0x0000000000007941 */ /* 0x000fea0003800000 */
.L_x_1213:
[----:B------:R-:W-:Y:S01]  /*8970*/  STG.E.U8 desc[UR36][R2.64], R0 ;  /* 0x0000000002007986 */ /* 0x000fe2000c101124 */
[----:B------:R-:W-:Y:S05]  /*8980*/  EXIT ;  /* 0x000000000000794d */ /* 0x000fea0003800000 */
.L_x_1211:
        /* <DEDUP_REMOVED lines=17> */
.L_x_1218:
[----:B------:R-:W-:-:S04]  /*8aa0*/  LOP3.LUT R0, R7, 0x80000000, RZ, 0xc0, !PT ;  /* 0x8000000007007812 */ /* 0x000fc800078ec0ff */
[----:B------:R-:W-:-:S04]  /*8ab0*/  SHF.R.U32.HI R5, RZ, 0x18, R0 ;  /* 0x00000018ff057819 */ /* 0x000fc80000011600 */
[----:B------:R-:W-:-:S04]  /*8ac0*/  LOP3.LUT R4, R4, R5, RZ, 0xfc, !PT ;  /* 0x0000000504047212 */ /* 0x000fc800078efcff */
[----:B------:R-:W-:-:S07]  /*8ad0*/  PRMT R0, R4, 0x7610, R0 ;  /* 0x0000761004007816 */ /* 0x000fce0000000000 */
.L_x_1217:
[----:B------:R-:W-:Y:S05]  /*8ae0*/  BSYNC B0 ;  /* 0x0000000000007941 */ /* 0x000fea0003800000 */
.L_x_1216:
[----:B------:R-:W-:Y:S01]  /*8af0*/  STG.E.U8 desc[UR36][R2.64], R0 ;  /* 0x0000000002007986 */ /* 0x000fe2000c101124 */
[----:B------:R-:W-:Y:S05]  /*8b00*/  EXIT ;  /* 0x000000000000794d */ /* 0x000fea0003800000 */
.L_x_1210:
        /* <DEDUP_REMOVED lines=22> */
.L_x_1193:
        /* <DEDUP_REMOVED lines=16> */
.L_x_1221:
[----:B------:R-:W-:Y:S05]  /*8d70*/  EXIT ;  /* 0x000000000000794d */ /* 0x000fea0003800000 */
.L_x_1220:
[----:B------:R-:W-:-:S06]  /*8d80*/  HADD2.F32 R4, -RZ, R22.H0_H0 ;  /* 0x20000016ff047230 */ /* 0x000fcc0000004100 */
[----:B------:R-:W0:Y:S02]  /*8d90*/  F2I.U64.TRUNC R4, R4 ;  /* 0x0000000400047311 */ /* 0x000e24000020d800 */
[----:B0-----:R-:W-:Y:S01]  /*8da0*/  STG.E.64 desc[UR36][R2.64], R4 ;  /* 0x0000000402007986 */ /* 0x001fe2000c101b24 */
[----:B------:R-:W-:Y:S05]  /*8db0*/  EXIT ;  /* 0x000000000000794d */ /* 0x000fea0003800000 */
.L_x_1219:
[----:B------:R-:W-:-:S04]  /*8dc0*/  HADD2.F32 R22, -RZ, R22.H0_H0 ;  /* 0x20000016ff167230 */ /* 0x000fc80000004100 */
[----:B------:R-:W0:Y:S02]  /*8dd0*/  F2I.FTZ.U32.TRUNC.NTZ R5, R22 ;  /* 0x0000001600057305 */ /* 0x000e24000021f000 */
[----:B0-----:R-:W-:Y:S01]  /*8de0*/  STG.E desc[UR36][R2.64], R5 ;  /* 0x0000000502007986 */ /* 0x001fe2000c101924 */
[----:B------:R-:W-:Y:S05]  /*8df0*/  EXIT ;  /* 0x000000000000794d */ /* 0x000fea0003800000 */
.L_x_1222:
        /* <DEDUP_REMOVED lines=16> */
.L_x_20103:


//--------------------- .text._ZN2at6native18elementwise_kernelILi128ELi4EZNS0_22gpu_kernel_impl_nocastIZZZNS0_16acos_kernel_cudaERNS_18TensorIteratorBaseEENKUlvE0_clEvENKUlvE1_clEvEUlN3c104HalfEE_EEvS4_RKT_EUliE_EEviT1_ --------------------------
	.section	.text._ZN2at6native18elementwise_kernelILi128ELi4EZNS0_22gpu_kernel_impl_nocastIZZZNS0_16acos_kernel_cudaERNS_18TensorIteratorBaseEENKUlvE0_clEvENKUlvE1_clEvEUlN3c104HalfEE_EEvS4_RKT_EUliE_EEviT1_,"ax",@progbits
	.align	128
        .global         _ZN2at6native18elementwise_kernelILi128ELi4EZNS0_22gpu_kernel_impl_nocastIZZZNS0_16acos_kernel_cudaERNS_18TensorIteratorBaseEENKUlvE0_clEvENKUlvE1_clEvEUlN3c104HalfEE_EEvS4_RKT_EUliE_EEviT1_
        .type           _ZN2at6native18elementwise_kernelILi128ELi4EZNS0_22gpu_kernel_impl_nocastIZZZNS0_16acos_kernel_cudaERNS_18TensorIteratorBaseEENKUlvE0_clEvENKUlvE1_clEvEUlN3c104HalfEE_EEvS4_RKT_EUliE_EEviT1_,@function
        .size           _ZN2at6native18elementwise_kernelILi128ELi4EZNS0_22gpu_kernel_impl_nocastIZZZNS0_16acos_kernel_cudaERNS_18TensorIteratorBaseEENKUlvE0_clEvENKUlvE1_clEvEUlN3c104HalfEE_EEvS4_RKT_EUliE_EEviT1_,(.L_x_20104 - _ZN2at6native18elementwise_kernelILi128ELi4EZNS0_22gpu_kernel_impl_nocastIZZZNS0_16acos_kernel_cudaERNS_18TensorIteratorBaseEENKUlvE0_clEvENKUlvE1_clEvEUlN3c104HalfEE_EEvS4_RKT_EUliE_EEviT1_)
        .other          _ZN2at6native18elementwise_kernelILi128ELi4EZNS0_22gpu_kernel_impl_nocastIZZZNS0_16acos_kernel_cudaERNS_18TensorIteratorBaseEENKUlvE0_clEvENKUlvE1_clEvEUlN3c104HalfEE_EEvS4_RKT_EUliE_EEviT1_,@"STO_CUDA_ENTRY STV_DEFAULT"
_ZN2at6native18elementwise_kernelILi128ELi4EZNS0_22gpu_kernel_impl_nocastIZZZNS0_16acos_kernel_cudaERNS_18TensorIteratorBaseEENKUlvE0_clEvENKUlvE1_clEvEUlN3c104HalfEE_EEvS4_RKT_EUliE_EEviT1_:
.text._ZN2at6native18elementwise_kernelILi128ELi4EZNS0_22gpu_kernel_impl_nocastIZZZNS0_16acos_kernel_cudaERNS_18TensorIteratorBaseEENKUlvE0_clEvENKUlvE1_clEvEUlN3c104HalfEE_EEvS4_RKT_EUliE_EEviT1_:
        /* <DEDUP_REMOVED lines=311> */
.L_x_1225:
[----:B------:R-:W-:Y:S02]  /*1370*/  ULDC.64 UR8, c[0x0][0x418] ;  /* 0x0001060000087ab9 */ /* 0x000fe40000000a00 */
[----:B------:R-:W-:-:S04]  /*1380*/  IADD3 R4, P0, R2, UR8, RZ ;  /* 0x0000000802047c10 */ /* 0x000fc8000ff1e0ff */
[----:B------:R-:W-:Y:S01]  /*1390*/  IADD3.X R5, RZ, UR9, RZ, P0, !PT ;  /* 0x00000009ff057c10 */ /* 0x000fe200087fe4ff */
[----:B------:R-:W-:-:S04]  /*13a0*/  ULDC.64 UR8, c[0x0][0x410] ;  /* 0x0001040000087ab9 */ /* 0x000fc80000000a00 */
[----:B------:R0:W2:Y:S01]  /*13b0*/  LDG.E.U16 R4, desc[UR4][R4.64] ;  /* 0x0000000404047981 */ /* 0x0000a2000c1e1500 */
[----:B------:R-:W-:Y:S02]  /*13c0*/  MOV R6, 0x3f000000 ;  /* 0x3f00000000067802 */ /* 0x000fe40000000f00 */
[----:B------:R-:W-:Y:S02]  /*13d0*/  IADD3 R0, R0, 0x80, RZ ;  /* 0x0000008000007810 */ /* 0x000fe40007ffe0ff */
[----:B0-----:R-:W-:Y:S01]  /*13e0*/  MOV R5, 0x3d10ecef ;  /* 0x3d10ecef00057802 */ /* 0x001fe20000000f00 */
[----:B--2---:R-:W-:-:S05]  /*13f0*/  HADD2.F32 R2, -RZ, R4.H0_H0 ;  /* 0x20000004ff027230 */ /* 0x004fca0000004100 */
        /* <DEDUP_REMOVED lines=26> */
[----:B------:R-:W-:Y:S02]  /*15a0*/  F2FP.F16.F32.PACK_AB R4, RZ, R4 ;  /* 0x00000004ff04723e */ /* 0x000fe400000000ff */
[----:B------:R-:W-:-:S05]  /*15b0*/  IADD3.X R3, RZ, UR9, RZ, P0, !PT ;  /* 0x00000009ff037c10 */ /* 0x000fca00087fe4ff */
[----:B------:R0:W-:Y:S02]  /*15c0*/  STG.E.U16 desc[UR4][R2.64], R4 ;  /* 0x0000000402007986 */ /* 0x0001e4000c101504 */
.L_x_1224:
[----:B------:R-:W-:Y:S05]  /*15d0*/  BSYNC B0 ;  /* 0x0000000000007941 */ /* 0x000fea0003800000 */
.L_x_1223:
        /* <DEDUP_REMOVED lines=305> */
.L_x_1228:
        /* <DEDUP_REMOVED lines=342> */
.L_x_1229:
        /* <DEDUP_REMOVED lines=38> */
.L_x_1227:
[----:B------:R-:W-:Y:S05]  /*40b0*/  BSYNC B0 ;  /* 0x0000000000007941 */ /* 0x000fea0003800000 */
.L_x_1226:
        /* <DEDUP_REMOVED lines=304> */
.L_x_1230:
[----:B------:R-:W-:Y:S02]  /*53c0*/  ULDC.64 UR6, c[0x0][0x418] ;  /* 0x0001060000067ab9 */ /* 0x000fe40000000a00 */
[----:B------:R-:W-:-:S04]  /*53d0*/  IADD3 R4, P0, R2, UR6, RZ ;  /* 0x0000000602047c10 */ /* 0x000fc8000ff1e0ff */
[----:B------:R-:W-:Y:S01]  /*53e0*/  IADD3.X R5, RZ, UR7, RZ, P0, !PT ;  /* 0x00000007ff057c10 */ /* 0x000fe200087fe4ff */
[----:B------:R-:W-:-:S04]  /*53f0*/  ULDC.64 UR6, c[0x0][0x410] ;  /* 0x0001040000067ab9 */ /* 0x000fc80000000a00 */
[----:B------:R0:W2:Y:S01]  /*5400*/  LDG.E.U16 R4, desc[UR4][R4.64] ;  /* 0x0000000404047981 */ /* 0x0000a2000c1e1500 */
[----:B------:R-:W-:Y:S02]  /*5410*/  MOV R2, 0x3f000000 ;  /* 0x3f00000000027802 */ /* 0x000fe40000000f00 */
        /* <DEDUP_REMOVED lines=30> */
[----:B------:R-:W-:Y:S01]  /*5600*/  STG.E.U16 desc[UR4][R2.64], R4 ;  /* 0x0000000402007986 */ /* 0x000fe2000c101504 */
[----:B------:R-:W-:Y:S05]  /*5610*/  EXIT ;  /* 0x000000000000794d */ /* 0x000fea0003800000 */
.L_x_1231:
        /* <DEDUP_REMOVED lines=14> */
.L_x_20104:


//--------------------- .text._ZN2at6native27unrolled_elementwise_kernelIZZZNS0_16acos_kernel_cudaERNS_18TensorIteratorBaseEENKUlvE0_clEvENKUlvE1_clEvEUlN3c104HalfEE_St5arrayIPcLm2EELi4E23TrivialOffsetCalculatorILi1EjESD_NS0_6memory15LoadWithoutCastENSE_16StoreWithoutCastEEEviT_T0_T2_T3_T4_T5_ --------------------------
	.section	.text._ZN2at6native27unrolled_elementwise_kernelIZZZNS0_16acos_kernel_cudaERNS_18TensorIteratorBaseEENKUlvE0_clEvENKUlvE1_clEvEUlN3c104HalfEE_St5arrayIPcLm2EELi4E23TrivialOffsetCalculatorILi1EjESD_NS0_6memory15LoadWithoutCastENSE_16StoreWithoutCastEEEviT_T0_T2_T3_T4_T5_,"ax",@progbits
	.align	128
        .global         _ZN2at6native27unrolled_elementwise_kernelIZZZNS0_16acos_kernel_cudaERNS_18TensorIteratorBaseEENKUlvE0_clEvENKUlvE1_clEvEUlN3c104HalfEE_St5arrayIPcLm2EELi4E23TrivialOffsetCalculatorILi1EjESD_NS0_6memory15LoadWithoutCastENSE_16StoreWithoutCastEEEviT_T0_T2_T3_T4_T5_
        .type           _ZN2at6native27unrolled_elementwise_kernelIZZZNS0_16acos_kernel_cudaERNS_18TensorIteratorBaseEENKUlvE0_clEvENKUlvE1_clEvEUlN3c104HalfEE_St5arrayIPcLm2EELi4E23TrivialOffsetCalculatorILi1EjESD_NS0_6memory15LoadWithoutCastENSE_16StoreWithoutCastEEEviT_T0_T2_T3_T4_T5_,@function
        .size           _ZN2at6native27unrolled_elementwise_kernelIZZZNS0_16acos_kernel_cudaERNS_18TensorIteratorBaseEENKUlvE0_clEvENKUlvE1_clEvEUlN3c104HalfEE_St5arrayIPcLm2EELi4E23TrivialOffsetCalculatorILi1EjESD_NS0_6memory15LoadWithoutCastENSE_16StoreWithoutCastEEEviT_T0_T2_T3_T4_T5_,(.L_x_20105 - _ZN2at6native27unrolled_elementwise_kernelIZZZNS0_16acos_kernel_cudaERNS_18TensorIteratorBaseEENKUlvE0_clEvENKUlvE1_clEvEUlN3c104HalfEE_St5arrayIPcLm2EELi4E23TrivialOffsetCalculatorILi1EjESD_NS0_6memory15LoadWithoutCastENSE_16StoreWithoutCastEEEviT_T0_T2_T3_T4_T5_)
        .other          _ZN2at6native27unrolled_elementwise_kernelIZZZNS0_16acos_kernel_cudaERNS_18TensorIteratorBaseEENKUlvE0_clEvENKUlvE1_clEvEUlN3c104HalfEE_St5arrayIPcLm2EELi4E23TrivialOffsetCalculatorILi1EjESD_NS0_6memory15LoadWithoutCastENSE_16StoreWithoutCastEEEviT_T0_T2_T3_T4_T5_,@"STO_CUDA_ENTRY STV_DEFAULT"
_ZN2at6native27unrolled_elementwise_kernelIZZZNS0_16acos_kernel_cudaERNS_18TensorIteratorBaseEENKUlvE0_clEvENKUlvE1_clEvEUlN3c104HalfEE_St5arrayIPcLm2EELi4E23TrivialOffsetCalculatorILi1EjESD_NS0_6memory15LoadWithoutCastENSE_16StoreWithoutCastEEEviT_T0_T2_T3_T4_T5_:
.text._ZN2at6native27unrolled_elementwise_kernelIZZZNS0_16acos_kernel_cudaERNS_18TensorIteratorBaseEENKUlvE0_clEvENKUlvE1_clEvEUlN3c104HalfEE_St5arrayIPcLm2EELi4E23TrivialOffsetCalculatorILi1EjESD_NS0_6memory15LoadWithoutCastENSE_16StoreWithoutCastEEEviT_T0_T2_T3_T4_T5_:
        /* <DEDUP_REMOVED lines=49> */
[----:B-----5:R-:W-:-:S05]  /*0310*/  HADD2.F32 R8, -RZ, R8.H0_H0 ;  /* 0x20000008ff087230 */ /* 0x020fca0000004100 */
        /* <DEDUP_REMOVED lines=26> */
[----:B------:R-:W-:-:S07]  /*04c0*/  F2FP.F16.F32.PACK_AB R8, RZ, R11 ;  /* 0x0000000bff08723e */ /* 0x000fce00000000ff */
.L_x_1233:
[----:B------:R-:W-:Y:S05]  /*04d0*/  BSYNC B0 ;  /* 0x0000000000007941 */ /* 0x000fea0003800000 */
.L_x_1232:
[----:B------:R-:W-:Y:S04]  /*04e0*/  BSSY B0, `(.L_x_1234) ;  /* 0x000001f000007945 */ /* 0x000fe80003800000 */
[----:B------:R-:W-:Y:S05]  /*04f0*/  @P4 BRA `(.L_x_1235) ;  /* 0x0000000000744947 */ /* 0x000fea0003800000 */
[----:B-----5:R-:W-:Y:S01]  /*0500*/  HADD2.F32 R7, -RZ, R7.H0_H0 ;  /* 0x20000007ff077230 */ /* 0x020fe20000004100 */
[----:B--2---:R-:W-:-:S04]  /*0510*/  MOV R11, 0x3f000000 ;  /* 0x3f000000000b7802 */ /* 0x004fc80000000f00 */
        /* <DEDUP_REMOVED lines=26> */
[----:B------:R-:W-:-:S07]  /*06c0*/  F2FP.F16.F32.PACK_AB R7, RZ, R10 ;  /* 0x0000000aff07723e */ /* 0x000fce00000000ff */
.L_x_1235:
[----:B------:R-:W-:Y:S05]  /*06d0*/  BSYNC B0 ;  /* 0x0000000000007941 */ /* 0x000fea0003800000 */
.L_x_1234:
[----:B------:R-:W-:Y:S04]  /*06e0*/  BSSY B0, `(.L_x_1236) ;  /* 0x000001f000007945 */ /* 0x000fe80003800000 */
[----:B------:R-:W-:Y:S05]  /*06f0*/  @P1 BRA `(.L_x_1237) ;  /* 0x0000000000741947 */ /* 0x000fea0003800000 */
        /* <DEDUP_REMOVED lines=29> */
.L_x_1237:
[----:B------:R-:W-:Y:S05]  /*08d0*/  BSYNC B0 ;  /* 0x0000000000007941 */ /* 0x000fea0003800000 */
.L_x_1236:
        /* <DEDUP_REMOVED lines=31> */
.L_x_1239:
[----:B------:R-:W-:Y:S05]  /*0ad0*/  BSYNC B0 ;  /* 0x0000000000007941 */ /* 0x000fea0003800000 */
.L_x_1238:
        /* <DEDUP_REMOVED lines=13> */
.L_x_1241:
[----:B------:R-:W-:Y:S05]  /*0bb0*/  BSYNC B0 ;  /* 0x0000000000007941 */ /* 0x000fea0003800000 */
.L_x_1240:
[----:B------:R-:W-:-:S13]  /*0bc0*/  ISETP.GE.AND P0, PT, R9, R2, PT ;  /* 0x000000020900720c */ /* 0x000fda0003f06270 */
[----:B------:R-:W-:Y:S05]  /*0bd0*/  @P0 EXIT ;  /* 0x000000000000094d */ /* 0x000fea0003800000 */
[----:B------:R-:W3:Y:S01]  /*0be0*/  LDC.64 R2, c[0x0][0x218] ;  /* 0x00008600ff027b82 */ /* 0x000ee20000000a00 */
[----:B------:R-:W-:-:S05]  /*0bf0*/  LEA R9, R0, R9, 0x9 ;  /* 0x0000000900097211 */ /* 0x000fca00078e48ff */
[----:B---3--:R-:W-:-:S05]  /*0c00*/  IMAD.WIDE.U32 R2, R9, 0x2, R2 ;  /* 0x0000000209027825 */ /* 0x008fca00078e0002 */
[----:B------:R-:W-:Y:S01]  /*0c10*/  STG.E.U16 desc[UR4][R2.64], R12 ;  /* 0x0000000c02007986 */ /* 0x000fe2000c101504 */
[----:B------:R-:W-:Y:S05]  /*0c20*/  EXIT ;  /* 0x000000000000794d */ /* 0x000fea0003800000 */
.L_x_1242:
        /* <DEDUP_REMOVED lines=13> */
.L_x_20105:


//--------------------- .text._ZN2at6native29vectorized_elementwise_kernelILi2EZZZNS0_16acos_kernel_cudaERNS_18TensorIteratorBaseEENKUlvE0_clEvENKUlvE1_clEvEUlN3c104HalfEE_St5arrayIPcLm2EEEEviT0_T1_ --------------------------
	.section	.text._ZN2at6native29vectorized_elementwise_kernelILi2EZZZNS0_16acos_kernel_cudaERNS_18TensorIteratorBaseEENKUlvE0_clEvENKUlvE1_clEvEUlN3c104HalfEE_St5arrayIPcLm2EEEEviT0_T1_,"ax",@progbits
	.align	128
        .global         _ZN2at6native29vectorized_elementwise_kernelILi2EZZZNS0_16acos_kernel_cudaERNS_18TensorIteratorBaseEENKUlvE0_clEvENKUlvE1_clEvEUlN3c104HalfEE_St5arrayIPcLm2EEEEviT0_T1_
        .type           _ZN2at6native29vectorized_elementwise_kernelILi2EZZZNS0_16acos_kernel_cudaERNS_18TensorIteratorBaseEENKUlvE0_clEvENKUlvE1_clEvEUlN3c104HalfEE_St5arrayIPcLm2EEEEviT0_T1_,@function
        .size           _ZN2at6native29vectorized_elementwise_kernelILi2EZZZNS0_16acos_kernel_cudaERNS_18TensorIteratorBaseEENKUlvE0_clEvENKUlvE1_clEvEUlN3c104HalfEE_St5arrayIPcLm2EEEEviT0_T1_,(.L_x_20106 - _ZN2at6native29vectorized_elementwise_kernelILi2EZZZNS0_16acos_kernel_cudaERNS_18TensorIteratorBaseEENKUlvE0_clEvENKUlvE1_clEvEUlN3c104HalfEE_St5arrayIPcLm2EEEEviT0_T1_)
        .other          _ZN2at6native29vectorized_elementwise_kernelILi2EZZZNS0_16acos_kernel_cudaERNS_18TensorIteratorBaseEENKUlvE0_clEvENKUlvE1_clEvEUlN3c104HalfEE_St5arrayIPcLm2EEEEviT0_T1_,@"STO_CUDA_ENTRY STV_DEFAULT"
_ZN2at6native29vectorized_elementwise_kernelILi2EZZZNS0_16acos_kernel_cudaERNS_18TensorIteratorBaseEENKUlvE0_clEvENKUlvE1_clEvEUlN3c104HalfEE_St5arrayIPcLm2EEEEviT0_T1_:
.text._ZN2at6native29vectorized_elementwise_kernelILi2EZZZNS0_16acos_kernel_cudaERNS_18TensorIteratorBaseEENKUlvE0_clEvENKUlvE1_clEvEUlN3c104HalfEE_St5arrayIPcLm2EEEEviT0_T1_:
        /* <DEDUP_REMOVED lines=17> */
[----:B--2---:R-:W-:-:S02]  /*0110*/  HADD2.F32 R15, -RZ, R9.H0_H0 ;  /* 0x20000009ff0f7230 */ /* 0x004fc40000004100 */
[----:B------:R-:W-:Y:S02]  /*0120*/  HADD2.F32 R9, -RZ, R9.H1_H1 ;  /* 0x30000009ff097230 */ /* 0x000fe40000004100 */
[--C-:B---3--:R-:W-:Y:S02]  /*0130*/  HADD2.F32 R7, -RZ, R5.reuse.H0_H0 ;  /* 0x20000005ff077230 */ /* 0x108fe40000004100 */
[----:B------:R-:W-:Y:S01]  /*0140*/  FADD.FTZ R3, |R15|, -RZ ;  /* 0x800000ff0f037221 */ /* 0x000fe20000010200 */
[----:B------:R-:W-:Y:S02]  /*0150*/  HADD2.F32 R5, -RZ, R5.H1_H1 ;  /* 0x30000005ff057230 */ /* 0x000fe40000004100 */
[----:B------:R-:W-:Y:S01]  /*0160*/  FADD.FTZ R13, |R9|, -RZ ;  /* 0x800000ff090d7221 */ /* 0x000fe20000010200 */
[----:B------:R-:W-:Y:S01]  /*0170*/  FSETP.GT.FTZ.AND P5, PT, |R15|, 0.56000000238418579102, PT ;  /* 0x3f0f5c290f00780b */ /* 0x000fe20003fb4200 */
[-C--:B------:R-:W-:Y:S01]  /*0180*/  FFMA.FTZ R14, -R3, R2.reuse, 0.5 ;  /* 0x3f000000030e7423 */ /* 0x080fe20000010102 */
[----:B0-----:R-:W-:Y:S01]  /*0190*/  FADD.FTZ R11, |R7|, -RZ ;  /* 0x800000ff070b7221 */ /* 0x001fe20000010200 */
[-C--:B------:R-:W-:Y:S01]  /*01a0*/  FFMA.FTZ R18, -R13, R2.reuse, 0.5 ;  /* 0x3f0000000d127423 */ /* 0x080fe20000010102 */
[----:B------:R-:W-:Y:S01]  /*01b0*/  FSETP.GT.FTZ.AND P4, PT, |R9|, 0.56000000238418579102, PT ;  /* 0x3f0f5c290900780b */ /* 0x000fe20003f94200 */
[----:B------:R-:W0:Y:S01]  /*01c0*/  MUFU.RSQ R17, R14 ;  /* 0x0000000e00117308 */ /* 0x000e220000001400 */
[----:B------:R-:W-:Y:S01]  /*01d0*/  FFMA.FTZ R12, -R11, R2, 0.5 ;  /* 0x3f0000000b0c7423 */ /* 0x000fe20000010102 */
[----:B------:R-:W-:Y:S01]  /*01e0*/  FADD.FTZ R10, |R5|, -RZ ;  /* 0x800000ff050a7221 */ /* 0x000fe20000010200 */
[----:B------:R-:W-:-:S02]  /*01f0*/  FSETP.NEU.FTZ.AND P0, PT, |R15|, 1, PT ;  /* 0x3f8000000f00780b */ /* 0x000fc40003f1d200 */
[----:B------:R-:W-:Y:S02]  /*0200*/  FSETP.NEU.FTZ.AND P1, PT, |R9|, 1, PT ;  /* 0x3f8000000900780b */ /* 0x000fe40003f3d200 */
[----:B------:R-:W-:Y:S01]  /*0210*/  FSETP.GT.FTZ.AND P3, PT, |R5|, 0.56000000238418579102, PT ;  /* 0x3f0f5c290500780b */ /* 0x000fe20003f74200 */
[----:B------:R-:W1:Y:S01]  /*0220*/  MUFU.RSQ R21, R18 ;  /* 0x0000001200157308 */ /* 0x000e620000001400 */
[----:B------:R-:W-:Y:S02]  /*0230*/  FSETP.NEU.FTZ.AND P2, PT, |R7|, 1, PT ;  /* 0x3f8000000700780b */ /* 0x000fe40003f5d200 */
[----:B------:R-:W-:Y:S01]  /*0240*/  FSETP.NEU.FTZ.AND P6, PT, |R5|, 1, PT ;  /* 0x3f8000000500780b */ /* 0x000fe20003fdd200 */
[----:B0-----:R-:W-:Y:S01]  /*0250*/  FMUL.FTZ R16, R14, R17 ;  /* 0x000000110e107220 */ /* 0x001fe20000410000 */
[----:B------:R-:W-:Y:S01]  /*0260*/  FMUL.FTZ R19, R17, 0.5 ;  /* 0x3f00000011137820 */ /* 0x000fe20000410000 */
[----:B------:R-:W-:Y:S02]  /*0270*/  FFMA.FTZ R14, -R10, R2, 0.5 ;  /* 0x3f0000000a0e7423 */ /* 0x000fe40000010102 */
[----:B------:R-:W0:Y:S01]  /*0280*/  MUFU.RSQ R17, R12 ;  /* 0x0000000c00117308 */ /* 0x000e220000001400 */
[----:B------:R-:W-:Y:S01]  /*0290*/  FFMA.FTZ R19, -R16, R19, 0.5 ;  /* 0x3f00000010137423 */ /* 0x000fe20000010113 */
[----:B-1----:R-:W-:Y:S01]  /*02a0*/  FMUL.FTZ R18, R18, R21 ;  /* 0x0000001512127220 */ /* 0x002fe20000410000 */
[----:B------:R-:W-:-:S02]  /*02b0*/  FMUL.FTZ R21, R21, 0.5 ;  /* 0x3f00000015157820 */ /* 0x000fc40000410000 */
[----:B------:R-:W-:-:S03]  /*02c0*/  FFMA.FTZ R19, R16, R19, R16 ;  /* 0x0000001310137223 */ /* 0x000fc60000010010 */
[----:B------:R-:W1:Y:S01]  /*02d0*/  MUFU.RSQ R23, R14 ;  /* 0x0000000e00177308 */ /* 0x000e620000001400 */
[----:B------:R-:W-:Y:S01]  /*02e0*/  FFMA.FTZ R21, -R18, R21, 0.5 ;  /* 0x3f00000012157423 */ /* 0x000fe20000010115 */
[----:B------:R-:W-:-:S03]  /*02f0*/  @P5 FSEL R3, R19, RZ, P0 ;  /* 0x000000ff13035208 */ /* 0x000fc60000000000 */
[----:B------:R-:W-:Y:S01]  /*0300*/  FFMA.FTZ R21, R18, R21, R18 ;  /* 0x0000001512157223 */ /* 0x000fe20000010012 */
[----:B------:R-:W-:Y:S01]  /*0310*/  FSETP.GT.FTZ.AND P0, PT, |R7|, 0.56000000238418579102, PT ;  /* 0x3f0f5c290700780b */ /* 0x000fe20003f14200 */
[----:B0-----:R-:W-:Y:S01]  /*0320*/  FMUL.FTZ R18, R12, R17 ;  /* 0x000000110c127220 */ /* 0x001fe20000410000 */
[----:B------:R-:W-:Y:S02]  /*0330*/  FMUL.FTZ R19, R17, 0.5 ;  /* 0x3f00000011137820 */ /* 0x000fe40000410000 */
[----:B------:R-:W-:Y:S02]  /*0340*/  @P4 FSEL R13, R21, RZ, P1 ;  /* 0x000000ff150d4208 */ /* 0x000fe40000800000 */
[----:B------:R-:W-:Y:S01]  /*0350*/  FSETP.GT.FTZ.AND P1, PT, R15, 0.56000000238418579102, PT ;  /* 0x3f0f5c290f00780b */ /* 0x000fe20003f34000 */
[----:B------:R-:W-:Y:S01]  /*0360*/  FFMA.FTZ R21, -R18, R19, 0.5 ;  /* 0x3f00000012157423 */ /* 0x000fe20000010113 */
[----:B------:R-:W-:Y:S02]  /*0370*/  LOP3.LUT R15, R3, 0x80000000, R15, 0xb8, !PT ;  /* 0x80000000030f7812 */ /* 0x000fe400078eb80f */
[----:B------:R-:W-:Y:S01]  /*0380*/  MOV R3, 0x3d10ecef ;  /* 0x3d10ecef00037802 */ /* 0x000fe20000000f00 */
[----:B-1----:R-:W-:Y:S01]  /*0390*/  FMUL.FTZ R14, R14, R23 ;  /* 0x000000170e0e7220 */ /* 0x002fe20000410000 */
[----:B------:R-:W-:Y:S01]  /*03a0*/  LOP3.LUT R13, R13, 0x80000000, R9, 0xb8, !PT ;  /* 0x800000000d0d7812 */ /* 0x000fe200078eb809 */
[----:B------:R-:W-:Y:S01]  /*03b0*/  FMUL.FTZ R16, R15, R15 ;  /* 0x0000000f0f107220 */ /* 0x000fe20000410000 */
[----:B------:R-:W-:Y:S01]  /*03c0*/  FMUL.FTZ R23, R23, 0.5 ;  /* 0x3f00000017177820 */ /* 0x000fe20000410000 */
[----:B------:R-:W-:-:S02]  /*03d0*/  FFMA.FTZ R21, R18, R21, R18 ;  /* 0x0000001512157223 */ /* 0x000fc40000010012 */
[----:B------:R-:W-:Y:S01]  /*03e0*/  FFMA.FTZ R17, R16, R3, 0.016980519518256187439 ;  /* 0x3c8b1abb10117423 */ /* 0x000fe20000010003 */
[----:B------:R-:W-:Y:S01]  /*03f0*/  FMUL.FTZ R12, R13, R13 ;  /* 0x0000000d0d0c7220 */ /* 0x000fe20000410000 */
[----:B------:R-:W-:Y:S01]  /*0400*/  FFMA.FTZ R23, -R14, R23, 0.5 ;  /* 0x3f0000000e177423 */ /* 0x000fe20000010117 */
[----:B------:R-:W-:Y:S01]  /*0410*/  @P0 FSEL R11, R21, RZ, P2 ;  /* 0x000000ff150b0208 */ /* 0x000fe20001000000 */
[----:B------:R-:W-:Y:S01]  /*0420*/  FFMA.FTZ R17, R16, R17, 0.030762933194637298584 ;  /* 0x3cfc028c10117423 */ /* 0x000fe20000010011 */
[----:B------:R-:W-:Y:S01]  /*0430*/  FFMA.FTZ R19, R12, R3, 0.016980519518256187439 ;  /* 0x3c8b1abb0c137423 */ /* 0x000fe20000010003 */
[----:B------:R-:W-:Y:S01]  /*0440*/  FFMA.FTZ R23, R14, R23, R14 ;  /* 0x000000170e177223 */ /* 0x000fe2000001000e */
[----:B------:R-:W-:Y:S01]  /*0450*/  LOP3.LUT R14, R11, 0x80000000, R7, 0xb8, !PT ;  /* 0x800000000b0e7812 */ /* 0x000fe200078eb807 */
[----:B------:R-:W-:Y:S01]  /*0460*/  FFMA.FTZ R17, R16, R17, 0.044709417968988418579 ;  /* 0x3d37213910117423 */ /* 0x000fe20000010011 */
[----:B------:R-:W-:Y:S01]  /*0470*/  FFMA.FTZ R19, R12, R19, 0.030762933194637298584 ;  /* 0x3cfc028c0c137423 */ /* 0x000fe20000010013 */
[----:B------:R-:W-:Y:S01]  /*0480*/  FSETP.GT.FTZ.AND P2, PT, R9, 0.56000000238418579102, PT ;  /* 0x3f0f5c290900780b */ /* 0x000fe20003f54000 */
[----:B----4-:R-:W-:-:S02]  /*0490*/  HADD2.F32 R9, -RZ, R8.H0_H0 ;  /* 0x20000008ff097230 */ /* 0x010fc40000004100 */
[----:B------:R-:W-:Y:S01]  /*04a0*/  FFMA.FTZ R17, R16, R17, 0.074989043176174163818 ;  /* 0x3d9993db10117423 */ /* 0x000fe20000010011 */
[----:B------:R-:W-:Y:S01]  /*04b0*/  FFMA.FTZ R19, R12, R19, 0.044709417968988418579 ;  /* 0x3d3721390c137423 */ /* 0x000fe20000010013 */
[----:B------:R-:W-:Y:S01]  /*04c0*/  @P3 FSEL R10, R23, RZ, P6 ;  /* 0x000000ff170a3208 */ /* 0x000fe20003000000 */
[----:B------:R-:W-:Y:S01]  /*04d0*/  FMUL.FTZ R18, R14, R14 ;  /* 0x0000000e0e127220 */ /* 0x000fe20000410000 */
[----:B------:R-:W-:Y:S01]  /*04e0*/  FFMA.FTZ R17, R16, R17, 0.16666707396507263184 ;  /* 0x3e2aaac610117423 */ /* 0x000fe20000010011 */
[----:B------:R-:W-:Y:S01]  /*04f0*/  FFMA.FTZ R19, R12, R19, 0.074989043176174163818 ;  /* 0x3d9993db0c137423 */ /* 0x000fe20000010013 */
[----:B------:R-:W-:Y:S01]  /*0500*/  FADD.FTZ R11, |R9|, -RZ ;  /* 0x800000ff090b7221 */ /* 0x000fe20000010200 */
[----:B------:R-:W-:Y:S02]  /*0510*/  HADD2.F32 R8, -RZ, R8.H1_H1 ;  /* 0x30000008ff087230 */ /* 0x000fe40000004100 */
[----:B------:R-:W-:Y:S01]  /*0520*/  FMUL.FTZ R20, R16, R17 ;  /* 0x0000001110147220 */ /* 0x000fe20000410000 */
[----:B------:R-:W-:Y:S01]  /*0530*/  LOP3.LUT R16, R10, 0x80000000, R5, 0xb8, !PT ;  /* 0x800000000a107812 */ /* 0x000fe200078eb805 */
[----:B------:R-:W-:Y:S01]  /*0540*/  FFMA.FTZ R19, R12, R19, 0.16666707396507263184 ;  /* 0x3e2aaac60c137423 */ /* 0x000fe20000010013 */
[----:B------:R-:W-:Y:S01]  /*0550*/  FFMA.FTZ R17, -R11, R2, 0.5 ;  /* 0x3f0000000b117423 */ /* 0x000fe20000010102 */
[----:B------:R-:W-:Y:S01]  /*0560*/  FFMA.FTZ R10, R15, R20, R15 ;  /* 0x000000140f0a7223 */ /* 0x000fe2000001000f */
[----:B------:R-:W-:Y:S01]  /*0570*/  FFMA.FTZ R15, R18, R3, 0.016980519518256187439 ;  /* 0x3c8b1abb120f7423 */ /* 0x000fe20000010003 */
[----:B------:R-:W-:Y:S01]  /*0580*/  FMUL.FTZ R20, R16, R16 ;  /* 0x0000001010147220 */ /* 0x000fe20000410000 */
[----:B------:R-:W-:Y:S01]  /*0590*/  FMUL.FTZ R12, R12, R19 ;  /* 0x000000130c0c7220 */ /* 0x000fe20000410000 */
[----:B------:R-:W0:Y:S01]  /*05a0*/  MUFU.RSQ R22, R17 ;  /* 0x0000001100167308 */ /* 0x000e220000001400 */
[----:B------:R-:W-:Y:S01]  /*05b0*/  FFMA.FTZ R15, R18, R15, 0.030762933194637298584 ;  /* 0x3cfc028c120f7423 */ /* 0x000fe2000001000f */
[C---:B------:R-:W-:Y:S01]  /*05c0*/  FFMA.FTZ R19, R20.reuse, R3, 0.016980519518256187439 ;  /* 0x3c8b1abb14137423 */ /* 0x040fe20000010003 */
[----:B------:R-:W-:Y:S01]  /*05d0*/  FFMA.FTZ R13, R13, R12, R13 ;  /* 0x0000000c0d0d7223 */ /* 0x000fe2000001000d */
[----:B------:R-:W-:Y:S01]  /*05e0*/  HFMA2.MMA R12, -RZ, RZ, 1.9599609375, 20144 ;  /* 0x3fd774ebff0c7435 */ /* 0x000fe200000001ff */
[----:B------:R-:W-:Y:S01]  /*05f0*/  FSETP.GT.FTZ.AND P6, PT, R5, 0.56000000238418579102, PT ;  /* 0x3f0f5c290500780b */ /* 0x000fe20003fd4000 */
[----:B------:R-:W-:Y:S01]  /*0600*/  FFMA.FTZ R21, R20, R19, 0.030762933194637298584 ;  /* 0x3cfc028c14157423 */ /* 0x000fe20000010013 */
[----:B------:R-:W-:Y:S01]  /*0610*/  FFMA.FTZ R19, R18, R15, 0.044709417968988418579 ;  /* 0x3d37213912137423 */ /* 0x000fe2000001000f */
[----:B------:R-:W-:Y:S01]  /*0620*/  FADD.FTZ R15, -R10, -RZ ;  /* 0x800000ff0a0f7221 */ /* 0x000fe20000010100 */
[----:B------:R-:W-:Y:S01]  /*0630*/  FADD.FTZ R24, -R13, -RZ ;  /* 0x800000ff0d187221 */ /* 0x000fe20000010100 */
[----:B------:R-:W-:Y:S01]  /*0640*/  FFMA.FTZ R23, R20, R21, 0.044709417968988418579 ;  /* 0x3d37213914177423 */ /* 0x000fe20000010015 */
[----:B------:R-:W-:-:S02]  /*0650*/  FFMA.FTZ R21, R18, R19, 0.074989043176174163818 ;  /* 0x3d9993db12157423 */ /* 0x000fc40000010013 */
[----:B------:R-:W-:Y:S01]  /*0660*/  FSEL R15, R10, R15, P5 ;  /* 0x0000000f0a0f7208 */ /* 0x000fe20002800000 */
[----:B------:R-:W-:Y:S01]  /*0670*/  FFMA.FTZ R23, R20, R23, 0.074989043176174163818 ;  /* 0x3d9993db14177423 */ /* 0x000fe20000010017 */
[----:B------:R-:W-:Y:S01]  /*0680*/  FFMA.FTZ R21, R18, R21, 0.16666707396507263184 ;  /* 0x3e2aaac612157423 */ /* 0x000fe20000010015 */
[----:B------:R-:W-:Y:S02]  /*0690*/  FSEL R19, R13, R24, P4 ;  /* 0x000000180d137208 */ /* 0x000fe40002000000 */
[----:B------:R-:W-:Y:S01]  /*06a0*/  @!P1 FFMA.FTZ R10, R12, 0.93318945169448852539, R15 ;  /* 0x3f6ee5810c0a9823 */ /* 0x000fe2000001000f */
[----:B------:R-:W-:Y:S01]  /*06b0*/  FADD.FTZ R15, |R8|, -RZ ;  /* 0x800000ff080f7221 */ /* 0x000fe20000010200 */
[----:B------:R-:W-:Y:S01]  /*06c0*/  FMUL.FTZ R21, R18, R21 ;  /* 0x0000001512157220 */ /* 0x000fe20000410000 */
[----:B------:R-:W-:Y:S01]  /*06d0*/  FFMA.FTZ R23, R20, R23, 0.16666707396507263184 ;  /* 0x3e2aaac614177423 */ /* 0x000fe20000010017 */
[----:B------:R-:W-:Y:S01]  /*06e0*/  FSETP.GT.FTZ.AND P1, PT, R7, 0.56000000238418579102, PT ;  /* 0x3f0f5c290700780b */ /* 0x000fe20003f34000 */
[----:B------:R-:W-:Y:S01]  /*06f0*/  FFMA.FTZ R18, -R15, R2, 0.5 ;  /* 0x3f0000000f127423 */ /* 0x000fe20000010102 */
[----:B------:R-:W-:Y:S01]  /*0700*/  FFMA.FTZ R7, R14, R21, R14 ;  /* 0x000000150e077223 */ /* 0x000fe2000001000e */
[----:B------:R-:W-:Y:S01]  /*0710*/  @!P2 FFMA.FTZ R13, R12, 0.93318945169448852539, R19 ;  /* 0x3f6ee5810c0da823 */ /* 0x000fe20000010013 */
[----:B------:R-:W-:Y:S01]  /*0720*/  FMUL.FTZ R23, R20, R23 ;  /* 0x0000001714177220 */ /* 0x000fe20000410000 */
[----:B------:R-:W1:Y:S01]  /*0730*/  MUFU.RSQ R19, R18 ;  /* 0x0000001200137308 */ /* 0x000e620000001400 */
[----:B-----5:R-:W-:-:S02]  /*0740*/  HADD2.F32 R14, -RZ, R4.H0_H0 ;  /* 0x20000004ff0e7230 */ /* 0x020fc40000004100 */
[----:B------:R-:W-:Y:S01]  /*0750*/  FADD.FTZ R20, -R7, -RZ ;  /* 0x800000ff07147221 */ /* 0x000fe20000010100 */
[----:B0-----:R-:W-:Y:S01]  /*0760*/  FMUL.FTZ R21, R17, R22 ;  /* 0x0000001611157220 */ /* 0x001fe20000410000 */
[----:B------:R-:W-:Y:S01]  /*0770*/  FSETP.GT.FTZ.AND P2, PT, |R9|, 0.56000000238418579102, PT ;  /* 0x3f0f5c290900780b */ /* 0x000fe20003f54200 */
[----:B------:R-:W-:Y:S01]  /*0780*/  FMUL.FTZ R22, R22, 0.5 ;  /* 0x3f00000016167820 */ /* 0x000fe20000410000 */
[----:B------:R-:W-:Y:S01]  /*0790*/  FADD.FTZ R5, |R14|, -RZ ;  /* 0x800000ff0e057221 */ /* 0x000fe20000010200 */
[----:B------:R-:W-:Y:S01]  /*07a0*/  FSEL R17, R7, R20, P0 ;  /* 0x0000001407117208 */ /* 0x000fe20000000000 */
[----:B------:R-:W-:Y:S01]  /*07b0*/  FFMA.FTZ R16, R16, R23, R16 ;  /* 0x0000001710107223 */ /* 0x000fe20000010010 */
[----:B------:R-:W-:Y:S01]  /*07c0*/  FFMA.FTZ R22, -R21, R22, 0.5 ;  /* 0x3f00000015167423 */ /* 0x000fe20000010116 */
[----:B------:R-:W-:Y:S01]  /*07d0*/  FFMA.FTZ R20, -R5, R2, 0.5 ;  /* 0x3f00000005147423 */ /* 0x000fe20000010102 */
[----:B------:R-:W-:Y:S02]  /*07e0*/  HADD2.F32 R4, -RZ, R4.H1_H1 ;  /* 0x30000004ff047230 */ /* 0x000fe40000004100 */
[----:B------:R-:W-:Y:S01]  /*07f0*/  @!P1 FFMA.FTZ R7, R12, 0.93318945169448852539, R17 ;  /* 0x3f6ee5810c079823 */ /* 0x000fe20000010011 */
[----:B------:R-:W-:Y:S01]  /*0800*/  FFMA.FTZ R22, R21, R22, R21 ;  /* 0x0000001615167223 */ /* 0x000fe20000010015 */
[----:B------:R-:W-:Y:S01]  /*0810*/  FADD.FTZ R17, -R16, -RZ ;  /* 0x800000ff10117221 */ /* 0x000fe20000010100 */
[----:B------:R-:W-:Y:S01]  /*0820*/  FSETP.NEU.FTZ.AND P1, PT, |R9|, 1, PT ;  /* 0x3f8000000900780b */ /* 0x000fe20003f3d200 */
[----:B------:R-:W0:Y:S01]  /*0830*/  MUFU.RSQ R21, R20 ;  /* 0x0000001400157308 */ /* 0x000e220000001400 */
[----:B-1----:R-:W-:Y:S01]  /*0840*/  FMUL.FTZ R18, R18, R19 ;  /* 0x0000001312127220 */ /* 0x002fe20000410000 */
[----:B------:R-:W-:Y:S01]  /*0850*/  FMUL.FTZ R23, R19, 0.5 ;  /* 0x3f00000013177820 */ /* 0x000fe20000410000 */
[----:B------:R-:W-:Y:S01]  /*0860*/  @P2 FSEL R11, R22, RZ, P1 ;  /* 0x000000ff160b2208 */ /* 0x000fe20000800000 */
[----:B------:R-:W-:Y:S01]  /*0870*/  @P5 FADD.FTZ R10, R10, R10 ;  /* 0x0000000a0a0a5221 */ /* 0x000fe20000010000 */
[----:B------:R-:W-:Y:S01]  /*0880*/  FSEL R19, R16, R17, P3 ;  /* 0x0000001110137208 */ /* 0x000fe20001800000 */
[----:B------:R-:W-:Y:S01]  /*0890*/  FADD.FTZ R17, |R4|, -RZ ;  /* 0x800000ff04117221 */ /* 0x000fe20000010200 */
[----:B------:R-:W-:Y:S01]  /*08a0*/  FSETP.GT.FTZ.AND P1, PT, |R8|, 0.56000000238418579102, PT ;  /* 0x3f0f5c290800780b */ /* 0x000fe20003f34200 */
[----:B------:R-:W-:Y:S01]  /*08b0*/  FFMA.FTZ R23, -R18, R23, 0.5 ;  /* 0x3f00000012177423 */ /* 0x000fe20000010117 */
[----:B------:R-:W-:Y:S01]  /*08c0*/  LOP3.LUT R11, R11, 0x80000000, R9, 0xb8, !PT ;  /* 0x800000000b0b7812 */ /* 0x000fe200078eb809 */
[----:B------:R-:W-:Y:S01]  /*08d0*/  FFMA.FTZ R2, -R17, R2, 0.5 ;  /* 0x3f00000011027423 */ /* 0x000fe20000010102 */
[----:B------:R-:W-:Y:S01]  /*08e0*/  @!P6 FFMA.FTZ R16, R12, 0.93318945169448852539, R19 ;  /* 0x3f6ee5810c10e823 */ /* 0x000fe20000010013 */
[----:B------:R-:W-:Y:S01]  /*08f0*/  FFMA.FTZ R23, R18, R23, R18 ;  /* 0x0000001712177223 */ /* 0x000fe20000010012 */
[----:B------:R-:W-:Y:S01]  /*0900*/  FSETP.NEU.FTZ.AND P6, PT, |R8|, 1, PT ;  /* 0x3f8000000800780b */ /* 0x000fe20003fdd200 */
[----:B------:R-:W1:Y:S01]  /*0910*/  MUFU.RSQ R19, R2 ;  /* 0x0000000200137308 */ /* 0x000e620000001400 */
[----:B------:R-:W-:Y:S01]  /*0920*/  FMUL.FTZ R18, R11, R11 ;  /* 0x0000000b0b127220 */ /* 0x000fe20000410000 */
[----:B------:R-:W-:Y:S01]  /*0930*/  FSETP.GT.FTZ.AND P5, PT, |R14|, 0.56000000238418579102, PT ;  /* 0x3f0f5c290e00780b */ /* 0x000fe20003fb4200 */
[----:B0-----:R-:W-:Y:S01]  /*0940*/  FMUL.FTZ R20, R20, R21 ;  /* 0x0000001514147220 */ /* 0x001fe20000410000 */
[----:B------:R-:W-:Y:S01]  /*0950*/  FMUL.FTZ R25, R21, 0.5 ;  /* 0x3f00000015197820 */ /* 0x000fe20000410000 */
[----:B------:R-:W-:Y:S01]  /*0960*/  FFMA.FTZ R21, R18, R3, 0.016980519518256187439 ;  /* 0x3c8b1abb12157423 */ /* 0x000fe20000010003 */
[----:B------:R-:W-:Y:S01]  /*0970*/  @P1 FSEL R15, R23, RZ, P6 ;  /* 0x000000ff170f1208 */ /* 0x000fe20003000000 */
[----:B------:R-:W-:Y:S01]  /*0980*/  @P4 FADD.FTZ R13, R13, R13 ;  /* 0x0000000d0d0d4221 */ /* 0x000fe20000010000 */
[----:B------:R-:W-:Y:S01]  /*0990*/  FFMA.FTZ R25, -R20, R25, 0.5 ;  /* 0x3f00000014197423 */ /* 0x000fe20000010119 */
[----:B------:R-:W-:Y:S01]  /*09a0*/  FFMA.FTZ R21, R18, R21, 0.030762933194637298584 ;  /* 0x3cfc028c12157423 */ /* 0x000fe20000010015 */
[----:B------:R-:W-:Y:S01]  /*09b0*/  LOP3.LUT R15, R15, 0x80000000, R8, 0xb8, !PT ;  /* 0x800000000f0f7812 */ /* 0x000fe200078eb808 */
[----:B------:R-:W-:Y:S01]  /*09c0*/  @P0 FADD.FTZ R7, R7, R7 ;  /* 0x0000000707070221 */ /* 0x000fe20000010000 */
[----:B------:R-:W-:Y:S01]  /*09d0*/  FFMA.FTZ R25, R20, R25, R20 ;  /* 0x0000001914197223 */ /* 0x000fe20000010014 */
[----:B------:R-:W-:Y:S01]  /*09e0*/  FFMA.FTZ R21, R18, R21, 0.044709417968988418579 ;  /* 0x3d37213912157423 */ /* 0x000fe20000010015 */
[----:B------:R-:W-:Y:S01]  /*09f0*/  FSETP.NEU.FTZ.AND P6, PT, |R14|, 1, PT ;  /* 0x3f8000000e00780b */ /* 0x000fe20003fdd200 */
[----:B------:R-:W-:Y:S01]  /*0a00*/  FMUL.FTZ R20, R15, R15 ;  /* 0x0000000f0f147220 */ /* 0x000fe20000410000 */
[----:B------:R-:W-:Y:S01]  /*0a10*/  FSETP.GT.FTZ.AND P4, PT, |R4|, 0.56000000238418579102, PT ;  /* 0x3f0f5c290400780b */ /* 0x000fe20003f94200 */
[----:B-1----:R-:W-:Y:S01]  /*0a20*/  FMUL.FTZ R2, R2, R19 ;  /* 0x0000001302027220 */ /* 0x002fe20000410000 */
[----:B------:R-:W-:Y:S01]  /*0a30*/  FMUL.FTZ R19, R19, 0.5 ;  /* 0x3f00000013137820 */ /* 0x000fe20000410000 */
[----:B------:R-:W-:Y:S01]  /*0a40*/  FFMA.FTZ R23, R20, R3, 0.016980519518256187439 ;  /* 0x3c8b1abb14177423 */ /* 0x000fe20000010003 */
[----:B------:R-:W-:Y:S01]  /*0a50*/  FFMA.FTZ R21, R18, R21, 0.074989043176174163818 ;  /* 0x3d9993db12157423 */ /* 0x000fe20000010015 */
[----:B------:R-:W-:Y:S01]  /*0a60*/  @P5 FSEL R5, R25, RZ, P6 ;  /* 0x000000ff19055208 */ /* 0x000fe20003000000 */
[----:B------:R-:W-:Y:S01]  /*0a70*/  FFMA.FTZ R19, -R2, R19, 0.5 ;  /* 0x3f00000002137423 */ /* 0x000fe20000010113 */
[----:B------:R-:W-:Y:S01]  /*0a80*/  FFMA.FTZ R23, R20, R23, 0.030762933194637298584 ;  /* 0x3cfc028c14177423 */ /* 0x000fe20000010017 */
[----:B------:R-:W-:Y:S01]  /*0a90*/  FFMA.FTZ R21, R18, R21, 0.16666707396507263184 ;  /* 0x3e2aaac612157423 */ /* 0x000fe20000010015 */
[----:B------:R-:W-:Y:S01]  /*0aa0*/  LOP3.LUT R5, R5, 0x80000000, R14, 0xb8, !PT ;  /* 0x8000000005057812 */ /* 0x000fe200078eb80e */
[----:B------:R-:W-:Y:S01]  /*0ab0*/  FFMA.FTZ R19, R2, R19, R2 ;  /* 0x0000001302137223 */ /* 0x000fe20000010002 */
[----:B------:R-:W-:Y:S01]  /*0ac0*/  FFMA.FTZ R23, R20, R23, 0.044709417968988418579 ;  /* 0x3d37213914177423 */ /* 0x000fe20000010017 */
[----:B------:R-:W-:Y:S01]  /*0ad0*/  FMUL.FTZ R18, R18, R21 ;  /* 0x0000001512127220 */ /* 0x000fe20000410000 */
[----:B------:R-:W-:Y:S01]  /*0ae0*/  FSETP.NEU.FTZ.AND P6, PT, |R4|, 1, PT ;  /* 0x3f8000000400780b */ /* 0x000fe20003fdd200 */
[----:B------:R-:W-:Y:S01]  /*0af0*/  FMUL.FTZ R2, R5, R5 ;  /* 0x0000000505027220 */ /* 0x000fe20000410000 */
[----:B------:R-:W-:Y:S01]  /*0b00*/  FFMA.FTZ R23, R20, R23, 0.074989043176174163818 ;  /* 0x3d9993db14177423 */ /* 0x000fe20000010017 */
[----:B------:R-:W-:Y:S01]  /*0b10*/  FFMA.FTZ R11, R11, R18, R11 ;  /* 0x000000120b0b7223 */ /* 0x000fe2000001000b */
[----:B------:R-:W-:Y:S01]  /*0b20*/  @P4 FSEL R17, R19, RZ, P6 ;  /* 0x000000ff13114208 */ /* 0x000fe20003000000 */
[----:B------:R-:W-:Y:S01]  /*0b30*/  @P3 FADD.FTZ R16, R16, R16 ;  /* 0x0000001010103221 */ /* 0x000fe20000010000 */
[----:B------:R-:W-:Y:S01]  /*0b40*/  FSETP.GT.FTZ.AND P6, PT, R9, 0.56000000238418579102, PT ;  /* 0x3f0f5c290900780b */ /* 0x000fe20003fd4000 */
[----:B------:R-:W-:Y:S01]  /*0b50*/  FFMA.FTZ R23, R20, R23, 0.16666707396507263184 ;  /* 0x3e2aaac614177423 */ /* 0x000fe20000010017 */
[----:B------:R-:W-:Y:S01]  /*0b60*/  FFMA.FTZ R9, R2, R3, 0.016980519518256187439 ;  /* 0x3c8b1abb02097423 */ /* 0x000fe20000010003 */
[----:B------:R-:W-:Y:S01]  /*0b70*/  FADD.FTZ R18, -R11, -RZ ;  /* 0x800000ff0b127221 */ /* 0x000fe20000010100 */
[----:B------:R-:W-:Y:S01]  /*0b80*/  LOP3.LUT R17, R17, 0x80000000, R4, 0xb8, !PT ;  /* 0x8000000011117812 */ /* 0x000fe200078eb804 */
[----:B------:R-:W-:Y:S01]  /*0b90*/  FMUL.FTZ R20, R20, R23 ;  /* 0x0000001714147220 */ /* 0x000fe20000410000 */
[----:B------:R-:W-:Y:S01]  /*0ba0*/  FFMA.FTZ R19, R2, R9, 0.030762933194637298584 ;  /* 0x3cfc028c02137423 */ /* 0x000fe20000010009 */
[----:B------:R-:W-:-:S02]  /*0bb0*/  F2FP.F16.F32.PACK_AB R13, R13, R10 ;  /* 0x0000000a0d0d723e */ /* 0x000fc400000000ff */
[----:B------:R-:W-:Y:S01]  /*0bc0*/  FSEL R9, R11, R18, P2 ;  /* 0x000000120b097208 */ /* 0x000fe20001000000 */
[----:B------:R-:W-:Y:S01]  /*0bd0*/  FFMA.FTZ R18, R15, R20, R15 ;  /* 0x000000140f127223 */ /* 0x000fe2000001000f */
[----:B------:R-:W-:Y:S01]  /*0be0*/  FMUL.FTZ R20, R17, R17 ;  /* 0x0000001111147220 */ /* 0x000fe20000410000 */
[----:B------:R-:W-:Y:S01]  /*0bf0*/  FFMA.FTZ R19, R2, R19, 0.044709417968988418579 ;  /* 0x3d37213902137423 */ /* 0x000fe20000010013 */
[----:B------:R-:W-:Y:S01]  /*0c00*/  F2FP.F16.F32.PACK_AB R7, R16, R7 ;  /* 0x000000071007723e */ /* 0x000fe200000000ff */
[----:B------:R-:W-:Y:S01]  /*0c10*/  @!P6 FFMA.FTZ R11, R12, 0.93318945169448852539, R9 ;  /* 0x3f6ee5810c0be823 */ /* 0x000fe20000010009 */
[----:B------:R-:W-:Y:S01]  /*0c20*/  FSETP.GT.FTZ.AND P6, PT, R8, 0.56000000238418579102, PT ;  /* 0x3f0f5c290800780b */ /* 0x000fe20003fd4000 */
[----:B------:R-:W-:Y:S01]  /*0c30*/  FFMA.FTZ R9, R20, R3, 0.016980519518256187439 ;  /* 0x3c8b1abb14097423 */ /* 0x000fe20000010003 */
[----:B------:R-:W-:Y:S01]  /*0c40*/  FFMA.FTZ R19, R2, R19, 0.074989043176174163818 ;  /* 0x3d9993db02137423 */ /* 0x000fe20000010013 */
[----:B------:R-:W-:Y:S01]  /*0c50*/  FADD.FTZ R3, -R18, -RZ ;  /* 0x800000ff12037221 */ /* 0x000fe20000010100 */
[----:B------:R-:W-:Y:S01]  /*0c60*/  @P2 FADD.FTZ R11, R11, R11 ;  /* 0x0000000b0b0b2221 */ /* 0x000fe20000010000 */
[----:B------:R-:W-:Y:S01]  /*0c70*/  FFMA.FTZ R9, R20, R9, 0.030762933194637298584 ;  /* 0x3cfc028c14097423 */ /* 0x000fe20000010009 */
[----:B------:R-:W-:-:S02]  /*0c80*/  FFMA.FTZ R19, R2, R19, 0.16666707396507263184 ;  /* 0x3e2aaac602137423 */ /* 0x000fc40000010013 */
[----:B------:R-:W-:Y:S01]  /*0c90*/  FSEL R3, R18, R3, P1 ;  /* 0x0000000312037208 */ /* 0x000fe20000800000 */
[----:B------:R-:W-:Y:S01]  /*0ca0*/  FFMA.FTZ R9, R20, R9, 0.044709417968988418579 ;  /* 0x3d37213914097423 */ /* 0x000fe20000010009 */
[----:B------:R-:W-:-:S03]  /*0cb0*/  FMUL.FTZ R2, R2, R19 ;  /* 0x0000001302027220 */ /* 0x000fc60000410000 */
[----:B------:R-:W-:Y:S01]  /*0cc0*/  @!P6 FFMA.FTZ R18, R12, 0.93318945169448852539, R3 ;  /* 0x3f6ee5810c12e823 */ /* 0x000fe20000010003 */
[----:B------:R-:W-:Y:S01]  /*0cd0*/  FFMA.FTZ R9, R20, R9, 0.074989043176174163818 ;  /* 0x3d9993db14097423 */ /* 0x000fe20000010009 */
[----:B------:R-:W-:Y:S01]  /*0ce0*/  FFMA.FTZ R5, R5, R2, R5 ;  /* 0x0000000205057223 */ /* 0x000fe20000010005 */
[----:B------:R-:W-:Y:S01]  /*0cf0*/  FSETP.GT.FTZ.AND P6, PT, R14, 0.56000000238418579102, PT ;  /* 0x3f0f5c290e00780b */ /* 0x000fe20003fd4000 */
[----:B------:R-:W0:Y:S01]  /*0d00*/  LDC.64 R2, c[0x0][0x218] ;  /* 0x00008600ff027b82 */ /* 0x000e220000000a00 */
[----:B------:R-:W-:Y:S01]  /*0d10*/  FFMA.FTZ R9, R20, R9, 0.16666707396507263184 ;  /* 0x3e2aaac614097423 */ /* 0x000fe20000010009 */
[C---:B------:R-:W-:Y:S01]  /*0d20*/  FADD.FTZ R8, -R5.reuse, -RZ ;  /* 0x800000ff05087221 */ /* 0x040fe20000010100 */
[----:B------:R-:W-:Y:S02]  /*0d30*/  @P1 FADD.FTZ R18, R18, R18 ;  /* 0x0000001212121221 */ /* 0x000fe40000010000 */
[----:B------:R-:W-:Y:S02]  /*0d40*/  FMUL.FTZ R20, R20, R9 ;  /* 0x0000000914147220 */ /* 0x000fe40000410000 */
[----:B------:R-:W-:-:S02]  /*0d50*/  FSEL R9, R5, R8, P5 ;  /* 0x0000000805097208 */ /* 0x000fc40002800000 */
[----:B------:R-:W-:Y:S01]  /*0d60*/  FFMA.FTZ R20, R17, R20, R17 ;  /* 0x0000001411147223 */ /* 0x000fe20000010011 */
[----:B------:R-:W-:Y:S02]  /*0d70*/  F2FP.F16.F32.PACK_AB R11, R18, R11 ;  /* 0x0000000b120b723e */ /* 0x000fe400000000ff */
[----:B------:R-:W-:Y:S01]  /*0d80*/  @!P6 FFMA.FTZ R5, R12, 0.93318945169448852539, R9 ;  /* 0x3f6ee5810c05e823 */ /* 0x000fe20000010009 */
[----:B------:R-:W-:Y:S01]  /*0d90*/  FSETP.GT.FTZ.AND P6, PT, R4, 0.56000000238418579102, PT ;  /* 0x3f0f5c290400780b */ /* 0x000fe20003fd4000 */
[----:B------:R-:W-:Y:S02]  /*0da0*/  FADD.FTZ R9, -R20, -RZ ;  /* 0x800000ff14097221 */ /* 0x000fe40000010100 */
[----:B------:R-:W-:-:S03]  /*0db0*/  @P5 FADD.FTZ R5, R5, R5 ;  /* 0x0000000505055221 */ /* 0x000fc60000010000 */
[----:B------:R-:W-:Y:S01]  /*0dc0*/  FSEL R9, R20, R9, P4 ;  /* 0x0000000914097208 */ /* 0x000fe20002000000 */
[----:B0-----:R-:W-:-:S06]  /*0dd0*/  IMAD.WIDE.U32 R2, R6, 0x2, R2 ;  /* 0x0000000206027825 */ /* 0x001fcc00078e0002 */
[----:B------:R-:W-:-:S04]  /*0de0*/  @!P6 FFMA.FTZ R20, R12, 0.93318945169448852539, R9 ;  /* 0x3f6ee5810c14e823 */ /* 0x000fc80000010009 */
[----:B------:R-:W-:Y:S01]  /*0df0*/  @P4 FADD.FTZ R20, R20, R20 ;  /* 0x0000001414144221 */ /* 0x000fe20000010000 */
[----:B------:R-:W-:-:S04]  /*0e00*/  IMAD.WIDE R2, R0, 0x4, R2 ;  /* 0x0000000400027825 */ /* 0x000fc800078e0202 */
[----:B------:R-:W-:Y:S01]  /*0e10*/  F2FP.F16.F32.PACK_AB R5, R20, R5 ;  /* 0x000000051405723e */ /* 0x000fe200000000ff */
[----:B------:R-:W-:Y:S04]  /*0e20*/  STG.E desc[UR4][R2.64], R13 ;  /* 0x0000000d02007986 */ /* 0x000fe8000c101904 */
[----:B------:R-:W-:Y:S04]  /*0e30*/  STG.E desc[UR4][R2.64+0x200], R7 ;  /* 0x0002000702007986 */ /* 0x000fe8000c101904 */
[----:B------:R-:W-:Y:S04]  /*0e40*/  STG.E desc[UR4][R2.64+0x400], R11 ;  /* 0x0004000b02007986 */ /* 0x000fe8000c101904 */
[----:B------:R-:W-:Y:S01]  /*0e50*/  STG.E desc[UR4][R2.64+0x600], R5 ;  /* 0x0006000502007986 */ /* 0x000fe2000c101904 */
[----:B------:R-:W-:Y:S05]  /*0e60*/  EXIT ;  /* 0x000000000000794d */ /* 0x000fea0003800000 */
.L_x_1243:
        /* <DEDUP_REMOVED lines=69> */
[----:B-----5:R-:W-:-:S05]  /*12c0*/  HADD2.F32 R2, -RZ, R10.H0_H0 ;  /* 0x2000000aff027230 */ /* 0x020fca0000004100 */
[C---:B------:R-:W-:Y:S01]  /*12d0*/  FADD.FTZ R13, |R2|.reuse, -RZ ;  /* 0x800000ff020d7221 */ /* 0x040fe20000010200 */
[C---:B------:R-:W-:Y:S02]  /*12e0*/  FSETP.GT.FTZ.AND P3, PT, |R2|.reuse, 0.56000000238418579102, PT ;  /* 0x3f0f5c290200780b */ /* 0x040fe40003f74200 */
[----:B------:R-:W-:Y:S01]  /*12f0*/  FSETP.NEU.FTZ.AND P4, PT, |R2|, 1, PT ;  /* 0x3f8000000200780b */ /* 0x000fe20003f9d200 */
        /* <DEDUP_REMOVED lines=24> */
.L_x_1245:
[----:B------:R-:W-:Y:S05]  /*1480*/  BSYNC B0 ;  /* 0x0000000000007941 */ /* 0x000fea0003800000 */
.L_x_1244:
[-C--:B------:R-:W-:Y:S01]  /*1490*/  ISETP.GE.AND P4, PT, R3, R0.reuse, PT ;  /* 0x000000000300720c */ /* 0x080fe20003f86270 */
[----:B------:R-:W-:Y:S01]  /*14a0*/  BSSY B0, `(.L_x_1246) ;  /* 0x0000021000007945 */ /* 0x000fe20003800000 */
[----:B------:R-:W-:Y:S02]  /*14b0*/  ISETP.GE.AND P3, PT, R5, R0, PT ;  /* 0x000000000500720c */ /* 0x000fe40003f66270 */
[----:B------:R-:W-:-:S09]  /*14c0*/  IADD3 R5, R11, 0x300, RZ ;  /* 0x000003000b057810 */ /* 0x000fd20007ffe0ff */
[----:B------:R-:W-:Y:S05]  /*14d0*/  @P4 BRA `(.L_x_1247) ;  /* 0x0000000000744947 */ /* 0x000fea0003800000 */
[----:B-----5:R-:W-:Y:S01]  /*14e0*/  HADD2.F32 R9, -RZ, R9.H0_H0 ;  /* 0x20000009ff097230 */ /* 0x020fe20000004100 */
[----:B------:R-:W-:-:S04]  /*14f0*/  MOV R13, 0x3f000000 ;  /* 0x3f000000000d7802 */ /* 0x000fc80000000f00 */
[C---:B------:R-:W-:Y:S01]  /*1500*/  FADD.FTZ R4, |R9|.reuse, -RZ ;  /* 0x800000ff09047221 */ /* 0x040fe20000010200 */
[C---:B------:R-:W-:Y:S02]  /*1510*/  FSETP.GT.FTZ.AND P4, PT, |R9|.reuse, 0.56000000238418579102, PT ;  /* 0x3f0f5c290900780b */ /* 0x040fe40003f94200 */
[----:B------:R-:W-:Y:S01]  /*1520*/  FSETP.NEU.FTZ.AND P6, PT, |R9|, 1, PT ;  /* 0x3f8000000900780b */ /* 0x000fe20003fdd200 */
        /* <DEDUP_REMOVED lines=24> */
.L_x_1247:
[----:B------:R-:W-:Y:S05]  /*16b0*/  BSYNC B0 ;  /* 0x0000000000007941 */ /* 0x000fea0003800000 */
.L_x_1246:
[----:B------:R-:W-:Y:S01]  /*16c0*/  BSSY B0, `(.L_x_1248) ;  /* 0x0000021000007945 */ /* 0x000fe20003800000 */
[----:B------:R-:W-:Y:S02]  /*16d0*/  ISETP.GE.AND P4, PT, R5, R0, PT ;  /* 0x000000000500720c */ /* 0x000fe40003f86270 */
[----:B-----5:R-:W-:Y:S01]  /*16e0*/  IADD3 R9, R11, 0x380, RZ ;  /* 0x000003800b097810 */ /* 0x020fe20007ffe0ff */
[----:B------:R-:W-:Y:S10]  /*16f0*/  @P5 BRA `(.L_x_1249) ;  /* 0x0000000000745947 */ /* 0x000ff40003800000 */
[----:B------:R-:W-:Y:S01]  /*1700*/  HFMA2.MMA R10, -RZ, RZ, 1.75, 0 ;  /* 0x3f000000ff0a7435 */ /* 0x000fe200000001ff */
[----:B------:R-:W-:-:S05]  /*1710*/  HADD2.F32 R8, -RZ, R8.H0_H0 ;  /* 0x20000008ff087230 */ /* 0x000fca0000004100 */
        /* <DEDUP_REMOVED lines=27> */
.L_x_1249:
[----:B------:R-:W-:Y:S05]  /*18d0*/  BSYNC B0 ;  /* 0x0000000000007941 */ /* 0x000fea0003800000 */
.L_x_1248:
[----:B------:R-:W-:Y:S01]  /*18e0*/  ISETP.GE.AND P5, PT, R9, R0, PT ;  /* 0x000000000900720c */ /* 0x000fe20003fa6270 */
[----:B------:R-:W-:Y:S01]  /*18f0*/  BSSY B0, `(.L_x_1250) ;  /* 0x0000021000007945 */ /* 0x000fe20003800000 */
[----:B------:R-:W-:-:S05]  /*1900*/  @!P0 IADD3 R9, R6, R11, RZ ;  /* 0x0000000b06098210 */ /* 0x000fca0007ffe0ff */
[----:B0-----:R-:W-:Y:S01]  /*1910*/  @!P0 IMAD.WIDE.U32 R16, R9, 0x2, R16 ;  /* 0x0000000209108825 */ /* 0x001fe200078e0010 */
[----:B------:R-:W-:Y:S06]  /*1920*/  @P1 BRA `(.L_x_1251) ;  /* 0x0000000000741947 */ /* 0x000fec0003800000 */
[----:B------:R-:W-:Y:S01]  /*1930*/  HADD2.F32 R7, -RZ, R7.H0_H0 ;  /* 0x20000007ff077230 */ /* 0x000fe20000004100 */
[----:B------:R-:W-:-:S04]  /*1940*/  MOV R9, 0x3f000000 ;  /* 0x3f00000000097802 */ /* 0x000fc80000000f00 */
        /* <DEDUP_REMOVED lines=27> */
.L_x_1251:
[----:B------:R-:W-:Y:S05]  /*1b00*/  BSYNC B0 ;  /* 0x0000000000007941 */ /* 0x000fea0003800000 */
.L_x_1250:
[----:B------:R-:W-:Y:S04]  /*1b10*/  BSSY B0, `(.L_x_1252) ;  /* 0x000001f000007945 */ /* 0x000fe80003800000 */
[----:B------:R-:W-:Y:S05]  /*1b20*/  @P2 BRA `(.L_x_1253) ;  /* 0x0000000000742947 */ /* 0x000fea0003800000 */
[----:B------:R-:W-:Y:S01]  /*1b30*/  HFMA2.MMA R9, -RZ, RZ, 1.75, 0 ;  /* 0x3f000000ff097435 */ /* 0x000fe200000001ff */
[----:B------:R-:W-:-:S05]  /*1b40*/  HADD2.F32 R21, -RZ, R21.H0_H0 ;  /* 0x20000015ff157230 */ /* 0x000fca0000004100 */
        /* <DEDUP_REMOVED lines=27> */
.L_x_1253:
[----:B------:R-:W-:Y:S05]  /*1d00*/  BSYNC B0 ;  /* 0x0000000000007941 */ /* 0x000fea0003800000 */
.L_x_1252:
[----:B------:R-:W-:Y:S04]  /*1d10*/  BSSY B0, `(.L_x_1254) ;  /* 0x000001f000007945 */ /* 0x000fe80003800000 */
[----:B------:R-:W-:Y:S05]  /*1d20*/  @P3 BRA `(.L_x_1255) ;  /* 0x0000000000743947 */ /* 0x000fea0003800000 */
        /* <DEDUP_REMOVED lines=29> */
.L_x_1255:
[----:B------:R-:W-:Y:S05]  /*1f00*/  BSYNC B0 ;  /* 0x0000000000007941 */ /* 0x000fea0003800000 */
.L_x_1254:
        /* <DEDUP_REMOVED lines=31> */
.L_x_1257:
[----:B------:R-:W-:Y:S05]  /*2100*/  BSYNC B0 ;  /* 0x0000000000007941 */ /* 0x000fea0003800000 */
.L_x_1256:
        /* <DEDUP_REMOVED lines=30> */
[----:B------:R-:W-:-:S07]  /*22f0*/  F2FP.F16.F32.PACK_AB R12, RZ, R12 ;  /* 0x0000000cff0c723e */ /* 0x000fce00000000ff */
.L_x_1259:
[----:B------:R-:W-:Y:S05]  /*2300*/  BSYNC B0 ;  /* 0x0000000000007941 */ /* 0x000fea0003800000 */
.L_x_1258:
        /* <DEDUP_REMOVED lines=18> */
.L_x_1262:
[----:B------:R-:W-:-:S13]  /*2430*/  ISETP.GE.AND P0, PT, R11, R0, PT ;  /* 0x000000000b00720c */ /* 0x000fda0003f06270 */
[----:B------:R-:W-:Y:S05]  /*2440*/  @P0 BRA `(.L_x_1264) ;  /* 0x0000000000300947 */ /* 0x000fea0003800000 */
[----:B0-----:R-:W0:Y:S01]  /*2450*/  LDC.64 R2, c[0x0][0x218] ;  /* 0x00008600ff027b82 */ /* 0x001e220000000a00 */
[----:B------:R-:W-:Y:S02]  /*2460*/  IADD3 R5, R6, R11, RZ ;  /* 0x0000000b06057210 */ /* 0x000fe40007ffe0ff */
[----:B------:R-:W-:-:S03]  /*2470*/  IADD3 R11, R11, 0x80, RZ ;  /* 0x000000800b0b7810 */ /* 0x000fc60007ffe0ff */
[----:B0-----:R-:W-:-:S05]  /*2480*/  IMAD.WIDE.U32 R2, R5, 0x2, R2 ;  /* 0x0000000205027825 */ /* 0x001fca00078e0002 */
[----:B------:R1:W-:Y:S02]  /*2490*/  STG.E.U16 desc[UR4][R2.64], R7 ;  /* 0x0000000702007986 */ /* 0x0003e4000c101504 */
.L_x_1263:
[----:B------:R-:W-:-:S13]  /*24a0*/  ISETP.GE.AND P0, PT, R11, R0, PT ;  /* 0x000000000b00720c */ /* 0x000fda0003f06270 */
[----:B------:R-:W-:Y:S05]  /*24b0*/  @P0 BRA `(.L_x_1265) ;  /* 0x0000000000340947 */ /* 0x000fea0003800000 */
[----:B01----:R-:W0:Y:S01]  /*24c0*/  LDC.64 R2, c[0x0][0x218] ;  /* 0x00008600ff027b82 */ /* 0x003e220000000a00 */
[----:B------:R-:W-:Y:S02]  /*24d0*/  IADD3 R5, R6, R11, RZ ;  /* 0x0000000b06057210 */ /* 0x000fe40007ffe0ff */
[----:B------:R-:W-:-:S03]  /*24e0*/  IADD3 R11, R11, 0x80, RZ ;  /* 0x000000800b0b7810 */ /* 0x000fc60007ffe0ff */
[----:B0-----:R-:W-:-:S05]  /*24f0*/  IMAD.WIDE.U32 R2, R5, 0x2, R2 ;  /* 0x0000000205027825 */ /* 0x001fca00078e0002 */
[----:B------:R1:W-:Y:S02]  /*2500*/  STG.E.U16 desc[UR4][R2.64], R8 ;  /* 0x0000000802007986 */ /* 0x0003e4000c101504 */
.L_x_1264:
        /* <DEDUP_REMOVED lines=8> */
.L_x_1265:
[----:B------:R-:W-:Y:S05]  /*2590*/  BSYNC B1 ;  /* 0x0000000000017941 */ /* 0x000fea0003800000 */
.L_x_1261:
[----:B------:R-:W-:-:S13]  /*25a0*/  ISETP.GE.AND P0, PT, R11, R0, PT ;  /* 0x000000000b00720c */ /* 0x000fda0003f06270 */
[----:B012---:R-:W0:Y:S01]  /*25b0*/  @!P0 LDC.64 R2, c[0x0][0x218] ;  /* 0x00008600ff028b82 */ /* 0x007e220000000a00 */
[----:B------:R-:W-:Y:S02]  /*25c0*/  @!P0 IADD3 R5, R6, R11, RZ ;  /* 0x0000000b06058210 */ /* 0x000fe40007ffe0ff */
[----:B------:R-:W-:-:S03]  /*25d0*/  @!P0 IADD3 R11, R11, 0x80, RZ ;  /* 0x000000800b0b8810 */ /* 0x000fc60007ffe0ff */
[----:B0-----:R-:W-:-:S05]  /*25e0*/  @!P0 IMAD.WIDE.U32 R2, R5, 0x2, R2 ;  /* 0x0000000205028825 */ /* 0x001fca00078e0002 */
[----:B------:R2:W-:Y:S02]  /*25f0*/  @!P0 STG.E.U16 desc[UR4][R2.64], R10 ;  /* 0x0000000a02008986 */ /* 0x0005e4000c101504 */
.L_x_1266:
[----:B------:R-:W-:Y:S05]  /*2600*/  BSYNC B0 ;  /* 0x0000000000007941 */ /* 0x000fea0003800000 */
.L_x_1260:
        /* <DEDUP_REMOVED lines=8> */
.L_x_1267:
        /* <DEDUP_REMOVED lines=15> */
.L_x_20106:


//--------------------- .text._ZN2at6native29vectorized_elementwise_kernelILi4EZZZNS0_16acos_kernel_cudaERNS_18TensorIteratorBaseEENKUlvE0_clEvENKUlvE1_clEvEUlN3c104HalfEE_St5arrayIPcLm2EEEEviT0_T1_ --------------------------
	.section	.text._ZN2at6native29vectorized_elementwise_kernelILi4EZZZNS0_16acos_kernel_cudaERNS_18TensorIteratorBaseEENKUlvE0_clEvENKUlvE1_clEvEUlN3c104HalfEE_St5arrayIPcLm2EEEEviT0_T1_,"ax",@progbits
	.align	128
        .global         _ZN2at6native29vectorized_elementwise_kernelILi4EZZZNS0_16acos_kernel_cudaERNS_18TensorIteratorBaseEENKUlvE0_clEvENKUlvE1_clEvEUlN3c104HalfEE_St5arrayIPcLm2EEEEviT0_T1_
        .type           _ZN2at6native29vectorized_elementwise_kernelILi4EZZZNS0_16acos_kernel_cudaERNS_18TensorIteratorBaseEENKUlvE0_clEvENKUlvE1_clEvEUlN3c104HalfEE_St5arrayIPcLm2EEEEviT0_T1_,@function
        .size           _ZN2at6native29vectorized_elementwise_kernelILi4EZZZNS0_16acos_kernel_cudaERNS_18TensorIteratorBaseEENKUlvE0_clEvENKUlvE1_clEvEUlN3c104HalfEE_St5arrayIPcLm2EEEEviT0_T1_,(.L_x_20107 - _ZN2at6native29vectorized_elementwise_kernelILi4EZZZNS0_16acos_kernel_cudaERNS_18TensorIteratorBaseEENKUlvE0_clEvENKUlvE1_clEvEUlN3c104HalfEE_St5arrayIPcLm2EEEEviT0_T1_)
        .other          _ZN2at6native29vectorized_elementwise_kernelILi4EZZZNS0_16acos_kernel_cudaERNS_18TensorIteratorBaseEENKUlvE0_clEvENKUlvE1_clEvEUlN3c104HalfEE_St5arrayIPcLm2EEEEviT0_T1_,@"STO_CUDA_ENTRY STV_DEFAULT"
_ZN2at6native29vectorized_elementwise_kernelILi4EZZZNS0_16acos_kernel_cudaERNS_18TensorIteratorBaseEENKUlvE0_clEvENKUlvE1_clEvEUlN3c104HalfEE_St5arrayIPcLm2EEEEviT0_T1_:
.text._ZN2at6native29vectorized_elementwise_kernelILi4EZZZNS0_16acos_kernel_cudaERNS_18TensorIteratorBaseEENKUlvE0_clEvENKUlvE1_clEvEUlN3c104HalfEE_St5arrayIPcLm2EEEEviT0_T1_:
        /* <DEDUP_REMOVED lines=15> */
[--C-:B--2---:R-:W-:Y:S02]  /*00f0*/  HADD2.F32 R4, -RZ, R10.reuse.H0_H0 ;  /* 0x2000000aff047230 */ /* 0x104fe40000004100 */
[----:B------:R-:W-:Y:S02]  /*0100*/  HADD2.F32 R12, -RZ, R10.H1_H1 ;  /* 0x3000000aff0c7230 */ /* 0x000fe40000004100 */
[----:B------:R-:W-:-:S02]  /*0110*/  HADD2.F32 R16, -RZ, R11.H0_H0 ;  /* 0x2000000bff107230 */ /* 0x000fc40000004100 */
[----:B------:R-:W-:Y:S01]  /*0120*/  FADD.FTZ R9, |R4|, -RZ ;  /* 0x800000ff04097221 */ /* 0x000fe20000010200 */
[----:B------:R-:W-:Y:S02]  /*0130*/  HADD2.F32 R10, -RZ, R11.H1_H1 ;  /* 0x3000000bff0a7230 */ /* 0x000fe40000004100 */
[----:B------:R-:W-:Y:S01]  /*0140*/  FADD.FTZ R13, |R12|, -RZ ;  /* 0x800000ff0c0d7221 */ /* 0x000fe20000010200 */
[----:B------:R-:W-:Y:S01]  /*0150*/  FSETP.GT.FTZ.AND P2, PT, |R4|, 0.56000000238418579102, PT ;  /* 0x3f0f5c290400780b */ /* 0x000fe20003f54200 */
[-C--:B------:R-:W-:Y:S01]  /*0160*/  FFMA.FTZ R17, -R9, R6.reuse, 0.5 ;  /* 0x3f00000009117423 */ /* 0x080fe20000010106 */
[----:B------:R-:W-:Y:S01]  /*0170*/  FADD.FTZ R7, |R16|, -RZ ;  /* 0x800000ff10077221 */ /* 0x000fe20000010200 */
[----:B------:R-:W-:Y:S01]  /*0180*/  FADD.FTZ R11, |R10|, -RZ ;  /* 0x800000ff0a0b7221 */ /* 0x000fe20000010200 */
[-C--:B------:R-:W-:Y:S01]  /*0190*/  FFMA.FTZ R19, -R13, R6.reuse, 0.5 ;  /* 0x3f0000000d137423 */ /* 0x080fe20000010106 */
[----:B------:R-:W0:Y:S01]  /*01a0*/  MUFU.RSQ R18, R17 ;  /* 0x0000001100127308 */ /* 0x000e220000001400 */
[-C--:B------:R-:W-:Y:S01]  /*01b0*/  FFMA.FTZ R21, -R7, R6.reuse, 0.5 ;  /* 0x3f00000007157423 */ /* 0x080fe20000010106 */
[----:B------:R-:W-:Y:S01]  /*01c0*/  FFMA.FTZ R23, -R11, R6, 0.5 ;  /* 0x3f0000000b177423 */ /* 0x000fe20000010106 */
[----:B------:R-:W-:-:S02]  /*01d0*/  FSETP.GT.FTZ.AND P1, PT, |R12|, 0.56000000238418579102, PT ;  /* 0x3f0f5c290c00780b */ /* 0x000fc40003f34200 */
[----:B------:R-:W-:Y:S02]  /*01e0*/  FSETP.GT.FTZ.AND P0, PT, |R16|, 0.56000000238418579102, PT ;  /* 0x3f0f5c291000780b */ /* 0x000fe40003f14200 */
[----:B------:R-:W-:Y:S01]  /*01f0*/  FSETP.GT.FTZ.AND P3, PT, |R10|, 0.56000000238418579102, PT ;  /* 0x3f0f5c290a00780b */ /* 0x000fe20003f74200 */
[----:B------:R-:W1:Y:S01]  /*0200*/  MUFU.RSQ R20, R19 ;  /* 0x0000001300147308 */ /* 0x000e620000001400 */
[----:B------:R-:W-:Y:S02]  /*0210*/  FSETP.NEU.FTZ.AND P4, PT, |R4|, 1, PT ;  /* 0x3f8000000400780b */ /* 0x000fe40003f9d200 */
[----:B------:R-:W-:Y:S02]  /*0220*/  FSETP.NEU.FTZ.AND P5, PT, |R16|, 1, PT ;  /* 0x3f8000001000780b */ /* 0x000fe40003fbd200 */
[----:B------:R-:W-:-:S03]  /*0230*/  FSETP.NEU.FTZ.AND P6, PT, |R10|, 1, PT ;  /* 0x3f8000000a00780b */ /* 0x000fc60003fdd200 */
[----:B------:R-:W2:Y:S01]  /*0240*/  MUFU.RSQ R22, R21 ;  /* 0x0000001500167308 */ /* 0x000ea20000001400 */
[----:B0-----:R-:W-:Y:S01]  /*0250*/  FMUL.FTZ R14, R17, R18 ;  /* 0x00000012110e7220 */ /* 0x001fe20000410000 */
[----:B------:R-:W-:-:S04]  /*0260*/  FMUL.FTZ R15, R18, 0.5 ;  /* 0x3f000000120f7820 */ /* 0x000fc80000410000 */
[----:B------:R-:W-:Y:S02]  /*0270*/  FFMA.FTZ R15, -R14, R15, 0.5 ;  /* 0x3f0000000e0f7423 */ /* 0x000fe4000001010f */
[----:B------:R-:W0:Y:S01]  /*0280*/  MUFU.RSQ R8, R23 ;  /* 0x0000001700087308 */ /* 0x000e220000001400 */
[----:B-1----:R-:W-:Y:S01]  /*0290*/  FMUL.FTZ R19, R19, R20 ;  /* 0x0000001413137220 */ /* 0x002fe20000410000 */
[----:B------:R-:W-:Y:S01]  /*02a0*/  FMUL.FTZ R20, R20, 0.5 ;  /* 0x3f00000014147820 */ /* 0x000fe20000410000 */
[----:B------:R-:W-:-:S03]  /*02b0*/  FFMA.FTZ R14, R14, R15, R14 ;  /* 0x0000000f0e0e7223 */ /* 0x000fc6000001000e */
[----:B------:R-:W-:Y:S02]  /*02c0*/  FFMA.FTZ R20, -R19, R20, 0.5 ;  /* 0x3f00000013147423 */ /* 0x000fe40000010114 */
[----:B------:R-:W-:Y:S01]  /*02d0*/  @P2 FSEL R9, R14, RZ, P4 ;  /* 0x000000ff0e092208 */ /* 0x000fe20002000000 */
[----:B--2---:R-:W-:Y:S01]  /*02e0*/  FMUL.FTZ R21, R21, R22 ;  /* 0x0000001615157220 */ /* 0x004fe20000410000 */
[----:B------:R-:W-:Y:S01]  /*02f0*/  FMUL.FTZ R22, R22, 0.5 ;  /* 0x3f00000016167820 */ /* 0x000fe20000410000 */
[----:B------:R-:W-:Y:S01]  /*0300*/  FFMA.FTZ R20, R19, R20, R19 ;  /* 0x0000001413147223 */ /* 0x000fe20000010013 */
[----:B------:R-:W-:Y:S02]  /*0310*/  FSETP.NEU.FTZ.AND P4, PT, |R12|, 1, PT ;  /* 0x3f8000000c00780b */ /* 0x000fe40003f9d200 */
[----:B------:R-:W-:Y:S01]  /*0320*/  FFMA.FTZ R22, -R21, R22, 0.5 ;  /* 0x3f00000015167423 */ /* 0x000fe20000010116 */
[----:B------:R-:W-:Y:S01]  /*0330*/  LOP3.LUT R9, R9, 0x80000000, R4, 0xb8, !PT ;  /* 0x8000000009097812 */ /* 0x000fe200078eb804 */
[----:B0-----:R-:W-:Y:S01]  /*0340*/  FMUL.FTZ R23, R23, R8 ;  /* 0x0000000817177220 */ /* 0x001fe20000410000 */
[----:B------:R-:W-:Y:S01]  /*0350*/  FMUL.FTZ R8, R8, 0.5 ;  /* 0x3f00000008087820 */ /* 0x000fe20000410000 */
[----:B------:R-:W-:Y:S01]  /*0360*/  FFMA.FTZ R22, R21, R22, R21 ;  /* 0x0000001615167223 */ /* 0x000fe20000010015 */
[----:B------:R-:W-:Y:S01]  /*0370*/  @P1 FSEL R13, R20, RZ, P4 ;  /* 0x000000ff140d1208 */ /* 0x000fe20002000000 */
[----:B------:R-:W-:Y:S01]  /*0380*/  FMUL.FTZ R19, R9, R9 ;  /* 0x0000000909137220 */ /* 0x000fe20000410000 */
[----:B------:R-:W-:Y:S01]  /*0390*/  FFMA.FTZ R8, -R23, R8, 0.5 ;  /* 0x3f00000017087423 */ /* 0x000fe20000010108 */
[----:B------:R-:W-:-:S02]  /*03a0*/  FSETP.GT.FTZ.AND P4, PT, R16, 0.56000000238418579102, PT ;  /* 0x3f0f5c291000780b */ /* 0x000fc40003f94000 */
[----:B------:R-:W-:Y:S01]  /*03b0*/  @P0 FSEL R7, R22, RZ, P5 ;  /* 0x000000ff16070208 */ /* 0x000fe20002800000 */
[----:B------:R-:W-:Y:S01]  /*03c0*/  FFMA.FTZ R8, R23, R8, R23 ;  /* 0x0000000817087223 */ /* 0x000fe20000010017 */
[----:B------:R-:W-:Y:S02]  /*03d0*/  FSETP.GT.FTZ.AND P5, PT, R12, 0.56000000238418579102, PT ;  /* 0x3f0f5c290c00780b */ /* 0x000fe40003fb4000 */
[----:B------:R-:W-:Y:S02]  /*03e0*/  LOP3.LUT R12, R13, 0x80000000, R12, 0xb8, !PT ;  /* 0x800000000d0c7812 */ /* 0x000fe400078eb80c */
[----:B------:R-:W-:Y:S02]  /*03f0*/  @P3 FSEL R11, R8, RZ, P6 ;  /* 0x000000ff080b3208 */ /* 0x000fe40003000000 */
[----:B------:R-:W-:Y:S01]  /*0400*/  FSETP.GT.FTZ.AND P6, PT, R4, 0.56000000238418579102, PT ;  /* 0x3f0f5c290400780b */ /* 0x000fe20003fd4000 */
[----:B------:R-:W-:Y:S01]  /*0410*/  FMUL.FTZ R15, R12, R12 ;  /* 0x0000000c0c0f7220 */ /* 0x000fe20000410000 */
[----:B------:R-:W-:-:S02]  /*0420*/  MOV R4, 0x3d10ecef ;  /* 0x3d10ecef00047802 */ /* 0x000fc40000000f00 */
[----:B------:R-:W-:Y:S01]  /*0430*/  LOP3.LUT R16, R7, 0x80000000, R16, 0xb8, !PT ;  /* 0x8000000007107812 */ /* 0x000fe200078eb810 */
[--C-:B---3--:R-:W-:Y:S01]  /*0440*/  HADD2.F32 R7, -RZ, R2.reuse.H0_H0 ;  /* 0x20000002ff077230 */ /* 0x108fe20000004100 */
[----:B------:R-:W-:Y:S01]  /*0450*/  LOP3.LUT R11, R11, 0x80000000, R10, 0xb8, !PT ;  /* 0x800000000b0b7812 */ /* 0x000fe200078eb80a */
[-C--:B------:R-:W-:Y:S01]  /*0460*/  FFMA.FTZ R8, R19, R4.reuse, 0.016980519518256187439 ;  /* 0x3c8b1abb13087423 */ /* 0x080fe20000010004 */
[----:B------:R-:W-:Y:S01]  /*0470*/  FFMA.FTZ R14, R15, R4, 0.016980519518256187439 ;  /* 0x3c8b1abb0f0e7423 */ /* 0x000fe20000010004 */
[----:B------:R-:W-:Y:S01]  /*0480*/  FMUL.FTZ R17, R16, R16 ;  /* 0x0000001010117220 */ /* 0x000fe20000410000 */
[----:B------:R-:W-:Y:S02]  /*0490*/  HADD2.F32 R2, -RZ, R2.H1_H1 ;  /* 0x30000002ff027230 */ /* 0x000fe40000004100 */
[----:B------:R-:W-:Y:S01]  /*04a0*/  FFMA.FTZ R8, R19, R8, 0.030762933194637298584 ;  /* 0x3cfc028c13087423 */ /* 0x000fe20000010008 */
[----:B------:R-:W-:Y:S01]  /*04b0*/  FMUL.FTZ R13, R11, R11 ;  /* 0x0000000b0b0d7220 */ /* 0x000fe20000410000 */
[----:B------:R-:W-:Y:S01]  /*04c0*/  FFMA.FTZ R18, R17, R4, 0.016980519518256187439 ;  /* 0x3c8b1abb11127423 */ /* 0x000fe20000010004 */
[----:B------:R-:W-:Y:S01]  /*04d0*/  FFMA.FTZ R14, R15, R14, 0.030762933194637298584 ;  /* 0x3cfc028c0f0e7423 */ /* 0x000fe2000001000e */
[----:B------:R-:W-:Y:S01]  /*04e0*/  FFMA.FTZ R8, R19, R8, 0.044709417968988418579 ;  /* 0x3d37213913087423 */ /* 0x000fe20000010008 */
[----:B------:R-:W-:Y:S01]  /*04f0*/  FFMA.FTZ R20, R13, R4, 0.016980519518256187439 ;  /* 0x3c8b1abb0d147423 */ /* 0x000fe20000010004 */
[----:B------:R-:W-:Y:S01]  /*0500*/  FFMA.FTZ R18, R17, R18, 0.030762933194637298584 ;  /* 0x3cfc028c11127423 */ /* 0x000fe20000010012 */
[----:B------:R-:W-:Y:S01]  /*0510*/  FFMA.FTZ R14, R15, R14, 0.044709417968988418579 ;  /* 0x3d3721390f0e7423 */ /* 0x000fe2000001000e */
[----:B------:R-:W-:Y:S01]  /*0520*/  FFMA.FTZ R8, R19, R8, 0.074989043176174163818 ;  /* 0x3d9993db13087423 */ /* 0x000fe20000010008 */
[----:B------:R-:W-:Y:S01]  /*0530*/  FFMA.FTZ R20, R13, R20, 0.030762933194637298584 ;  /* 0x3cfc028c0d147423 */ /* 0x000fe20000010014 */
[----:B------:R-:W-:Y:S01]  /*0540*/  FFMA.FTZ R18, R17, R18, 0.044709417968988418579 ;  /* 0x3d37213911127423 */ /* 0x000fe20000010012 */
[----:B------:R-:W-:Y:S01]  /*0550*/  FFMA.FTZ R14, R15, R14, 0.074989043176174163818 ;  /* 0x3d9993db0f0e7423 */ /* 0x000fe2000001000e */
[----:B------:R-:W-:Y:S01]  /*0560*/  FFMA.FTZ R8, R19, R8, 0.16666707396507263184 ;  /* 0x3e2aaac613087423 */ /* 0x000fe20000010008 */
[----:B------:R-:W-:Y:S01]  /*0570*/  FFMA.FTZ R22, R13, R20, 0.044709417968988418579 ;  /* 0x3d3721390d167423 */ /* 0x000fe20000010014 */
[----:B------:R-:W-:Y:S01]  /*0580*/  FFMA.FTZ R20, R17, R18, 0.074989043176174163818 ;  /* 0x3d9993db11147423 */ /* 0x000fe20000010012 */
[----:B------:R-:W-:Y:S01]  /*0590*/  FFMA.FTZ R18, R15, R14, 0.16666707396507263184 ;  /* 0x3e2aaac60f127423 */ /* 0x000fe2000001000e */
[----:B------:R-:W-:Y:S01]  /*05a0*/  FMUL.FTZ R14, R19, R8 ;  /* 0x00000008130e7220 */ /* 0x000fe20000410000 */
[----:B------:R-:W-:Y:S01]  /*05b0*/  FFMA.FTZ R22, R13, R22, 0.074989043176174163818 ;  /* 0x3d9993db0d167423 */ /* 0x000fe20000010016 */
[----:B------:R-:W-:Y:S01]  /*05c0*/  FADD.FTZ R8, |R7|, -RZ ;  /* 0x800000ff07087221 */ /* 0x000fe20000010200 */
[----:B------:R-:W-:Y:S01]  /*05d0*/  FFMA.FTZ R20, R17, R20, 0.16666707396507263184 ;  /* 0x3e2aaac611147423 */ /* 0x000fe20000010014 */
[----:B------:R-:W-:Y:S01]  /*05e0*/  FFMA.FTZ R9, R9, R14, R9 ;  /* 0x0000000e09097223 */ /* 0x000fe20000010009 */
[----:B------:R-:W-:Y:S01]  /*05f0*/  FFMA.FTZ R22, R13, R22, 0.16666707396507263184 ;  /* 0x3e2aaac60d167423 */ /* 0x000fe20000010016 */
[----:B------:R-:W-:Y:S01]  /*0600*/  FFMA.FTZ R19, -R8, R6, 0.5 ;  /* 0x3f00000008137423 */ /* 0x000fe20000010106 */
[----:B------:R-:W-:Y:S01]  /*0610*/  FMUL.FTZ R15, R15, R18 ;  /* 0x000000120f0f7220 */ /* 0x000fe20000410000 */
[----:B------:R-:W-:Y:S01]  /*0620*/  FADD.FTZ R18, -R9, -RZ ;  /* 0x800000ff09127221 */ /* 0x000fe20000010100 */
[----:B------:R-:W-:Y:S01]  /*0630*/  HFMA2.MMA R14, -RZ, RZ, 1.9599609375, 20144 ;  /* 0x3fd774ebff0e7435 */ /* 0x000fe200000001ff */
[----:B------:R-:W-:Y:S01]  /*0640*/  FMUL.FTZ R17, R17, R20 ;  /* 0x0000001411117220 */ /* 0x000fe20000410000 */
[----:B------:R-:W-:Y:S01]  /*0650*/  FMUL.FTZ R22, R13, R22 ;  /* 0x000000160d167220 */ /* 0x000fe20000410000 */
[----:B------:R-:W0:Y:S01]  /*0660*/  MUFU.RSQ R20, R19 ;  /* 0x0000001300147308 */ /* 0x000e220000001400 */
[----:B------:R-:W-:Y:S01]  /*0670*/  FADD.FTZ R13, |R2|, -RZ ;  /* 0x800000ff020d7221 */ /* 0x000fe20000010200 */
[----:B------:R-:W-:Y:S01]  /*0680*/  FSEL R21, R9, R18, P2 ;  /* 0x0000001209157208 */ /* 0x000fe20001000000 */
[----:B------:R-:W-:Y:S01]  /*0690*/  FFMA.FTZ R12, R12, R15, R12 ;  /* 0x0000000f0c0c7223 */ /* 0x000fe2000001000c */
[----:B------:R-:W-:Y:S01]  /*06a0*/  FFMA.FTZ R11, R11, R22, R11 ;  /* 0x000000160b0b7223 */ /* 0x000fe2000001000b */
[----:B------:R-:W-:Y:S01]  /*06b0*/  FFMA.FTZ R18, -R13, R6, 0.5 ;  /* 0x3f0000000d127423 */ /* 0x000fe20000010106 */
[----:B------:R-:W-:Y:S01]  /*06c0*/  FFMA.FTZ R16, R16, R17, R16 ;  /* 0x0000001110107223 */ /* 0x000fe20000010010 */
[----:B------:R-:W-:Y:S01]  /*06d0*/  FADD.FTZ R23, -R12, -RZ ;  /* 0x800000ff0c177221 */ /* 0x000fe20000010100 */
[----:B------:R-:W-:Y:S01]  /*06e0*/  @!P6 FFMA.FTZ R9, R14, 0.93318945169448852539, R21 ;  /* 0x3f6ee5810e09e823 */ /* 0x000fe20000010015 */
[----:B------:R-:W-:Y:S01]  /*06f0*/  FSETP.GT.FTZ.AND P6, PT, R10, 0.56000000238418579102, PT ;  /* 0x3f0f5c290a00780b */ /* 0x000fe20003fd4000 */
[----:B------:R-:W1:Y:S01]  /*0700*/  MUFU.RSQ R21, R18 ;  /* 0x0000001200157308 */ /* 0x000e620000001400 */
[--C-:B------:R-:W-:Y:S01]  /*0710*/  HADD2.F32 R15, -RZ, R3.reuse.H0_H0 ;  /* 0x20000003ff0f7230 */ /* 0x100fe20000004100 */
[----:B------:R-:W-:Y:S01]  /*0720*/  FSEL R23, R12, R23, P1 ;  /* 0x000000170c177208 */ /* 0x000fe20000800000 */
[----:B------:R-:W-:Y:S01]  /*0730*/  FADD.FTZ R10, -R11, -RZ ;  /* 0x800000ff0b0a7221 */ /* 0x000fe20000010100 */
[----:B------:R-:W-:-:S02]  /*0740*/  HADD2.F32 R3, -RZ, R3.H1_H1 ;  /* 0x30000003ff037230 */ /* 0x000fc40000004100 */
[----:B------:R-:W-:Y:S01]  /*0750*/  FADD.FTZ R25, -R16, -RZ ;  /* 0x800000ff10197221 */ /* 0x000fe20000010100 */
[----:B------:R-:W-:Y:S01]  /*0760*/  FADD.FTZ R17, |R15|, -RZ ;  /* 0x800000ff0f117221 */ /* 0x000fe20000010200 */
[----:B0-----:R-:W-:Y:S01]  /*0770*/  FMUL.FTZ R24, R19, R20 ;  /* 0x0000001413187220 */ /* 0x001fe20000410000 */
[----:B------:R-:W-:Y:S01]  /*0780*/  @!P5 FFMA.FTZ R12, R14, 0.93318945169448852539, R23 ;  /* 0x3f6ee5810e0cd823 */ /* 0x000fe20000010017 */
[----:B------:R-:W-:Y:S01]  /*0790*/  FSEL R19, R11, R10, P3 ;  /* 0x0000000a0b137208 */ /* 0x000fe20001800000 */
[----:B------:R-:W-:Y:S01]  /*07a0*/  FMUL.FTZ R27, R20, 0.5 ;  /* 0x3f000000141b7820 */ /* 0x000fe20000410000 */
[----:B------:R-:W-:Y:S01]  /*07b0*/  FADD.FTZ R10, |R3|, -RZ ;  /* 0x800000ff030a7221 */ /* 0x000fe20000010200 */
[----:B------:R-:W-:Y:S01]  /*07c0*/  FSETP.GT.FTZ.AND P5, PT, |R7|, 0.56000000238418579102, PT ;  /* 0x3f0f5c290700780b */ /* 0x000fe20003fb4200 */
[-C--:B------:R-:W-:Y:S01]  /*07d0*/  FFMA.FTZ R22, -R17, R6.reuse, 0.5 ;  /* 0x3f00000011167423 */ /* 0x080fe20000010106 */
[----:B------:R-:W-:Y:S01]  /*07e0*/  FSEL R25, R16, R25, P0 ;  /* 0x0000001910197208 */ /* 0x000fe20000000000 */
[----:B------:R-:W-:Y:S01]  /*07f0*/  FFMA.FTZ R27, -R24, R27, 0.5 ;  /* 0x3f000000181b7423 */ /* 0x000fe2000001011b */
[----:B------:R-:W-:Y:S01]  /*0800*/  FFMA.FTZ R6, -R10, R6, 0.5 ;  /* 0x3f0000000a067423 */ /* 0x000fe20000010106 */
[----:B------:R-:W-:Y:S01]  /*0810*/  @!P6 FFMA.FTZ R11, R14, 0.93318945169448852539, R19 ;  /* 0x3f6ee5810e0be823 */ /* 0x000fe20000010013 */
[----:B-1----:R-:W-:Y:S01]  /*0820*/  FMUL.FTZ R18, R18, R21 ;  /* 0x0000001512127220 */ /* 0x002fe20000410000 */
[----:B------:R-:W-:Y:S01]  /*0830*/  @!P4 FFMA.FTZ R16, R14, 0.93318945169448852539, R25 ;  /* 0x3f6ee5810e10c823 */ /* 0x000fe20000010019 */
[----:B------:R-:W0:Y:S01]  /*0840*/  MUFU.RSQ R23, R22 ;  /* 0x0000001600177308 */ /* 0x000e220000001400 */
[----:B------:R-:W-:Y:S01]  /*0850*/  FFMA.FTZ R20, R24, R27, R24 ;  /* 0x0000001b18147223 */ /* 0x000fe20000010018 */
[----:B------:R-:W-:Y:S01]  /*0860*/  FMUL.FTZ R21, R21, 0.5 ;  /* 0x3f00000015157820 */ /* 0x000fe20000410000 */
[----:B------:R-:W-:Y:S01]  /*0870*/  FSETP.GT.FTZ.AND P4, PT, |R2|, 0.56000000238418579102, PT ;  /* 0x3f0f5c290200780b */ /* 0x000fe20003f94200 */
[----:B------:R-:W-:Y:S01]  /*0880*/  @P2 FADD.FTZ R9, R9, R9 ;  /* 0x0000000909092221 */ /* 0x000fe20000010000 */
[----:B------:R-:W-:Y:S01]  /*0890*/  FSETP.NEU.FTZ.AND P6, PT, |R7|, 1, PT ;  /* 0x3f8000000700780b */ /* 0x000fe20003fdd200 */
[----:B------:R-:W-:Y:S01]  /*08a0*/  FFMA.FTZ R21, -R18, R21, 0.5 ;  /* 0x3f00000012157423 */ /* 0x000fe20000010115 */
[----:B------:R-:W-:Y:S01]  /*08b0*/  FSETP.GT.FTZ.AND P2, PT, |R15|, 0.56000000238418579102, PT ;  /* 0x3f0f5c290f00780b */ /* 0x000fe20003f54200 */
[----:B------:R-:W1:Y:S01]  /*08c0*/  MUFU.RSQ R19, R6 ;  /* 0x0000000600137308 */ /* 0x000e620000001400 */
[----:B------:R-:W-:Y:S01]  /*08d0*/  @P5 FSEL R8, R20, RZ, P6 ;  /* 0x000000ff14085208 */ /* 0x000fe20003000000 */
[----:B------:R-:W-:Y:S01]  /*08e0*/  FFMA.FTZ R21, R18, R21, R18 ;  /* 0x0000001512157223 */ /* 0x000fe20000010012 */
[----:B------:R-:W-:Y:S01]  /*08f0*/  FSETP.NEU.FTZ.AND P6, PT, |R2|, 1, PT ;  /* 0x3f8000000200780b */ /* 0x000fe20003fdd200 */
[----:B------:R-:W-:Y:S01]  /*0900*/  @P1 FADD.FTZ R12, R12, R12 ;  /* 0x0000000c0c0c1221 */ /* 0x000fe20000010000 */
[----:B------:R-:W-:Y:S01]  /*0910*/  LOP3.LUT R8, R8, 0x80000000, R7, 0xb8, !PT ;  /* 0x8000000008087812 */ /* 0x000fe200078eb807 */
[----:B------:R-:W-:Y:S01]  /*0920*/  @P0 FADD.FTZ R16, R16, R16 ;  /* 0x0000001010100221 */ /* 0x000fe20000010000 */
[----:B------:R-:W-:Y:S01]  /*0930*/  FSETP.GT.FTZ.AND P1, PT, |R3|, 0.56000000238418579102, PT ;  /* 0x3f0f5c290300780b */ /* 0x000fe20003f34200 */
[----:B------:R-:W-:Y:S01]  /*0940*/  @P3 FADD.FTZ R11, R11, R11 ;  /* 0x0000000b0b0b3221 */ /* 0x000fe20000010000 */
[----:B------:R-:W-:Y:S01]  /*0950*/  @P4 FSEL R13, R21, RZ, P6 ;  /* 0x000000ff150d4208 */ /* 0x000fe20003000000 */
[----:B------:R-:W-:Y:S01]  /*0960*/  FMUL.FTZ R21, R8, R8 ;  /* 0x0000000808157220 */ /* 0x000fe20000410000 */
[----:B0-----:R-:W-:Y:S01]  /*0970*/  FMUL.FTZ R22, R22, R23 ;  /* 0x0000001716167220 */ /* 0x001fe20000410000 */
[----:B------:R-:W-:Y:S01]  /*0980*/  FMUL.FTZ R23, R23, 0.5 ;  /* 0x3f00000017177820 */ /* 0x000fe20000410000 */
[----:B------:R-:W-:-:S02]  /*0990*/  LOP3.LUT R13, R13, 0x80000000, R2, 0xb8, !PT ;  /* 0x800000000d0d7812 */ /* 0x000fc400078eb802 */
[----:B------:R-:W-:Y:S01]  /*09a0*/  FSETP.NEU.FTZ.AND P6, PT, |R15|, 1, PT ;  /* 0x3f8000000f00780b */ /* 0x000fe20003fdd200 */
[----:B------:R-:W-:Y:S01]  /*09b0*/  FFMA.FTZ R23, -R22, R23, 0.5 ;  /* 0x3f00000016177423 */ /* 0x000fe20000010117 */
[----:B-1----:R-:W-:Y:S01]  /*09c0*/  FMUL.FTZ R20, R6, R19 ;  /* 0x0000001306147220 */ /* 0x002fe20000410000 */
[----:B------:R-:W-:Y:S01]  /*09d0*/  FFMA.FTZ R6, R21, R4, 0.016980519518256187439 ;  /* 0x3c8b1abb15067423 */ /* 0x000fe20000010004 */
[----:B------:R-:W-:Y:S01]  /*09e0*/  FMUL.FTZ R19, R19, 0.5 ;  /* 0x3f00000013137820 */ /* 0x000fe20000410000 */
[----:B------:R-:W-:Y:S02]  /*09f0*/  FFMA.FTZ R18, R22, R23, R22 ;  /* 0x0000001716127223 */ /* 0x000fe40000010016 */
[----:B------:R-:W-:Y:S01]  /*0a00*/  FFMA.FTZ R6, R21, R6, 0.030762933194637298584 ;  /* 0x3cfc028c15067423 */ /* 0x000fe20000010006 */
[----:B------:R-:W-:Y:S01]  /*0a10*/  FFMA.FTZ R23, -R20, R19, 0.5 ;  /* 0x3f00000014177423 */ /* 0x000fe20000010113 */
[----:B------:R-:W-:Y:S01]  /*0a20*/  FMUL.FTZ R19, R13, R13 ;  /* 0x0000000d0d137220 */ /* 0x000fe20000410000 */
[----:B------:R-:W-:Y:S01]  /*0a30*/  @P2 FSEL R17, R18, RZ, P6 ;  /* 0x000000ff12112208 */ /* 0x000fe20003000000 */
[----:B------:R-:W-:Y:S01]  /*0a40*/  FFMA.FTZ R6, R21, R6, 0.044709417968988418579 ;  /* 0x3d37213915067423 */ /* 0x000fe20000010006 */
[----:B------:R-:W-:Y:S01]  /*0a50*/  FFMA.FTZ R23, R20, R23, R20 ;  /* 0x0000001714177223 */ /* 0x000fe20000010014 */
[----:B------:R-:W-:Y:S01]  /*0a60*/  FFMA.FTZ R18, R19, R4, 0.016980519518256187439 ;  /* 0x3c8b1abb13127423 */ /* 0x000fe20000010004 */
[----:B------:R-:W-:Y:S01]  /*0a70*/  FSETP.NEU.FTZ.AND P6, PT, |R3|, 1, PT ;  /* 0x3f8000000300780b */ /* 0x000fe20003fdd200 */
[----:B------:R-:W-:Y:S01]  /*0a80*/  FFMA.FTZ R6, R21, R6, 0.074989043176174163818 ;  /* 0x3d9993db15067423 */ /* 0x000fe20000010006 */
[----:B------:R-:W-:Y:S01]  /*0a90*/  LOP3.LUT R17, R17, 0x80000000, R15, 0xb8, !PT ;  /* 0x8000000011117812 */ /* 0x000fe200078eb80f */
[----:B------:R-:W-:Y:S01]  /*0aa0*/  FFMA.FTZ R18, R19, R18, 0.030762933194637298584 ;  /* 0x3cfc028c13127423 */ /* 0x000fe20000010012 */
[----:B------:R-:W-:Y:S01]  /*0ab0*/  @P1 FSEL R10, R23, RZ, P6 ;  /* 0x000000ff170a1208 */ /* 0x000fe20003000000 */
[----:B------:R-:W-:Y:S01]  /*0ac0*/  FFMA.FTZ R6, R21, R6, 0.16666707396507263184 ;  /* 0x3e2aaac615067423 */ /* 0x000fe20000010006 */
[----:B------:R-:W-:Y:S01]  /*0ad0*/  FSETP.GT.FTZ.AND P6, PT, R7, 0.56000000238418579102, PT ;  /* 0x3f0f5c290700780b */ /* 0x000fe20003fd4000 */
[----:B------:R-:W-:Y:S01]  /*0ae0*/  FFMA.FTZ R18, R19, R18, 0.044709417968988418579 ;  /* 0x3d37213913127423 */ /* 0x000fe20000010012 */
[----:B------:R-:W-:Y:S01]  /*0af0*/  FMUL.FTZ R23, R17, R17 ;  /* 0x0000001111177220 */ /* 0x000fe20000410000 */
[----:B------:R-:W-:Y:S01]  /*0b00*/  FMUL.FTZ R21, R21, R6 ;  /* 0x0000000615157220 */ /* 0x000fe20000410000 */
[----:B------:R-:W-:Y:S01]  /*0b10*/  LOP3.LUT R10, R10, 0x80000000, R3, 0xb8, !PT ;  /* 0x800000000a0a7812 */ /* 0x000fe200078eb803 */
[----:B------:R-:W-:Y:S01]  /*0b20*/  FFMA.FTZ R18, R19, R18, 0.074989043176174163818 ;  /* 0x3d9993db13127423 */ /* 0x000fe20000010012 */
[----:B------:R-:W-:Y:S01]  /*0b30*/  FFMA.FTZ R6, R23, R4, 0.016980519518256187439 ;  /* 0x3c8b1abb17067423 */ /* 0x000fe20000010004 */
[----:B------:R-:W-:-:S02]  /*0b40*/  FFMA.FTZ R8, R8, R21, R8 ;  /* 0x0000001508087223 */ /* 0x000fc40000010008 */
[----:B------:R-:W-:Y:S01]  /*0b50*/  FFMA.FTZ R18, R19, R18, 0.16666707396507263184 ;  /* 0x3e2aaac613127423 */ /* 0x000fe20000010012 */
[----:B------:R-:W-:Y:S01]  /*0b60*/  FFMA.FTZ R6, R23, R6, 0.030762933194637298584 ;  /* 0x3cfc028c17067423 */ /* 0x000fe20000010006 */
[----:B------:R-:W-:Y:S01]  /*0b70*/  FADD.FTZ R21, -R8, -RZ ;  /* 0x800000ff08157221 */ /* 0x000fe20000010100 */
[----:B------:R-:W-:Y:S01]  /*0b80*/  FMUL.FTZ R7, R10, R10 ;  /* 0x0000000a0a077220 */ /* 0x000fe20000410000 */
[----:B------:R-:W-:Y:S01]  /*0b90*/  FMUL.FTZ R18, R19, R18 ;  /* 0x0000001213127220 */ /* 0x000fe20000410000 */
[----:B------:R-:W-:Y:S02]  /*0ba0*/  FFMA.FTZ R6, R23, R6, 0.044709417968988418579 ;  /* 0x3d37213917067423 */ /* 0x000fe40000010006 */
[----:B------:R-:W-:Y:S01]  /*0bb0*/  FSEL R21, R8, R21, P5 ;  /* 0x0000001508157208 */ /* 0x000fe20002800000 */
[----:B------:R-:W-:Y:S01]  /*0bc0*/  FFMA.FTZ R13, R13, R18, R13 ;  /* 0x000000120d0d7223 */ /* 0x000fe2000001000d */
[----:B------:R-:W-:Y:S01]  /*0bd0*/  FFMA.FTZ R4, R7, R4, 0.016980519518256187439 ;  /* 0x3c8b1abb07047423 */ /* 0x000fe20000010004 */
[----:B------:R-:W-:-:S02]  /*0be0*/  FFMA.FTZ R6, R23, R6, 0.074989043176174163818 ;  /* 0x3d9993db17067423 */ /* 0x000fc40000010006 */
[----:B------:R-:W-:Y:S01]  /*0bf0*/  @!P6 FFMA.FTZ R8, R14, 0.93318945169448852539, R21 ;  /* 0x3f6ee5810e08e823 */ /* 0x000fe20000010015 */
[----:B------:R-:W-:Y:S01]  /*0c00*/  FSETP.GT.FTZ.AND P6, PT, R2, 0.56000000238418579102, PT ;  /* 0x3f0f5c290200780b */ /* 0x000fe20003fd4000 */
[----:B------:R-:W-:Y:S01]  /*0c10*/  FADD.FTZ R2, -R13, -RZ ;  /* 0x800000ff0d027221 */ /* 0x000fe20000010100 */
[----:B------:R-:W-:Y:S01]  /*0c20*/  FFMA.FTZ R4, R7, R4, 0.030762933194637298584 ;  /* 0x3cfc028c07047423 */ /* 0x000fe20000010004 */
[----:B------:R-:W-:Y:S01]  /*0c30*/  FFMA.FTZ R6, R23, R6, 0.16666707396507263184 ;  /* 0x3e2aaac617067423 */ /* 0x000fe20000010006 */
[----:B------:R-:W-:Y:S02]  /*0c40*/  @P5 FADD.FTZ R8, R8, R8 ;  /* 0x0000000808085221 */ /* 0x000fe40000010000 */
[----:B------:R-:W-:Y:S01]  /*0c50*/  FSEL R19, R13, R2, P4 ;  /* 0x000000020d137208 */ /* 0x000fe20002000000 */
[----:B------:R-:W-:Y:S01]  /*0c60*/  FMUL.FTZ R6, R23, R6 ;  /* 0x0000000617067220 */ /* 0x000fe20000410000 */
[----:B------:R-:W-:-:S03]  /*0c70*/  FFMA.FTZ R4, R7, R4, 0.044709417968988418579 ;  /* 0x3d37213907047423 */ /* 0x000fc60000010004 */
[----:B------:R-:W-:Y:S01]  /*0c80*/  FFMA.FTZ R17, R17, R6, R17 ;  /* 0x0000000611117223 */ /* 0x000fe20000010011 */
[----:B------:R-:W-:Y:S01]  /*0c90*/  FFMA.FTZ R4, R7, R4, 0.074989043176174163818 ;  /* 0x3d9993db07047423 */ /* 0x000fe20000010004 */
[----:B------:R-:W-:Y:S01]  /*0ca0*/  @!P6 FFMA.FTZ R13, R14, 0.93318945169448852539, R19 ;  /* 0x3f6ee5810e0de823 */ /* 0x000fe20000010013 */
[----:B------:R-:W-:Y:S01]  /*0cb0*/  FSETP.GT.FTZ.AND P6, PT, R15, 0.56000000238418579102, PT ;  /* 0x3f0f5c290f00780b */ /* 0x000fe20003fd4000 */
[----:B------:R-:W-:Y:S01]  /*0cc0*/  FADD.FTZ R2, -R17, -RZ ;  /* 0x800000ff11027221 */ /* 0x000fe20000010100 */
[----:B------:R-:W-:Y:S01]  /*0cd0*/  FFMA.FTZ R4, R7, R4, 0.16666707396507263184 ;  /* 0x3e2aaac607047423 */ /* 0x000fe20000010004 */
[----:B------:R-:W0:Y:S01]  /*0ce0*/  LDC.64 R18, c[0x0][0x218] ;  /* 0x00008600ff127b82 */ /* 0x000e220000000a00 */
[----:B------:R-:W-:Y:S02]  /*0cf0*/  @P4 FADD.FTZ R13, R13, R13 ;  /* 0x0000000d0d0d4221 */ /* 0x000fe40000010000 */
[----:B------:R-:W-:Y:S01]  /*0d00*/  FMUL.FTZ R15, R7, R4 ;  /* 0x00000004070f7220 */ /* 0x000fe20000410000 */
[----:B------:R-:W-:-:S02]  /*0d10*/  FSEL R7, R17, R2, P2 ;  /* 0x0000000211077208 */ /* 0x000fc40001000000 */
[----:B------:R-:W-:Y:S01]  /*0d20*/  F2FP.F16.F32.PACK_AB R2, R12, R9 ;  /* 0x000000090c02723e */ /* 0x000fe200000000ff */
[----:B------:R-:W-:Y:S01]  /*0d30*/  FFMA.FTZ R10, R10, R15, R10 ;  /* 0x0000000f0a0a7223 */ /* 0x000fe2000001000a */
[----:B------:R-:W-:Y:S02]  /*0d40*/  F2FP.F16.F32.PACK_AB R8, R13, R8 ;  /* 0x000000080d08723e */ /* 0x000fe400000000ff */
[----:B------:R-:W-:Y:S01]  /*0d50*/  @!P6 FFMA.FTZ R17, R14, 0.93318945169448852539, R7 ;  /* 0x3f6ee5810e11e823 */ /* 0x000fe20000010007 */
[----:B------:R-:W-:Y:S01]  /*0d60*/  FSETP.GT.FTZ.AND P6, PT, R3, 0.56000000238418579102, PT ;  /* 0x3f0f5c290300780b */ /* 0x000fe20003fd4000 */
[----:B------:R-:W-:Y:S02]  /*0d70*/  FADD.FTZ R3, -R10, -RZ ;  /* 0x800000ff0a037221 */ /* 0x000fe40000010100 */
[----:B------:R-:W-:-:S03]  /*0d80*/  @P2 FADD.FTZ R17, R17, R17 ;  /* 0x0000001111112221 */ /* 0x000fc60000010000 */
[----:B------:R-:W-:-:S07]  /*0d90*/  FSEL R3, R10, R3, P1 ;  /* 0x000000030a037208 */ /* 0x000fce0000800000 */
[----:B------:R-:W-:Y:S01]  /*0da0*/  @!P6 FFMA.FTZ R10, R14, 0.93318945169448852539, R3 ;  /* 0x3f6ee5810e0ae823 */ /* 0x000fe20000010003 */
[----:B0-----:R-:W-:Y:S01]  /*0db0*/  IMAD.WIDE.U32 R18, R0, 0x2, R18 ;  /* 0x0000000200127825 */ /* 0x001fe200078e0012 */
[----:B------:R-:W-:-:S03]  /*0dc0*/  F2FP.F16.F32.PACK_AB R3, R11, R16 ;  /* 0x000000100b03723e */ /* 0x000fc600000000ff */
[----:B------:R-:W-:Y:S01]  /*0dd0*/  @P1 FADD.FTZ R10, R10, R10 ;  /* 0x0000000a0a0a1221 */ /* 0x000fe20000010000 */
[----:B------:R-:W-:-:S04]  /*0de0*/  IMAD.WIDE R18, R5, 0x8, R18 ;  /* 0x0000000805127825 */ /* 0x000fc800078e0212 */
[----:B------:R-:W-:Y:S01]  /*0df0*/  F2FP.F16.F32.PACK_AB R9, R10, R17 ;  /* 0x000000110a09723e */ /* 0x000fe200000000ff */
[----:B------:R-:W-:Y:S04]  /*0e00*/  STG.E.64 desc[UR4][R18.64], R2 ;  /* 0x0000000212007986 */ /* 0x000fe8000c101b04 */
[----:B------:R-:W-:Y:S01]  /*0e10*/  STG.E.64 desc[UR4][R18.64+0x400], R8 ;  /* 0x0004000812007986 */ /* 0x000fe2000c101b04 */
[----:B------:R-:W-:Y:S05]  /*0e20*/  EXIT ;  /* 0x000000000000794d */ /* 0x000fea0003800000 */
.L_x_1268:
        /* <DEDUP_REMOVED lines=97> */
.L_x_1270:
[----:B------:R-:W-:Y:S05]  /*1440*/  BSYNC B0 ;  /* 0x0000000000007941 */ /* 0x000fea0003800000 */
.L_x_1269:
        /* <DEDUP_REMOVED lines=34> */
.L_x_1272:
[----:B------:R-:W-:Y:S05]  /*1670*/  BSYNC B0 ;  /* 0x0000000000007941 */ /* 0x000fea0003800000 */
.L_x_1271:
        /* <DEDUP_REMOVED lines=33> */
.L_x_1274:
[----:B------:R-:W-:Y:S05]  /*1890*/  BSYNC B0 ;  /* 0x0000000000007941 */ /* 0x000fea0003800000 */
.L_x_1273:
        /* <DEDUP_REMOVED lines=34> */
.L_x_1276:
[----:B------:R-:W-:Y:S05]  /*1ac0*/  BSYNC B0 ;  /* 0x0000000000007941 */ /* 0x000fea0003800000 */
.L_x_1275:
        /* <DEDUP_REMOVED lines=31> */
.L_x_1278:
[----:B------:R-:W-:Y:S05]  /*1cc0*/  BSYNC B0 ;  /* 0x0000000000007941 */ /* 0x000fea0003800000 */
.L_x_1277:
        /* <DEDUP_REMOVED lines=31> */
.L_x_1280:
[----:B------:R-:W-:Y:S05]  /*1ec0*/  BSYNC B0 ;  /* 0x0000000000007941 */ /* 0x000fea0003800000 */
.L_x_1279:
        /* <DEDUP_REMOVED lines=31> */
.L_x_1282:
[----:B------:R-:W-:Y:S05]  /*20c0*/  BSYNC B0 ;  /* 0x0000000000007941 */ /* 0x000fea0003800000 */
.L_x_1281:
        /* <DEDUP_REMOVED lines=31> */
.L_x_1284:
[----:B------:R-:W-:Y:S05]  /*22c0*/  BSYNC B0 ;  /* 0x0000000000007941 */ /* 0x000fea0003800000 */
.L_x_1283:
        /* <DEDUP_REMOVED lines=18> */
.L_x_1287:
[----:B------:R-:W-:-:S13]  /*23f0*/  ISETP.GE.AND P0, PT, R11, R6, PT ;  /* 0x000000060b00720c */ /* 0x000fda0003f06270 */
[----:B------:R-:W-:Y:S05]  /*2400*/  @P0 BRA `(.L_x_1289) ;  /* 0x0000000000300947 */ /* 0x000fea0003800000 */
[----:B0-----:R-:W0:Y:S01]  /*2410*/  LDC.64 R2, c[0x0][0x218] ;  /* 0x00008600ff027b82 */ /* 0x001e220000000a00 */
[----:B------:R-:W-:Y:S02]  /*2420*/  IADD3 R5, R0, R11, RZ ;  /* 0x0000000b00057210 */ /* 0x000fe40007ffe0ff */
[----:B------:R-:W-:-:S03]  /*2430*/  IADD3 R11, R11, 0x80, RZ ;  /* 0x000000800b0b7810 */ /* 0x000fc60007ffe0ff */
[----:B0-----:R-:W-:-:S05]  /*2440*/  IMAD.WIDE.U32 R2, R5, 0x2, R2 ;  /* 0x0000000205027825 */ /* 0x001fca00078e0002 */
[----:B------:R1:W-:Y:S02]  /*2450*/  STG.E.U16 desc[UR4][R2.64], R7 ;  /* 0x0000000702007986 */ /* 0x0003e4000c101504 */
.L_x_1288:
[----:B------:R-:W-:-:S13]  /*2460*/  ISETP.GE.AND P0, PT, R11, R6, PT ;  /* 0x000000060b00720c */ /* 0x000fda0003f06270 */
[----:B------:R-:W-:Y:S05]  /*2470*/  @P0 BRA `(.L_x_1290) ;  /* 0x0000000000340947 */ /* 0x000fea0003800000 */
[----:B01----:R-:W0:Y:S01]  /*2480*/  LDC.64 R2, c[0x0][0x218] ;  /* 0x00008600ff027b82 */ /* 0x003e220000000a00 */
[----:B------:R-:W-:Y:S02]  /*2490*/  IADD3 R5, R0, R11, RZ ;  /* 0x0000000b00057210 */ /* 0x000fe40007ffe0ff */
[----:B------:R-:W-:-:S03]  /*24a0*/  IADD3 R11, R11, 0x80, RZ ;  /* 0x000000800b0b7810 */ /* 0x000fc60007ffe0ff */
[----:B0-----:R-:W-:-:S05]  /*24b0*/  IMAD.WIDE.U32 R2, R5, 0x2, R2 ;  /* 0x0000000205027825 */ /* 0x001fca00078e0002 */
[----:B------:R1:W-:Y:S02]  /*24c0*/  STG.E.U16 desc[UR4][R2.64], R8 ;  /* 0x0000000802007986 */ /* 0x0003e4000c101504 */
.L_x_1289:
        /* <DEDUP_REMOVED lines=8> */
.L_x_1290:
[----:B------:R-:W-:Y:S05]  /*2550*/  BSYNC B1 ;  /* 0x0000000000017941 */ /* 0x000fea0003800000 */
.L_x_1286:
[----:B------:R-:W-:-:S13]  /*2560*/  ISETP.GE.AND P0, PT, R11, R6, PT ;  /* 0x000000060b00720c */ /* 0x000fda0003f06270 */
[----:B012---:R-:W0:Y:S01]  /*2570*/  @!P0 LDC.64 R2, c[0x0][0x218] ;  /* 0x00008600ff028b82 */ /* 0x007e220000000a00 */
[----:B------:R-:W-:Y:S02]  /*2580*/  @!P0 IADD3 R5, R0, R11, RZ ;  /* 0x0000000b00058210 */ /* 0x000fe40007ffe0ff */
[----:B------:R-:W-:-:S03]  /*2590*/  @!P0 IADD3 R11, R11, 0x80, RZ ;  /* 0x000000800b0b8810 */ /* 0x000fc60007ffe0ff */
[----:B0-----:R-:W-:-:S05]  /*25a0*/  @!P0 IMAD.WIDE.U32 R2, R5, 0x2, R2 ;  /* 0x0000000205028825 */ /* 0x001fca00078e0002 */
[----:B------:R2:W-:Y:S02]  /*25b0*/  @!P0 STG.E.U16 desc[UR4][R2.64], R10 ;  /* 0x0000000a02008986 */ /* 0x0005e4000c101504 */
.L_x_1291:
[----:B------:R-:W-:Y:S05]  /*25c0*/  BSYNC B0 ;  /* 0x0000000000007941 */ /* 0x000fea0003800000 */
.L_x_1285:
        /* <DEDUP_REMOVED lines=8> */
.L_x_1292:
        /* <DEDUP_REMOVED lines=11> */
.L_x_20107:


//--------------------- .text._ZN2at6native29vectorized_elementwise_kernelILi8EZZZNS0_16acos_kernel_cudaERNS_18TensorIteratorBaseEENKUlvE0_clEvENKUlvE1_clEvEUlN3c104HalfEE_St5arrayIPcLm2EEEEviT0_T1_ --------------------------
	.section	.text._ZN2at6native29vectorized_elementwise_kernelILi8EZZZNS0_16acos_kernel_cudaERNS_18TensorIteratorBaseEENKUlvE0_clEvENKUlvE1_clEvEUlN3c104HalfEE_St5arrayIPcLm2EEEEviT0_T1_,"ax",@progbits
	.align	128
        .global         _ZN2at6native29vectorized_elementwise_kernelILi8EZZZNS0_16acos_kernel_cudaERNS_18TensorIteratorBaseEENKUlvE0_clEvENKUlvE1_clEvEUlN3c104HalfEE_St5arrayIPcLm2EEEEviT0_T1_
        .type           _ZN2at6native29vectorized_elementwise_kernelILi8EZZZNS0_16acos_kernel_cudaERNS_18TensorIteratorBaseEENKUlvE0_clEvENKUlvE1_clEvEUlN3c104HalfEE_St5arrayIPcLm2EEEEviT0_T1_,@function
        .size           _ZN2at6native29vectorized_elementwise_kernelILi8EZZZNS0_16acos_kernel_cudaERNS_18TensorIteratorBaseEENKUlvE0_clEvENKUlvE1_clEvEUlN3c104HalfEE_St5arrayIPcLm2EEEEviT0_T1_,(.L_x_20108 - _ZN2at6native29vectorized_elementwise_kernelILi8EZZZNS0_16acos_kernel_cudaERNS_18TensorIteratorBaseEENKUlvE0_clEvENKUlvE1_clEvEUlN3c104HalfEE_St5arrayIPcLm2EEEEviT0_T1_)
        .other          _ZN2at6native29vectorized_elementwise_kernelILi8EZZZNS0_16acos_kernel_cudaERNS_18TensorIteratorBaseEENKUlvE0_clEvENKUlvE1_clEvEUlN3c104HalfEE_St5arrayIPcLm2EEEEviT0_T1_,@"STO_CUDA_ENTRY STV_DEFAULT"
_ZN2at6native29vectorized_elementwise_kernelILi8EZZZNS0_16acos_kernel_cudaERNS_18TensorIteratorBaseEENKUlvE0_clEvENKUlvE1_clEvEUlN3c104HalfEE_St5arrayIPcLm2EEEEviT0_T1_:
.text._ZN2at6native29vectorized_elementwise_kernelILi8EZZZNS0_16acos_kernel_cudaERNS_18TensorIteratorBaseEENKUlvE0_clEvENKUlvE1_clEvEUlN3c104HalfEE_St5arrayIPcLm2EEEEviT0_T1_:
        /* <DEDUP_REMOVED lines=14> */
[--C-:B--2---:R-:W-:Y:S02]  /*00e0*/  HADD2.F32 R12, -RZ, R4.reuse.H0_H0 ;  /* 0x20000004ff0c7230 */ /* 0x104fe40000004100 */
[----:B------:R-:W-:Y:S02]  /*00f0*/  HADD2.F32 R9, -RZ, R5.H0_H0 ;  /* 0x20000005ff097230 */ /* 0x000fe40000004100 */
[----:B------:R-:W-:Y:S02]  /*0100*/  HADD2.F32 R10, -RZ, R4.H1_H1 ;  /* 0x30000004ff0a7230 */ /* 0x000fe40000004100 */
[C---:B------:R-:W-:Y:S01]  /*0110*/  FADD.FTZ R17, |R12|.reuse, -RZ ;  /* 0x800000ff0c117221 */ /* 0x040fe20000010200 */
[C---:B------:R-:W-:Y:S02]  /*0120*/  FSETP.GT.FTZ.AND P2, PT, |R12|.reuse, 0.56000000238418579102, PT ;  /* 0x3f0f5c290c00780b */ /* 0x040fe40003f54200 */
[----:B------:R-:W-:Y:S01]  /*0130*/  FSETP.NEU.FTZ.AND P0, PT, |R12|, 1, PT ;  /* 0x3f8000000c00780b */ /* 0x000fe20003f1d200 */
[----:B------:R-:W-:Y:S01]  /*0140*/  FFMA.FTZ R8, -R17, R2, 0.5 ;  /* 0x3f00000011087423 */ /* 0x000fe20000010102 */
[----:B------:R-:W-:Y:S01]  /*0150*/  FADD.FTZ R11, |R10|, -RZ ;  /* 0x800000ff0a0b7221 */ /* 0x000fe20000010200 */
[----:B------:R-:W-:-:S02]  /*0160*/  MOV R4, 0x3d10ecef ;  /* 0x3d10ecef00047802 */ /* 0x000fc40000000f00 */
[----:B------:R-:W0:Y:S01]  /*0170*/  MUFU.RSQ R13, R8 ;  /* 0x00000008000d7308 */ /* 0x000e220000001400 */
[----:B------:R-:W-:Y:S01]  /*0180*/  FFMA.FTZ R18, -R11, R2, 0.5 ;  /* 0x3f0000000b127423 */ /* 0x000fe20000010102 */
[C---:B------:R-:W-:Y:S02]  /*0190*/  FSETP.GT.FTZ.AND P1, PT, |R10|.reuse, 0.56000000238418579102, PT ;  /* 0x3f0f5c290a00780b */ /* 0x040fe40003f34200 */
[----:B------:R-:W-:Y:S02]  /*01a0*/  FSETP.NEU.FTZ.AND P5, PT, |R9|, 1, PT ;  /* 0x3f8000000900780b */ /* 0x000fe40003fbd200 */
[----:B------:R-:W-:Y:S02]  /*01b0*/  FSETP.NEU.FTZ.AND P4, PT, |R10|, 1, PT ;  /* 0x3f8000000a00780b */ /* 0x000fe40003f9d200 */
[----:B------:R-:W1:Y:S01]  /*01c0*/  MUFU.RSQ R21, R18 ;  /* 0x0000001200157308 */ /* 0x000e620000001400 */
[----:B0-----:R-:W-:Y:S01]  /*01d0*/  FMUL.FTZ R14, R8, R13 ;  /* 0x0000000d080e7220 */ /* 0x001fe20000410000 */
[----:B------:R-:W-:Y:S01]  /*01e0*/  FMUL.FTZ R13, R13, 0.5 ;  /* 0x3f0000000d0d7820 */ /* 0x000fe20000410000 */
[----:B------:R-:W-:-:S03]  /*01f0*/  HADD2.F32 R8, -RZ, R5.H1_H1 ;  /* 0x30000005ff087230 */ /* 0x000fc60000004100 */
[----:B------:R-:W-:Y:S01]  /*0200*/  FFMA.FTZ R15, -R14, R13, 0.5 ;  /* 0x3f0000000e0f7423 */ /* 0x000fe2000001010d */
[----:B------:R-:W-:Y:S01]  /*0210*/  FADD.FTZ R13, |R9|, -RZ ;  /* 0x800000ff090d7221 */ /* 0x000fe20000010200 */
[----:B------:R-:W-:Y:S01]  /*0220*/  FSETP.GT.FTZ.AND P3, PT, |R8|, 0.56000000238418579102, PT ;  /* 0x3f0f5c290800780b */ /* 0x000fe20003f74200 */
[----:B-1----:R-:W-:Y:S01]  /*0230*/  FMUL.FTZ R18, R18, R21 ;  /* 0x0000001512127220 */ /* 0x002fe20000410000 */
[----:B------:R-:W-:Y:S01]  /*0240*/  FFMA.FTZ R14, R14, R15, R14 ;  /* 0x0000000f0e0e7223 */ /* 0x000fe2000001000e */
[C---:B------:R-:W-:Y:S01]  /*0250*/  FADD.FTZ R15, |R8|.reuse, -RZ ;  /* 0x800000ff080f7221 */ /* 0x040fe20000010200 */
[-C--:B------:R-:W-:Y:S01]  /*0260*/  FFMA.FTZ R23, -R13, R2.reuse, 0.5 ;  /* 0x3f0000000d177423 */ /* 0x080fe20000010102 */
[----:B------:R-:W-:Y:S01]  /*0270*/  FMUL.FTZ R21, R21, 0.5 ;  /* 0x3f00000015157820 */ /* 0x000fe20000410000 */
[----:B------:R-:W-:Y:S02]  /*0280*/  FSETP.NEU.FTZ.AND P6, PT, |R8|, 1, PT ;  /* 0x3f8000000800780b */ /* 0x000fe40003fdd200 */
[----:B------:R-:W-:Y:S01]  /*0290*/  @P2 FSEL R17, R14, RZ, P0 ;  /* 0x000000ff0e112208 */ /* 0x000fe20000000000 */
[----:B------:R-:W-:Y:S01]  /*02a0*/  FFMA.FTZ R14, -R15, R2, 0.5 ;  /* 0x3f0000000f0e7423 */ /* 0x000fe20000010102 */
[----:B------:R-:W0:Y:S01]  /*02b0*/  MUFU.RSQ R16, R23 ;  /* 0x0000001700107308 */ /* 0x000e220000001400 */
[----:B------:R-:W-:Y:S01]  /*02c0*/  FSETP.GT.FTZ.AND P0, PT, |R9|, 0.56000000238418579102, PT ;  /* 0x3f0f5c290900780b */ /* 0x000fe20003f14200 */
[----:B------:R-:W-:Y:S01]  /*02d0*/  FFMA.FTZ R21, -R18, R21, 0.5 ;  /* 0x3f00000012157423 */ /* 0x000fe20000010115 */
[----:B------:R-:W-:-:S03]  /*02e0*/  LOP3.LUT R5, R17, 0x80000000, R12, 0xb8, !PT ;  /* 0x8000000011057812 */ /* 0x000fc600078eb80c */
[----:B------:R-:W-:Y:S02]  /*02f0*/  FFMA.FTZ R18, R18, R21, R18 ;  /* 0x0000001512127223 */ /* 0x000fe40000010012 */
[----:B------:R-:W1:Y:S01]  /*0300*/  MUFU.RSQ R19, R14 ;  /* 0x0000000e00137308 */ /* 0x000e620000001400 */
[----:B------:R-:W-:Y:S02]  /*0310*/  FMUL.FTZ R17, R5, R5 ;  /* 0x0000000505117220 */ /* 0x000fe40000410000 */
[----:B------:R-:W-:Y:S02]  /*0320*/  @P1 FSEL R11, R18, RZ, P4 ;  /* 0x000000ff120b1208 */ /* 0x000fe40002000000 */
[----:B------:R-:W-:Y:S01]  /*0330*/  FFMA.FTZ R20, R17, R4, 0.016980519518256187439 ;  /* 0x3c8b1abb11147423 */ /* 0x000fe20000010004 */
[----:B------:R-:W-:Y:S02]  /*0340*/  FSETP.GT.FTZ.AND P4, PT, R12, 0.56000000238418579102, PT ;  /* 0x3f0f5c290c00780b */ /* 0x000fe40003f94000 */
[----:B------:R-:W-:Y:S01]  /*0350*/  LOP3.LUT R12, R11, 0x80000000, R10, 0xb8, !PT ;  /* 0x800000000b0c7812 */ /* 0x000fe200078eb80a */
[----:B------:R-:W-:Y:S01]  /*0360*/  FFMA.FTZ R20, R17, R20, 0.030762933194637298584 ;  /* 0x3cfc028c11147423 */ /* 0x000fe20000010014 */
[----:B0-----:R-:W-:Y:S01]  /*0370*/  FMUL.FTZ R23, R23, R16 ;  /* 0x0000001017177220 */ /* 0x001fe20000410000 */
[----:B------:R-:W-:-:S02]  /*0380*/  FMUL.FTZ R16, R16, 0.5 ;  /* 0x3f00000010107820 */ /* 0x000fc40000410000 */
[----:B------:R-:W-:Y:S01]  /*0390*/  FFMA.FTZ R20, R17, R20, 0.044709417968988418579 ;  /* 0x3d37213911147423 */ /* 0x000fe20000010014 */
[----:B------:R-:W-:Y:S01]  /*03a0*/  FMUL.FTZ R21, R12, R12 ;  /* 0x0000000c0c157220 */ /* 0x000fe20000410000 */
[----:B------:R-:W-:Y:S01]  /*03b0*/  FFMA.FTZ R16, -R23, R16, 0.5 ;  /* 0x3f00000017107423 */ /* 0x000fe20000010110 */
[----:B-1----:R-:W-:Y:S01]  /*03c0*/  FMUL.FTZ R14, R14, R19 ;  /* 0x000000130e0e7220 */ /* 0x002fe20000410000 */
[----:B------:R-:W-:Y:S01]  /*03d0*/  FFMA.FTZ R20, R17, R20, 0.074989043176174163818 ;  /* 0x3d9993db11147423 */ /* 0x000fe20000010014 */
[----:B------:R-:W-:Y:S01]  /*03e0*/  FMUL.FTZ R19, R19, 0.5 ;  /* 0x3f00000013137820 */ /* 0x000fe20000410000 */
[----:B------:R-:W-:Y:S02]  /*03f0*/  FFMA.FTZ R16, R23, R16, R23 ;  /* 0x0000001017107223 */ /* 0x000fe40000010017 */
[C---:B------:R-:W-:Y:S01]  /*0400*/  FFMA.FTZ R20, R17.reuse, R20, 0.16666707396507263184 ;  /* 0x3e2aaac611147423 */ /* 0x040fe20000010014 */
[----:B------:R-:W-:Y:S02]  /*0410*/  FFMA.FTZ R19, -R14, R19, 0.5 ;  /* 0x3f0000000e137423 */ /* 0x000fe40000010113 */
[----:B------:R-:W-:Y:S01]  /*0420*/  @P0 FSEL R13, R16, RZ, P5 ;  /* 0x000000ff100d0208 */ /* 0x000fe20002800000 */
[----:B------:R-:W-:Y:S01]  /*0430*/  FMUL.FTZ R20, R17, R20 ;  /* 0x0000001411147220 */ /* 0x000fe20000410000 */
[----:B------:R-:W-:Y:S01]  /*0440*/  FFMA.FTZ R19, R14, R19, R14 ;  /* 0x000000130e137223 */ /* 0x000fe2000001000e */
[----:B------:R-:W-:Y:S01]  /*0450*/  FSETP.GT.FTZ.AND P5, PT, R10, 0.56000000238418579102, PT ;  /* 0x3f0f5c290a00780b */ /* 0x000fe20003fb4000 */
[----:B------:R-:W-:-:S02]  /*0460*/  HADD2.F32 R10, -RZ, R6.H0_H0 ;  /* 0x20000006ff0a7230 */ /* 0x000fc40000004100 */
[----:B------:R-:W-:Y:S01]  /*0470*/  FFMA.FTZ R5, R5, R20, R5 ;  /* 0x0000001405057223 */ /* 0x000fe20000010005 */
[----:B------:R-:W-:Y:S01]  /*0480*/  LOP3.LUT R14, R13, 0x80000000, R9, 0xb8, !PT ;  /* 0x800000000d0e7812 */ /* 0x000fe200078eb809 */
[----:B------:R-:W-:Y:S01]  /*0490*/  HADD2.F32 R6, -RZ, R6.H1_H1 ;  /* 0x30000006ff067230 */ /* 0x000fe20000004100 */
[----:B------:R-:W-:Y:S01]  /*04a0*/  @P3 FSEL R15, R19, RZ, P6 ;  /* 0x000000ff130f3208 */ /* 0x000fe20003000000 */
[----:B------:R-:W-:Y:S01]  /*04b0*/  FADD.FTZ R16, -R5, -RZ ;  /* 0x800000ff05107221 */ /* 0x000fe20000010100 */
[----:B------:R-:W-:Y:S01]  /*04c0*/  FSETP.GT.FTZ.AND P6, PT, R9, 0.56000000238418579102, PT ;  /* 0x3f0f5c290900780b */ /* 0x000fe20003fd4000 */
[----:B------:R-:W-:Y:S01]  /*04d0*/  HFMA2.MMA R9, -RZ, RZ, 1.9599609375, 20144 ;  /* 0x3fd774ebff097435 */ /* 0x000fe200000001ff */
[----:B------:R-:W-:Y:S01]  /*04e0*/  LOP3.LUT R17, R15, 0x80000000, R8, 0xb8, !PT ;  /* 0x800000000f117812 */ /* 0x000fe200078eb808 */
[----:B------:R-:W-:Y:S01]  /*04f0*/  FMUL.FTZ R13, R14, R14 ;  /* 0x0000000e0e0d7220 */ /* 0x000fe20000410000 */
[----:B------:R-:W-:Y:S01]  /*0500*/  FSEL R16, R5, R16, P2 ;  /* 0x0000001005107208 */ /* 0x000fe20001000000 */
[----:B------:R-:W-:-:S02]  /*0510*/  FADD.FTZ R11, |R10|, -RZ ;  /* 0x800000ff0a0b7221 */ /* 0x000fc40000010200 */
[----:B------:R-:W-:Y:S01]  /*0520*/  FFMA.FTZ R18, R13, R4, 0.016980519518256187439 ;  /* 0x3c8b1abb0d127423 */ /* 0x000fe20000010004 */
[----:B------:R-:W-:Y:S01]  /*0530*/  FMUL.FTZ R19, R17, R17 ;  /* 0x0000001111137220 */ /* 0x000fe20000410000 */
[----:B------:R-:W-:Y:S02]  /*0540*/  FFMA.FTZ R15, -R11, R2, 0.5 ;  /* 0x3f0000000b0f7423 */ /* 0x000fe40000010102 */
[----:B------:R-:W-:Y:S01]  /*0550*/  @!P4 FFMA.FTZ R5, R9, 0.93318945169448852539, R16 ;  /* 0x3f6ee5810905c823 */ /* 0x000fe20000010010 */
[----:B------:R-:W-:Y:S01]  /*0560*/  FFMA.FTZ R16, R21, R4, 0.016980519518256187439 ;  /* 0x3c8b1abb15107423 */ /* 0x000fe20000010004 */
[----:B------:R-:W-:Y:S01]  /*0570*/  FFMA.FTZ R20, R13, R18, 0.030762933194637298584 ;  /* 0x3cfc028c0d147423 */ /* 0x000fe20000010012 */
[----:B------:R-:W-:Y:S01]  /*0580*/  FFMA.FTZ R22, R19, R4, 0.016980519518256187439 ;  /* 0x3c8b1abb13167423 */ /* 0x000fe20000010004 */
[----:B------:R-:W-:Y:S01]  /*0590*/  FSETP.GT.FTZ.AND P4, PT, R8, 0.56000000238418579102, PT ;  /* 0x3f0f5c290800780b */ /* 0x000fe20003f94000 */
[----:B------:R-:W-:Y:S01]  /*05a0*/  FFMA.FTZ R16, R21, R16, 0.030762933194637298584 ;  /* 0x3cfc028c15107423 */ /* 0x000fe20000010010 */
[----:B------:R-:W-:Y:S01]  /*05b0*/  FFMA.FTZ R20, R13, R20, 0.044709417968988418579 ;  /* 0x3d3721390d147423 */ /* 0x000fe20000010014 */
[----:B------:R-:W-:Y:S01]  /*05c0*/  FFMA.FTZ R22, R19, R22, 0.030762933194637298584 ;  /* 0x3cfc028c13167423 */ /* 0x000fe20000010016 */
[----:B------:R-:W-:-:S02]  /*05d0*/  HADD2.F32 R8, -RZ, R7.H0_H0 ;  /* 0x20000007ff087230 */ /* 0x000fc40000004100 */
[----:B------:R-:W-:Y:S01]  /*05e0*/  FFMA.FTZ R18, R21, R16, 0.044709417968988418579 ;  /* 0x3d37213915127423 */ /* 0x000fe20000010010 */
[----:B------:R-:W-:Y:S01]  /*05f0*/  FFMA.FTZ R20, R13, R20, 0.074989043176174163818 ;  /* 0x3d9993db0d147423 */ /* 0x000fe20000010014 */
[----:B------:R-:W0:Y:S01]  /*0600*/  MUFU.RSQ R16, R15 ;  /* 0x0000000f00107308 */ /* 0x000e220000001400 */
[----:B------:R-:W-:Y:S01]  /*0610*/  FFMA.FTZ R22, R19, R22, 0.044709417968988418579 ;  /* 0x3d37213913167423 */ /* 0x000fe20000010016 */
[----:B------:R-:W-:Y:S01]  /*0620*/  FFMA.FTZ R18, R21, R18, 0.074989043176174163818 ;  /* 0x3d9993db15127423 */ /* 0x000fe20000010012 */
[----:B------:R-:W-:Y:S01]  /*0630*/  FFMA.FTZ R20, R13, R20, 0.16666707396507263184 ;  /* 0x3e2aaac60d147423 */ /* 0x000fe20000010014 */
[----:B------:R-:W-:Y:S01]  /*0640*/  @P2 FADD.FTZ R5, R5, R5 ;  /* 0x0000000505052221 */ /* 0x000fe20000010000 */
[----:B------:R-:W-:Y:S01]  /*0650*/  FFMA.FTZ R22, R19, R22, 0.074989043176174163818 ;  /* 0x3d9993db13167423 */ /* 0x000fe20000010016 */
[----:B------:R-:W-:Y:S01]  /*0660*/  FFMA.FTZ R18, R21, R18, 0.16666707396507263184 ;  /* 0x3e2aaac615127423 */ /* 0x000fe20000010012 */
[----:B------:R-:W-:Y:S01]  /*0670*/  FMUL.FTZ R23, R13, R20 ;  /* 0x000000140d177220 */ /* 0x000fe20000410000 */
[----:B------:R-:W-:Y:S01]  /*0680*/  FADD.FTZ R13, |R6|, -RZ ;  /* 0x800000ff060d7221 */ /* 0x000fe20000010200 */
[----:B------:R-:W-:Y:S01]  /*0690*/  FFMA.FTZ R22, R19, R22, 0.16666707396507263184 ;  /* 0x3e2aaac613167423 */ /* 0x000fe20000010016 */
[----:B------:R-:W-:Y:S01]  /*06a0*/  FMUL.FTZ R21, R21, R18 ;  /* 0x0000001215157220 */ /* 0x000fe20000410000 */
[----:B------:R-:W-:Y:S01]  /*06b0*/  FFMA.FTZ R14, R14, R23, R14 ;  /* 0x000000170e0e7223 */ /* 0x000fe2000001000e */
[----:B------:R-:W-:Y:S01]  /*06c0*/  FFMA.FTZ R18, -R13, R2, 0.5 ;  /* 0x3f0000000d127423 */ /* 0x000fe20000010102 */
[----:B------:R-:W-:Y:S01]  /*06d0*/  FMUL.FTZ R22, R19, R22 ;  /* 0x0000001613167220 */ /* 0x000fe20000410000 */
[----:B------:R-:W-:Y:S01]  /*06e0*/  FFMA.FTZ R12, R12, R21, R12 ;  /* 0x000000150c0c7223 */ /* 0x000fe2000001000c */
[----:B------:R-:W-:Y:S01]  /*06f0*/  FADD.FTZ R25, -R14, -RZ ;  /* 0x800000ff0e197221 */ /* 0x000fe20000010100 */
[----:B------:R-:W1:Y:S01]  /*0700*/  MUFU.RSQ R19, R18 ;  /* 0x0000001200137308 */ /* 0x000e620000001400 */
[----:B0-----:R-:W-:Y:S01]  /*0710*/  FMUL.FTZ R20, R15, R16 ;  /* 0x000000100f147220 */ /* 0x001fe20000410000 */
[----:B------:R-:W-:Y:S01]  /*0720*/  FMUL.FTZ R21, R16, 0.5 ;  /* 0x3f00000010157820 */ /* 0x000fe20000410000 */
[----:B------:R-:W-:Y:S01]  /*0730*/  FADD.FTZ R15, |R8|, -RZ ;  /* 0x800000ff080f7221 */ /* 0x000fe20000010200 */
[----:B------:R-:W-:Y:S01]  /*0740*/  FADD.FTZ R23, -R12, -RZ ;  /* 0x800000ff0c177221 */ /* 0x000fe20000010100 */
[----:B------:R-:W-:Y:S01]  /*0750*/  FFMA.FTZ R17, R17, R22, R17 ;  /* 0x0000001611117223 */ /* 0x000fe20000010011 */
[----:B------:R-:W-:Y:S01]  /*0760*/  FFMA.FTZ R21, -R20, R21, 0.5 ;  /* 0x3f00000014157423 */ /* 0x000fe20000010115 */
[----:B------:R-:W-:Y:S01]  /*0770*/  FFMA.FTZ R22, -R15, R2, 0.5 ;  /* 0x3f0000000f167423 */ /* 0x000fe20000010102 */
[----:B------:R-:W-:Y:S01]  /*0780*/  HADD2.F32 R16, -RZ, R7.H1_H1 ;  /* 0x30000007ff107230 */ /* 0x000fe20000004100 */
[----:B------:R-:W-:Y:S01]  /*0790*/  FSEL R24, R12, R23, P1 ;  /* 0x000000170c187208 */ /* 0x000fe20000800000 */
[----:B------:R-:W-:Y:S01]  /*07a0*/  FFMA.FTZ R20, R20, R21, R20 ;  /* 0x0000001514147223 */ /* 0x000fe20000010014 */
[----:B------:R-:W-:Y:S01]  /*07b0*/  FADD.FTZ R28, -R17, -RZ ;  /* 0x800000ff111c7221 */ /* 0x000fe20000010100 */
[----:B------:R-:W0:Y:S01]  /*07c0*/  MUFU.RSQ R21, R22 ;  /* 0x0000001600157308 */ /* 0x000e220000001400 */
[----:B------:R-:W-:Y:S01]  /*07d0*/  FADD.FTZ R7, |R16|, -RZ ;  /* 0x800000ff10077221 */ /* 0x000fe20000010200 */
[----:B------:R-:W-:Y:S01]  /*07e0*/  @!P5 FFMA.FTZ R12, R9, 0.93318945169448852539, R24 ;  /* 0x3f6ee581090cd823 */ /* 0x000fe20000010018 */
[----:B------:R-:W-:-:S02]  /*07f0*/  FSETP.GT.FTZ.AND P5, PT, |R10|, 0.56000000238418579102, PT ;  /* 0x3f0f5c290a00780b */ /* 0x000fc40003fb4200 */
[----:B------:R-:W-:Y:S01]  /*0800*/  FSEL R26, R14, R25, P0 ;  /* 0x000000190e1a7208 */ /* 0x000fe20000000000 */
[----:B------:R-:W-:Y:S01]  /*0810*/  FFMA.FTZ R2, -R7, R2, 0.5 ;  /* 0x3f00000007027423 */ /* 0x000fe20000010102 */
[----:B------:R-:W-:Y:S01]  /*0820*/  FSEL R28, R17, R28, P3 ;  /* 0x0000001c111c7208 */ /* 0x000fe20001800000 */
[----:B-1----:R-:W-:Y:S01]  /*0830*/  FMUL.FTZ R18, R18, R19 ;  /* 0x0000001312127220 */ /* 0x002fe20000410000 */
[----:B------:R-:W-:Y:S01]  /*0840*/  FMUL.FTZ R23, R19, 0.5 ;  /* 0x3f00000013177820 */ /* 0x000fe20000410000 */
[C---:B------:R-:W-:Y:S01]  /*0850*/  @!P6 FFMA.FTZ R14, R9.reuse, 0.93318945169448852539, R26 ;  /* 0x3f6ee581090ee823 */ /* 0x040fe2000001001a */
[----:B------:R-:W1:Y:S01]  /*0860*/  MUFU.RSQ R19, R2 ;  /* 0x0000000200137308 */ /* 0x000e620000001400 */
[----:B------:R-:W-:Y:S01]  /*0870*/  FSETP.NEU.FTZ.AND P6, PT, |R10|, 1, PT ;  /* 0x3f8000000a00780b */ /* 0x000fe20003fdd200 */
[----:B------:R-:W-:Y:S01]  /*0880*/  @!P4 FFMA.FTZ R17, R9, 0.93318945169448852539, R28 ;  /* 0x3f6ee5810911c823 */ /* 0x000fe2000001001c */
[----:B------:R-:W-:Y:S01]  /*0890*/  FSETP.GT.FTZ.AND P4, PT, |R6|, 0.56000000238418579102, PT ;  /* 0x3f0f5c290600780b */ /* 0x000fe20003f94200 */
[----:B------:R-:W-:Y:S01]  /*08a0*/  FFMA.FTZ R23, -R18, R23, 0.5 ;  /* 0x3f00000012177423 */ /* 0x000fe20000010117 */
[----:B------:R-:W-:Y:S01]  /*08b0*/  @P5 FSEL R11, R20, RZ, P6 ;  /* 0x000000ff140b5208 */ /* 0x000fe20003000000 */
[----:B0-----:R-:W-:Y:S01]  /*08c0*/  FMUL.FTZ R22, R22, R21 ;  /* 0x0000001516167220 */ /* 0x001fe20000410000 */
[----:B------:R-:W-:Y:S01]  /*08d0*/  FMUL.FTZ R21, R21, 0.5 ;  /* 0x3f00000015157820 */ /* 0x000fe20000410000 */
[----:B------:R-:W-:Y:S01]  /*08e0*/  FFMA.FTZ R23, R18, R23, R18 ;  /* 0x0000001712177223 */ /* 0x000fe20000010012 */
[----:B------:R-:W-:Y:S01]  /*08f0*/  LOP3.LUT R11, R11, 0x80000000, R10, 0xb8, !PT ;  /* 0x800000000b0b7812 */ /* 0x000fe200078eb80a */
[----:B------:R-:W-:Y:S01]  /*0900*/  @P1 FADD.FTZ R12, R12, R12 ;  /* 0x0000000c0c0c1221 */ /* 0x000fe20000010000 */
[----:B------:R-:W-:Y:S01]  /*0910*/  FFMA.FTZ R21, -R22, R21, 0.5 ;  /* 0x3f00000016157423 */ /* 0x000fe20000010115 */
[----:B------:R-:W-:Y:S01]  /*0920*/  FSETP.NEU.FTZ.AND P6, PT, |R6|, 1, PT ;  /* 0x3f8000000600780b */ /* 0x000fe20003fdd200 */
[----:B------:R-:W-:Y:S01]  /*0930*/  @P0 FADD.FTZ R14, R14, R14 ;  /* 0x0000000e0e0e0221 */ /* 0x000fe20000010000 */
[----:B------:R-:W-:Y:S01]  /*0940*/  FSETP.GT.FTZ.AND P2, PT, |R8|, 0.56000000238418579102, PT ;  /* 0x3f0f5c290800780b */ /* 0x000fe20003f54200 */
[----:B------:R-:W-:Y:S01]  /*0950*/  FFMA.FTZ R18, R22, R21, R22 ;  /* 0x0000001516127223 */ /* 0x000fe20000010016 */
[----:B------:R-:W-:Y:S01]  /*0960*/  FMUL.FTZ R21, R11, R11 ;  /* 0x0000000b0b157220 */ /* 0x000fe20000410000 */
[----:B-1----:R-:W-:Y:S01]  /*0970*/  FMUL.FTZ R20, R2, R19 ;  /* 0x0000001302147220 */ /* 0x002fe20000410000 */
[----:B------:R-:W-:Y:S01]  /*0980*/  @P4 FSEL R13, R23, RZ, P6 ;  /* 0x000000ff170d4208 */ /* 0x000fe20003000000 */
[----:B------:R-:W-:Y:S01]  /*0990*/  FMUL.FTZ R19, R19, 0.5 ;  /* 0x3f00000013137820 */ /* 0x000fe20000410000 */
[----:B------:R-:W-:Y:S01]  /*09a0*/  FFMA.FTZ R2, R21, R4, 0.016980519518256187439 ;  /* 0x3c8b1abb15027423 */ /* 0x000fe20000010004 */
[----:B------:R-:W-:Y:S01]  /*09b0*/  FSETP.GT.FTZ.AND P1, PT, |R16|, 0.56000000238418579102, PT ;  /* 0x3f0f5c291000780b */ /* 0x000fe20003f34200 */
[----:B------:R-:W-:Y:S01]  /*09c0*/  @P3 FADD.FTZ R17, R17, R17 ;  /* 0x0000001111113221 */ /* 0x000fe20000010000 */
[----:B------:R-:W-:Y:S01]  /*09d0*/  LOP3.LUT R13, R13, 0x80000000, R6, 0xb8, !PT ;  /* 0x800000000d0d7812 */ /* 0x000fe200078eb806 */
[C---:B------:R-:W-:Y:S01]  /*09e0*/  FFMA.FTZ R2, R21.reuse, R2, 0.030762933194637298584 ;  /* 0x3cfc028c15027423 */ /* 0x040fe20000010002 */
[----:B------:R-:W-:Y:S01]  /*09f0*/  FSETP.NEU.FTZ.AND P6, PT, |R8|, 1, PT ;  /* 0x3f8000000800780b */ /* 0x000fe20003fdd200 */
[----:B------:R-:W-:Y:S01]  /*0a00*/  FFMA.FTZ R23, -R20, R19, 0.5 ;  /* 0x3f00000014177423 */ /* 0x000fe20000010113 */
[----:B------:R-:W-:Y:S01]  /*0a10*/  F2FP.F16.F32.PACK_AB R12, R12, R5 ;  /* 0x000000050c0c723e */ /* 0x000fe200000000ff */
[----:B------:R-:W-:Y:S01]  /*0a20*/  FFMA.FTZ R2, R21, R2, 0.044709417968988418579 ;  /* 0x3d37213915027423 */ /* 0x000fe20000010002 */
[----:B------:R-:W-:Y:S01]  /*0a30*/  FMUL.FTZ R19, R13, R13 ;  /* 0x0000000d0d137220 */ /* 0x000fe20000410000 */
[----:B------:R-:W-:Y:S01]  /*0a40*/  @P2 FSEL R15, R18, RZ, P6 ;  /* 0x000000ff120f2208 */ /* 0x000fe20003000000 */
[----:B------:R-:W-:Y:S01]  /*0a50*/  FFMA.FTZ R23, R20, R23, R20 ;  /* 0x0000001714177223 */ /* 0x000fe20000010014 */
[----:B------:R-:W-:Y:S01]  /*0a60*/  FFMA.FTZ R2, R21, R2, 0.074989043176174163818 ;  /* 0x3d9993db15027423 */ /* 0x000fe20000010002 */
[----:B------:R-:W-:Y:S01]  /*0a70*/  FFMA.FTZ R18, R19, R4, 0.016980519518256187439 ;  /* 0x3c8b1abb13127423 */ /* 0x000fe20000010004 */
[----:B------:R-:W-:-:S02]  /*0a80*/  FSETP.NEU.FTZ.AND P6, PT, |R16|, 1, PT ;  /* 0x3f8000001000780b */ /* 0x000fc40003fdd200 */
[----:B------:R-:W-:Y:S01]  /*0a90*/  LOP3.LUT R15, R15, 0x80000000, R8, 0xb8, !PT ;  /* 0x800000000f0f7812 */ /* 0x000fe200078eb808 */
[----:B------:R-:W-:Y:S01]  /*0aa0*/  FFMA.FTZ R2, R21, R2, 0.16666707396507263184 ;  /* 0x3e2aaac615027423 */ /* 0x000fe20000010002 */
[----:B------:R-:W-:Y:S01]  /*0ab0*/  FFMA.FTZ R18, R19, R18, 0.030762933194637298584 ;  /* 0x3cfc028c13127423 */ /* 0x000fe20000010012 */
[----:B------:R-:W-:Y:S02]  /*0ac0*/  @P1 FSEL R7, R23, RZ, P6 ;  /* 0x000000ff17071208 */ /* 0x000fe40003000000 */
[----:B------:R-:W-:Y:S01]  /*0ad0*/  FMUL.FTZ R23, R15, R15 ;  /* 0x0000000f0f177220 */ /* 0x000fe20000410000 */
[----:B------:R-:W-:Y:S01]  /*0ae0*/  FMUL.FTZ R2, R21, R2 ;  /* 0x0000000215027220 */ /* 0x000fe20000410000 */
        /* <DEDUP_REMOVED lines=8> */
[----:B------:R-:W-:-:S02]  /*0b70*/  FFMA.FTZ R18, R19, R18, 0.16666707396507263184 ;  /* 0x3e2aaac613127423 */ /* 0x000fc40000010012 */
[----:B------:R-:W-:Y:S02]  /*0b80*/  FFMA.FTZ R20, R23, R10, 0.044709417968988418579 ;  /* 0x3d37213917147423 */ /* 0x000fe4000001000a */
[----:B------:R-:W-:Y:S01]  /*0b90*/  FMUL.FTZ R18, R19, R18 ;  /* 0x0000001213127220 */ /* 0x000fe20000410000 */
[----:B------:R-:W-:Y:S01]  /*0ba0*/  FSEL R10, R11, R2, P5 ;  /* 0x000000020b0a7208 */ /* 0x000fe20002800000 */
[----:B------:R-:W-:Y:S01]  /*0bb0*/  FMUL.FTZ R19, R7, R7 ;  /* 0x0000000707137220 */ /* 0x000fe20000410000 */
[----:B------:R-:W-:Y:S01]  /*0bc0*/  FFMA.FTZ R20, R23, R20, 0.074989043176174163818 ;  /* 0x3d9993db17147423 */ /* 0x000fe20000010014 */
[----:B------:R-:W-:Y:S02]  /*0bd0*/  FFMA.FTZ R2, R13, R18, R13 ;  /* 0x000000120d027223 */ /* 0x000fe4000001000d */
[----:B------:R-:W-:Y:S01]  /*0be0*/  FFMA.FTZ R4, R19, R4, 0.016980519518256187439 ;  /* 0x3c8b1abb13047423 */ /* 0x000fe20000010004 */
[----:B------:R-:W-:Y:S01]  /*0bf0*/  @!P6 FFMA.FTZ R11, R9, 0.93318945169448852539, R10 ;  /* 0x3f6ee581090be823 */ /* 0x000fe2000001000a */
[----:B------:R-:W-:Y:S01]  /*0c00*/  FSETP.GT.FTZ.AND P6, PT, R6, 0.56000000238418579102, PT ;  /* 0x3f0f5c290600780b */ /* 0x000fe20003fd4000 */
[----:B------:R-:W-:Y:S01]  /*0c10*/  FADD.FTZ R13, -R2, -RZ ;  /* 0x800000ff020d7221 */ /* 0x000fe20000010100 */
[----:B------:R-:W-:Y:S01]  /*0c20*/  FFMA.FTZ R4, R19, R4, 0.030762933194637298584 ;  /* 0x3cfc028c13047423 */ /* 0x000fe20000010004 */
[----:B------:R-:W-:Y:S01]  /*0c30*/  FFMA.FTZ R20, R23, R20, 0.16666707396507263184 ;  /* 0x3e2aaac617147423 */ /* 0x000fe20000010014 */
[----:B------:R-:W-:-:S02]  /*0c40*/  @P5 FADD.FTZ R11, R11, R11 ;  /* 0x0000000b0b0b5221 */ /* 0x000fc40000010000 */
[----:B------:R-:W-:Y:S01]  /*0c50*/  FFMA.FTZ R6, R19, R4, 0.044709417968988418579 ;  /* 0x3d37213913067423 */ /* 0x000fe20000010004 */
[----:B------:R-:W-:Y:S01]  /*0c60*/  FSEL R4, R2, R13, P4 ;  /* 0x0000000d02047208 */ /* 0x000fe20002000000 */
[----:B------:R-:W-:Y:S01]  /*0c70*/  FMUL.FTZ R20, R23, R20 ;  /* 0x0000001417147220 */ /* 0x000fe20000410000 */
[----:B------:R-:W-:Y:S01]  /*0c80*/  F2FP.F16.F32.PACK_AB R13, R17, R14 ;  /* 0x0000000e110d723e */ /* 0x000fe200000000ff */
[----:B------:R-:W-:Y:S02]  /*0c90*/  FFMA.FTZ R6, R19, R6, 0.074989043176174163818 ;  /* 0x3d9993db13067423 */ /* 0x000fe40000010006 */
[----:B------:R-:W-:Y:S01]  /*0ca0*/  FFMA.FTZ R15, R15, R20, R15 ;  /* 0x000000140f0f7223 */ /* 0x000fe2000001000f */
[----:B------:R-:W-:Y:S01]  /*0cb0*/  @!P6 FFMA.FTZ R2, R9, 0.93318945169448852539, R4 ;  /* 0x3f6ee5810902e823 */ /* 0x000fe20000010004 */
[----:B------:R-:W-:Y:S01]  /*0cc0*/  FSETP.GT.FTZ.AND P6, PT, R8, 0.56000000238418579102, PT ;  /* 0x3f0f5c290800780b */ /* 0x000fe20003fd4000 */
[----:B------:R-:W-:Y:S01]  /*0cd0*/  FFMA.FTZ R6, R19, R6, 0.16666707396507263184 ;  /* 0x3e2aaac613067423 */ /* 0x000fe20000010006 */
[----:B------:R-:W-:Y:S01]  /*0ce0*/  FADD.FTZ R4, -R15, -RZ ;  /* 0x800000ff0f047221 */ /* 0x000fe20000010100 */
[----:B------:R-:W0:Y:S01]  /*0cf0*/  LDC.64 R20, c[0x0][0x218] ;  /* 0x00008600ff147b82 */ /* 0x000e220000000a00 */
[----:B------:R-:W-:Y:S01]  /*0d00*/  @P4 FADD.FTZ R2, R2, R2 ;  /* 0x0000000202024221 */ /* 0x000fe20000010000 */
[----:B------:R-:W-:-:S02]  /*0d10*/  FMUL.FTZ R6, R19, R6 ;  /* 0x0000000613067220 */ /* 0x000fc40000410000 */
[----:B------:R-:W-:Y:S02]  /*0d20*/  FSEL R4, R15, R4, P2 ;  /* 0x000000040f047208 */ /* 0x000fe40001000000 */
[----:B------:R-:W-:Y:S01]  /*0d30*/  FFMA.FTZ R6, R7, R6, R7 ;  /* 0x0000000607067223 */ /* 0x000fe20000010007 */
[----:B------:R-:W-:-:S03]  /*0d40*/  F2FP.F16.F32.PACK_AB R14, R2, R11 ;  /* 0x0000000b020e723e */ /* 0x000fc600000000ff */
[----:B------:R-:W-:Y:S01]  /*0d50*/  @!P6 FFMA.FTZ R15, R9, 0.93318945169448852539, R4 ;  /* 0x3f6ee581090fe823 */ /* 0x000fe20000010004 */
[----:B------:R-:W-:Y:S01]  /*0d60*/  FSETP.GT.FTZ.AND P6, PT, R16, 0.56000000238418579102, PT ;  /* 0x3f0f5c291000780b */ /* 0x000fe20003fd4000 */
[----:B------:R-:W-:Y:S02]  /*0d70*/  FADD.FTZ R7, -R6, -RZ ;  /* 0x800000ff06077221 */ /* 0x000fe40000010100 */
[----:B------:R-:W-:-:S03]  /*0d80*/  @P2 FADD.FTZ R15, R15, R15 ;  /* 0x0000000f0f0f2221 */ /* 0x000fc60000010000 */
[----:B------:R-:W-:-:S07]  /*0d90*/  FSEL R4, R6, R7, P1 ;  /* 0x0000000706047208 */ /* 0x000fce0000800000 */
[----:B------:R-:W-:Y:S01]  /*0da0*/  @!P6 FFMA.FTZ R6, R9, 0.93318945169448852539, R4 ;  /* 0x3f6ee5810906e823 */ /* 0x000fe20000010004 */
[----:B0-----:R-:W-:-:S04]  /*0db0*/  IMAD.WIDE.U32 R20, R0, 0x2, R20 ;  /* 0x0000000200147825 */ /* 0x001fc800078e0014 */
[----:B------:R-:W-:Y:S01]  /*0dc0*/  @P1 FADD.FTZ R6, R6, R6 ;  /* 0x0000000606061221 */ /* 0x000fe20000010000 */
[----:B------:R-:W-:-:S04]  /*0dd0*/  IMAD.WIDE R20, R3, 0x10, R20 ;  /* 0x0000001003147825 */ /* 0x000fc800078e0214 */
[----:B------:R-:W-:-:S05]  /*0de0*/  F2FP.F16.F32.PACK_AB R15, R6, R15 ;  /* 0x0000000f060f723e */ /* 0x000fca00000000ff */
[----:B------:R-:W-:Y:S01]  /*0df0*/  STG.E.128 desc[UR4][R20.64], R12 ;  /* 0x0000000c14007986 */ /* 0x000fe2000c101d04 */
[----:B------:R-:W-:Y:S05]  /*0e00*/  EXIT ;  /* 0x000000000000794d */ /* 0x000fea0003800000 */
.L_x_1293:
        /* <DEDUP_REMOVED lines=97> */
.L_x_1295:
[----:B------:R-:W-:Y:S05]  /*1420*/  BSYNC B0 ;  /* 0x0000000000007941 */ /* 0x000fea0003800000 */
.L_x_1294:
        /* <DEDUP_REMOVED lines=34> */
.L_x_1297:
[----:B------:R-:W-:Y:S05]  /*1650*/  BSYNC B0 ;  /* 0x0000000000007941 */ /* 0x000fea0003800000 */
.L_x_1296:
        /* <DEDUP_REMOVED lines=33> */
.L_x_1299:
[----:B------:R-:W-:Y:S05]  /*1870*/  BSYNC B0 ;  /* 0x0000000000007941 */ /* 0x000fea0003800000 */
.L_x_1298:
        /* <DEDUP_REMOVED lines=34> */
.L_x_1301:
[----:B------:R-:W-:Y:S05]  /*1aa0*/  BSYNC B0 ;  /* 0x0000000000007941 */ /* 0x000fea0003800000 */
.L_x_1300:
        /* <DEDUP_REMOVED lines=31> */
.L_x_1303:
[----:B------:R-:W-:Y:S05]  /*1ca0*/  BSYNC B0 ;  /* 0x0000000000007941 */ /* 0x000fea0003800000 */
.L_x_1302:
        /* <DEDUP_REMOVED lines=31> */
.L_x_1305:
[----:B------:R-:W-:Y:S05]  /*1ea0*/  BSYNC B0 ;  /* 0x0000000000007941 */ /* 0x000fea0003800000 */
.L_x_1304:
        /* <DEDUP_REMOVED lines=31> */
.L_x_1307:
[----:B------:R-:W-:Y:S05]  /*20a0*/  BSYNC B0 ;  /* 0x0000000000007941 */ /* 0x000fea0003800000 */
.L_x_1306:
        /* <DEDUP_REMOVED lines=31> */
.L_x_1309:
[----:B------:R-:W-:Y:S05]  /*22a0*/  BSYNC B0 ;  /* 0x0000000000007941 */ /* 0x000fea0003800000 */
.L_x_1308:
        /* <DEDUP_REMOVED lines=18> */
.L_x_1312:
[----:B------:R-:W-:-:S13]  /*23d0*/  ISETP.GE.AND P0, PT, R11, R6, PT ;  /* 0x000000060b00720c */ /* 0x000fda0003f06270 */
[----:B------:R-:W-:Y:S05]  /*23e0*/  @P0 BRA `(.L_x_1314) ;  /* 0x0000000000300947 */ /* 0x000fea0003800000 */
[----:B0-----:R-:W0:Y:S01]  /*23f0*/  LDC.64 R2, c[0x0][0x218] ;  /* 0x00008600ff027b82 */ /* 0x001e220000000a00 */
[----:B------:R-:W-:Y:S02]  /*2400*/  IADD3 R5, R0, R11, RZ ;  /* 0x0000000b00057210 */ /* 0x000fe40007ffe0ff */
[----:B------:R-:W-:-:S03]  /*2410*/  IADD3 R11, R11, 0x80, RZ ;  /* 0x000000800b0b7810 */ /* 0x000fc60007ffe0ff */
[----:B0-----:R-:W-:-:S05]  /*2420*/  IMAD.WIDE.U32 R2, R5, 0x2, R2 ;  /* 0x0000000205027825 */ /* 0x001fca00078e0002 */
[----:B------:R1:W-:Y:S02]  /*2430*/  STG.E.U16 desc[UR4][R2.64], R7 ;  /* 0x0000000702007986 */ /* 0x0003e4000c101504 */
.L_x_1313:
[----:B------:R-:W-:-:S13]  /*2440*/  ISETP.GE.AND P0, PT, R11, R6, PT ;  /* 0x000000060b00720c */ /* 0x000fda0003f06270 */
[----:B------:R-:W-:Y:S05]  /*2450*/  @P0 BRA `(.L_x_1315) ;  /* 0x0000000000340947 */ /* 0x000fea0003800000 */
[----:B01----:R-:W0:Y:S01]  /*2460*/  LDC.64 R2, c[0x0][0x218] ;  /* 0x00008600ff027b82 */ /* 0x003e220000000a00 */
[----:B------:R-:W-:Y:S02]  /*2470*/  IADD3 R5, R0, R11, RZ ;  /* 0x0000000b00057210 */ /* 0x000fe40007ffe0ff */
[----:B------:R-:W-:-:S03]  /*2480*/  IADD3 R11, R11, 0x80, RZ ;  /* 0x000000800b0b7810 */ /* 0x000fc60007ffe0ff */
[----:B0-----:R-:W-:-:S05]  /*2490*/  IMAD.WIDE.U32 R2, R5, 0x2, R2 ;  /* 0x0000000205027825 */ /* 0x001fca00078e0002 */
[----:B------:R1:W-:Y:S02]  /*24a0*/  STG.E.U16 desc[UR4][R2.64], R8 ;  /* 0x0000000802007986 */ /* 0x0003e4000c101504 */
.L_x_1314:
        /* <DEDUP_REMOVED lines=8> */
.L_x_1315:
[----:B------:R-:W-:Y:S05]  /*2530*/  BSYNC B1 ;  /* 0x0000000000017941 */ /* 0x000fea0003800000 */
.L_x_1311:
[----:B------:R-:W-:-:S13]  /*2540*/  ISETP.GE.AND P0, PT, R11, R6, PT ;  /* 0x000000060b00720c */ /* 0x000fda0003f06270 */
[----:B012---:R-:W0:Y:S01]  /*2550*/  @!P0 LDC.64 R2, c[0x0][0x218] ;  /* 0x00008600ff028b82 */ /* 0x007e220000000a00 */
[----:B------:R-:W-:Y:S02]  /*2560*/  @!P0 IADD3 R5, R0, R11, RZ ;  /* 0x0000000b00058210 */ /* 0x000fe40007ffe0ff */
[----:B------:R-:W-:-:S03]  /*2570*/  @!P0 IADD3 R11, R11, 0x80, RZ ;  /* 0x000000800b0b8810 */ /* 0x000fc60007ffe0ff */
[----:B0-----:R-:W-:-:S05]  /*2580*/  @!P0 IMAD.WIDE.U32 R2, R5, 0x2, R2 ;  /* 0x0000000205028825 */ /* 0x001fca00078e0002 */
[----:B------:R2:W-:Y:S02]  /*2590*/  @!P0 STG.E.U16 desc[UR4][R2.64], R10 ;  /* 0x0000000a02008986 */ /* 0x0005e4000c101504 */
.L_x_1316:
[----:B------:R-:W-:Y:S05]  /*25a0*/  BSYNC B0 ;  /* 0x0000000000007941 */ /* 0x000fea0003800000 */
.L_x_1310:
        /* <DEDUP_REMOVED lines=8> */
.L_x_1317:
        /* <DEDUP_REMOVED lines=13> */
.L_x_20108:


//--------------------- .text._ZN2at6native18elementwise_kernelILi128ELi4EZNS0_15gpu_kernel_implIZZZNS0_16acos_kernel_cudaERNS_18TensorIteratorBaseEENKUlvE0_clEvENKUlvE0_clEvEUlfE_EEvS4_RKT_EUliE_EEviT1_ --------------------------
	.section	.text._ZN2at6native18elementwise_kernelILi128ELi4EZNS0_15gpu_kernel_implIZZZNS0_16acos_kernel_cudaERNS_18TensorIteratorBaseEENKUlvE0_clEvENKUlvE0_clEvEUlfE_EEvS4_RKT_EUliE_EEviT1_,"ax",@progbits
	.align	128
        .global         _ZN2at6native18elementwise_kernelILi128ELi4EZNS0_15gpu_kernel_implIZZZNS0_16acos_kernel_cudaERNS_18TensorIteratorBaseEENKUlvE0_clEvENKUlvE0_clEvEUlfE_EEvS4_RKT_EUliE_EEviT1_
        .type           _ZN2at6native18elementwise_kernelILi128ELi4EZNS0_15gpu_kernel_implIZZZNS0_16acos_kernel_cudaERNS_18TensorIteratorBaseEENKUlvE0_clEvENKUlvE0_clEvEUlfE_EEvS4_RKT_EUliE_EEviT1_,@function
        .size           _ZN2at6native18elementwise_kernelILi128ELi4EZNS0_15gpu_kernel_implIZZZNS0_16acos_kernel_cudaERNS_18TensorIteratorBaseEENKUlvE0_clEvENKUlvE0_clEvEUlfE_EEvS4_RKT_EUliE_EEviT1_,(.L_x_20109 - _ZN2at6native18elementwise_kernelILi128ELi4EZNS0_15gpu_kernel_implIZZZNS0_16acos_kernel_cudaERNS_18TensorIteratorBaseEENKUlvE0_clEvENKUlvE0_clEvEUlfE_EEvS4_RKT_EUliE_EEviT1_)
        .other          _ZN2at6native18elementwise_kernelILi128ELi4EZNS0_15gpu_kernel_implIZZZNS0_16acos_kernel_cudaERNS_18TensorIteratorBaseEENKUlvE0_clEvENKUlvE0_clEvEUlfE_EEvS4_RKT_EUliE_EEviT1_,@"STO_CUDA_ENTRY STV_DEFAULT"
_ZN2at6native18elementwise_kernelILi128ELi4EZNS0_15gpu_kernel_implIZZZNS0_16acos_kernel_cudaERNS_18TensorIteratorBaseEENKUlvE0_clEvENKUlvE0_clEvEUlfE_EEvS4_RKT_EUliE_EEviT1_:
.text._ZN2at6native18elementwise_kernelILi128ELi4EZNS0_15gpu_kernel_implIZZZNS0_16acos_kernel_cudaERNS_18TensorIteratorBaseEENKUlvE0_clEvENKUlvE0_clEvEUlfE_EEvS4_RKT_EUliE_EEviT1_:
        /* <DEDUP_REMOVED lines=315> */
.L_x_1320:
[----:B------:R-:W0:Y:S01]  /*13b0*/  LDC.U8 R5, c[0x0][0x422] ;  /* 0x00010880ff057b82 */ /* 0x000e220000000000 */
[----:B------:R-:W-:Y:S01]  /*13c0*/  ULDC.64 UR4, c[0x0][0x410] ;  /* 0x0001040000047ab9 */ /* 0x000fe20000000a00 */
[----:B------:R-:W-:Y:S01]  /*13d0*/  ULDC.64 UR6, c[0x0][0x418] ;  /* 0x0001060000067ab9 */ /* 0x000fe20000000a00 */
[----:B------:R-:W-:Y:S01]  /*13e0*/  IADD3 R16, P1, R16, UR4, RZ ;  /* 0x0000000410107c10 */ /* 0x000fe2000ff3e0ff */
[----:B------:R-:W-:Y:S01]  /*13f0*/  BSSY B6, `(.L_x_1321) ;  /* 0x00000e0000067945 */ /* 0x000fe20003800000 */
        /* <DEDUP_REMOVED lines=15> */
[----:B--2---:R-:W0:Y:S01]  /*14f0*/  I2F.S16 R0, R0 ;  /* 0x0000000000007306 */ /* 0x004e220000101400 */
[----:B------:R-:W-:Y:S05]  /*1500*/  BRA `(.L_x_1327) ;  /* 0x0000000c00387947 */ /* 0x000fea0003800000 */
.L_x_1325:
[----:B------:R-:W2:Y:S02]  /*1510*/  LDG.E.U8 R0, desc[UR36][R2.64] ;  /* 0x0000002402007981 */ /* 0x000ea4000c1e1100 */
[----:B--2---:R-:W-:Y:S01]  /*1520*/  I2FP.F32.U32 R0, R0 ;  /* 0x0000000000007245 */ /* 0x004fe20000201000 */
[----:B------:R-:W-:Y:S06]  /*1530*/  BRA `(.L_x_1327) ;  /* 0x0000000c002c7947 */ /* 0x000fec0003800000 */
.L_x_1324:
[----:B------:R-:W-:-:S13]  /*1540*/  ISETP.NE.AND P0, PT, R4, 0x2, PT ;  /* 0x000000020400780c */ /* 0x000fda0003f05270 */
[----:B------:R-:W-:Y:S05]  /*1550*/  @!P0 BRA `(.L_x_1328) ;  /* 0x0000000000288947 */ /* 0x000fea0003800000 */
[----:B------:R-:W-:-:S13]  /*1560*/  ISETP.NE.AND P0, PT, R4, 0x3, PT ;  /* 0x000000030400780c */ /* 0x000fda0003f05270 */
[----:B------:R-:W-:Y:S05]  /*1570*/  @!P0 BRA `(.L_x_1329) ;  /* 0x0000000000148947 */ /* 0x000fea0003800000 */
[----:B------:R-:W-:-:S13]  /*1580*/  ISETP.NE.AND P0, PT, R4, 0x4, PT ;  /* 0x000000040400780c */ /* 0x000fda0003f05270 */
[----:B------:R-:W-:Y:S05]  /*1590*/  @P0 BRA `(.L_x_1326) ;  /* 0x0000000800b80947 */ /* 0x000fea0003800000 */
[----:B------:R-:W2:Y:S02]  /*15a0*/  LDG.E.64 R2, desc[UR36][R2.64] ;  /* 0x0000002402027981 */ /* 0x000ea4000c1e1b00 */
[----:B--2---:R4:W0:Y:S01]  /*15b0*/  I2F.S64 R0, R2 ;  /* 0x0000000200007312 */ /* 0x0048220000301400 */
[----:B------:R-:W-:Y:S05]  /*15c0*/  BRA `(.L_x_1327) ;  /* 0x0000000c00087947 */ /* 0x000fea0003800000 */
.L_x_1329:
[----:B------:R-:W2:Y:S02]  /*15d0*/  LDG.E R0, desc[UR36][R2.64] ;  /* 0x0000002402007981 */ /* 0x000ea4000c1e1900 */
[----:B--2---:R-:W-:Y:S01]  /*15e0*/  I2FP.F32.S32 R0, R0 ;  /* 0x0000000000007245 */ /* 0x004fe20000201400 */
[----:B------:R-:W-:Y:S06]  /*15f0*/  BRA `(.L_x_1327) ;  /* 0x0000000800fc7947 */ /* 0x000fec0003800000 */
.L_x_1328:
[----:B------:R-:W2:Y:S02]  /*1600*/  LDG.E.U16 R0, desc[UR36][R2.64] ;  /* 0x0000002402007981 */ /* 0x000ea4000c1e1500 */
[----:B--2---:R-:W0:Y:S01]  /*1610*/  I2F.S16 R0, R0 ;  /* 0x0000000000007306 */ /* 0x004e220000101400 */
[----:B------:R-:W-:Y:S05]  /*1620*/  BRA `(.L_x_1327) ;  /* 0x0000000800f07947 */ /* 0x000fea0003800000 */
.L_x_1323:
[----:B------:R-:W-:-:S13]  /*1630*/  ISETP.GT.AND P0, PT, R4, 0x6, PT ;  /* 0x000000060400780c */ /* 0x000fda0003f04270 */
[----:B------:R-:W-:Y:S05]  /*1640*/  @P0 BRA `(.L_x_1330) ;  /* 0x0000000000240947 */ /* 0x000fea0003800000 */
[----:B------:R-:W-:-:S13]  /*1650*/  ISETP.NE.AND P0, PT, R4, 0x5, PT ;  /* 0x000000050400780c */ /* 0x000fda0003f05270 */
[----:B------:R-:W-:Y:S05]  /*1660*/  @!P0 BRA `(.L_x_1331) ;  /* 0x0000000000108947 */ /* 0x000fea0003800000 */
[----:B------:R-:W-:-:S13]  /*1670*/  ISETP.NE.AND P0, PT, R4, 0x6, PT ;  /* 0x000000060400780c */ /* 0x000fda0003f05270 */
[----:B------:R-:W-:Y:S05]  /*1680*/  @P0 BRA `(.L_x_1326) ;  /* 0x00000008007c0947 */ /* 0x000fea0003800000 */
[----:B------:R2:W5:Y:S01]  /*1690*/  LDG.E R0, desc[UR36][R2.64] ;  /* 0x0000002402007981 */ /* 0x000562000c1e1900 */
[----:B------:R-:W-:Y:S05]  /*16a0*/  BRA `(.L_x_1327) ;  /* 0x0000000800d07947 */ /* 0x000fea0003800000 */
.L_x_1331:
[----:B------:R-:W2:Y:S02]  /*16b0*/  LDG.E.U16 R0, desc[UR36][R2.64] ;  /* 0x0000002402007981 */ /* 0x000ea4000c1e1500 */
[----:B--2---:R-:W-:Y:S01]  /*16c0*/  HADD2.F32 R0, -RZ, R0.H0_H0 ;  /* 0x20000000ff007230 */ /* 0x004fe20000004100 */
[----:B------:R-:W-:Y:S06]  /*16d0*/  BRA `(.L_x_1327) ;  /* 0x0000000800c47947 */ /* 0x000fec0003800000 */
.L_x_1330:
[----:B------:R-:W-:-:S13]  /*16e0*/  ISETP.NE.AND P0, PT, R4, 0x7, PT ;  /* 0x000000070400780c */ /* 0x000fda0003f05270 */
[----:B------:R-:W-:Y:S05]  /*16f0*/  @!P0 BRA `(.L_x_1332) ;  /* 0x0000000000248947 */ /* 0x000fea0003800000 */
[----:B------:R-:W-:-:S13]  /*1700*/  ISETP.NE.AND P0, PT, R4, 0x8, PT ;  /* 0x000000080400780c */ /* 0x000fda0003f05270 */
[----:B------:R-:W-:Y:S05]  /*1710*/  @!P0 BRA `(.L_x_1333) ;  /* 0x0000000000108947 */ /* 0x000fea0003800000 */
[----:B------:R-:W-:-:S13]  /*1720*/  ISETP.NE.AND P0, PT, R4, 0x9, PT ;  /* 0x000000090400780c */ /* 0x000fda0003f05270 */
[----:B------:R-:W-:Y:S05]  /*1730*/  @P0 BRA `(.L_x_1326) ;  /* 0x0000000800500947 */ /* 0x000fea0003800000 */
[----:B------:R3:W5:Y:S01]  /*1740*/  LDG.E R0, desc[UR36][R2.64] ;  /* 0x0000002402007981 */ /* 0x000762000c1e1900 */
[----:B------:R-:W-:Y:S05]  /*1750*/  BRA `(.L_x_1327) ;  /* 0x0000000800a47947 */ /* 0x000fea0003800000 */
.L_x_1333:
[----:B------:R-:W2:Y:S02]  /*1760*/  LDG.E.U16 R0, desc[UR36][R2.64] ;  /* 0x0000002402007981 */ /* 0x000ea4000c1e1500 */
[----:B--2---:R-:W-:Y:S01]  /*1770*/  HADD2.F32 R0, -RZ, R0.H0_H0 ;  /* 0x20000000ff007230 */ /* 0x004fe20000004100 */
[----:B------:R-:W-:Y:S06]  /*1780*/  BRA `(.L_x_1327) ;  /* 0x0000000800987947 */ /* 0x000fec0003800000 */
.L_x_1332:
[----:B------:R-:W2:Y:S01]  /*1790*/  LDG.E.64 R2, desc[UR36][R2.64] ;  /* 0x0000002402027981 */ /* 0x000ea2000c1e1b00 */
[----:B------:R-:W-:Y:S01]  /*17a0*/  UMOV UR4, 0xf0000000 ;  /* 0xf000000000047882 */ /* 0x000fe20000000000 */
[----:B------:R-:W-:Y:S01]  /*17b0*/  UMOV UR5, 0x380fffff ;  /* 0x380fffff00057882 */ /* 0x000fe20000000000 */
[----:B--2---:R-:W0:Y:S01]  /*17c0*/  F2F.F32.F64 R0, R2 ;  /* 0x0000000200007310 */ /* 0x004e220000301000 */
[----:B------:R-:W-:-:S14]  /*17d0*/  DSETP.GEU.AND P0, PT, |R2|, UR4, PT ;  /* 0x0000000402007e2a */ /* 0x000fdc000bf0e200 */
[----:B0-----:R-:W-:Y:S01]  /*17e0*/  @!P0 FMUL R0, R0, 1.175494350822287508e-38 ;  /* 0x0080000000008820 */ /* 0x001fe20000400000 */
[----:B------:R-:W-:Y:S06]  /*17f0*/  BRA `(.L_x_1327) ;  /* 0x00000008007c7947 */ /* 0x000fec0003800000 */
.L_x_1322:
        /* <DEDUP_REMOVED lines=10> */
[----:B------:R-:W-:Y:S01]  /*18a0*/  FSEL R0, RZ, 1, !P0 ;  /* 0x3f800000ff007808 */ /* 0x000fe20004000000 */
[----:B------:R-:W-:Y:S08]  /*18b0*/  BRA `(.L_x_1327) ;  /* 0x00000008004c7947 */ /* 0x000ff00003800000 */
.L_x_1336:
[----:B------:R-:W2:Y:S01]  /*18c0*/  LDG.E.64 R2, desc[UR36][R2.64] ;  /* 0x0000002402027981 */ /* 0x000ea2000c1e1b00 */
[----:B------:R-:W-:Y:S01]  /*18d0*/  UMOV UR4, 0xf0000000 ;  /* 0xf000000000047882 */ /* 0x000fe20000000000 */
[----:B------:R-:W-:Y:S01]  /*18e0*/  UMOV UR5, 0x380fffff ;  /* 0x380fffff00057882 */ /* 0x000fe20000000000 */
[----:B--2---:R-:W0:Y:S01]  /*18f0*/  F2F.F32.F64 R0, R2 ;  /* 0x0000000200007310 */ /* 0x004e220000301000 */
[----:B------:R-:W-:-:S14]  /*1900*/  DSETP.GEU.AND P0, PT, |R2|, UR4, PT ;  /* 0x0000000402007e2a */ /* 0x000fdc000bf0e200 */
[----:B0-----:R-:W-:Y:S01]  /*1910*/  @!P0 FMUL R0, R0, 1.175494350822287508e-38 ;  /* 0x0080000000008820 */ /* 0x001fe20000400000 */
[----:B------:R-:W-:Y:S06]  /*1920*/  BRA `(.L_x_1327) ;  /* 0x0000000800307947 */ /* 0x000fec0003800000 */
.L_x_1335:
        /* <DEDUP_REMOVED lines=24> */
[----:B------:R-:W-:Y:S01]  /*1ab0*/  LOP3.LUT R0, R5, 0x80000000, R0, 0xf8, !PT ;  /* 0x8000000005007812 */ /* 0x000fe200078ef800 */
[----:B------:R-:W-:Y:S06]  /*1ac0*/  BRA `(.L_x_1327) ;  /* 0x0000000400c87947 */ /* 0x000fec0003800000 */
.L_x_1338:
        /* <DEDUP_REMOVED lines=11> */
[----:B------:R-:W-:Y:S01]  /*1b80*/  LOP3.LUT R0, R4, 0x80000000, R5, 0xf8, !PT ;  /* 0x8000000004007812 */ /* 0x000fe200078ef805 */
[----:B------:R-:W-:Y:S06]  /*1b90*/  BRA `(.L_x_1327) ;  /* 0x0000000400947947 */ /* 0x000fec0003800000 */
.L_x_1337:
[----:B------:R-:W2:Y:S02]  /*1ba0*/  LDG.E.U16 R0, desc[UR36][R2.64] ;  /* 0x0000002402007981 */ /* 0x000ea4000c1e1500 */
[----:B--2---:R-:W-:Y:S01]  /*1bb0*/  IMAD.U32 R0, R0, 0x10000, RZ ;  /* 0x0001000000007824 */ /* 0x004fe200078e00ff */
[----:B------:R-:W-:Y:S06]  /*1bc0*/  BRA `(.L_x_1327) ;  /* 0x0000000400887947 */ /* 0x000fec0003800000 */
.L_x_1334:
        /* <DEDUP_REMOVED lines=9> */
[----:B--2---:R-:W-:Y:S01]  /*1c60*/  I2FP.F32.U32 R0, R0 ;  /* 0x0000000000007245 */ /* 0x004fe20000201000 */
[----:B------:R-:W-:Y:S06]  /*1c70*/  BRA `(.L_x_1327) ;  /* 0x00000004005c7947 */ /* 0x000fec0003800000 */
.L_x_1341:
[----:B------:R-:W2:Y:S01]  /*1c80*/  LDG.E.U8 R2, desc[UR36][R2.64] ;  /* 0x0000002402027981 */ /* 0x000ea2000c1e1100 */
        /* <DEDUP_REMOVED lines=19> */
.L_x_1343:
[----:B------:R-:W-:Y:S05]  /*1dc0*/  BSYNC B0 ;  /* 0x0000000000007941 */ /* 0x000fea0003800000 */
.L_x_1342:
[----:B------:R-:W-:Y:S01]  /*1dd0*/  LEA R3, R0, 0x3b800000, 0x17 ;  /* 0x3b80000000037811 */ /* 0x000fe200078eb8ff */
[----:B------:R-:W-:-:S05]  /*1de0*/  IMAD.SHL.U32 R0, R2, 0x100000, RZ ;  /* 0x0010000002007824 */ /* 0x000fca00078e00ff */
[----:B------:R-:W-:Y:S01]  /*1df0*/  LOP3.LUT R0, R3, R0, R4, 0xfe, !PT ;  /* 0x0000000003007212 */ /* 0x000fe200078efe04 */
[----:B------:R-:W-:Y:S06]  /*1e00*/  BRA `(.L_x_1327) ;  /* 0x0000000000f87947 */ /* 0x000fec0003800000 */
.L_x_1340:
        /* <DEDUP_REMOVED lines=20> */
.L_x_1345:
[----:B------:R-:W-:Y:S05]  /*1f50*/  BSYNC B0 ;  /* 0x0000000000007941 */ /* 0x000fea0003800000 */
.L_x_1344:
[----:B------:R-:W-:Y:S01]  /*1f60*/  LEA R3, R0, 0x37800000, 0x17 ;  /* 0x3780000000037811 */ /* 0x000fe200078eb8ff */
[----:B------:R-:W-:-:S05]  /*1f70*/  IMAD.SHL.U32 R0, R2, 0x200000, RZ ;  /* 0x0020000002007824 */ /* 0x000fca00078e00ff */
[----:B------:R-:W-:Y:S01]  /*1f80*/  LOP3.LUT R0, R3, R0, R4, 0xfe, !PT ;  /* 0x0000000003007212 */ /* 0x000fe200078efe04 */
[----:B------:R-:W-:Y:S06]  /*1f90*/  BRA `(.L_x_1327) ;  /* 0x0000000000947947 */ /* 0x000fec0003800000 */
.L_x_1339:
[----:B------:R-:W-:-:S13]  /*1fa0*/  ISETP.NE.AND P0, PT, R4, 0x1c, PT ;  /* 0x0000001c0400780c */ /* 0x000fda0003f05270 */
[----:B------:R-:W-:Y:S05]  /*1fb0*/  @!P0 BRA `(.L_x_1346) ;  /* 0x0000000000848947 */ /* 0x000fea0003800000 */
[----:B------:R-:W-:-:S13]  /*1fc0*/  ISETP.NE.AND P0, PT, R4, 0x1d, PT ;  /* 0x0000001d0400780c */ /* 0x000fda0003f05270 */
[----:B------:R-:W-:Y:S05]  /*1fd0*/  @!P0 BRA `(.L_x_1347) ;  /* 0x0000000000708947 */ /* 0x000fea0003800000 */
[----:B------:R-:W-:-:S13]  /*1fe0*/  ISETP.NE.AND P0, PT, R4, 0x2c, PT ;  /* 0x0000002c0400780c */ /* 0x000fda0003f05270 */
[----:B------:R-:W-:Y:S05]  /*1ff0*/  @P0 BRA `(.L_x_1326) ;  /* 0x0000000000200947 */ /* 0x000fea0003800000 */
[----:B------:R-:W2:Y:S01]  /*2000*/  LDG.E.U8 R2, desc[UR36][R2.64] ;  /* 0x0000002402027981 */ /* 0x000ea2000c1e1100 */
[----:B------:R-:W-:Y:S02]  /*2010*/  MOV R0, 0x400000 ;  /* 0x0040000000007802 */ /* 0x000fe40000000f00 */
[----:B--2---:R-:W-:-:S13]  /*2020*/  ISETP.NE.AND P0, PT, R2, RZ, PT ;  /* 0x000000ff0200720c */ /* 0x004fda0003f05270 */
[----:B------:R-:W-:Y:S05]  /*2030*/  @!P0 BRA `(.L_x_1327) ;  /* 0x00000000006c8947 */ /* 0x000fea0003800000 */
[----:B------:R-:W-:-:S13]  /*2040*/  ISETP.NE.AND P0, PT, R2, 0xff, PT ;  /* 0x000000ff0200780c */ /* 0x000fda0003f05270 */
[----:B------:R-:W-:Y:S02]  /*2050*/  @!P0 IMAD.MOV.U32 R0, RZ, RZ, 0x7f800001 ;  /* 0x7f800001ff008424 */ /* 0x000fe400078e00ff */
[----:B------:R-:W-:Y:S01]  /*2060*/  @P0 IMAD.SHL.U32 R0, R2, 0x800000, RZ ;  /* 0x0080000002000824 */ /* 0x000fe200078e00ff */
[----:B------:R-:W-:Y:S06]  /*2070*/  BRA `(.L_x_1327) ;  /* 0x00000000005c7947 */ /* 0x000fec0003800000 */
.L_x_1326:
        /* <DEDUP_REMOVED lines=16> */
.L_x_1348:
[----:B------:R-:W-:Y:S01]  /*2180*/  IMAD.MOV.U32 R0, RZ, RZ, RZ ;  /* 0x000000ffff007224 */ /* 0x000fe200078e00ff */
[----:B------:R-:W-:Y:S06]  /*2190*/  BRA `(.L_x_1327) ;  /* 0x0000000000147947 */ /* 0x000fec0003800000 */
.L_x_1347:
[----:B------:R-:W2:Y:S02]  /*21a0*/  LDG.E.64 R2, desc[UR36][R2.64] ;  /* 0x0000002402027981 */ /* 0x000ea4000c1e1b00 */
[----:B--2---:R0:W1:Y:S01]  /*21b0*/  I2F.U64 R0, R2 ;  /* 0x0000000200007312 */ /* 0x0040620000301000 */
[----:B------:R-:W-:Y:S05]  /*21c0*/  BRA `(.L_x_1327) ;  /* 0x0000000000087947 */ /* 0x000fea0003800000 */
.L_x_1346:
[----:B------:R-:W2:Y:S02]  /*21d0*/  LDG.E R0, desc[UR36][R2.64] ;  /* 0x0000002402007981 */ /* 0x000ea4000c1e1900 */
[----:B--2---:R-:W-:-:S07]  /*21e0*/  I2FP.F32.U32 R0, R0 ;  /* 0x0000000000007245 */ /* 0x004fce0000201000 */
.L_x_1327:
[----:B------:R-:W-:Y:S05]  /*21f0*/  BSYNC B6 ;  /* 0x0000000000067941 */ /* 0x000fea0003800000 */
.L_x_1321:
[----:B0-234-:R-:W-:Y:S02]  /*2200*/  IMAD.MOV.U32 R2, RZ, RZ, 0x3f000000 ;  /* 0x3f000000ff027424 */ /* 0x01dfe400078e00ff */
[C---:B-1---5:R-:W-:Y:S01]  /*2210*/  FADD.FTZ R3, |R0|.reuse, -RZ ;  /* 0x800000ff00037221 */ /* 0x062fe20000010200 */
[C---:B------:R-:W-:Y:S01]  /*2220*/  FSETP.GT.FTZ.AND P0, PT, |R0|.reuse, 0.56000000238418579102, PT ;  /* 0x3f0f5c290000780b */ /* 0x040fe20003f14200 */
[----:B------:R-:W0:Y:S01]  /*2230*/  LDC.U8 R6, c[0x0][0x421] ;  /* 0x00010840ff067b82 */ /* 0x000e220000000000 */
[----:B------:R-:W-:Y:S01]  /*2240*/  FSETP.NEU.FTZ.AND P1, PT, |R0|, 1, PT ;  /* 0x3f8000000000780b */ /* 0x000fe20003f3d200 */
[----:B------:R-:W-:-:S04]  /*2250*/  FFMA.FTZ R2, -R3, R2, 0.5 ;  /* 0x3f00000003027423 */ /* 0x000fc80000010102 */
[----:B------:R-:W1:Y:S02]  /*2260*/  MUFU.RSQ R5, R2 ;  /* 0x0000000200057308 */ /* 0x000e640000001400 */
[----:B-1----:R-:W-:Y:S01]  /*2270*/  FMUL.FTZ R4, R2, R5 ;  /* 0x0000000502047220 */ /* 0x002fe20000410000 */
[----:B------:R-:W-:-:S04]  /*2280*/  FMUL.FTZ R5, R5, 0.5 ;  /* 0x3f00000005057820 */ /* 0x000fc80000410000 */
[----:B------:R-:W-:-:S04]  /*2290*/  FFMA.FTZ R5, -R4, R5, 0.5 ;  /* 0x3f00000004057423 */ /* 0x000fc80000010105 */
[----:B------:R-:W-:-:S05]  /*22a0*/  FFMA.FTZ R5, R4, R5, R4 ;  /* 0x0000000504057223 */ /* 0x000fca0000010004 */
[----:B------:R-:W-:Y:S01]  /*22b0*/  @P0 FSEL R3, R5, RZ, P1 ;  /* 0x000000ff05030208 */ /* 0x000fe20000800000 */
[----:B------:R-:W-:Y:S01]  /*22c0*/  IMAD.MOV.U32 R5, RZ, RZ, 0x3d10ecef ;  /* 0x3d10ecefff057424 */ /* 0x000fe200078e00ff */
[----:B------:R-:W-:Y:S02]  /*22d0*/  FSETP.GT.FTZ.AND P1, PT, R0, 0.56000000238418579102, PT ;  /* 0x3f0f5c290000780b */ /* 0x000fe40003f34000 */
[----:B------:R-:W-:Y:S02]  /*22e0*/  LOP3.LUT R3, R3, 0x80000000, R0, 0xb8, !PT ;  /* 0x8000000003037812 */ /* 0x000fe400078eb800 */
[----:B0-----:R-:W-:-:S03]  /*22f0*/  PRMT R0, R6, 0x9910, RZ ;  /* 0x0000991006007816 */ /* 0x001fc600000000ff */
[----:B------:R-:W-:Y:S01]  /*2300*/  FMUL.FTZ R4, R3, R3 ;  /* 0x0000000303047220 */ /* 0x000fe20000410000 */
[----:B------:R-:W-:-:S03]  /*2310*/  ISETP.GT.AND P2, PT, R0, 0x9, PT ;  /* 0x000000090000780c */ /* 0x000fc60003f44270 */
        /* <DEDUP_REMOVED lines=11> */
[----:B------:R-:W-:Y:S01]  /*23d0*/  @P0 FADD.FTZ R2, R2, R2 ;  /* 0x0000000202020221 */ /* 0x000fe20000010000 */
        /* <DEDUP_REMOVED lines=9> */
[----:B------:R-:W0:Y:S02]  /*2470*/  F2I.FTZ.TRUNC.NTZ R3, R2 ;  /* 0x0000000200037305 */ /* 0x000e24000021f100 */
[----:B0-----:R0:W-:Y:S01]  /*2480*/  STG.E.U8 desc[UR36][R16.64], R3 ;  /* 0x0000000310007986 */ /* 0x0011e2000c101124 */
[----:B------:R-:W-:Y:S05]  /*2490*/  BRA `(.L_x_1354) ;  /* 0x0000000c00507947 */ /* 0x000fea0003800000 */
.L_x_1352:
[----:B------:R-:W0:Y:S02]  /*24a0*/  F2I.S64.TRUNC R2, R2 ;  /* 0x0000000200027311 */ /* 0x000e24000020d900 */
[----:B0-----:R-:W-:-:S05]  /*24b0*/  IMAD.MOV.U32 R5, RZ, RZ, R2 ;  /* 0x000000ffff057224 */ /* 0x001fca00078e0002 */
[----:B------:R0:W-:Y:S01]  /*24c0*/  STG.E.U8 desc[UR36][R16.64], R5 ;  /* 0x0000000510007986 */ /* 0x0001e2000c101124 */
[----:B------:R-:W-:Y:S05]  /*24d0*/  BRA `(.L_x_1354) ;  /* 0x0000000c00407947 */ /* 0x000fea0003800000 */
.L_x_1351:
[----:B------:R-:W-:-:S13]  /*24e0*/  ISETP.NE.AND P0, PT, R0, 0x2, PT ;  /* 0x000000020000780c */ /* 0x000fda0003f05270 */
[----:B------:R-:W-:Y:S05]  /*24f0*/  @!P0 BRA `(.L_x_1355) ;  /* 0x0000000000288947 */ /* 0x000fea0003800000 */
[----:B------:R-:W-:-:S13]  /*2500*/  ISETP.NE.AND P0, PT, R0, 0x3, PT ;  /* 0x000000030000780c */ /* 0x000fda0003f05270 */
[----:B------:R-:W-:Y:S05]  /*2510*/  @!P0 BRA `(.L_x_1356) ;  /* 0x0000000000148947 */ /* 0x000fea0003800000 */
[----:B------:R-:W-:-:S13]  /*2520*/  ISETP.NE.AND P0, PT, R0, 0x4, PT ;  /* 0x000000040000780c */ /* 0x000fda0003f05270 */
[----:B------:R-:W-:Y:S05]  /*2530*/  @P0 BRA `(.L_x_1353) ;  /* 0x0000000800d00947 */ /* 0x000fea0003800000 */
[----:B------:R-:W0:Y:S02]  /*2540*/  F2I.S64.TRUNC R2, R2 ;  /* 0x0000000200027311 */ /* 0x000e24000020d900 */
[----:B0-----:R0:W-:Y:S01]  /*2550*/  STG.E.64 desc[UR36][R16.64], R2 ;  /* 0x0000000210007986 */ /* 0x0011e2000c101b24 */
[----:B------:R-:W-:Y:S05]  /*2560*/  BRA `(.L_x_1354) ;  /* 0x0000000c001c7947 */ /* 0x000fea0003800000 */
.L_x_1356:
[----:B------:R-:W0:Y:S02]  /*2570*/  F2I.FTZ.TRUNC.NTZ R3, R2 ;  /* 0x0000000200037305 */ /* 0x000e24000021f100 */
[----:B0-----:R0:W-:Y:S01]  /*2580*/  STG.E desc[UR36][R16.64], R3 ;  /* 0x0000000310007986 */ /* 0x0011e2000c101924 */
[----:B------:R-:W-:Y:S05]  /*2590*/  BRA `(.L_x_1354) ;  /* 0x0000000c00107947 */ /* 0x000fea0003800000 */
.L_x_1355:
[----:B------:R-:W0:Y:S02]  /*25a0*/  F2I.FTZ.TRUNC.NTZ R3, R2 ;  /* 0x0000000200037305 */ /* 0x000e24000021f100 */
[----:B0-----:R0:W-:Y:S01]  /*25b0*/  STG.E.U16 desc[UR36][R16.64], R3 ;  /* 0x0000000310007986 */ /* 0x0011e2000c101524 */
[----:B------:R-:W-:Y:S05]  /*25c0*/  BRA `(.L_x_1354) ;  /* 0x0000000c00047947 */ /* 0x000fea0003800000 */
.L_x_1350:
[----:B------:R-:W-:-:S13]  /*25d0*/  ISETP.GT.AND P0, PT, R0, 0x6, PT ;  /* 0x000000060000780c */ /* 0x000fda0003f04270 */
[----:B------:R-:W-:Y:S05]  /*25e0*/  @P0 BRA `(.L_x_1357) ;  /* 0x0000000000240947 */ /* 0x000fea0003800000 */
[----:B------:R-:W-:-:S13]  /*25f0*/  ISETP.NE.AND P0, PT, R0, 0x5, PT ;  /* 0x000000050000780c */ /* 0x000fda0003f05270 */
[----:B------:R-:W-:Y:S05]  /*2600*/  @!P0 BRA `(.L_x_1358) ;  /* 0x0000000000108947 */ /* 0x000fea0003800000 */
[----:B------:R-:W-:-:S13]  /*2610*/  ISETP.NE.AND P0, PT, R0, 0x6, PT ;  /* 0x000000060000780c */ /* 0x000fda0003f05270 */
[----:B------:R-:W-:Y:S05]  /*2620*/  @P0 BRA `(.L_x_1353) ;  /* 0x0000000800940947 */ /* 0x000fea0003800000 */
[----:B------:R0:W-:Y:S01]  /*2630*/  STG.E desc[UR36][R16.64], R2 ;  /* 0x0000000210007986 */ /* 0x0001e2000c101924 */
[----:B------:R-:W-:Y:S05]  /*2640*/  BRA `(.L_x_1354) ;  /* 0x0000000800e47947 */ /* 0x000fea0003800000 */
.L_x_1358:
[----:B------:R-:W-:-:S05]  /*2650*/  F2FP.F16.F32.PACK_AB R2, RZ, R2 ;  /* 0x00000002ff02723e */ /* 0x000fca00000000ff */
[----:B------:R0:W-:Y:S01]  /*2660*/  STG.E.U16 desc[UR36][R16.64], R2 ;  /* 0x0000000210007986 */ /* 0x0001e2000c101524 */
[----:B------:R-:W-:Y:S05]  /*2670*/  BRA `(.L_x_1354) ;  /* 0x0000000800d87947 */ /* 0x000fea0003800000 */
.L_x_1357:
[----:B------:R-:W-:-:S13]  /*2680*/  ISETP.NE.AND P0, PT, R0, 0x7, PT ;  /* 0x000000070000780c */ /* 0x000fda0003f05270 */
[----:B------:R-:W-:Y:S05]  /*2690*/  @!P0 BRA `(.L_x_1359) ;  /* 0x00000000002c8947 */ /* 0x000fea0003800000 */
[----:B------:R-:W-:-:S13]  /*26a0*/  ISETP.NE.AND P0, PT, R0, 0x8, PT ;  /* 0x000000080000780c */ /* 0x000fda0003f05270 */
[----:B------:R-:W-:Y:S05]  /*26b0*/  @!P0 BRA `(.L_x_1360) ;  /* 0x0000000000148947 */ /* 0x000fea0003800000 */
[----:B------:R-:W-:-:S13]  /*26c0*/  ISETP.NE.AND P0, PT, R0, 0x9, PT ;  /* 0x000000090000780c */ /* 0x000fda0003f05270 */
[----:B------:R-:W-:Y:S05]  /*26d0*/  @P0 BRA `(.L_x_1353) ;  /* 0x0000000800680947 */ /* 0x000fea0003800000 */
[----:B------:R-:W-:-:S05]  /*26e0*/  IMAD.MOV.U32 R3, RZ, RZ, RZ ;  /* 0x000000ffff037224 */ /* 0x000fca00078e00ff */
[----:B------:R0:W-:Y:S01]  /*26f0*/  STG.E.64 desc[UR36][R16.64], R2 ;  /* 0x0000000210007986 */ /* 0x0001e2000c101b24 */
[----:B------:R-:W-:Y:S05]  /*2700*/  BRA `(.L_x_1354) ;  /* 0x0000000800b47947 */ /* 0x000fea0003800000 */
.L_x_1360:
[----:B------:R-:W-:-:S04]  /*2710*/  F2FP.F16.F32.PACK_AB R3, RZ, R2 ;  /* 0x00000002ff03723e */ /* 0x000fc800000000ff */
[----:B------:R-:W-:-:S05]  /*2720*/  PRMT R3, R3, 0x5410, RZ ;  /* 0x0000541003037816 */ /* 0x000fca00000000ff */
[----:B------:R0:W-:Y:S01]  /*2730*/  STG.E desc[UR36][R16.64], R3 ;  /* 0x0000000310007986 */ /* 0x0001e2000c101924 */
[----:B------:R-:W-:Y:S05]  /*2740*/  BRA `(.L_x_1354) ;  /* 0x0000000800a47947 */ /* 0x000fea0003800000 */
.L_x_1359:
[----:B------:R-:W-:-:S06]  /*2750*/  FMUL.FTZ R2, R2, 1 ;  /* 0x3f80000002027820 */ /* 0x000fcc0000410000 */
[----:B------:R-:W0:Y:S02]  /*2760*/  F2F.F64.F32 R2, R2 ;  /* 0x0000000200027310 */ /* 0x000e240000201800 */
[----:B0-----:R0:W-:Y:S01]  /*2770*/  STG.E.64 desc[UR36][R16.64], R2 ;  /* 0x0000000210007986 */ /* 0x0011e2000c101b24 */
[----:B------:R-:W-:Y:S05]  /*2780*/  BRA `(.L_x_1354) ;  /* 0x0000000800947947 */ /* 0x000fea0003800000 */
.L_x_1349:
        /* <DEDUP_REMOVED lines=8> */
[----:B------:R-:W-:-:S04]  /*2810*/  FSETP.NEU.FTZ.AND P0, PT, R2, RZ, PT ;  /* 0x000000ff0200720b */ /* 0x000fc80003f1d000 */
[----:B------:R-:W-:-:S05]  /*2820*/  SEL R3, RZ, 0x1, !P0 ;  /* 0x00000001ff037807 */ /* 0x000fca0004000000 */
[----:B------:R0:W-:Y:S01]  /*2830*/  STG.E.U8 desc[UR36][R16.64], R3 ;  /* 0x0000000310007986 */ /* 0x0001e2000c101124 */
[----:B------:R-:W-:Y:S05]  /*2840*/  BRA `(.L_x_1354) ;  /* 0x0000000800647947 */ /* 0x000fea0003800000 */
.L_x_1363:
[----:B------:R-:W-:Y:S01]  /*2850*/  FMUL.FTZ R4, R2, 1 ;  /* 0x3f80000002047820 */ /* 0x000fe20000410000 */
[----:B------:R-:W-:-:S05]  /*2860*/  CS2R R6, SRZ ;  /* 0x0000000000067805 */ /* 0x000fca000001ff00 */
[----:B------:R-:W0:Y:S02]  /*2870*/  F2F.F64.F32 R4, R4 ;  /* 0x0000000400047310 */ /* 0x000e240000201800 */
[----:B0-----:R0:W-:Y:S01]  /*2880*/  STG.E.128 desc[UR36][R16.64], R4 ;  /* 0x0000000410007986 */ /* 0x0011e2000c101d24 */
[----:B------:R-:W-:Y:S05]  /*2890*/  BRA `(.L_x_1354) ;  /* 0x0000000800507947 */ /* 0x000fea0003800000 */
.L_x_1362:
[----:B------:R-:W-:-:S13]  /*28a0*/  ISETP.NE.AND P0, PT, R0, 0xf, PT ;  /* 0x0000000f0000780c */ /* 0x000fda0003f05270 */
[----:B------:R-:W-:Y:S05]  /*28b0*/  @!P0 BRA `(.L_x_1364) ;  /* 0x0000000000ac8947 */ /* 0x000fea0003800000 */
[----:B------:R-:W-:-:S13]  /*28c0*/  ISETP.NE.AND P0, PT, R0, 0x17, PT ;  /* 0x000000170000780c */ /* 0x000fda0003f05270 */
[----:B------:R-:W-:Y:S05]  /*28d0*/  @!P0 BRA `(.L_x_1365) ;  /* 0x0000000000508947 */ /* 0x000fea0003800000 */
[----:B------:R-:W-:-:S13]  /*28e0*/  ISETP.NE.AND P0, PT, R0, 0x18, PT ;  /* 0x000000180000780c */ /* 0x000fda0003f05270 */
[----:B------:R-:W-:Y:S05]  /*28f0*/  @P0 BRA `(.L_x_1353) ;  /* 0x0000000400e00947 */ /* 0x000fea0003800000 */
[C---:B------:R-:W-:Y:S01]  /*2900*/  LOP3.LUT R4, R2.reuse, 0x7fffffff, RZ, 0xc0, !PT ;  /* 0x7fffffff02047812 */ /* 0x040fe200078ec0ff */
[----:B------:R-:W-:Y:S01]  /*2910*/  BSSY B0, `(.L_x_1366) ;  /* 0x000000d000007945 */ /* 0x000fe20003800000 */
[----:B------:R-:W-:Y:S02]  /*2920*/  LOP3.LUT R0, R2, 0x80000000, RZ, 0xc0, !PT ;  /* 0x8000000002007812 */ /* 0x000fe400078ec0ff */
[----:B------:R-:W-:Y:S02]  /*2930*/  ISETP.GT.U32.AND P0, PT, R4, 0x43efffff, PT ;  /* 0x43efffff0400780c */ /* 0x000fe40003f04070 */
[----:B------:R-:W-:Y:S01]  /*2940*/  SHF.R.U32.HI R5, RZ, 0x18, R0 ;  /* 0x00000018ff057819 */ /* 0x000fe20000011600 */
[----:B------:R-:W-:-:S10]  /*2950*/  IMAD.MOV.U32 R0, RZ, RZ, 0x7f ;  /* 0x0000007fff007424 */ /* 0x000fd400078e00ff */
[----:B------:R-:W-:Y:S05]  /*2960*/  @P0 BRA `(.L_x_1367) ;  /* 0x00000000001c0947 */ /* 0x000fea0003800000 */
[----:B------:R-:W-:-:S13]  /*2970*/  ISETP.GE.U32.AND P0, PT, R4, 0x3c800000, PT ;  /* 0x3c8000000400780c */ /* 0x000fda0003f06070 */
[----:B------:R-:W-:-:S04]  /*2980*/  @P0 SHF.R.U32.HI R0, RZ, 0x14, R2 ;  /* 0x00000014ff000819 */ /* 0x000fc80000011602 */
[----:B------:R-:W-:-:S04]  /*2990*/  @P0 LOP3.LUT R3, R0, 0x1, RZ, 0xc0, !PT ;  /* 0x0000000100030812 */ /* 0x000fc800078ec0ff */
[----:B------:R-:W-:Y:S01]  /*29a0*/  @P0 IADD3 R3, R2, 0x407ffff, R3 ;  /* 0x0407ffff02030810 */ /* 0x000fe20007ffe003 */
[----:B------:R-:W-:-:S03]  /*29b0*/  @!P0 FADD.FTZ R2, R4, 16384 ;  /* 0x4680000004028421 */ /* 0x000fc60000010000 */
[----:B------:R-:W-:Y:S01]  /*29c0*/  @P0 SHF.R.U32.HI R0, RZ, 0x14, R3 ;  /* 0x00000014ff000819 */ /* 0x000fe20000011603 */
[----:B------:R-:W-:-:S07]  /*29d0*/  @!P0 VIADD R0, R2, 0xb9800000 ;  /* 0xb980000002008836 */ /* 0x000fce0000000000 */
.L_x_1367:
[----:B------:R-:W-:Y:S05]  /*29e0*/  BSYNC B0 ;  /* 0x0000000000007941 */ /* 0x000fea0003800000 */
.L_x_1366:
[----:B------:R-:W-:-:S05]  /*29f0*/  LOP3.LUT R5, R0, R5, RZ, 0xfc, !PT ;  /* 0x0000000500057212 */ /* 0x000fca00078efcff */
[----:B------:R0:W-:Y:S01]  /*2a00*/  STG.E.U8 desc[UR36][R16.64], R5 ;  /* 0x0000000510007986 */ /* 0x0001e2000c101124 */
[----:B------:R-:W-:Y:S05]  /*2a10*/  BRA `(.L_x_1354) ;  /* 0x0000000400f07947 */ /* 0x000fea0003800000 */
.L_x_1365:
[----:B------:R-:W-:Y:S01]  /*2a20*/  LOP3.LUT R4, R2, 0x7fffffff, RZ, 0xc0, !PT ;  /* 0x7fffffff02047812 */ /* 0x000fe200078ec0ff */
[----:B------:R-:W-:Y:S03]  /*2a30*/  BSSY B0, `(.L_x_1368) ;  /* 0x000000e000007945 */ /* 0x000fe60003800000 */
[----:B------:R-:W-:-:S13]  /*2a40*/  ISETP.GT.U32.AND P0, PT, R4, 0x477fffff, PT ;  /* 0x477fffff0400780c */ /* 0x000fda0003f04070 */
[----:B------:R-:W-:Y:S05]  /*2a50*/  @P0 BRA `(.L_x_1369) ;  /* 0x0000000000200947 */ /* 0x000fea0003800000 */
[----:B------:R-:W-:-:S13]  /*2a60*/  ISETP.GE.U32.AND P0, PT, R4, 0x38800000, PT ;  /* 0x388000000400780c */ /* 0x000fda0003f06070 */
[----:B------:R-:W-:-:S04]  /*2a70*/  @P0 SHF.R.U32.HI R0, RZ, 0x15, R2 ;  /* 0x00000015ff000819 */ /* 0x000fc80000011602 */
[----:B------:R-:W-:-:S04]  /*2a80*/  @P0 LOP3.LUT R3, R0, 0x1, RZ, 0xc0, !PT ;  /* 0x0000000100030812 */ /* 0x000fc800078ec0ff */
[----:B------:R-:W-:Y:S01]  /*2a90*/  @P0 IADD3 R0, R2, 0x80fffff, R3 ;  /* 0x080fffff02000810 */ /* 0x000fe20007ffe003 */
[----:B------:R-:W-:-:S03]  /*2aa0*/  @!P0 FADD.FTZ R3, R4, 128 ;  /* 0x4300000004038421 */ /* 0x000fc60000010000 */
[----:B------:R-:W-:Y:S01]  /*2ab0*/  @P0 SHF.R.U32.HI R0, RZ, 0x15, R0 ;  /* 0x00000015ff000819 */ /* 0x000fe20000011600 */
[----:B------:R-:W-:Y:S01]  /*2ac0*/  @!P0 VIADD R0, R3, 0xbd000000 ;  /* 0xbd00000003008836 */ /* 0x000fe20000000000 */
[----:B------:R-:W-:Y:S06]  /*2ad0*/  BRA `(.L_x_1370) ;  /* 0x00000000000c7947 */ /* 0x000fec0003800000 */
.L_x_1369:
[----:B------:R-:W-:Y:S01]  /*2ae0*/  IMAD.MOV.U32 R0, RZ, RZ, 0x7f ;  /* 0x0000007fff007424 */ /* 0x000fe200078e00ff */
[----:B------:R-:W-:-:S04]  /*2af0*/  ISETP.GT.U32.AND P0, PT, R4, 0x7f800000, PT ;  /* 0x7f8000000400780c */ /* 0x000fc80003f04070 */
[----:B------:R-:W-:-:S09]  /*2b00*/  SEL R0, R0, 0x7c, P0 ;  /* 0x0000007c00007807 */ /* 0x000fd20000000000 */
.L_x_1370:
[----:B------:R-:W-:Y:S05]  /*2b10*/  BSYNC B0 ;  /* 0x0000000000007941 */ /* 0x000fea0003800000 */
.L_x_1368:
[----:B------:R-:W-:-:S04]  /*2b20*/  LOP3.LUT R2, R2, 0x80000000, RZ, 0xc0, !PT ;  /* 0x8000000002027812 */ /* 0x000fc800078ec0ff */
[----:B------:R-:W-:-:S04]  /*2b30*/  SHF.R.U32.HI R3, RZ, 0x18, R2 ;  /* 0x00000018ff037819 */ /* 0x000fc80000011602 */
[----:B------:R-:W-:-:S05]  /*2b40*/  LOP3.LUT R3, R0, R3, RZ, 0xfc, !PT ;  /* 0x0000000300037212 */ /* 0x000fca00078efcff */
[----:B------:R0:W-:Y:S01]  /*2b50*/  STG.E.U8 desc[UR36][R16.64], R3 ;  /* 0x0000000310007986 */ /* 0x0001e2000c101124 */
[----:B------:R-:W-:Y:S05]  /*2b60*/  BRA `(.L_x_1354) ;  /* 0x00000004009c7947 */ /* 0x000fea0003800000 */
.L_x_1364:
[----:B------:R-:W-:-:S05]  /*2b70*/  F2FP.BF16.F32.PACK_AB R2, RZ, R2 ;  /* 0x00000002ff02723e */ /* 0x000fca00000010ff */
[----:B------:R0:W-:Y:S01]  /*2b80*/  STG.E.U16 desc[UR36][R16.64], R2 ;  /* 0x0000000210007986 */ /* 0x0001e2000c101524 */
[----:B------:R-:W-:Y:S05]  /*2b90*/  BRA `(.L_x_1354) ;  /* 0x0000000400907947 */ /* 0x000fea0003800000 */
.L_x_1361:
        /* <DEDUP_REMOVED lines=8> */
[----:B------:R-:W0:Y:S02]  /*2c20*/  F2I.FTZ.U32.TRUNC.NTZ R3, R2 ;  /* 0x0000000200037305 */ /* 0x000e24000021f000 */
[----:B0-----:R4:W-:Y:S01]  /*2c30*/  STG.E.U16 desc[UR36][R16.64], R3 ;  /* 0x0000000310007986 */ /* 0x0019e2000c101524 */
[----:B------:R-:W-:Y:S05]  /*2c40*/  BRA `(.L_x_1354) ;  /* 0x0000000400647947 */ /* 0x000fea0003800000 */
.L_x_1373:
[----:B------:R-:W-:Y:S01]  /*2c50*/  LOP3.LUT R3, R2, 0x7fffffff, RZ, 0xc0, !PT ;  /* 0x7fffffff02037812 */ /* 0x000fe200078ec0ff */
[----:B------:R-:W-:Y:S01]  /*2c60*/  BSSY B0, `(.L_x_1374) ;  /* 0x0000013000007945 */ /* 0x000fe20003800000 */
[----:B------:R-:W-:Y:S02]  /*2c70*/  IMAD.MOV.U32 R8, RZ, RZ, 0x80 ;  /* 0x00000080ff087424 */ /* 0x000fe400078e00ff */
        /* <DEDUP_REMOVED lines=13> */
.L_x_1376:
[----:B------:R-:W-:-:S04]  /*2d50*/  LOP3.LUT R2, R2, 0x80000000, RZ, 0xc0, !PT ;  /* 0x8000000002027812 */ /* 0x000fc800078ec0ff */
[----:B------:R-:W-:-:S04]  /*2d60*/  SHF.R.U32.HI R3, RZ, 0x18, R2 ;  /* 0x00000018ff037819 */ /* 0x000fc80000011602 */
[----:B------:R-:W-:-:S04]  /*2d70*/  LOP3.LUT R0, R0, R3, RZ, 0xfc, !PT ;  /* 0x0000000300007212 */ /* 0x000fc800078efcff */
[----:B------:R-:W-:-:S07]  /*2d80*/  PRMT R8, R0, 0x7610, R8 ;  /* 0x0000761000087816 */ /* 0x000fce0000000008 */
.L_x_1375:
[----:B------:R-:W-:Y:S05]  /*2d90*/  BSYNC B0 ;  /* 0x0000000000007941 */ /* 0x000fea0003800000 */
.L_x_1374:
[----:B------:R0:W-:Y:S01]  /*2da0*/  STG.E.U8 desc[UR36][R16.64], R8 ;  /* 0x0000000810007986 */ /* 0x0001e2000c101124 */
[----:B------:R-:W-:Y:S05]  /*2db0*/  BRA `(.L_x_1354) ;  /* 0x0000000400087947 */ /* 0x000fea0003800000 */
.L_x_1372:
        /* <DEDUP_REMOVED lines=16> */
.L_x_1379:
[----:B------:R-:W-:-:S04]  /*2ec0*/  LOP3.LUT R2, R2, 0x80000000, RZ, 0xc0, !PT ;  /* 0x8000000002027812 */ /* 0x000fc800078ec0ff */
[----:B------:R-:W-:-:S04]  /*2ed0*/  SHF.R.U32.HI R3, RZ, 0x18, R2 ;  /* 0x00000018ff037819 */ /* 0x000fc80000011602 */
[----:B------:R-:W-:-:S04]  /*2ee0*/  LOP3.LUT R0, R0, R3, RZ, 0xfc, !PT ;  /* 0x0000000300007212 */ /* 0x000fc800078efcff */
[----:B------:R-:W-:-:S07]  /*2ef0*/  PRMT R8, R0, 0x7610, R8 ;  /* 0x0000761000087816 */ /* 0x000fce0000000008 */
.L_x_1378:
[----:B------:R-:W-:Y:S05]  /*2f00*/  BSYNC B0 ;  /* 0x0000000000007941 */ /* 0x000fea0003800000 */
.L_x_1377:
[----:B------:R3:W-:Y:S01]  /*2f10*/  STG.E.U8 desc[UR36][R16.64], R8 ;  /* 0x0000000810007986 */ /* 0x0007e2000c101124 */
[----:B------:R-:W-:Y:S05]  /*2f20*/  BRA `(.L_x_1354) ;  /* 0x0000000000ac7947 */ /* 0x000fea0003800000 */
.L_x_1371:
[----:B------:R-:W-:-:S13]  /*2f30*/  ISETP.NE.AND P0, PT, R0, 0x1c, PT ;  /* 0x0000001c0000780c */ /* 0x000fda0003f05270 */
[----:B------:R-:W-:Y:S05]  /*2f40*/  @!P0 BRA `(.L_x_1380) ;  /* 0x00000000009c8947 */ /* 0x000fea0003800000 */
[----:B------:R-:W-:-:S13]  /*2f50*/  ISETP.NE.AND P0, PT, R0, 0x1d, PT ;  /* 0x0000001d0000780c */ /* 0x000fda0003f05270 */
[----:B------:R-:W-:Y:S05]  /*2f60*/  @!P0 BRA `(.L_x_1381) ;  /* 0x0000000000888947 */ /* 0x000fea0003800000 */
[----:B------:R-:W-:-:S13]  /*2f70*/  ISETP.NE.AND P0, PT, R0, 0x2c, PT ;  /* 0x0000002c0000780c */ /* 0x000fda0003f05270 */
[----:B------:R-:W-:Y:S05]  /*2f80*/  @P0 BRA `(.L_x_1353) ;  /* 0x00000000003c0947 */ /* 0x000fea0003800000 */
[----:B------:R-:W-:-:S04]  /*2f90*/  SHF.R.U32.HI R4, RZ, 0x17, R2 ;  /* 0x00000017ff047819 */ /* 0x000fc80000011602 */
[----:B------:R-:W-:-:S04]  /*2fa0*/  LOP3.LUT R3, R4, 0xff, RZ, 0xc0, !PT ;  /* 0x000000ff04037812 */ /* 0x000fc800078ec0ff */
[----:B------:R-:W-:-:S13]  /*2fb0*/  ISETP.NE.AND P1, PT, R3, 0xff, PT ;  /* 0x000000ff0300780c */ /* 0x000fda0003f25270 */
[--C-:B------:R-:W-:Y:S02]  /*2fc0*/  @P1 SHF.R.U32.HI R0, RZ, 0x16, R2.reuse ;  /* 0x00000016ff001819 */ /* 0x100fe40000011602 */
[----:B------:R-:W-:Y:S01]  /*2fd0*/  @P1 LOP3.LUT P0, RZ, R3, 0x3fffff, R2, 0xf8, !PT ;  /* 0x003fffff03ff1812 */ /* 0x000fe2000780f802 */
[----:B------:R-:W-:Y:S01]  /*2fe0*/  IMAD.MOV.U32 R3, RZ, RZ, 0xff ;  /* 0x000000ffff037424 */ /* 0x000fe200078e00ff */
[----:B------:R-:W-:-:S04]  /*2ff0*/  @P1 LOP3.LUT R0, R0, 0x1, RZ, 0xc0, !PT ;  /* 0x0000000100001812 */ /* 0x000fc800078ec0ff */
[----:B------:R-:W-:Y:S02]  /*3000*/  @P1 ISETP.EQ.U32.AND P2, PT, R0, 0x1, P0 ;  /* 0x000000010000180c */ /* 0x000fe40000742070 */
[----:B------:R-:W-:Y:S02]  /*3010*/  PLOP3.LUT P0, PT, PT, PT, PT, 0x80, 0x0 ;  /* 0x000000000000781c */ /* 0x000fe40003f0f070 */
[----:B------:R-:W-:Y:S02]  /*3020*/  @P1 PLOP3.LUT P0, PT, P2, PT, PT, 0x80, 0x0 ;  /* 0x000000000000181c */ /* 0x000fe4000170f070 */
[----:B------:R-:W-:-:S11]  /*3030*/  @P1 IADD3 R0, R4, 0x1, RZ ;  /* 0x0000000104001810 */ /* 0x000fd60007ffe0ff */
[----:B------:R-:W-:-:S04]  /*3040*/  @!P0 IMAD.MOV R0, RZ, RZ, R4 ;  /* 0x000000ffff008224 */ /* 0x000fc800078e0204 */
[----:B------:R-:W-:-:S05]  /*3050*/  @P1 IMAD.MOV.U32 R3, RZ, RZ, R0 ;  /* 0x000000ffff031224 */ /* 0x000fca00078e0000 */
[----:B------:R1:W-:Y:S01]  /*3060*/  STG.E.U8 desc[UR36][R16.64], R3 ;  /* 0x0000000310007986 */ /* 0x0003e2000c101124 */
[----:B------:R-:W-:Y:S05]  /*3070*/  BRA `(.L_x_1354) ;  /* 0x0000000000587947 */ /* 0x000fea0003800000 */
.L_x_1353:
        /* <DEDUP_REMOVED lines=16> */
.L_x_1382:
[----:B------:R-:W-:Y:S05]  /*3180*/  BRA `(.L_x_1354) ;  /* 0x0000000000147947 */ /* 0x000fea0003800000 */
.L_x_1381:
[----:B------:R-:W0:Y:S02]  /*3190*/  F2I.U64.TRUNC R2, R2 ;  /* 0x0000000200027311 */ /* 0x000e24000020d800 */
[----:B0-----:R2:W-:Y:S01]  /*31a0*/  STG.E.64 desc[UR36][R16.64], R2 ;  /* 0x0000000210007986 */ /* 0x0015e2000c101b24 */
[----:B------:R-:W-:Y:S05]  /*31b0*/  BRA `(.L_x_1354) ;  /* 0x0000000000087947 */ /* 0x000fea0003800000 */
.L_x_1380:
[----:B------:R-:W0:Y:S02]  /*31c0*/  F2I.FTZ.U32.TRUNC.NTZ R3, R2 ;  /* 0x0000000200037305 */ /* 0x000e24000021f000 */
[----:B0-----:R0:W-:Y:S02]  /*31d0*/  STG.E desc[UR36][R16.64], R3 ;  /* 0x0000000310007986 */ /* 0x0011e4000c101924 */
.L_x_1354:
[----:B------:R-:W-:-:S04]  /*31e0*/  IMAD R18, R23, 0x200, R18 ;  /* 0x0000020017127824 */ /* 0x000fc800078e0212 */
[----:B------:R-:W-:-:S07]  /*31f0*/  VIADD R19, R18, 0x80 ;  /* 0x0000008012137836 */ /* 0x000fce0000000000 */
.L_x_1319:
[----:B------:R-:W-:Y:S05]  /*3200*/  BSYNC B7 ;  /* 0x0000000000077941 */ /* 0x000fea0003800000 */
.L_x_1318:
        /* <DEDUP_REMOVED lines=307> */
.L_x_1385:
        /* <DEDUP_REMOVED lines=22> */
.L_x_1390:
[----:B------:R-:W2:Y:S02]  /*46a0*/  LDG.E.U8 R0, desc[UR36][R2.64] ;  /* 0x0000002402007981 */ /* 0x000ea4000c1e1100 */
[----:B--2---:R-:W-:Y:S01]  /*46b0*/  I2FP.F32.U32 R0, R0 ;  /* 0x0000000000007245 */ /* 0x004fe20000201000 */
[----:B------:R-:W-:Y:S06]  /*46c0*/  BRA `(.L_x_1392) ;  /* 0x0000000c002c7947 */ /* 0x000fec0003800000 */
.L_x_1389:
[----:B------:R-:W-:-:S13]  /*46d0*/  ISETP.NE.AND P0, PT, R4, 0x2, PT ;  /* 0x000000020400780c */ /* 0x000fda0003f05270 */
[----:B------:R-:W-:Y:S05]  /*46e0*/  @!P0 BRA `(.L_x_1393) ;  /* 0x0000000000288947 */ /* 0x000fea0003800000 */
[----:B------:R-:W-:-:S13]  /*46f0*/  ISETP.NE.AND P0, PT, R4, 0x3, PT ;  /* 0x000000030400780c */ /* 0x000fda0003f05270 */
[----:B------:R-:W-:Y:S05]  /*4700*/  @!P0 BRA `(.L_x_1394) ;  /* 0x0000000000148947 */ /* 0x000fea0003800000 */
[----:B------:R-:W-:-:S13]  /*4710*/  ISETP.NE.AND P0, PT, R4, 0x4, PT ;  /* 0x000000040400780c */ /* 0x000fda0003f05270 */
[----:B------:R-:W-:Y:S05]  /*4720*/  @P0 BRA `(.L_x_1391) ;  /* 0x0000000800b80947 */ /* 0x000fea0003800000 */
[----:B------:R-:W2:Y:S02]  /*4730*/  LDG.E.64 R2, desc[UR36][R2.64] ;  /* 0x0000002402027981 */ /* 0x000ea4000c1e1b00 */
[----:B--2---:R2:W3:Y:S01]  /*4740*/  I2F.S64 R0, R2 ;  /* 0x0000000200007312 */ /* 0x0044e20000301400 */
[----:B------:R-:W-:Y:S05]  /*4750*/  BRA `(.L_x_1392) ;  /* 0x0000000c00087947 */ /* 0x000fea0003800000 */
.L_x_1394:
[----:B------:R-:W2:Y:S02]  /*4760*/  LDG.E R0, desc[UR36][R2.64] ;  /* 0x0000002402007981 */ /* 0x000ea4000c1e1900 */
[----:B--2---:R-:W-:Y:S01]  /*4770*/  I2FP.F32.S32 R0, R0 ;  /* 0x0000000000007245 */ /* 0x004fe20000201400 */
[----:B------:R-:W-:Y:S06]  /*4780*/  BRA `(.L_x_1392) ;  /* 0x0000000800fc7947 */ /* 0x000fec0003800000 */
.L_x_1393:
[----:B------:R-:W2:Y:S02]  /*4790*/  LDG.E.U16 R0, desc[UR36][R2.64] ;  /* 0x0000002402007981 */ /* 0x000ea4000c1e1500 */
[----:B--2---:R-:W1:Y:S01]  /*47a0*/  I2F.S16 R0, R0 ;  /* 0x0000000000007306 */ /* 0x004e620000101400 */
[----:B------:R-:W-:Y:S05]  /*47b0*/  BRA `(.L_x_1392) ;  /* 0x0000000800f07947 */ /* 0x000fea0003800000 */
.L_x_1388:
        /* <DEDUP_REMOVED lines=8> */
.L_x_1396:
[----:B------:R-:W2:Y:S02]  /*4840*/  LDG.E.U16 R0, desc[UR36][R2.64] ;  /* 0x0000002402007981 */ /* 0x000ea4000c1e1500 */
[----:B--2---:R-:W-:Y:S01]  /*4850*/  HADD2.F32 R0, -RZ, R0.H0_H0 ;  /* 0x20000000ff007230 */ /* 0x004fe20000004100 */
[----:B------:R-:W-:Y:S06]  /*4860*/  BRA `(.L_x_1392) ;  /* 0x0000000800c47947 */ /* 0x000fec0003800000 */
.L_x_1395:
        /* <DEDUP_REMOVED lines=8> */
.L_x_1398:
[----:B------:R-:W2:Y:S02]  /*48f0*/  LDG.E.U16 R0, desc[UR36][R2.64] ;  /* 0x0000002402007981 */ /* 0x000ea4000c1e1500 */
[----:B--2---:R-:W-:Y:S01]  /*4900*/  HADD2.F32 R0, -RZ, R0.H0_H0 ;  /* 0x20000000ff007230 */ /* 0x004fe20000004100 */
[----:B------:R-:W-:Y:S06]  /*4910*/  BRA `(.L_x_1392) ;  /* 0x0000000800987947 */ /* 0x000fec0003800000 */
.L_x_1397:
[----:B------:R-:W2:Y:S01]  /*4920*/  LDG.E.64 R2, desc[UR36][R2.64] ;  /* 0x0000002402027981 */ /* 0x000ea2000c1e1b00 */
[----:B------:R-:W-:Y:S01]  /*4930*/  UMOV UR4, 0xf0000000 ;  /* 0xf000000000047882 */ /* 0x000fe20000000000 */
[----:B------:R-:W-:Y:S01]  /*4940*/  UMOV UR5, 0x380fffff ;  /* 0x380fffff00057882 */ /* 0x000fe20000000000 */
[----:B--2---:R-:W0:Y:S01]  /*4950*/  F2F.F32.F64 R0, R2 ;  /* 0x0000000200007310 */ /* 0x004e220000301000 */
[----:B------:R-:W-:-:S14]  /*4960*/  DSETP.GEU.AND P0, PT, |R2|, UR4, PT ;  /* 0x0000000402007e2a */ /* 0x000fdc000bf0e200 */
[----:B0-----:R-:W-:Y:S01]  /*4970*/  @!P0 FMUL R0, R0, 1.175494350822287508e-38 ;  /* 0x0080000000008820 */ /* 0x001fe20000400000 */
[----:B------:R-:W-:Y:S06]  /*4980*/  BRA `(.L_x_1392) ;  /* 0x00000008007c7947 */ /* 0x000fec0003800000 */
.L_x_1387:
        /* <DEDUP_REMOVED lines=12> */
.L_x_1401:
[----:B------:R-:W2:Y:S01]  /*4a50*/  LDG.E.64 R2, desc[UR36][R2.64] ;  /* 0x0000002402027981 */ /* 0x000ea2000c1e1b00 */
[----:B------:R-:W-:Y:S01]  /*4a60*/  UMOV UR4, 0xf0000000 ;  /* 0xf000000000047882 */ /* 0x000fe20000000000 */
[----:B------:R-:W-:Y:S01]  /*4a70*/  UMOV UR5, 0x380fffff ;  /* 0x380fffff00057882 */ /* 0x000fe20000000000 */
[----:B--2---:R-:W0:Y:S01]  /*4a80*/  F2F.F32.F64 R0, R2 ;  /* 0x0000000200007310 */ /* 0x004e220000301000 */
[----:B------:R-:W-:-:S14]  /*4a90*/  DSETP.GEU.AND P0, PT, |R2|, UR4, PT ;  /* 0x0000000402007e2a */ /* 0x000fdc000bf0e200 */
[----:B0-----:R-:W-:Y:S01]  /*4aa0*/  @!P0 FMUL R0, R0, 1.175494350822287508e-38 ;  /* 0x0080000000008820 */ /* 0x001fe20000400000 */
[----:B------:R-:W-:Y:S06]  /*4ab0*/  BRA `(.L_x_1392) ;  /* 0x0000000800307947 */ /* 0x000fec0003800000 */
.L_x_1400:
        /* <DEDUP_REMOVED lines=26> */
.L_x_1403:
        /* <DEDUP_REMOVED lines=13> */
.L_x_1402:
[----:B------:R-:W2:Y:S02]  /*4d30*/  LDG.E.U16 R0, desc[UR36][R2.64] ;  /* 0x0000002402007981 */ /* 0x000ea4000c1e1500 */
[----:B--2---:R-:W-:Y:S01]  /*4d40*/  IMAD.U32 R0, R0, 0x10000, RZ ;  /* 0x0001000000007824 */ /* 0x004fe200078e00ff */
[----:B------:R-:W-:Y:S06]  /*4d50*/  BRA `(.L_x_1392) ;  /* 0x0000000400887947 */ /* 0x000fec0003800000 */
.L_x_1399:
        /* <DEDUP_REMOVED lines=11> */
.L_x_1406:
        /* <DEDUP_REMOVED lines=20> */
.L_x_1408:
[----:B------:R-:W-:Y:S05]  /*4f50*/  BSYNC B0 ;  /* 0x0000000000007941 */ /* 0x000fea0003800000 */
.L_x_1407:
[----:B------:R-:W-:Y:S01]  /*4f60*/  LEA R3, R0, 0x3b800000, 0x17 ;  /* 0x3b80000000037811 */ /* 0x000fe200078eb8ff */
[----:B------:R-:W-:-:S05]  /*4f70*/  IMAD.SHL.U32 R0, R2, 0x100000, RZ ;  /* 0x0010000002007824 */ /* 0x000fca00078e00ff */
[----:B------:R-:W-:Y:S01]  /*4f80*/  LOP3.LUT R0, R3, R0, R4, 0xfe, !PT ;  /* 0x0000000003007212 */ /* 0x000fe200078efe04 */
[----:B------:R-:W-:Y:S06]  /*4f90*/  BRA `(.L_x_1392) ;  /* 0x0000000000f87947 */ /* 0x000fec0003800000 */
.L_x_1405:
        /* <DEDUP_REMOVED lines=20> */
.L_x_1410:
[----:B------:R-:W-:Y:S05]  /*50e0*/  BSYNC B0 ;  /* 0x0000000000007941 */ /* 0x000fea0003800000 */
.L_x_1409:
[----:B------:R-:W-:Y:S01]  /*50f0*/  LEA R3, R0, 0x37800000, 0x17 ;  /* 0x3780000000037811 */ /* 0x000fe200078eb8ff */
[----:B------:R-:W-:-:S05]  /*5100*/  IMAD.SHL.U32 R0, R2, 0x200000, RZ ;  /* 0x0020000002007824 */ /* 0x000fca00078e00ff */
[----:B------:R-:W-:Y:S01]  /*5110*/  LOP3.LUT R0, R3, R0, R4, 0xfe, !PT ;  /* 0x0000000003007212 */ /* 0x000fe200078efe04 */
[----:B------:R-:W-:Y:S06]  /*5120*/  BRA `(.L_x_1392) ;  /* 0x0000000000947947 */ /* 0x000fec0003800000 */
.L_x_1404:
[----:B------:R-:W-:-:S13]  /*5130*/  ISETP.NE.AND P0, PT, R4, 0x1c, PT ;  /* 0x0000001c0400780c */ /* 0x000fda0003f05270 */
[----:B------:R-:W-:Y:S05]  /*5140*/  @!P0 BRA `(.L_x_1411) ;  /* 0x0000000000848947 */ /* 0x000fea0003800000 */
[----:B------:R-:W-:-:S13]  /*5150*/  ISETP.NE.AND P0, PT, R4, 0x1d, PT ;  /* 0x0000001d0400780c */ /* 0x000fda0003f05270 */
[----:B------:R-:W-:Y:S05]  /*5160*/  @!P0 BRA `(.L_x_1412) ;  /* 0x0000000000708947 */ /* 0x000fea0003800000 */
[----:B------:R-:W-:-:S13]  /*5170*/  ISETP.NE.AND P0, PT, R4, 0x2c, PT ;  /* 0x0000002c0400780c */ /* 0x000fda0003f05270 */
[----:B------:R-:W-:Y:S05]  /*5180*/  @P0 BRA `(.L_x_1391) ;  /* 0x0000000000200947 */ /* 0x000fea0003800000 */
[----:B------:R-:W2:Y:S01]  /*5190*/  LDG.E.U8 R2, desc[UR36][R2.64] ;  /* 0x0000002402027981 */ /* 0x000ea2000c1e1100 */
[----:B------:R-:W-:Y:S01]  /*51a0*/  IMAD.MOV.U32 R0, RZ, RZ, 0x400000 ;  /* 0x00400000ff007424 */ /* 0x000fe200078e00ff */
[----:B--2---:R-:W-:-:S13]  /*51b0*/  ISETP.NE.AND P0, PT, R2, RZ, PT ;  /* 0x000000ff0200720c */ /* 0x004fda0003f05270 */
[----:B------:R-:W-:Y:S05]  /*51c0*/  @!P0 BRA `(.L_x_1392) ;  /* 0x00000000006c8947 */ /* 0x000fea0003800000 */
[----:B------:R-:W-:-:S13]  /*51d0*/  ISETP.NE.AND P0, PT, R2, 0xff, PT ;  /* 0x000000ff0200780c */ /* 0x000fda0003f05270 */
[----:B------:R-:W-:Y:S02]  /*51e0*/  @!P0 IMAD.MOV.U32 R0, RZ, RZ, 0x7f800001 ;  /* 0x7f800001ff008424 */ /* 0x000fe400078e00ff */
[----:B------:R-:W-:Y:S01]  /*51f0*/  @P0 IMAD.SHL.U32 R0, R2, 0x800000, RZ ;  /* 0x0080000002000824 */ /* 0x000fe200078e00ff */
[----:B------:R-:W-:Y:S06]  /*5200*/  BRA `(.L_x_1392) ;  /* 0x00000000005c7947 */ /* 0x000fec0003800000 */
.L_x_1391:
        /* <DEDUP_REMOVED lines=16> */
.L_x_1413:
[----:B------:R-:W-:Y:S01]  /*5310*/  HFMA2.MMA R0, -RZ, RZ, 0, 0 ;  /* 0x00000000ff007435 */ /* 0x000fe200000001ff */
[----:B------:R-:W-:Y:S10]  /*5320*/  BRA `(.L_x_1392) ;  /* 0x0000000000147947 */ /* 0x000ff40003800000 */
.L_x_1412:
[----:B------:R-:W2:Y:S02]  /*5330*/  LDG.E.64 R2, desc[UR36][R2.64] ;  /* 0x0000002402027981 */ /* 0x000ea4000c1e1b00 */
[----:B--2---:R0:W1:Y:S01]  /*5340*/  I2F.U64 R0, R2 ;  /* 0x0000000200007312 */ /* 0x0040620000301000 */
[----:B------:R-:W-:Y:S05]  /*5350*/  BRA `(.L_x_1392) ;  /* 0x0000000000087947 */ /* 0x000fea0003800000 */
.L_x_1411:
[----:B------:R-:W2:Y:S02]  /*5360*/  LDG.E R0, desc[UR36][R2.64] ;  /* 0x0000002402007981 */ /* 0x000ea4000c1e1900 */
[----:B--2---:R-:W-:-:S07]  /*5370*/  I2FP.F32.U32 R0, R0 ;  /* 0x0000000000007245 */ /* 0x004fce0000201000 */
.L_x_1392:
[----:B------:R-:W-:Y:S05]  /*5380*/  BSYNC B6 ;  /* 0x0000000000067941 */ /* 0x000fea0003800000 */
.L_x_1386:
[----:B0-2-4-:R-:W-:Y:S02]  /*5390*/  IMAD.MOV.U32 R2, RZ, RZ, 0x3f000000 ;  /* 0x3f000000ff027424 */ /* 0x015fe400078e00ff */
[C---:B-1-3-5:R-:W-:Y:S01]  /*53a0*/  FADD.FTZ R3, |R0|.reuse, -RZ ;  /* 0x800000ff00037221 */ /* 0x06afe20000010200 */
        /* <DEDUP_REMOVED lines=20> */
[----:B------:R-:W-:Y:S01]  /*54f0*/  FMUL.FTZ R2, R4, R5 ;  /* 0x0000000504027220 */ /* 0x000fe20000410000 */
[----:B0-----:R-:W-:-:S03]  /*5500*/  PRMT R4, R6, 0x9910, RZ ;  /* 0x0000991006047816 */ /* 0x001fc600000000ff */
[----:B------:R-:W-:Y:S01]  /*5510*/  FFMA.FTZ R2, R3, R2, R3 ;  /* 0x0000000203027223 */ /* 0x000fe20000010003 */
[----:B------:R-:W-:-:S03]  /*5520*/  ISETP.GT.AND P2, PT, R4, 0x9, PT ;  /* 0x000000090400780c */ /* 0x000fc60003f44270 */
        /* <DEDUP_REMOVED lines=16> */
.L_x_1417:
[----:B------:R-:W0:Y:S02]  /*5630*/  F2I.S64.TRUNC R2, R2 ;  /* 0x0000000200027311 */ /* 0x000e24000020d900 */
[----:B0-----:R-:W-:-:S05]  /*5640*/  IMAD.MOV.U32 R5, RZ, RZ, R2 ;  /* 0x000000ffff057224 */ /* 0x001fca00078e0002 */
[----:B------:R4:W-:Y:S01]  /*5650*/  STG.E.U8 desc[UR36][R16.64], R5 ;  /* 0x0000000510007986 */ /* 0x0009e2000c101124 */
[----:B------:R-:W-:Y:S05]  /*5660*/  BRA `(.L_x_1419) ;  /* 0x0000000c00407947 */ /* 0x000fea0003800000 */
.L_x_1416:
        /* <DEDUP_REMOVED lines=9> */
.L_x_1421:
[----:B------:R-:W0:Y:S02]  /*5700*/  F2I.FTZ.TRUNC.NTZ R3, R2 ;  /* 0x0000000200037305 */ /* 0x000e24000021f100 */
[----:B0-----:R2:W-:Y:S01]  /*5710*/  STG.E desc[UR36][R16.64], R3 ;  /* 0x0000000310007986 */ /* 0x0015e2000c101924 */
[----:B------:R-:W-:Y:S05]  /*5720*/  BRA `(.L_x_1419) ;  /* 0x0000000c00107947 */ /* 0x000fea0003800000 */
.L_x_1420:
[----:B------:R-:W0:Y:S02]  /*5730*/  F2I.FTZ.TRUNC.NTZ R3, R2 ;  /* 0x0000000200037305 */ /* 0x000e24000021f100 */
[----:B0-----:R0:W-:Y:S01]  /*5740*/  STG.E.U16 desc[UR36][R16.64], R3 ;  /* 0x0000000310007986 */ /* 0x0011e2000c101524 */
[----:B------:R-:W-:Y:S05]  /*5750*/  BRA `(.L_x_1419) ;  /* 0x0000000c00047947 */ /* 0x000fea0003800000 */
.L_x_1415:
        /* <DEDUP_REMOVED lines=8> */
.L_x_1423:
[----:B------:R-:W-:-:S05]  /*57e0*/  F2FP.F16.F32.PACK_AB R2, RZ, R2 ;  /* 0x00000002ff02723e */ /* 0x000fca00000000ff */
[----:B------:R0:W-:Y:S01]  /*57f0*/  STG.E.U16 desc[UR36][R16.64], R2 ;  /* 0x0000000210007986 */ /* 0x0001e2000c101524 */
[----:B------:R-:W-:Y:S05]  /*5800*/  BRA `(.L_x_1419) ;  /* 0x0000000800d87947 */ /* 0x000fea0003800000 */
.L_x_1422:
        /* <DEDUP_REMOVED lines=9> */
.L_x_1425:
[----:B------:R-:W-:-:S04]  /*58a0*/  F2FP.F16.F32.PACK_AB R3, RZ, R2 ;  /* 0x00000002ff03723e */ /* 0x000fc800000000ff */
[----:B------:R-:W-:-:S05]  /*58b0*/  PRMT R3, R3, 0x5410, RZ ;  /* 0x0000541003037816 */ /* 0x000fca00000000ff */
[----:B------:R0:W-:Y:S01]  /*58c0*/  STG.E desc[UR36][R16.64], R3 ;  /* 0x0000000310007986 */ /* 0x0001e2000c101924 */
[----:B------:R-:W-:Y:S05]  /*58d0*/  BRA `(.L_x_1419) ;  /* 0x0000000800a47947 */ /* 0x000fea0003800000 */
.L_x_1424:
[----:B------:R-:W-:-:S06]  /*58e0*/  FMUL.FTZ R2, R2, 1 ;  /* 0x3f80000002027820 */ /* 0x000fcc0000410000 */
[----:B------:R-:W0:Y:S02]  /*58f0*/  F2F.F64.F32 R2, R2 ;  /* 0x0000000200027310 */ /* 0x000e240000201800 */
[----:B0-----:R0:W-:Y:S01]  /*5900*/  STG.E.64 desc[UR36][R16.64], R2 ;  /* 0x0000000210007986 */ /* 0x0011e2000c101b24 */
[----:B------:R-:W-:Y:S05]  /*5910*/  BRA `(.L_x_1419) ;  /* 0x0000000800947947 */ /* 0x000fea0003800000 */
.L_x_1414:
        /* <DEDUP_REMOVED lines=12> */
.L_x_1428:
[----:B------:R-:W-:Y:S01]  /*59e0*/  FMUL.FTZ R4, R2, 1 ;  /* 0x3f80000002047820 */ /* 0x000fe20000410000 */
[----:B------:R-:W-:-:S05]  /*59f0*/  CS2R R6, SRZ ;  /* 0x0000000000067805 */ /* 0x000fca000001ff00 */
[----:B------:R-:W0:Y:S02]  /*5a00*/  F2F.F64.F32 R4, R4 ;  /* 0x0000000400047310 */ /* 0x000e240000201800 */
[----:B0-----:R0:W-:Y:S01]  /*5a10*/  STG.E.128 desc[UR36][R16.64], R4 ;  /* 0x0000000410007986 */ /* 0x0011e2000c101d24 */
[----:B------:R-:W-:Y:S05]  /*5a20*/  BRA `(.L_x_1419) ;  /* 0x0000000800507947 */ /* 0x000fea0003800000 */
.L_x_1427:
        /* <DEDUP_REMOVED lines=20> */
.L_x_1432:
[----:B------:R-:W-:Y:S05]  /*5b70*/  BSYNC B0 ;  /* 0x0000000000007941 */ /* 0x000fea0003800000 */
.L_x_1431:
[----:B------:R-:W-:-:S05]  /*5b80*/  LOP3.LUT R5, R0, R5, RZ, 0xfc, !PT ;  /* 0x0000000500057212 */ /* 0x000fca00078efcff */
[----:B------:R0:W-:Y:S01]  /*5b90*/  STG.E.U8 desc[UR36][R16.64], R5 ;  /* 0x0000000510007986 */ /* 0x0001e2000c101124 */
[----:B------:R-:W-:Y:S05]  /*5ba0*/  BRA `(.L_x_1419) ;  /* 0x0000000400f07947 */ /* 0x000fea0003800000 */
.L_x_1430:
        /* <DEDUP_REMOVED lines=12> */
.L_x_1434:
[----:B------:R-:W-:Y:S01]  /*5c70*/  IMAD.MOV.U32 R0, RZ, RZ, 0x7f ;  /* 0x0000007fff007424 */ /* 0x000fe200078e00ff */
[----:B------:R-:W-:-:S04]  /*5c80*/  ISETP.GT.U32.AND P0, PT, R4, 0x7f800000, PT ;  /* 0x7f8000000400780c */ /* 0x000fc80003f04070 */
[----:B------:R-:W-:-:S09]  /*5c90*/  SEL R0, R0, 0x7c, P0 ;  /* 0x0000007c00007807 */ /* 0x000fd20000000000 */
.L_x_1435:
[----:B------:R-:W-:Y:S05]  /*5ca0*/  BSYNC B0 ;  /* 0x0000000000007941 */ /* 0x000fea0003800000 */
.L_x_1433:
[----:B------:R-:W-:-:S04]  /*5cb0*/  LOP3.LUT R2, R2, 0x80000000, RZ, 0xc0, !PT ;  /* 0x8000000002027812 */ /* 0x000fc800078ec0ff */
[----:B------:R-:W-:-:S04]  /*5cc0*/  SHF.R.U32.HI R3, RZ, 0x18, R2 ;  /* 0x00000018ff037819 */ /* 0x000fc80000011602 */
[----:B------:R-:W-:-:S05]  /*5cd0*/  LOP3.LUT R3, R0, R3, RZ, 0xfc, !PT ;  /* 0x0000000300037212 */ /* 0x000fca00078efcff */
[----:B------:R0:W-:Y:S01]  /*5ce0*/  STG.E.U8 desc[UR36][R16.64], R3 ;  /* 0x0000000310007986 */ /* 0x0001e2000c101124 */
[----:B------:R-:W-:Y:S05]  /*5cf0*/  BRA `(.L_x_1419) ;  /* 0x00000004009c7947 */ /* 0x000fea0003800000 */
.L_x_1429:
[----:B------:R-:W-:-:S05]  /*5d00*/  F2FP.BF16.F32.PACK_AB R2, RZ, R2 ;  /* 0x00000002ff02723e */ /* 0x000fca00000010ff */
[----:B------:R0:W-:Y:S01]  /*5d10*/  STG.E.U16 desc[UR36][R16.64], R2 ;  /* 0x0000000210007986 */ /* 0x0001e2000c101524 */
[----:B------:R-:W-:Y:S05]  /*5d20*/  BRA `(.L_x_1419) ;  /* 0x0000000400907947 */ /* 0x000fea0003800000 */
.L_x_1426:
        /* <DEDUP_REMOVED lines=11> */
.L_x_1438:
        /* <DEDUP_REMOVED lines=16> */
.L_x_1441:
[----:B------:R-:W-:-:S04]  /*5ee0*/  LOP3.LUT R2, R2, 0x80000000, RZ, 0xc0, !PT ;  /* 0x8000000002027812 */ /* 0x000fc800078ec0ff */
[----:B------:R-:W-:-:S04]  /*5ef0*/  SHF.R.U32.HI R3, RZ, 0x18, R2 ;  /* 0x00000018ff037819 */ /* 0x000fc80000011602 */
[----:B------:R-:W-:-:S04]  /*5f00*/  LOP3.LUT R0, R0, R3, RZ, 0xfc, !PT ;  /* 0x0000000300007212 */ /* 0x000fc800078efcff */
[----:B------:R-:W-:-:S07]  /*5f10*/  PRMT R8, R0, 0x7610, R8 ;  /* 0x0000761000087816 */ /* 0x000fce0000000008 */
.L_x_1440:
[----:B------:R-:W-:Y:S05]  /*5f20*/  BSYNC B0 ;  /* 0x0000000000007941 */ /* 0x000fea0003800000 */
.L_x_1439:
[----:B------:R0:W-:Y:S01]  /*5f30*/  STG.E.U8 desc[UR36][R16.64], R8 ;  /* 0x0000000810007986 */ /* 0x0001e2000c101124 */
[----:B------:R-:W-:Y:S05]  /*5f40*/  BRA `(.L_x_1419) ;  /* 0x0000000400087947 */ /* 0x000fea0003800000 */
.L_x_1437:
        /* <DEDUP_REMOVED lines=16> */
.L_x_1444:
[----:B------:R-:W-:-:S04]  /*6050*/  LOP3.LUT R2, R2, 0x80000000, RZ, 0xc0, !PT ;  /* 0x8000000002027812 */ /* 0x000fc800078ec0ff */
[----:B------:R-:W-:-:S04]  /*6060*/  SHF.R.U32.HI R3, RZ, 0x18, R2 ;  /* 0x00000018ff037819 */ /* 0x000fc80000011602 */
[----:B------:R-:W-:-:S04]  /*6070*/  LOP3.LUT R0, R0, R3, RZ, 0xfc, !PT ;  /* 0x0000000300007212 */ /* 0x000fc800078efcff */
[----:B------:R-:W-:-:S07]  /*6080*/  PRMT R8, R0, 0x7610, R8 ;  /* 0x0000761000087816 */ /* 0x000fce0000000008 */
.L_x_1443:
[----:B------:R-:W-:Y:S05]  /*6090*/  BSYNC B0 ;  /* 0x0000000000007941 */ /* 0x000fea0003800000 */
.L_x_1442:
[----:B------:R0:W-:Y:S01]  /*60a0*/  STG.E.U8 desc[UR36][R16.64], R8 ;  /* 0x0000000810007986 */ /* 0x0001e2000c101124 */
[----:B------:R-:W-:Y:S05]  /*60b0*/  BRA `(.L_x_1419) ;  /* 0x0000000000ac7947 */ /* 0x000fea0003800000 */
.L_x_1436:
        /* <DEDUP_REMOVED lines=21> */
.L_x_1418:
        /* <DEDUP_REMOVED lines=16> */
.L_x_1447:
[----:B------:R-:W-:Y:S05]  /*6310*/  BRA `(.L_x_1419) ;  /* 0x0000000000147947 */ /* 0x000fea0003800000 */
.L_x_1446:
[----:B------:R-:W0:Y:S02]  /*6320*/  F2I.U64.TRUNC R2, R2 ;  /* 0x0000000200027311 */ /* 0x000e24000020d800 */
[----:B0-----:R0:W-:Y:S01]  /*6330*/  STG.E.64 desc[UR36][R16.64], R2 ;  /* 0x0000000210007986 */ /* 0x0011e2000c101b24 */
[----:B------:R-:W-:Y:S05]  /*6340*/  BRA `(.L_x_1419) ;  /* 0x0000000000087947 */ /* 0x000fea0003800000 */
.L_x_1445:
[----:B------:R-:W0:Y:S02]  /*6350*/  F2I.FTZ.U32.TRUNC.NTZ R3, R2 ;  /* 0x0000000200037305 */ /* 0x000e24000021f000 */
[----:B0-----:R0:W-:Y:S02]  /*6360*/  STG.E desc[UR36][R16.64], R3 ;  /* 0x0000000310007986 */ /* 0x0011e4000c101924 */
.L_x_1419:
[----:B------:R-:W-:-:S07]  /*6370*/  IADD3 R19, R19, 0x80, RZ ;  /* 0x0000008013137810 */ /* 0x000fce0007ffe0ff */
.L_x_1384:
[----:B------:R-:W-:Y:S05]  /*6380*/  BSYNC B7 ;  /* 0x0000000000077941 */ /* 0x000fea0003800000 */
.L_x_1383:
        /* <DEDUP_REMOVED lines=307> */
.L_x_1450:
        /* <DEDUP_REMOVED lines=20> */
[----:B--2---:R-:W3:Y:S01]  /*7800*/  I2F.S16 R0, R0 ;  /* 0x0000000000007306 */ /* 0x004ee20000101400 */
[----:B------:R-:W-:Y:S05]  /*7810*/  BRA `(.L_x_1457) ;  /* 0x0000000c00387947 */ /* 0x000fea0003800000 */
.L_x_1455:
[----:B------:R-:W2:Y:S02]  /*7820*/  LDG.E.U8 R0, desc[UR36][R2.64] ;  /* 0x0000002402007981 */ /* 0x000ea4000c1e1100 */
[----:B--2---:R-:W-:Y:S01]  /*7830*/  I2FP.F32.U32 R0, R0 ;  /* 0x0000000000007245 */ /* 0x004fe20000201000 */
[----:B------:R-:W-:Y:S06]  /*7840*/  BRA `(.L_x_1457) ;  /* 0x0000000c002c7947 */ /* 0x000fec0003800000 */
.L_x_1454:
[----:B------:R-:W-:-:S13]  /*7850*/  ISETP.NE.AND P0, PT, R4, 0x2, PT ;  /* 0x000000020400780c */ /* 0x000fda0003f05270 */
[----:B------:R-:W-:Y:S05]  /*7860*/  @!P0 BRA `(.L_x_1458) ;  /* 0x0000000000288947 */ /* 0x000fea0003800000 */
[----:B------:R-:W-:-:S13]  /*7870*/  ISETP.NE.AND P0, PT, R4, 0x3, PT ;  /* 0x000000030400780c */ /* 0x000fda0003f05270 */
[----:B------:R-:W-:Y:S05]  /*7880*/  @!P0 BRA `(.L_x_1459) ;  /* 0x0000000000148947 */ /* 0x000fea0003800000 */
[----:B------:R-:W-:-:S13]  /*7890*/  ISETP.NE.AND P0, PT, R4, 0x4, PT ;  /* 0x000000040400780c */ /* 0x000fda0003f05270 */
[----:B------:R-:W-:Y:S05]  /*78a0*/  @P0 BRA `(.L_x_1456) ;  /* 0x0000000800b80947 */ /* 0x000fea0003800000 */
[----:B------:R-:W2:Y:S02]  /*78b0*/  LDG.E.64 R2, desc[UR36][R2.64] ;  /* 0x0000002402027981 */ /* 0x000ea4000c1e1b00 */
[----:B--2---:R1:W2:Y:S01]  /*78c0*/  I2F.S64 R0, R2 ;  /* 0x0000000200007312 */ /* 0x0042a20000301400 */
[----:B------:R-:W-:Y:S05]  /*78d0*/  BRA `(.L_x_1457) ;  /* 0x0000000c00087947 */ /* 0x000fea0003800000 */
.L_x_1459:
[----:B------:R-:W2:Y:S02]  /*78e0*/  LDG.E R0, desc[UR36][R2.64] ;  /* 0x0000002402007981 */ /* 0x000ea4000c1e1900 */
[----:B--2---:R-:W-:Y:S01]  /*78f0*/  I2FP.F32.S32 R0, R0 ;  /* 0x0000000000007245 */ /* 0x004fe20000201400 */
[----:B------:R-:W-:Y:S06]  /*7900*/  BRA `(.L_x_1457) ;  /* 0x0000000800fc7947 */ /* 0x000fec0003800000 */
.L_x_1458:
[----:B------:R-:W2:Y:S02]  /*7910*/  LDG.E.U16 R0, desc[UR36][R2.64] ;  /* 0x0000002402007981 */ /* 0x000ea4000c1e1500 */
[----:B--2---:R-:W0:Y:S01]  /*7920*/  I2F.S16 R0, R0 ;  /* 0x0000000000007306 */ /* 0x004e220000101400 */
[----:B------:R-:W-:Y:S05]  /*7930*/  BRA `(.L_x_1457) ;  /* 0x0000000800f07947 */ /* 0x000fea0003800000 */
.L_x_1453:
        /* <DEDUP_REMOVED lines=8> */
.L_x_1461:
[----:B------:R-:W2:Y:S02]  /*79c0*/  LDG.E.U16 R0, desc[UR36][R2.64] ;  /* 0x0000002402007981 */ /* 0x000ea4000c1e1500 */
[----:B--2---:R-:W-:Y:S01]  /*79d0*/  HADD2.F32 R0, -RZ, R0.H0_H0 ;  /* 0x20000000ff007230 */ /* 0x004fe20000004100 */
[----:B------:R-:W-:Y:S06]  /*79e0*/  BRA `(.L_x_1457) ;  /* 0x0000000800c47947 */ /* 0x000fec0003800000 */
.L_x_1460:
        /* <DEDUP_REMOVED lines=8> */
.L_x_1463:
[----:B------:R-:W2:Y:S02]  /*7a70*/  LDG.E.U16 R0, desc[UR36][R2.64] ;  /* 0x0000002402007981 */ /* 0x000ea4000c1e1500 */
[----:B--2---:R-:W-:Y:S01]  /*7a80*/  HADD2.F32 R0, -RZ, R0.H0_H0 ;  /* 0x20000000ff007230 */ /* 0x004fe20000004100 */
[----:B------:R-:W-:Y:S06]  /*7a90*/  BRA `(.L_x_1457) ;  /* 0x0000000800987947 */ /* 0x000fec0003800000 */
.L_x_1462:
[----:B------:R-:W2:Y:S01]  /*7aa0*/  LDG.E.64 R2, desc[UR36][R2.64] ;  /* 0x0000002402027981 */ /* 0x000ea2000c1e1b00 */
[----:B------:R-:W-:Y:S01]  /*7ab0*/  UMOV UR4, 0xf0000000 ;  /* 0xf000000000047882 */ /* 0x000fe20000000000 */
[----:B------:R-:W-:Y:S01]  /*7ac0*/  UMOV UR5, 0x380fffff ;  /* 0x380fffff00057882 */ /* 0x000fe20000000000 */
[----:B--2---:R-:W0:Y:S01]  /*7ad0*/  F2F.F32.F64 R0, R2 ;  /* 0x0000000200007310 */ /* 0x004e220000301000 */
[----:B------:R-:W-:-:S14]  /*7ae0*/  DSETP.GEU.AND P0, PT, |R2|, UR4, PT ;  /* 0x0000000402007e2a */ /* 0x000fdc000bf0e200 */
[----:B0-----:R-:W-:Y:S01]  /*7af0*/  @!P0 FMUL R0, R0, 1.175494350822287508e-38 ;  /* 0x0080000000008820 */ /* 0x001fe20000400000 */
[----:B------:R-:W-:Y:S06]  /*7b00*/  BRA `(.L_x_1457) ;  /* 0x00000008007c7947 */ /* 0x000fec0003800000 */
.L_x_1452:
        /* <DEDUP_REMOVED lines=12> */
.L_x_1466:
[----:B------:R-:W2:Y:S01]  /*7bd0*/  LDG.E.64 R2, desc[UR36][R2.64] ;  /* 0x0000002402027981 */ /* 0x000ea2000c1e1b00 */
[----:B------:R-:W-:Y:S01]  /*7be0*/  UMOV UR4, 0xf0000000 ;  /* 0xf000000000047882 */ /* 0x000fe20000000000 */
[----:B------:R-:W-:Y:S01]  /*7bf0*/  UMOV UR5, 0x380fffff ;  /* 0x380fffff00057882 */ /* 0x000fe20000000000 */
[----:B--2---:R-:W0:Y:S01]  /*7c00*/  F2F.F32.F64 R0, R2 ;  /* 0x0000000200007310 */ /* 0x004e220000301000 */
[----:B------:R-:W-:-:S14]  /*7c10*/  DSETP.GEU.AND P0, PT, |R2|, UR4, PT ;  /* 0x0000000402007e2a */ /* 0x000fdc000bf0e200 */
[----:B0-----:R-:W-:Y:S01]  /*7c20*/  @!P0 FMUL R0, R0, 1.175494350822287508e-38 ;  /* 0x0080000000008820 */ /* 0x001fe20000400000 */
[----:B------:R-:W-:Y:S06]  /*7c30*/  BRA `(.L_x_1457) ;  /* 0x0000000800307947 */ /* 0x000fec0003800000 */
.L_x_1465:
        /* <DEDUP_REMOVED lines=26> */
.L_x_1468:
        /* <DEDUP_REMOVED lines=13> */
.L_x_1467:
[----:B------:R-:W2:Y:S02]  /*7eb0*/  LDG.E.U16 R0, desc[UR36][R2.64] ;  /* 0x0000002402007981 */ /* 0x000ea4000c1e1500 */
[----:B--2---:R-:W-:Y:S01]  /*7ec0*/  IMAD.U32 R0, R0, 0x10000, RZ ;  /* 0x0001000000007824 */ /* 0x004fe200078e00ff */
[----:B------:R-:W-:Y:S06]  /*7ed0*/  BRA `(.L_x_1457) ;  /* 0x0000000400887947 */ /* 0x000fec0003800000 */
.L_x_1464:
        /* <DEDUP_REMOVED lines=11> */
.L_x_1471:
        /* <DEDUP_REMOVED lines=20> */
.L_x_1473:
[----:B------:R-:W-:Y:S05]  /*80d0*/  BSYNC B0 ;  /* 0x0000000000007941 */ /* 0x000fea0003800000 */
.L_x_1472:
[----:B------:R-:W-:Y:S01]  /*80e0*/  LEA R3, R0, 0x3b800000, 0x17 ;  /* 0x3b80000000037811 */ /* 0x000fe200078eb8ff */
[----:B------:R-:W-:-:S05]  /*80f0*/  IMAD.SHL.U32 R0, R2, 0x100000, RZ ;  /* 0x0010000002007824 */ /* 0x000fca00078e00ff */
[----:B------:R-:W-:Y:S01]  /*8100*/  LOP3.LUT R0, R3, R0, R4, 0xfe, !PT ;  /* 0x0000000003007212 */ /* 0x000fe200078efe04 */
[----:B------:R-:W-:Y:S06]  /*8110*/  BRA `(.L_x_1457) ;  /* 0x0000000000f87947 */ /* 0x000fec0003800000 */
.L_x_1470:
        /* <DEDUP_REMOVED lines=20> */
.L_x_1475:
[----:B------:R-:W-:Y:S05]  /*8260*/  BSYNC B0 ;  /* 0x0000000000007941 */ /* 0x000fea0003800000 */
.L_x_1474:
[----:B------:R-:W-:Y:S01]  /*8270*/  LEA R3, R0, 0x37800000, 0x17 ;  /* 0x3780000000037811 */ /* 0x000fe200078eb8ff */
[----:B------:R-:W-:-:S05]  /*8280*/  IMAD.SHL.U32 R0, R2, 0x200000, RZ ;  /* 0x0020000002007824 */ /* 0x000fca00078e00ff */
[----:B------:R-:W-:Y:S01]  /*8290*/  LOP3.LUT R0, R3, R0, R4, 0xfe, !PT ;  /* 0x0000000003007212 */ /* 0x000fe200078efe04 */
[----:B------:R-:W-:Y:S06]  /*82a0*/  BRA `(.L_x_1457) ;  /* 0x0000000000947947 */ /* 0x000fec0003800000 */
.L_x_1469:
        /* <DEDUP_REMOVED lines=14> */
.L_x_1456:
        /* <DEDUP_REMOVED lines=16> */
.L_x_1478:
[----:B------:R-:W-:Y:S01]  /*8490*/  IMAD.MOV.U32 R0, RZ, RZ, RZ ;  /* 0x000000ffff007224 */ /* 0x000fe200078e00ff */
[----:B------:R-:W-:Y:S06]  /*84a0*/  BRA `(.L_x_1457) ;  /* 0x0000000000147947 */ /* 0x000fec0003800000 */
.L_x_1477:
[----:B------:R-:W2:Y:S02]  /*84b0*/  LDG.E.64 R2, desc[UR36][R2.64] ;  /* 0x0000002402027981 */ /* 0x000ea4000c1e1b00 */
[----:B--2---:R0:W1:Y:S01]  /*84c0*/  I2F.U64 R0, R2 ;  /* 0x0000000200007312 */ /* 0x0040620000301000 */
[----:B------:R-:W-:Y:S05]  /*84d0*/  BRA `(.L_x_1457) ;  /* 0x0000000000087947 */ /* 0x000fea0003800000 */
.L_x_1476:
[----:B------:R-:W2:Y:S02]  /*84e0*/  LDG.E R0, desc[UR36][R2.64] ;  /* 0x0000002402007981 */ /* 0x000ea4000c1e1900 */
[----:B--2---:R-:W-:-:S07]  /*84f0*/  I2FP.F32.U32 R0, R0 ;  /* 0x0000000000007245 */ /* 0x004fce0000201000 */
.L_x_1457:
[----:B------:R-:W-:Y:S05]  /*8500*/  BSYNC B6 ;  /* 0x0000000000067941 */ /* 0x000fea0003800000 */
.L_x_1451:
[----:B01--4-:R-:W-:Y:S02]  /*8510*/  IMAD.MOV.U32 R2, RZ, RZ, 0x3f000000 ;  /* 0x3f000000ff027424 */ /* 0x013fe400078e00ff */
[C---:B--23-5:R-:W-:Y:S01]  /*8520*/  FADD.FTZ R3, |R0|.reuse, -RZ ;  /* 0x800000ff00037221 */ /* 0x06cfe20000010200 */
        /* <DEDUP_REMOVED lines=40> */
.L_x_1482:
[----:B------:R-:W0:Y:S02]  /*87b0*/  F2I.S64.TRUNC R2, R2 ;  /* 0x0000000200027311 */ /* 0x000e24000020d900 */
[----:B0-----:R-:W-:-:S05]  /*87c0*/  IMAD.MOV.U32 R5, RZ, RZ, R2 ;  /* 0x000000ffff057224 */ /* 0x001fca00078e0002 */
[----:B------:R0:W-:Y:S01]  /*87d0*/  STG.E.U8 desc[UR36][R16.64], R5 ;  /* 0x0000000510007986 */ /* 0x0001e2000c101124 */
[----:B------:R-:W-:Y:S05]  /*87e0*/  BRA `(.L_x_1484) ;  /* 0x0000000c00407947 */ /* 0x000fea0003800000 */
.L_x_1481:
        /* <DEDUP_REMOVED lines=9> */
.L_x_1486:
[----:B------:R-:W0:Y:S02]  /*8880*/  F2I.FTZ.TRUNC.NTZ R3, R2 ;  /* 0x0000000200037305 */ /* 0x000e24000021f100 */
[----:B0-----:R0:W-:Y:S01]  /*8890*/  STG.E desc[UR36][R16.64], R3 ;  /* 0x0000000310007986 */ /* 0x0011e2000c101924 */
[----:B------:R-:W-:Y:S05]  /*88a0*/  BRA `(.L_x_1484) ;  /* 0x0000000c00107947 */ /* 0x000fea0003800000 */
.L_x_1485:
[----:B------:R-:W0:Y:S02]  /*88b0*/  F2I.FTZ.TRUNC.NTZ R3, R2 ;  /* 0x0000000200037305 */ /* 0x000e24000021f100 */
[----:B0-----:R0:W-:Y:S01]  /*88c0*/  STG.E.U16 desc[UR36][R16.64], R3 ;  /* 0x0000000310007986 */ /* 0x0011e2000c101524 */
[----:B------:R-:W-:Y:S05]  /*88d0*/  BRA `(.L_x_1484) ;  /* 0x0000000c00047947 */ /* 0x000fea0003800000 */
.L_x_1480:
        /* <DEDUP_REMOVED lines=8> */
.L_x_1488:
[----:B------:R-:W-:-:S05]  /*8960*/  F2FP.F16.F32.PACK_AB R2, RZ, R2 ;  /* 0x00000002ff02723e */ /* 0x000fca00000000ff */
[----:B------:R0:W-:Y:S01]  /*8970*/  STG.E.U16 desc[UR36][R16.64], R2 ;  /* 0x0000000210007986 */ /* 0x0001e2000c101524 */
[----:B------:R-:W-:Y:S05]  /*8980*/  BRA `(.L_x_1484) ;  /* 0x0000000800d87947 */ /* 0x000fea0003800000 */
.L_x_1487:
        /* <DEDUP_REMOVED lines=9> */
.L_x_1490:
[----:B------:R-:W-:-:S04]  /*8a20*/  F2FP.F16.F32.PACK_AB R3, RZ, R2 ;  /* 0x00000002ff03723e */ /* 0x000fc800000000ff */
[----:B------:R-:W-:-:S05]  /*8a30*/  PRMT R3, R3, 0x5410, RZ ;  /* 0x0000541003037816 */ /* 0x000fca00000000ff */
[----:B------:R0:W-:Y:S01]  /*8a40*/  STG.E desc[UR36][R16.64], R3 ;  /* 0x0000000310007986 */ /* 0x0001e2000c101924 */
[----:B------:R-:W-:Y:S05]  /*8a50*/  BRA `(.L_x_1484) ;  /* 0x0000000800a47947 */ /* 0x000fea0003800000 */
.L_x_1489:
[----:B------:R-:W-:-:S06]  /*8a60*/  FMUL.FTZ R2, R2, 1 ;  /* 0x3f80000002027820 */ /* 0x000fcc0000410000 */
[----:B------:R-:W0:Y:S02]  /*8a70*/  F2F.F64.F32 R2, R2 ;  /* 0x0000000200027310 */ /* 0x000e240000201800 */
[----:B0-----:R0:W-:Y:S01]  /*8a80*/  STG.E.64 desc[UR36][R16.64], R2 ;  /* 0x0000000210007986 */ /* 0x0011e2000c101b24 */
[----:B------:R-:W-:Y:S05]  /*8a90*/  BRA `(.L_x_1484) ;  /* 0x0000000800947947 */ /* 0x000fea0003800000 */
.L_x_1479:
        /* <DEDUP_REMOVED lines=12> */
.L_x_1493:
[----:B------:R-:W-:Y:S01]  /*8b60*/  FMUL.FTZ R4, R2, 1 ;  /* 0x3f80000002047820 */ /* 0x000fe20000410000 */
[----:B------:R-:W-:-:S05]  /*8b70*/  CS2R R6, SRZ ;  /* 0x0000000000067805 */ /* 0x000fca000001ff00 */
[----:B------:R-:W0:Y:S02]  /*8b80*/  F2F.F64.F32 R4, R4 ;  /* 0x0000000400047310 */ /* 0x000e240000201800 */
[----:B0-----:R0:W-:Y:S01]  /*8b90*/  STG.E.128 desc[UR36][R16.64], R4 ;  /* 0x0000000410007986 */ /* 0x0011e2000c101d24 */
[----:B------:R-:W-:Y:S05]  /*8ba0*/  BRA `(.L_x_1484) ;  /* 0x0000000800507947 */ /* 0x000fea0003800000 */
.L_x_1492:
        /* <DEDUP_REMOVED lines=20> */
.L_x_1497:
[----:B------:R-:W-:Y:S05]  /*8cf0*/  BSYNC B0 ;  /* 0x0000000000007941 */ /* 0x000fea0003800000 */
.L_x_1496:
[----:B------:R-:W-:-:S05]  /*8d00*/  LOP3.LUT R5, R0, R5, RZ, 0xfc, !PT ;  /* 0x0000000500057212 */ /* 0x000fca00078efcff */
[----:B------:R0:W-:Y:S01]  /*8d10*/  STG.E.U8 desc[UR36][R16.64], R5 ;  /* 0x0000000510007986 */ /* 0x0001e2000c101124 */
[----:B------:R-:W-:Y:S05]  /*8d20*/  BRA `(.L_x_1484) ;  /* 0x0000000400f07947 */ /* 0x000fea0003800000 */
.L_x_1495:
        /* <DEDUP_REMOVED lines=12> */
.L_x_1499:
[----:B------:R-:W-:Y:S01]  /*8df0*/  IMAD.MOV.U32 R0, RZ, RZ, 0x7f ;  /* 0x0000007fff007424 */ /* 0x000fe200078e00ff */
[----:B------:R-:W-:-:S04]  /*8e00*/  ISETP.GT.U32.AND P0, PT, R4, 0x7f800000, PT ;  /* 0x7f8000000400780c */ /* 0x000fc80003f04070 */
[----:B------:R-:W-:-:S09]  /*8e10*/  SEL R0, R0, 0x7c, P0 ;  /* 0x0000007c00007807 */ /* 0x000fd20000000000 */
.L_x_1500:
[----:B------:R-:W-:Y:S05]  /*8e20*/  BSYNC B0 ;  /* 0x0000000000007941 */ /* 0x000fea0003800000 */
.L_x_1498:
[----:B------:R-:W-:-:S04]  /*8e30*/  LOP3.LUT R2, R2, 0x80000000, RZ, 0xc0, !PT ;  /* 0x8000000002027812 */ /* 0x000fc800078ec0ff */
[----:B------:R-:W-:-:S04]  /*8e40*/  SHF.R.U32.HI R3, RZ, 0x18, R2 ;  /* 0x00000018ff037819 */ /* 0x000fc80000011602 */
[----:B------:R-:W-:-:S05]  /*8e50*/  LOP3.LUT R3, R0, R3, RZ, 0xfc, !PT ;  /* 0x0000000300037212 */ /* 0x000fca00078efcff */
[----:B------:R0:W-:Y:S01]  /*8e60*/  STG.E.U8 desc[UR36][R16.64], R3 ;  /* 0x0000000310007986 */ /* 0x0001e2000c101124 */
[----:B------:R-:W-:Y:S05]  /*8e70*/  BRA `(.L_x_1484) ;  /* 0x00000004009c7947 */ /* 0x000fea0003800000 */
.L_x_1494:
[----:B------:R-:W-:-:S05]  /*8e80*/  F2FP.BF16.F32.PACK_AB R2, RZ, R2 ;  /* 0x00000002ff02723e */ /* 0x000fca00000010ff */
[----:B------:R0:W-:Y:S01]  /*8e90*/  STG.E.U16 desc[UR36][R16.64], R2 ;  /* 0x0000000210007986 */ /* 0x0001e2000c101524 */
[----:B------:R-:W-:Y:S05]  /*8ea0*/  BRA `(.L_x_1484) ;  /* 0x0000000400907947 */ /* 0x000fea0003800000 */
.L_x_1491:
        /* <DEDUP_REMOVED lines=11> */
.L_x_1503:
        /* <DEDUP_REMOVED lines=16> */
.L_x_1506:
[----:B------:R-:W-:-:S04]  /*9060*/  LOP3.LUT R2, R2, 0x80000000, RZ, 0xc0, !PT ;  /* 0x8000000002027812 */ /* 0x000fc800078ec0ff */
[----:B------:R-:W-:-:S04]  /*9070*/  SHF.R.U32.HI R3, RZ, 0x18, R2 ;  /* 0x00000018ff037819 */ /* 0x000fc80000011602 */
[----:B------:R-:W-:-:S04]  /*9080*/  LOP3.LUT R0, R0, R3, RZ, 0xfc, !PT ;  /* 0x0000000300007212 */ /* 0x000fc800078efcff */
[----:B------:R-:W-:-:S07]  /*9090*/  PRMT R8, R0, 0x7610, R8 ;  /* 0x0000761000087816 */ /* 0x000fce0000000008 */
.L_x_1505:
[----:B------:R-:W-:Y:S05]  /*90a0*/  BSYNC B0 ;  /* 0x0000000000007941 */ /* 0x000fea0003800000 */
.L_x_1504:
[----:B------:R3:W-:Y:S01]  /*90b0*/  STG.E.U8 desc[UR36][R16.64], R8 ;  /* 0x0000000810007986 */ /* 0x0007e2000c101124 */
[----:B------:R-:W-:Y:S05]  /*90c0*/  BRA `(.L_x_1484) ;  /* 0x0000000400087947 */ /* 0x000fea0003800000 */
.L_x_1502:
        /* <DEDUP_REMOVED lines=16> */
.L_x_1509:
[----:B------:R-:W-:-:S04]  /*91d0*/  LOP3.LUT R2, R2, 0x80000000, RZ, 0xc0, !PT ;  /* 0x8000000002027812 */ /* 0x000fc800078ec0ff */
[----:B------:R-:W-:-:S04]  /*91e0*/  SHF.R.U32.HI R3, RZ, 0x18, R2 ;  /* 0x00000018ff037819 */ /* 0x000fc80000011602 */
[----:B------:R-:W-:-:S04]  /*91f0*/  LOP3.LUT R0, R0, R3, RZ, 0xfc, !PT ;  /* 0x0000000300007212 */ /* 0x000fc800078efcff */
[----:B------:R-:W-:-:S07]  /*9200*/  PRMT R8, R0, 0x7610, R8 ;  /* 0x0000761000087816 */ /* 0x000fce0000000008 */
.L_x_1508:
[----:B------:R-:W-:Y:S05]  /*9210*/  BSYNC B0 ;  /* 0x0000000000007941 */ /* 0x000fea0003800000 */
.L_x_1507:
[----:B------:R0:W-:Y:S01]  /*9220*/  STG.E.U8 desc[UR36][R16.64], R8 ;  /* 0x0000000810007986 */ /* 0x0001e2000c101124 */
[----:B------:R-:W-:Y:S05]  /*9230*/  BRA `(.L_x_1484) ;  /* 0x0000000000ac7947 */ /* 0x000fea0003800000 */
.L_x_1501:
        /* <DEDUP_REMOVED lines=21> */
.L_x_1483:
        /* <DEDUP_REMOVED lines=16> */
.L_x_1512:
[----:B------:R-:W-:Y:S05]  /*9490*/  BRA `(.L_x_1484) ;  /* 0x0000000000147947 */ /* 0x000fea0003800000 */
.L_x_1511:
[----:B------:R-:W0:Y:S02]  /*94a0*/  F2I.U64.TRUNC R2, R2 ;  /* 0x0000000200027311 */ /* 0x000e24000020d800 */
[----:B0-----:R2:W-:Y:S01]  /*94b0*/  STG.E.64 desc[UR36][R16.64], R2 ;  /* 0x0000000210007986 */ /* 0x0015e2000c101b24 */
[----:B------:R-:W-:Y:S05]  /*94c0*/  BRA `(.L_x_1484) ;  /* 0x0000000000087947 */ /* 0x000fea0003800000 */
.L_x_1510:
[----:B------:R-:W0:Y:S02]  /*94d0*/  F2I.FTZ.U32.TRUNC.NTZ R3, R2 ;  /* 0x0000000200037305 */ /* 0x000e24000021f000 */
[----:B0-----:R0:W-:Y:S02]  /*94e0*/  STG.E desc[UR36][R16.64], R3 ;  /* 0x0000000310007986 */ /* 0x0011e4000c101924 */
.L_x_1484:
[----:B------:R-:W-:-:S07]  /*94f0*/  VIADD R19, R19, 0x80 ;  /* 0x0000008013137836 */ /* 0x000fce0000000000 */
.L_x_1449:
[----:B------:R-:W-:Y:S05]  /*9500*/  BSYNC B7 ;  /* 0x0000000000077941 */ /* 0x000fea0003800000 */
.L_x_1448:
        /* <DEDUP_REMOVED lines=306> */
.L_x_1513:
        /* <DEDUP_REMOVED lines=20> */
[----:B--2---:R-:W2:Y:S01]  /*a970*/  I2F.S16 R0, R0 ;  /* 0x0000000000007306 */ /* 0x004ea20000101400 */
[----:B------:R-:W-:Y:S05]  /*a980*/  BRA `(.L_x_1520) ;  /* 0x0000000c00387947 */ /* 0x000fea0003800000 */
.L_x_1518:
[----:B------:R-:W2:Y:S02]  /*a990*/  LDG.E.U8 R0, desc[UR36][R2.64] ;  /* 0x0000002402007981 */ /* 0x000ea4000c1e1100 */
[----:B--2---:R-:W-:Y:S01]  /*a9a0*/  I2FP.F32.U32 R0, R0 ;  /* 0x0000000000007245 */ /* 0x004fe20000201000 */
[----:B------:R-:W-:Y:S06]  /*a9b0*/  BRA `(.L_x_1520) ;  /* 0x0000000c002c7947 */ /* 0x000fec0003800000 */
.L_x_1517:
[----:B------:R-:W-:-:S13]  /*a9c0*/  ISETP.NE.AND P0, PT, R4, 0x2, PT ;  /* 0x000000020400780c */ /* 0x000fda0003f05270 */
[----:B------:R-:W-:Y:S05]  /*a9d0*/  @!P0 BRA `(.L_x_1521) ;  /* 0x0000000000288947 */ /* 0x000fea0003800000 */
[----:B------:R-:W-:-:S13]  /*a9e0*/  ISETP.NE.AND P0, PT, R4, 0x3, PT ;  /* 0x000000030400780c */ /* 0x000fda0003f05270 */
[----:B------:R-:W-:Y:S05]  /*a9f0*/  @!P0 BRA `(.L_x_1522) ;  /* 0x0000000000148947 */ /* 0x000fea0003800000 */
[----:B------:R-:W-:-:S13]  /*aa00*/  ISETP.NE.AND P0, PT, R4, 0x4, PT ;  /* 0x000000040400780c */ /* 0x000fda0003f05270 */
[----:B------:R-:W-:Y:S05]  /*aa10*/  @P0 BRA `(.L_x_1519) ;  /* 0x0000000800b80947 */ /* 0x000fea0003800000 */
[----:B------:R-:W2:Y:S02]  /*aa20*/  LDG.E.64 R2, desc[UR36][R2.64] ;  /* 0x0000002402027981 */ /* 0x000ea4000c1e1b00 */
[----:B--2---:R3:W4:Y:S01]  /*aa30*/  I2F.S64 R0, R2 ;  /* 0x0000000200007312 */ /* 0x0047220000301400 */
[----:B------:R-:W-:Y:S05]  /*aa40*/  BRA `(.L_x_1520) ;  /* 0x0000000c00087947 */ /* 0x000fea0003800000 */
.L_x_1522:
[----:B------:R-:W2:Y:S02]  /*aa50*/  LDG.E R0, desc[UR36][R2.64] ;  /* 0x0000002402007981 */ /* 0x000ea4000c1e1900 */
[----:B--2---:R-:W-:Y:S01]  /*aa60*/  I2FP.F32.S32 R0, R0 ;  /* 0x0000000000007245 */ /* 0x004fe20000201400 */
[----:B------:R-:W-:Y:S06]  /*aa70*/  BRA `(.L_x_1520) ;  /* 0x0000000800fc7947 */ /* 0x000fec0003800000 */
.L_x_1521:
[----:B------:R-:W2:Y:S02]  /*aa80*/  LDG.E.U16 R0, desc[UR36][R2.64] ;  /* 0x0000002402007981 */ /* 0x000ea4000c1e1500 */
[----:B--2---:R-:W0:Y:S01]  /*aa90*/  I2F.S16 R0, R0 ;  /* 0x0000000000007306 */ /* 0x004e220000101400 */
[----:B------:R-:W-:Y:S05]  /*aaa0*/  BRA `(.L_x_1520) ;  /* 0x0000000800f07947 */ /* 0x000fea0003800000 */
.L_x_1516:
        /* <DEDUP_REMOVED lines=8> */
.L_x_1524:
[----:B------:R-:W2:Y:S02]  /*ab30*/  LDG.E.U16 R0, desc[UR36][R2.64] ;  /* 0x0000002402007981 */ /* 0x000ea4000c1e1500 */
[----:B--2---:R-:W-:Y:S01]  /*ab40*/  HADD2.F32 R0, -RZ, R0.H0_H0 ;  /* 0x20000000ff007230 */ /* 0x004fe20000004100 */
[----:B------:R-:W-:Y:S06]  /*ab50*/  BRA `(.L_x_1520) ;  /* 0x0000000800c47947 */ /* 0x000fec0003800000 */
.L_x_1523:
        /* <DEDUP_REMOVED lines=8> */
.L_x_1526:
[----:B------:R-:W2:Y:S02]  /*abe0*/  LDG.E.U16 R0, desc[UR36][R2.64] ;  /* 0x0000002402007981 */ /* 0x000ea4000c1e1500 */
[----:B--2---:R-:W-:Y:S01]  /*abf0*/  HADD2.F32 R0, -RZ, R0.H0_H0 ;  /* 0x20000000ff007230 */ /* 0x004fe20000004100 */
[----:B------:R-:W-:Y:S06]  /*ac00*/  BRA `(.L_x_1520) ;  /* 0x0000000800987947 */ /* 0x000fec0003800000 */
.L_x_1525:
[----:B------:R-:W2:Y:S01]  /*ac10*/  LDG.E.64 R2, desc[UR36][R2.64] ;  /* 0x0000002402027981 */ /* 0x000ea2000c1e1b00 */
[----:B------:R-:W-:Y:S01]  /*ac20*/  UMOV UR4, 0xf0000000 ;  /* 0xf000000000047882 */ /* 0x000fe20000000000 */
[----:B------:R-:W-:Y:S01]  /*ac30*/  UMOV UR5, 0x380fffff ;  /* 0x380fffff00057882 */ /* 0x000fe20000000000 */
[----:B--2---:R-:W0:Y:S01]  /*ac40*/  F2F.F32.F64 R0, R2 ;  /* 0x0000000200007310 */ /* 0x004e220000301000 */
[----:B------:R-:W-:-:S14]  /*ac50*/  DSETP.GEU.AND P0, PT, |R2|, UR4, PT ;  /* 0x0000000402007e2a */ /* 0x000fdc000bf0e200 */
[----:B0-----:R-:W-:Y:S01]  /*ac60*/  @!P0 FMUL R0, R0, 1.175494350822287508e-38 ;  /* 0x0080000000008820 */ /* 0x001fe20000400000 */
[----:B------:R-:W-:Y:S06]  /*ac70*/  BRA `(.L_x_1520) ;  /* 0x00000008007c7947 */ /* 0x000fec0003800000 */
.L_x_1515:
        /* <DEDUP_REMOVED lines=12> */
.L_x_1529:
[----:B------:R-:W2:Y:S01]  /*ad40*/  LDG.E.64 R2, desc[UR36][R2.64] ;  /* 0x0000002402027981 */ /* 0x000ea2000c1e1b00 */
[----:B------:R-:W-:Y:S01]  /*ad50*/  UMOV UR4, 0xf0000000 ;  /* 0xf000000000047882 */ /* 0x000fe20000000000 */
[----:B------:R-:W-:Y:S01]  /*ad60*/  UMOV UR5, 0x380fffff ;  /* 0x380fffff00057882 */ /* 0x000fe20000000000 */
[----:B--2---:R-:W0:Y:S01]  /*ad70*/  F2F.F32.F64 R0, R2 ;  /* 0x0000000200007310 */ /* 0x004e220000301000 */
[----:B------:R-:W-:-:S14]  /*ad80*/  DSETP.GEU.AND P0, PT, |R2|, UR4, PT ;  /* 0x0000000402007e2a */ /* 0x000fdc000bf0e200 */
[----:B0-----:R-:W-:Y:S01]  /*ad90*/  @!P0 FMUL R0, R0, 1.175494350822287508e-38 ;  /* 0x0080000000008820 */ /* 0x001fe20000400000 */
[----:B------:R-:W-:Y:S06]  /*ada0*/  BRA `(.L_x_1520) ;  /* 0x0000000800307947 */ /* 0x000fec0003800000 */
.L_x_1528:
        /* <DEDUP_REMOVED lines=26> */
.L_x_1531:
[----:B------:R-:W2:Y:S02]  /*af50*/  LDG.E.U8 R2, desc[UR36][R2.64] ;  /* 0x0000002402027981 */ /* 0x000ea4000c1e1100 */
[C---:B--2---:R-:W-:Y:S01]  /*af60*/  IMAD.SHL.U32 R0, R2.reuse, 0x2000000, RZ ;  /* 0x0200000002007824 */ /* 0x044fe200078e00ff */
[----:B------:R-:W-:-:S04]  /*af70*/  SHF.L.U32 R5, R2, 0x18, RZ ;  /* 0x0000001802057819 */ /* 0x000fc800000006ff */
        /* <DEDUP_REMOVED lines=10> */
.L_x_1530:
[----:B------:R-:W2:Y:S02]  /*b020*/  LDG.E.U16 R0, desc[UR36][R2.64] ;  /* 0x0000002402007981 */ /* 0x000ea4000c1e1500 */
[----:B--2---:R-:W-:Y:S01]  /*b030*/  IMAD.U32 R0, R0, 0x10000, RZ ;  /* 0x0001000000007824 */ /* 0x004fe200078e00ff */
[----:B------:R-:W-:Y:S06]  /*b040*/  BRA `(.L_x_1520) ;  /* 0x0000000400887947 */ /* 0x000fec0003800000 */
.L_x_1527:
        /* <DEDUP_REMOVED lines=11> */
.L_x_1534:
        /* <DEDUP_REMOVED lines=20> */
.L_x_1536:
[----:B------:R-:W-:Y:S05]  /*b240*/  BSYNC B0 ;  /* 0x0000000000007941 */ /* 0x000fea0003800000 */
.L_x_1535:
[----:B------:R-:W-:Y:S01]  /*b250*/  LEA R3, R0, 0x3b800000, 0x17 ;  /* 0x3b80000000037811 */ /* 0x000fe200078eb8ff */
[----:B------:R-:W-:-:S05]  /*b260*/  IMAD.SHL.U32 R0, R2, 0x100000, RZ ;  /* 0x0010000002007824 */ /* 0x000fca00078e00ff */
[----:B------:R-:W-:Y:S01]  /*b270*/  LOP3.LUT R0, R3, R0, R4, 0xfe, !PT ;  /* 0x0000000003007212 */ /* 0x000fe200078efe04 */
[----:B------:R-:W-:Y:S06]  /*b280*/  BRA `(.L_x_1520) ;  /* 0x0000000000f87947 */ /* 0x000fec0003800000 */
.L_x_1533:
        /* <DEDUP_REMOVED lines=20> */
.L_x_1538:
[----:B------:R-:W-:Y:S05]  /*b3d0*/  BSYNC B0 ;  /* 0x0000000000007941 */ /* 0x000fea0003800000 */
.L_x_1537:
[----:B------:R-:W-:Y:S01]  /*b3e0*/  LEA R3, R0, 0x37800000, 0x17 ;  /* 0x3780000000037811 */ /* 0x000fe200078eb8ff */
[----:B------:R-:W-:-:S05]  /*b3f0*/  IMAD.SHL.U32 R0, R2, 0x200000, RZ ;  /* 0x0020000002007824 */ /* 0x000fca00078e00ff */
[----:B------:R-:W-:Y:S01]  /*b400*/  LOP3.LUT R0, R3, R0, R4, 0xfe, !PT ;  /* 0x0000000003007212 */ /* 0x000fe200078efe04 */
[----:B------:R-:W-:Y:S06]  /*b410*/  BRA `(.L_x_1520) ;  /* 0x0000000000947947 */ /* 0x000fec0003800000 */
.L_x_1532:
        /* <DEDUP_REMOVED lines=14> */
.L_x_1519:
        /* <DEDUP_REMOVED lines=16> */
.L_x_1541:
[----:B------:R-:W-:Y:S01]  /*b600*/  IMAD.MOV.U32 R0, RZ, RZ, RZ ;  /* 0x000000ffff007224 */ /* 0x000fe200078e00ff */
[----:B------:R-:W-:Y:S06]  /*b610*/  BRA `(.L_x_1520) ;  /* 0x0000000000147947 */ /* 0x000fec0003800000 */
.L_x_1540:
[----:B------:R-:W2:Y:S02]  /*b620*/  LDG.E.64 R2, desc[UR36][R2.64] ;  /* 0x0000002402027981 */ /* 0x000ea4000c1e1b00 */
[----:B--2---:R0:W1:Y:S01]  /*b630*/  I2F.U64 R0, R2 ;  /* 0x0000000200007312 */ /* 0x0040620000301000 */
[----:B------:R-:W-:Y:S05]  /*b640*/  BRA `(.L_x_1520) ;  /* 0x0000000000087947 */ /* 0x000fea0003800000 */
.L_x_1539:
[----:B------:R-:W2:Y:S02]  /*b650*/  LDG.E R0, desc[UR36][R2.64] ;  /* 0x0000002402007981 */ /* 0x000ea4000c1e1900 */
[----:B--2---:R-:W-:-:S07]  /*b660*/  I2FP.F32.U32 R0, R0 ;  /* 0x0000000000007245 */ /* 0x004fce0000201000 */
.L_x_1520:
[----:B------:R-:W-:Y:S05]  /*b670*/  BSYNC B6 ;  /* 0x0000000000067941 */ /* 0x000fea0003800000 */
.L_x_1514:
[----:B01-3--:R-:W-:Y:S01]  /*b680*/  HFMA2.MMA R2, -RZ, RZ, 1.75, 0 ;  /* 0x3f000000ff027435 */ /* 0x00bfe200000001ff */
[C---:B--2-45:R-:W-:Y:S01]  /*b690*/  FADD.FTZ R3, |R0|.reuse, -RZ ;  /* 0x800000ff00037221 */ /* 0x074fe20000010200 */
[C---:B------:R-:W-:Y:S01]  /*b6a0*/  FSETP.GT.FTZ.AND P0, PT, |R0|.reuse, 0.56000000238418579102, PT ;  /* 0x3f0f5c290000780b */ /* 0x040fe20003f14200 */
[----:B------:R-:W0:Y:S01]  /*b6b0*/  LDC.U8 R6, c[0x0][0x421] ;  /* 0x00010840ff067b82 */ /* 0x000e220000000000 */
[----:B------:R-:W-:-:S06]  /*b6c0*/  FSETP.NEU.FTZ.AND P1, PT, |R0|, 1, PT ;  /* 0x3f8000000000780b */ /* 0x000fcc0003f3d200 */
        /* <DEDUP_REMOVED lines=35> */
[----:B0-----:R-:W-:Y:S01]  /*b900*/  STG.E.U8 desc[UR36][R16.64], R3 ;  /* 0x0000000310007986 */ /* 0x001fe2000c101124 */
[----:B------:R-:W-:Y:S05]  /*b910*/  EXIT ;  /* 0x000000000000794d */ /* 0x000fea0003800000 */
.L_x_1545:
[----:B------:R-:W0:Y:S02]  /*b920*/  F2I.S64.TRUNC R2, R2 ;  /* 0x0000000200027311 */ /* 0x000e24000020d900 */
[----:B0-----:R-:W-:-:S05]  /*b930*/  IMAD.MOV.U32 R5, RZ, RZ, R2 ;  /* 0x000000ffff057224 */ /* 0x001fca00078e0002 */
[----:B------:R-:W-:Y:S01]  /*b940*/  STG.E.U8 desc[UR36][R16.64], R5 ;  /* 0x0000000510007986 */ /* 0x000fe2000c101124 */
[----:B------:R-:W-:Y:S05]  /*b950*/  EXIT ;  /* 0x000000000000794d */ /* 0x000fea0003800000 */
.L_x_1544:
[----:B------:R-:W-:-:S13]  /*b960*/  ISETP.NE.AND P0, PT, R4, 0x2, PT ;  /* 0x000000020400780c */ /* 0x000fda0003f05270 */
[----:B------:R-:W-:Y:S05]  /*b970*/  @!P0 BRA `(.L_x_1547) ;  /* 0x0000000000288947 */ /* 0x000fea0003800000 */
[----:B------:R-:W-:-:S13]  /*b980*/  ISETP.NE.AND P0, PT, R4, 0x3, PT ;  /* 0x000000030400780c */ /* 0x000fda0003f05270 */
[----:B------:R-:W-:Y:S05]  /*b990*/  @!P0 BRA `(.L_x_1548) ;  /* 0x0000000000148947 */ /* 0x000fea0003800000 */
[----:B------:R-:W-:-:S13]  /*b9a0*/  ISETP.NE.AND P0, PT, R4, 0x4, PT ;  /* 0x000000040400780c */ /* 0x000fda0003f05270 */
[----:B------:R-:W-:Y:S05]  /*b9b0*/  @P0 BRA `(.L_x_1546) ;  /* 0x0000000800d00947 */ /* 0x000fea0003800000 */
[----:B------:R-:W0:Y:S02]  /*b9c0*/  F2I.S64.TRUNC R2, R2 ;  /* 0x0000000200027311 */ /* 0x000e24000020d900 */
[----:B0-----:R-:W-:Y:S01]  /*b9d0*/  STG.E.64 desc[UR36][R16.64], R2 ;  /* 0x0000000210007986 */ /* 0x001fe2000c101b24 */
[----:B------:R-:W-:Y:S05]  /*b9e0*/  EXIT ;  /* 0x000000000000794d */ /* 0x000fea0003800000 */
.L_x_1548:
[----:B------:R-:W0:Y:S02]  /*b9f0*/  F2I.FTZ.TRUNC.NTZ R3, R2 ;  /* 0x0000000200037305 */ /* 0x000e24000021f100 */
[----:B0-----:R-:W-:Y:S01]  /*ba00*/  STG.E desc[UR36][R16.64], R3 ;  /* 0x0000000310007986 */ /* 0x001fe2000c101924 */
[----:B------:R-:W-:Y:S05]  /*ba10*/  EXIT ;  /* 0x000000000000794d */ /* 0x000fea0003800000 */
.L_x_1547:
[----:B------:R-:W0:Y:S02]  /*ba20*/  F2I.FTZ.TRUNC.NTZ R3, R2 ;  /* 0x0000000200037305 */ /* 0x000e24000021f100 */
[----:B0-----:R-:W-:Y:S01]  /*ba30*/  STG.E.U16 desc[UR36][R16.64], R3 ;  /* 0x0000000310007986 */ /* 0x001fe2000c101524 */
[----:B------:R-:W-:Y:S05]  /*ba40*/  EXIT ;  /* 0x000000000000794d */ /* 0x000fea0003800000 */
.L_x_1543:
[----:B------:R-:W-:-:S13]  /*ba50*/  ISETP.GT.AND P0, PT, R4, 0x6, PT ;  /* 0x000000060400780c */ /* 0x000fda0003f04270 */
[----:B------:R-:W-:Y:S05]  /*ba60*/  @P0 BRA `(.L_x_1549) ;  /* 0x0000000000240947 */ /* 0x000fea0003800000 */
[----:B------:R-:W-:-:S13]  /*ba70*/  ISETP.NE.AND P0, PT, R4, 0x5, PT ;  /* 0x000000050400780c */ /* 0x000fda0003f05270 */
[----:B------:R-:W-:Y:S05]  /*ba80*/  @!P0 BRA `(.L_x_1550) ;  /* 0x0000000000108947 */ /* 0x000fea0003800000 */
[----:B------:R-:W-:-:S13]  /*ba90*/  ISETP.NE.AND P0, PT, R4, 0x6, PT ;  /* 0x000000060400780c */ /* 0x000fda0003f05270 */
[----:B------:R-:W-:Y:S05]  /*baa0*/  @P0 BRA `(.L_x_1546) ;  /* 0x0000000800940947 */ /* 0x000fea0003800000 */
[----:B------:R-:W-:Y:S01]  /*bab0*/  STG.E desc[UR36][R16.64], R2 ;  /* 0x0000000210007986 */ /* 0x000fe2000c101924 */
[----:B------:R-:W-:Y:S05]  /*bac0*/  EXIT ;  /* 0x000000000000794d */ /* 0x000fea0003800000 */
.L_x_1550:
[----:B------:R-:W-:-:S05]  /*bad0*/  F2FP.F16.F32.PACK_AB R2, RZ, R2 ;  /* 0x00000002ff02723e */ /* 0x000fca00000000ff */
[----:B------:R-:W-:Y:S01]  /*bae0*/  STG.E.U16 desc[UR36][R16.64], R2 ;  /* 0x0000000210007986 */ /* 0x000fe2000c101524 */
[----:B------:R-:W-:Y:S05]  /*baf0*/  EXIT ;  /* 0x000000000000794d */ /* 0x000fea0003800000 */
.L_x_1549:
[----:B------:R-:W-:-:S13]  /*bb00*/  ISETP.NE.AND P0, PT, R4, 0x7, PT ;  /* 0x000000070400780c */ /* 0x000fda0003f05270 */
[----:B------:R-:W-:Y:S05]  /*bb10*/  @!P0 BRA `(.L_x_1551) ;  /* 0x00000000002c8947 */ /* 0x000fea0003800000 */
[----:B------:R-:W-:-:S13]  /*bb20*/  ISETP.NE.AND P0, PT, R4, 0x8, PT ;  /* 0x000000080400780c */ /* 0x000fda0003f05270 */
[----:B------:R-:W-:Y:S05]  /*bb30*/  @!P0 BRA `(.L_x_1552) ;  /* 0x0000000000148947 */ /* 0x000fea0003800000 */
[----:B------:R-:W-:-:S13]  /*bb40*/  ISETP.NE.AND P0, PT, R4, 0x9, PT ;  /* 0x000000090400780c */ /* 0x000fda0003f05270 */
[----:B------:R-:W-:Y:S05]  /*bb50*/  @P0 BRA `(.L_x_1546) ;  /* 0x0000000800680947 */ /* 0x000fea0003800000 */
[----:B------:R-:W-:-:S05]  /*bb60*/  IMAD.MOV.U32 R3, RZ, RZ, RZ ;  /* 0x000000ffff037224 */ /* 0x000fca00078e00ff */
[----:B------:R-:W-:Y:S01]  /*bb70*/  STG.E.64 desc[UR36][R16.64], R2 ;  /* 0x0000000210007986 */ /* 0x000fe2000c101b24 */
[----:B------:R-:W-:Y:S05]  /*bb80*/  EXIT ;  /* 0x000000000000794d */ /* 0x000fea0003800000 */
.L_x_1552:
[----:B------:R-:W-:-:S04]  /*bb90*/  F2FP.F16.F32.PACK_AB R3, RZ, R2 ;  /* 0x00000002ff03723e */ /* 0x000fc800000000ff */
[----:B------:R-:W-:-:S05]  /*bba0*/  PRMT R3, R3, 0x5410, RZ ;  /* 0x0000541003037816 */ /* 0x000fca00000000ff */
[----:B------:R-:W-:Y:S01]  /*bbb0*/  STG.E desc[UR36][R16.64], R3 ;  /* 0x0000000310007986 */ /* 0x000fe2000c101924 */
[----:B------:R-:W-:Y:S05]  /*bbc0*/  EXIT ;  /* 0x000000000000794d */ /* 0x000fea0003800000 */
.L_x_1551:
[----:B------:R-:W-:-:S06]  /*bbd0*/  FMUL.FTZ R2, R2, 1 ;  /* 0x3f80000002027820 */ /* 0x000fcc0000410000 */
[----:B------:R-:W0:Y:S02]  /*bbe0*/  F2F.F64.F32 R2, R2 ;  /* 0x0000000200027310 */ /* 0x000e240000201800 */
[----:B0-----:R-:W-:Y:S01]  /*bbf0*/  STG.E.64 desc[UR36][R16.64], R2 ;  /* 0x0000000210007986 */ /* 0x001fe2000c101b24 */
[----:B------:R-:W-:Y:S05]  /*bc00*/  EXIT ;  /* 0x000000000000794d */ /* 0x000fea0003800000 */
.L_x_1542:
        /* <DEDUP_REMOVED lines=10> */
[----:B------:R-:W-:Y:S01]  /*bcb0*/  STG.E.U8 desc[UR36][R16.64], R3 ;  /* 0x0000000310007986 */ /* 0x000fe2000c101124 */
[----:B------:R-:W-:Y:S05]  /*bcc0*/  EXIT ;  /* 0x000000000000794d */ /* 0x000fea0003800000 */
.L_x_1555:
[----:B------:R-:W-:Y:S01]  /*bcd0*/  FMUL.FTZ R4, R2, 1 ;  /* 0x3f80000002047820 */ /* 0x000fe20000410000 */
[----:B------:R-:W-:-:S05]  /*bce0*/  CS2R R6, SRZ ;  /* 0x0000000000067805 */ /* 0x000fca000001ff00 */
[----:B------:R-:W0:Y:S02]  /*bcf0*/  F2F.F64.F32 R4, R4 ;  /* 0x0000000400047310 */ /* 0x000e240000201800 */
[----:B0-----:R-:W-:Y:S01]  /*bd00*/  STG.E.128 desc[UR36][R16.64], R4 ;  /* 0x0000000410007986 */ /* 0x001fe2000c101d24 */
[----:B------:R-:W-:Y:S05]  /*bd10*/  EXIT ;  /* 0x000000000000794d */ /* 0x000fea0003800000 */
.L_x_1554:
        /* <DEDUP_REMOVED lines=20> */
.L_x_1559:
[----:B------:R-:W-:Y:S05]  /*be60*/  BSYNC B0 ;  /* 0x0000000000007941 */ /* 0x000fea0003800000 */
.L_x_1558:
[----:B------:R-:W-:-:S05]  /*be70*/  LOP3.LUT R5, R0, R5, RZ, 0xfc, !PT ;  /* 0x0000000500057212 */ /* 0x000fca00078efcff */
[----:B------:R-:W-:Y:S01]  /*be80*/  STG.E.U8 desc[UR36][R16.64], R5 ;  /* 0x0000000510007986 */ /* 0x000fe2000c101124 */
[----:B------:R-:W-:Y:S05]  /*be90*/  EXIT ;  /* 0x000000000000794d */ /* 0x000fea0003800000 */
.L_x_1557:
        /* <DEDUP_REMOVED lines=12> */
.L_x_1561:
[----:B------:R-:W-:Y:S01]  /*bf60*/  IMAD.MOV.U32 R0, RZ, RZ, 0x7f ;  /* 0x0000007fff007424 */ /* 0x000fe200078e00ff */
[----:B------:R-:W-:-:S04]  /*bf70*/  ISETP.GT.U32.AND P0, PT, R4, 0x7f800000, PT ;  /* 0x7f8000000400780c */ /* 0x000fc80003f04070 */
[----:B------:R-:W-:-:S09]  /*bf80*/  SEL R0, R0, 0x7c, P0 ;  /* 0x0000007c00007807 */ /* 0x000fd20000000000 */
.L_x_1562:
[----:B------:R-:W-:Y:S05]  /*bf90*/  BSYNC B0 ;  /* 0x0000000000007941 */ /* 0x000fea0003800000 */
.L_x_1560:
[----:B------:R-:W-:-:S04]  /*bfa0*/  LOP3.LUT R2, R2, 0x80000000, RZ, 0xc0, !PT ;  /* 0x8000000002027812 */ /* 0x000fc800078ec0ff */
[----:B------:R-:W-:-:S04]  /*bfb0*/  SHF.R.U32.HI R3, RZ, 0x18, R2 ;  /* 0x00000018ff037819 */ /* 0x000fc80000011602 */
[----:B------:R-:W-:-:S05]  /*bfc0*/  LOP3.LUT R3, R0, R3, RZ, 0xfc, !PT ;  /* 0x0000000300037212 */ /* 0x000fca00078efcff */
[----:B------:R-:W-:Y:S01]  /*bfd0*/  STG.E.U8 desc[UR36][R16.64], R3 ;  /* 0x0000000310007986 */ /* 0x000fe2000c101124 */
[----:B------:R-:W-:Y:S05]  /*bfe0*/  EXIT ;  /* 0x000000000000794d */ /* 0x000fea0003800000 */
.L_x_1556:
[----:B------:R-:W-:-:S05]  /*bff0*/  F2FP.BF16.F32.PACK_AB R2, RZ, R2 ;  /* 0x00000002ff02723e */ /* 0x000fca00000010ff */
[----:B------:R-:W-:Y:S01]  /*c000*/  STG.E.U16 desc[UR36][R16.64], R2 ;  /* 0x0000000210007986 */ /* 0x000fe2000c101524 */
[----:B------:R-:W-:Y:S05]  /*c010*/  EXIT ;  /* 0x000000000000794d */ /* 0x000fea0003800000 */
.L_x_1553:
        /* <DEDUP_REMOVED lines=9> */
[----:B0-----:R-:W-:Y:S01]  /*c0b0*/  STG.E.U16 desc[UR36][R16.64], R3 ;  /* 0x0000000310007986 */ /* 0x001fe2000c101524 */
[----:B------:R-:W-:Y:S05]  /*c0c0*/  EXIT ;  /* 0x000000000000794d */ /* 0x000fea0003800000 */
.L_x_1565:
        /* <DEDUP_REMOVED lines=16> */
.L_x_1568:
[----:B------:R-:W-:-:S04]  /*c1d0*/  LOP3.LUT R2, R2, 0x80000000, RZ, 0xc0, !PT ;  /* 0x8000000002027812 */ /* 0x000fc800078ec0ff */
[----:B------:R-:W-:-:S04]  /*c1e0*/  SHF.R.U32.HI R3, RZ, 0x18, R2 ;  /* 0x00000018ff037819 */ /* 0x000fc80000011602 */
[----:B------:R-:W-:-:S04]  /*c1f0*/  LOP3.LUT R0, R0, R3, RZ, 0xfc, !PT ;  /* 0x0000000300007212 */ /* 0x000fc800078efcff */
[----:B------:R-:W-:-:S07]  /*c200*/  PRMT R8, R0, 0x7610, R8 ;  /* 0x0000761000087816 */ /* 0x000fce0000000008 */
.L_x_1567:
[----:B------:R-:W-:Y:S05]  /*c210*/  BSYNC B0 ;  /* 0x0000000000007941 */ /* 0x000fea0003800000 */
.L_x_1566:
[----:B------:R-:W-:Y:S01]  /*c220*/  STG.E.U8 desc[UR36][R16.64], R8 ;  /* 0x0000000810007986 */ /* 0x000fe2000c101124 */
[----:B------:R-:W-:Y:S05]  /*c230*/  EXIT ;  /* 0x000000000000794d */ /* 0x000fea0003800000 */
.L_x_1564:
        /* <DEDUP_REMOVED lines=16> */
.L_x_1571:
[----:B------:R-:W-:-:S04]  /*c340*/  LOP3.LUT R2, R2, 0x80000000, RZ, 0xc0, !PT ;  /* 0x8000000002027812 */ /* 0x000fc800078ec0ff */
[----:B------:R-:W-:-:S04]  /*c350*/  SHF.R.U32.HI R3, RZ, 0x18, R2 ;  /* 0x00000018ff037819 */ /* 0x000fc80000011602 */
[----:B------:R-:W-:-:S04]  /*c360*/  LOP3.LUT R0, R0, R3, RZ, 0xfc, !PT ;  /* 0x0000000300007212 */ /* 0x000fc800078efcff */
[----:B------:R-:W-:-:S07]  /*c370*/  PRMT R8, R0, 0x7610, R8 ;  /* 0x0000761000087816 */ /* 0x000fce0000000008 */
.L_x_1570:
[----:B------:R-:W-:Y:S05]  /*c380*/  BSYNC B0 ;  /* 0x0000000000007941 */ /* 0x000fea0003800000 */
.L_x_1569:
[----:B------:R-:W-:Y:S01]  /*c390*/  STG.E.U8 desc[UR36][R16.64], R8 ;  /* 0x0000000810007986 */ /* 0x000fe2000c101124 */
[----:B------:R-:W-:Y:S05]  /*c3a0*/  EXIT ;  /* 0x000000000000794d */ /* 0x000fea0003800000 */
.L_x_1563:
        /* <DEDUP_REMOVED lines=21> */
.L_x_1546:
        /* <DEDUP_REMOVED lines=16> */
.L_x_1574:
[----:B------:R-:W-:Y:S05]  /*c600*/  EXIT ;  /* 0x000000000000794d */ /* 0x000fea0003800000 */
.L_x_1573:
[----:B------:R-:W0:Y:S02]  /*c610*/  F2I.U64.TRUNC R2, R2 ;  /* 0x0000000200027311 */ /* 0x000e24000020d800 */
[----:B0-----:R-:W-:Y:S01]  /*c620*/  STG.E.64 desc[UR36][R16.64], R2 ;  /* 0x0000000210007986 */ /* 0x001fe2000c101b24 */
[----:B------:R-:W-:Y:S05]  /*c630*/  EXIT ;  /* 0x000000000000794d */ /* 0x000fea0003800000 */
.L_x_1572:
[----:B------:R-:W0:Y:S02]  /*c640*/  F2I.FTZ.U32.TRUNC.NTZ R3, R2 ;  /* 0x0000000200037305 */ /* 0x000e24000021f000 */
[----:B0-----:R-:W-:Y:S01]  /*c650*/  STG.E desc[UR36][R16.64], R3 ;  /* 0x0000000310007986 */ /* 0x001fe2000c101924 */
[----:B------:R-:W-:Y:S05]  /*c660*/  EXIT ;  /* 0x000000000000794d */ /* 0x000fea0003800000 */
.L_x_1575:
        /* <DEDUP_REMOVED lines=9> */
.L_x_20109:


//--------------------- .text._ZN2at6native27unrolled_elementwise_kernelIZZZNS0_16acos_kernel_cudaERNS_18TensorIteratorBaseEENKUlvE0_clEvENKUlvE0_clEvEUlfE_St5arrayIPcLm2EELi4E23TrivialOffsetCalculatorILi1EjESB_NS0_6memory12LoadWithCastILi1EEENSC_13StoreWithCastILi1EEEEEviT_T0_T2_T3_T4_T5_ --------------------------
	.section	.text._ZN2at6native27unrolled_elementwise_kernelIZZZNS0_16acos_kernel_cudaERNS_18TensorIteratorBaseEENKUlvE0_clEvENKUlvE0_clEvEUlfE_St5arrayIPcLm2EELi4E23TrivialOffsetCalculatorILi1EjESB_NS0_6memory12LoadWithCastILi1EEENSC_13StoreWithCastILi1EEEEEviT_T0_T2_T3_T4_T5_,"ax",@progbits
	.align	128
        .global         _ZN2at6native27unrolled_elementwise_kernelIZZZNS0_16acos_kernel_cudaERNS_18TensorIteratorBaseEENKUlvE0_clEvENKUlvE0_clEvEUlfE_St5arrayIPcLm2EELi4E23TrivialOffsetCalculatorILi1EjESB_NS0_6memory12LoadWithCastILi1EEENSC_13StoreWithCastILi1EEEEEviT_T0_T2_T3_T4_T5_
        .type           _ZN2at6native27unrolled_elementwise_kernelIZZZNS0_16acos_kernel_cudaERNS_18TensorIteratorBaseEENKUlvE0_clEvENKUlvE0_clEvEUlfE_St5arrayIPcLm2EELi4E23TrivialOffsetCalculatorILi1EjESB_NS0_6memory12LoadWithCastILi1EEENSC_13StoreWithCastILi1EEEEEviT_T0_T2_T3_T4_T5_,@function
        .size           _ZN2at6native27unrolled_elementwise_kernelIZZZNS0_16acos_kernel_cudaERNS_18TensorIteratorBaseEENKUlvE0_clEvENKUlvE0_clEvEUlfE_St5arrayIPcLm2EELi4E23TrivialOffsetCalculatorILi1EjESB_NS0_6memory12LoadWithCastILi1EEENSC_13StoreWithCastILi1EEEEEviT_T0_T2_T3_T4_T5_,(.L_x_20110 - _ZN2at6native27unrolled_elementwise_kernelIZZZNS0_16acos_kernel_cudaERNS_18TensorIteratorBaseEENKUlvE0_clEvENKUlvE0_clEvEUlfE_St5arrayIPcLm2EELi4E23TrivialOffsetCalculatorILi1EjESB_NS0_6memory12LoadWithCastILi1EEENSC_13StoreWithCastILi1EEEEEviT_T0_T2_T3_T4_T5_)
        .other          _ZN2at6native27unrolled_elementwise_kernelIZZZNS0_16acos_kernel_cudaERNS_18TensorIteratorBaseEENKUlvE0_clEvENKUlvE0_clEvEUlfE_St5arrayIPcLm2EELi4E23TrivialOffsetCalculatorILi1EjESB_NS0_6memory12LoadWithCastILi1EEENSC_13StoreWithCastILi1EEEEEviT_T0_T2_T3_T4_T5_,@"STO_CUDA_ENTRY STV_DEFAULT"
_ZN2at6native27unrolled_elementwise_kernelIZZZNS0_16acos_kernel_cudaERNS_18TensorIteratorBaseEENKUlvE0_clEvENKUlvE0_clEvEUlfE_St5arrayIPcLm2EELi4E23TrivialOffsetCalculatorILi1EjESB_NS0_6memory12LoadWithCastILi1EEENSC_13StoreWithCastILi1EEEEEviT_T0_T2_T3_T4_T5_:
.text._ZN2at6native27unrolled_elementwise_kernelIZZZNS0_16acos_kernel_cudaERNS_18TensorIteratorBaseEENKUlvE0_clEvENKUlvE0_clEvEUlfE_St5arrayIPcLm2EELi4E23TrivialOffsetCalculatorILi1EjESB_NS0_6memory12LoadWithCastILi1EEENSC_13StoreWithCastILi1EEEEEviT_T0_T2_T3_T4_T5_:
[----:B------:R-:W0:Y:S01]  /*0000*/  LDC R1, c[0x0][0x28] ;  /* 0x00000a00ff017b82 */ /* 0x000e220000000800 */
[----:B------:R-:W1:Y:S07]  /*0010*/  S2R R2, SR_CTAID.X ;  /* 0x0000000000027919 */ /* 0x000e6e0000002500 */
[----:B------:R-:W1:Y:S01]  /*0020*/  LDC R17, c[0x0][0x210] ;  /* 0x00008400ff117b82 */ /* 0x000e620000000800 */
[----:B------:R-:W-:Y:S01]  /*0030*/  ULDC.64 UR36, c[0x0][0x208] ;  /* 0x0000820000247ab9 */ /* 0x000fe20000000a00 */
[----:B------:R-:W-:Y:S01]  /*0040*/  BSSY B7, `(.L_x_1576) ;  /* 0x00000ef000077945 */ /* 0x000fe20003800000 */
[----:B------:R-:W2:Y:S01]  /*0050*/  S2R R16, SR_TID.X ;  /* 0x0000000000107919 */ /* 0x000ea20000002100 */
[----:B------:R-:W-:-:S02]  /*0060*/  IMAD.MOV.U32 R24, RZ, RZ, RZ ;  /* 0x000000ffff187224 */ /* 0x000fc400078e00ff */
[----:B------:R-:W-:Y:S02]  /*0070*/  IMAD.MOV.U32 R22, RZ, RZ, RZ ;  /* 0x000000ffff167224 */ /* 0x000fe400078e00ff */
[----:B------:R-:W3:Y:S01]  /*0080*/  LDC.U8 R19, c[0x0][0x22c] ;  /* 0x00008b00ff137b82 */ /* 0x000ee20000000000 */
[----:B-1----:R-:W-:-:S05]  /*0090*/  IMAD R17, R2, -0x200, R17 ;  /* 0xfffffe0002117824 */ /* 0x002fca00078e0211 */
[----:B--2---:R-:W-:-:S13]  /*00a0*/  ISETP.GE.AND P0, PT, R16, R17, PT ;  /* 0x000000111000720c */ /* 0x004fda0003f06270 */
[----:B0--3--:R-:W-:Y:S05]  /*00b0*/  @P0 BRA `(.L_x_1577) ;  /* 0x0000000c009c0947 */ /* 0x009fea0003800000 */
[----:B------:R-:W0:Y:S01]  /*00c0*/  LDC.64 R4, c[0x0][0x220] ;  /* 0x00008800ff047b82 */ /* 0x000e220000000a00 */
[----:B------:R-:W-:Y:S01]  /*00d0*/  PRMT R0, R19, 0x9910, RZ ;  /* 0x0000991013007816 */ /* 0x000fe200000000ff */
[----:B------:R-:W-:Y:S01]  /*00e0*/  IMAD R16, R2, 0x200, R16 ;  /* 0x0000020002107824 */ /* 0x000fe200078e0210 */
[----:B------:R-:W-:Y:S01]  /*00f0*/  ULDC UR4, c[0x0][0x230] ;  /* 0x00008c0000047ab9 */ /* 0x000fe20000000800 */
[----:B------:R-:W-:Y:S01]  /*0100*/  BSSY B6, `(.L_x_1578) ;  /* 0x00000e0000067945 */ /* 0x000fe20003800000 */
        /* <DEDUP_REMOVED lines=14> */
[----:B--2---:R4:W0:Y:S01]  /*01f0*/  I2F.S16 R22, R4 ;  /* 0x0000000400167306 */ /* 0x0048220000101400 */
[----:B------:R-:W-:Y:S05]  /*0200*/  BRA `(.L_x_1584) ;  /* 0x0000000c003c7947 */ /* 0x000fea0003800000 */
.L_x_1582:
[----:B------:R-:W2:Y:S02]  /*0210*/  LDG.E.U8 R4, desc[UR36][R4.64] ;  /* 0x0000002404047981 */ /* 0x000ea4000c1e1100 */
[----:B--2---:R-:W-:Y:S01]  /*0220*/  I2FP.F32.U32 R22, R4 ;  /* 0x0000000400167245 */ /* 0x004fe20000201000 */
[----:B------:R-:W-:Y:S06]  /*0230*/  BRA `(.L_x_1584) ;  /* 0x0000000c00307947 */ /* 0x000fec0003800000 */
.L_x_1581:
[----:B------:R-:W-:-:S13]  /*0240*/  ISETP.NE.AND P0, PT, R0, 0x2, PT ;  /* 0x000000020000780c */ /* 0x000fda0003f05270 */
[----:B------:R-:W-:Y:S05]  /*0250*/  @!P0 BRA `(.L_x_1585) ;  /* 0x0000000000288947 */ /* 0x000fea0003800000 */
[----:B------:R-:W-:-:S13]  /*0260*/  ISETP.NE.AND P0, PT, R0, 0x3, PT ;  /* 0x000000030000780c */ /* 0x000fda0003f05270 */
[----:B------:R-:W-:Y:S05]  /*0270*/  @!P0 BRA `(.L_x_1586) ;  /* 0x0000000000148947 */ /* 0x000fea0003800000 */
[----:B------:R-:W-:-:S13]  /*0280*/  ISETP.NE.AND P0, PT, R0, 0x4, PT ;  /* 0x000000040000780c */ /* 0x000fda0003f05270 */
[----:B------:R-:W-:Y:S05]  /*0290*/  @P0 BRA `(.L_x_1583) ;  /* 0x0000000800bc0947 */ /* 0x000fea0003800000 */
[----:B------:R-:W2:Y:S02]  /*02a0*/  LDG.E.64 R22, desc[UR36][R4.64] ;  /* 0x0000002404167981 */ /* 0x000ea4000c1e1b00 */
[----:B--2---:R0:W1:Y:S01]  /*02b0*/  I2F.S64 R22, R22 ;  /* 0x0000001600167312 */ /* 0x0040620000301400 */
[----:B------:R-:W-:Y:S05]  /*02c0*/  BRA `(.L_x_1584) ;  /* 0x0000000c000c7947 */ /* 0x000fea0003800000 */
.L_x_1586:
[----:B------:R-:W2:Y:S02]  /*02d0*/  LDG.E R4, desc[UR36][R4.64] ;  /* 0x0000002404047981 */ /* 0x000ea4000c1e1900 */
[----:B--2---:R-:W-:Y:S01]  /*02e0*/  I2FP.F32.S32 R22, R4 ;  /* 0x0000000400167245 */ /* 0x004fe20000201400 */
[----:B------:R-:W-:Y:S06]  /*02f0*/  BRA `(.L_x_1584) ;  /* 0x0000000c00007947 */ /* 0x000fec0003800000 */
.L_x_1585:
[----:B------:R-:W2:Y:S02]  /*0300*/  LDG.E.U16 R4, desc[UR36][R4.64] ;  /* 0x0000002404047981 */ /* 0x000ea4000c1e1500 */
[----:B--2---:R2:W3:Y:S01]  /*0310*/  I2F.S16 R22, R4 ;  /* 0x0000000400167306 */ /* 0x0044e20000101400 */
[----:B------:R-:W-:Y:S05]  /*0320*/  BRA `(.L_x_1584) ;  /* 0x0000000800f47947 */ /* 0x000fea0003800000 */
.L_x_1580:
        /* <DEDUP_REMOVED lines=8> */
.L_x_1588:
[----:B------:R-:W2:Y:S02]  /*03b0*/  LDG.E.U16 R4, desc[UR36][R4.64] ;  /* 0x0000002404047981 */ /* 0x000ea4000c1e1500 */
[----:B--2---:R-:W-:Y:S01]  /*03c0*/  HADD2.F32 R22, -RZ, R4.H0_H0 ;  /* 0x20000004ff167230 */ /* 0x004fe20000004100 */
[----:B------:R-:W-:Y:S06]  /*03d0*/  BRA `(.L_x_1584) ;  /* 0x0000000800c87947 */ /* 0x000fec0003800000 */
.L_x_1587:
        /* <DEDUP_REMOVED lines=8> */
.L_x_1590:
[----:B------:R-:W2:Y:S02]  /*0460*/  LDG.E.U16 R4, desc[UR36][R4.64] ;  /* 0x0000002404047981 */ /* 0x000ea4000c1e1500 */
[----:B--2---:R-:W-:Y:S01]  /*0470*/  HADD2.F32 R22, -RZ, R4.H0_H0 ;  /* 0x20000004ff167230 */ /* 0x004fe20000004100 */
[----:B------:R-:W-:Y:S06]  /*0480*/  BRA `(.L_x_1584) ;  /* 0x00000008009c7947 */ /* 0x000fec0003800000 */
.L_x_1589:
[----:B------:R-:W2:Y:S01]  /*0490*/  LDG.E.64 R4, desc[UR36][R4.64] ;  /* 0x0000002404047981 */ /* 0x000ea2000c1e1b00 */
[----:B------:R-:W-:Y:S01]  /*04a0*/  UMOV UR4, 0xf0000000 ;  /* 0xf000000000047882 */ /* 0x000fe20000000000 */
[----:B------:R-:W-:Y:S01]  /*04b0*/  UMOV UR5, 0x380fffff ;  /* 0x380fffff00057882 */ /* 0x000fe20000000000 */
[----:B--2---:R-:W0:Y:S01]  /*04c0*/  F2F.F32.F64 R22, R4 ;  /* 0x0000000400167310 */ /* 0x004e220000301000 */
[----:B------:R-:W-:-:S14]  /*04d0*/  DSETP.GEU.AND P0, PT, |R4|, UR4, PT ;  /* 0x0000000404007e2a */ /* 0x000fdc000bf0e200 */
[----:B0-----:R-:W-:Y:S01]  /*04e0*/  @!P0 FMUL R22, R22, 1.175494350822287508e-38 ;  /* 0x0080000016168820 */ /* 0x001fe20000400000 */
[----:B------:R-:W-:Y:S06]  /*04f0*/  BRA `(.L_x_1584) ;  /* 0x0000000800807947 */ /* 0x000fec0003800000 */
.L_x_1579:
        /* <DEDUP_REMOVED lines=12> */
.L_x_1593:
[----:B------:R-:W2:Y:S01]  /*05c0*/  LDG.E.64 R4, desc[UR36][R4.64] ;  /* 0x0000002404047981 */ /* 0x000ea2000c1e1b00 */
[----:B------:R-:W-:Y:S01]  /*05d0*/  UMOV UR4, 0xf0000000 ;  /* 0xf000000000047882 */ /* 0x000fe20000000000 */
[----:B------:R-:W-:Y:S01]  /*05e0*/  UMOV UR5, 0x380fffff ;  /* 0x380fffff00057882 */ /* 0x000fe20000000000 */
[----:B--2---:R-:W0:Y:S01]  /*05f0*/  F2F.F32.F64 R22, R4 ;  /* 0x0000000400167310 */ /* 0x004e220000301000 */
[----:B------:R-:W-:-:S14]  /*0600*/  DSETP.GEU.AND P0, PT, |R4|, UR4, PT ;  /* 0x0000000404007e2a */ /* 0x000fdc000bf0e200 */
[----:B0-----:R-:W-:Y:S01]  /*0610*/  @!P0 FMUL R22, R22, 1.175494350822287508e-38 ;  /* 0x0080000016168820 */ /* 0x001fe20000400000 */
[----:B------:R-:W-:Y:S06]  /*0620*/  BRA `(.L_x_1584) ;  /* 0x0000000800347947 */ /* 0x000fec0003800000 */
.L_x_1592:
        /* <DEDUP_REMOVED lines=24> */
[----:B------:R-:W-:Y:S01]  /*07b0*/  LOP3.LUT R22, R3, 0x80000000, R22, 0xf8, !PT ;  /* 0x8000000003167812 */ /* 0x000fe200078ef816 */
[----:B------:R-:W-:Y:S06]  /*07c0*/  BRA `(.L_x_1584) ;  /* 0x0000000400cc7947 */ /* 0x000fec0003800000 */
.L_x_1595:
        /* <DEDUP_REMOVED lines=9> */
[----:B------:R-:W-:Y:S01]  /*0860*/  @P0 FMUL.FTZ R22, R3, 1.9259299443872358531e-34 ;  /* 0x0780000003160820 */ /* 0x000fe20000410000 */
[----:B------:R-:W-:Y:S02]  /*0870*/  IMAD.SHL.U32 R3, R4, 0x1000000, RZ ;  /* 0x0100000004037824 */ /* 0x000fe400078e00ff */
[----:B------:R-:W-:-:S05]  /*0880*/  @!P0 FADD.FTZ R22, R0, -0.5 ;  /* 0xbf00000000168421 */ /* 0x000fca0000010000 */
[----:B------:R-:W-:Y:S01]  /*0890*/  LOP3.LUT R22, R22, 0x80000000, R3, 0xf8, !PT ;  /* 0x8000000016167812 */ /* 0x000fe200078ef803 */
[----:B------:R-:W-:Y:S06]  /*08a0*/  BRA `(.L_x_1584) ;  /* 0x0000000400947947 */ /* 0x000fec0003800000 */
.L_x_1594:
[----:B------:R-:W2:Y:S02]  /*08b0*/  LDG.E.U16 R4, desc[UR36][R4.64] ;  /* 0x0000002404047981 */ /* 0x000ea4000c1e1500 */
[----:B--2---:R-:W-:Y:S01]  /*08c0*/  IMAD.U32 R22, R4, 0x10000, RZ ;  /* 0x0001000004167824 */ /* 0x004fe200078e00ff */
[----:B------:R-:W-:Y:S06]  /*08d0*/  BRA `(.L_x_1584) ;  /* 0x0000000400887947 */ /* 0x000fec0003800000 */
.L_x_1591:
        /* <DEDUP_REMOVED lines=11> */
.L_x_1598:
        /* <DEDUP_REMOVED lines=20> */
.L_x_1600:
[----:B------:R-:W-:Y:S05]  /*0ad0*/  BSYNC B0 ;  /* 0x0000000000007941 */ /* 0x000fea0003800000 */
.L_x_1599:
[----:B------:R-:W-:Y:S01]  /*0ae0*/  IMAD.SHL.U32 R3, R3, 0x100000, RZ ;  /* 0x0010000003037824 */ /* 0x000fe200078e00ff */
[----:B------:R-:W-:-:S04]  /*0af0*/  LEA R5, R0, 0x3b800000, 0x17 ;  /* 0x3b80000000057811 */ /* 0x000fc800078eb8ff */
[----:B------:R-:W-:Y:S01]  /*0b00*/  LOP3.LUT R22, R5, R3, R22, 0xfe, !PT ;  /* 0x0000000305167212 */ /* 0x000fe200078efe16 */
[----:B------:R-:W-:Y:S06]  /*0b10*/  BRA `(.L_x_1584) ;  /* 0x0000000000f87947 */ /* 0x000fec0003800000 */
.L_x_1597:
        /* <DEDUP_REMOVED lines=20> */
.L_x_1602:
[----:B------:R-:W-:Y:S05]  /*0c60*/  BSYNC B0 ;  /* 0x0000000000007941 */ /* 0x000fea0003800000 */
.L_x_1601:
[----:B------:R-:W-:Y:S01]  /*0c70*/  IMAD.SHL.U32 R3, R3, 0x200000, RZ ;  /* 0x0020000003037824 */ /* 0x000fe200078e00ff */
[----:B------:R-:W-:-:S04]  /*0c80*/  LEA R5, R0, 0x37800000, 0x17 ;  /* 0x3780000000057811 */ /* 0x000fc800078eb8ff */
[----:B------:R-:W-:Y:S01]  /*0c90*/  LOP3.LUT R22, R5, R3, R22, 0xfe, !PT ;  /* 0x0000000305167212 */ /* 0x000fe200078efe16 */
[----:B------:R-:W-:Y:S06]  /*0ca0*/  BRA `(.L_x_1584) ;  /* 0x0000000000947947 */ /* 0x000fec0003800000 */
.L_x_1596:
        /* <DEDUP_REMOVED lines=14> */
.L_x_1583:
        /* <DEDUP_REMOVED lines=16> */
.L_x_1605:
[----:B------:R-:W-:Y:S01]  /*0e90*/  IMAD.MOV.U32 R22, RZ, RZ, RZ ;  /* 0x000000ffff167224 */ /* 0x000fe200078e00ff */
[----:B------:R-:W-:Y:S06]  /*0ea0*/  BRA `(.L_x_1584) ;  /* 0x0000000000147947 */ /* 0x000fec0003800000 */
.L_x_1604:
[----:B------:R-:W2:Y:S02]  /*0eb0*/  LDG.E.64 R22, desc[UR36][R4.64] ;  /* 0x0000002404167981 */ /* 0x000ea4000c1e1b00 */
[----:B--2---:R0:W1:Y:S01]  /*0ec0*/  I2F.U64 R22, R22 ;  /* 0x0000001600167312 */ /* 0x0040620000301000 */
[----:B------:R-:W-:Y:S05]  /*0ed0*/  BRA `(.L_x_1584) ;  /* 0x0000000000087947 */ /* 0x000fea0003800000 */
.L_x_1603:
[----:B------:R-:W2:Y:S02]  /*0ee0*/  LDG.E R4, desc[UR36][R4.64] ;  /* 0x0000002404047981 */ /* 0x000ea4000c1e1900 */
[----:B--2---:R-:W-:-:S07]  /*0ef0*/  I2FP.F32.U32 R22, R4 ;  /* 0x0000000400167245 */ /* 0x004fce0000201000 */
.L_x_1584:
[----:B------:R-:W-:Y:S05]  /*0f00*/  BSYNC B6 ;  /* 0x0000000000067941 */ /* 0x000fea0003800000 */
.L_x_1578:
[----:B------:R-:W2:Y:S02]  /*0f10*/  S2R R16, SR_TID.X ;  /* 0x0000000000107919 */ /* 0x000ea40000002100 */
[----:B--2---:R-:W-:-:S07]  /*0f20*/  VIADD R16, R16, 0x80 ;  /* 0x0000008010107836 */ /* 0x004fce0000000000 */
.L_x_1577:
[----:B------:R-:W-:Y:S05]  /*0f30*/  BSYNC B7 ;  /* 0x0000000000077941 */ /* 0x000fea0003800000 */
.L_x_1576:
[----:B------:R-:W-:Y:S01]  /*0f40*/  ISETP.GE.AND P0, PT, R16, R17, PT ;  /* 0x000000111000720c */ /* 0x000fe20003f06270 */
[----:B------:R-:W-:-:S12]  /*0f50*/  BSSY B7, `(.L_x_1606) ;  /* 0x00000e8000077945 */ /* 0x000fd80003800000 */
[----:B------:R-:W-:Y:S05]  /*0f60*/  @P0 BRA `(.L_x_1607) ;  /* 0x0000000c00980947 */ /* 0x000fea0003800000 */
[----:B0---4-:R-:W0:Y:S01]  /*0f70*/  LDC.64 R4, c[0x0][0x220] ;  /* 0x00008800ff047b82 */ /* 0x011e220000000a00 */
[----:B------:R-:W-:Y:S01]  /*0f80*/  IMAD R0, R2, 0x200, R16 ;  /* 0x0000020002007824 */ /* 0x000fe200078e0210 */
[----:B------:R-:W-:Y:S01]  /*0f90*/  PRMT R6, R19, 0x9910, RZ ;  /* 0x0000991013067816 */ /* 0x000fe200000000ff */
[----:B------:R-:W-:Y:S01]  /*0fa0*/  ULDC UR4, c[0x0][0x230] ;  /* 0x00008c0000047ab9 */ /* 0x000fe20000000800 */
[----:B------:R-:W-:Y:S01]  /*0fb0*/  BSSY B6, `(.L_x_1608) ;  /* 0x00000e0000067945 */ /* 0x000fe20003800000 */
        /* <DEDUP_REMOVED lines=17> */
.L_x_1612:
[----:B------:R-:W2:Y:S02]  /*10d0*/  LDG.E.U8 R4, desc[UR36][R4.64] ;  /* 0x0000002404047981 */ /* 0x000ea4000c1e1100 */
[----:B--2---:R-:W-:Y:S01]  /*10e0*/  I2FP.F32.U32 R24, R4 ;  /* 0x0000000400187245 */ /* 0x004fe20000201000 */
[----:B------:R-:W-:Y:S06]  /*10f0*/  BRA `(.L_x_1614) ;  /* 0x0000000c002c7947 */ /* 0x000fec0003800000 */
.L_x_1611:
        /* <DEDUP_REMOVED lines=9> */
.L_x_1616:
[----:B------:R-:W2:Y:S02]  /*1190*/  LDG.E R4, desc[UR36][R4.64] ;  /* 0x0000002404047981 */ /* 0x000ea4000c1e1900 */
[----:B--2---:R-:W-:Y:S01]  /*11a0*/  I2FP.F32.S32 R24, R4 ;  /* 0x0000000400187245 */ /* 0x004fe20000201400 */
[----:B------:R-:W-:Y:S06]  /*11b0*/  BRA `(.L_x_1614) ;  /* 0x0000000800fc7947 */ /* 0x000fec0003800000 */
.L_x_1615:
[----:B------:R-:W2:Y:S02]  /*11c0*/  LDG.E.U16 R4, desc[UR36][R4.64] ;  /* 0x0000002404047981 */ /* 0x000ea4000c1e1500 */
[----:B--2---:R0:W2:Y:S01]  /*11d0*/  I2F.S16 R24, R4 ;  /* 0x0000000400187306 */ /* 0x0040a20000101400 */
[----:B------:R-:W-:Y:S05]  /*11e0*/  BRA `(.L_x_1614) ;  /* 0x0000000800f07947 */ /* 0x000fea0003800000 */
.L_x_1610:
        /* <DEDUP_REMOVED lines=8> */
.L_x_1618:
[----:B------:R-:W2:Y:S02]  /*1270*/  LDG.E.U16 R4, desc[UR36][R4.64] ;  /* 0x0000002404047981 */ /* 0x000ea4000c1e1500 */
[----:B--2---:R-:W-:Y:S01]  /*1280*/  HADD2.F32 R24, -RZ, R4.H0_H0 ;  /* 0x20000004ff187230 */ /* 0x004fe20000004100 */
[----:B------:R-:W-:Y:S06]  /*1290*/  BRA `(.L_x_1614) ;  /* 0x0000000800c47947 */ /* 0x000fec0003800000 */
.L_x_1617:
        /* <DEDUP_REMOVED lines=8> */
.L_x_1620:
[----:B------:R-:W2:Y:S02]  /*1320*/  LDG.E.U16 R4, desc[UR36][R4.64] ;  /* 0x0000002404047981 */ /* 0x000ea4000c1e1500 */
[----:B--2---:R-:W-:Y:S01]  /*1330*/  HADD2.F32 R24, -RZ, R4.H0_H0 ;  /* 0x20000004ff187230 */ /* 0x004fe20000004100 */
[----:B------:R-:W-:Y:S06]  /*1340*/  BRA `(.L_x_1614) ;  /* 0x0000000800987947 */ /* 0x000fec0003800000 */
.L_x_1619:
[----:B------:R-:W2:Y:S01]  /*1350*/  LDG.E.64 R4, desc[UR36][R4.64] ;  /* 0x0000002404047981 */ /* 0x000ea2000c1e1b00 */
[----:B------:R-:W-:Y:S01]  /*1360*/  UMOV UR4, 0xf0000000 ;  /* 0xf000000000047882 */ /* 0x000fe20000000000 */
[----:B------:R-:W-:Y:S01]  /*1370*/  UMOV UR5, 0x380fffff ;  /* 0x380fffff00057882 */ /* 0x000fe20000000000 */
[----:B--2---:R-:W0:Y:S01]  /*1380*/  F2F.F32.F64 R24, R4 ;  /* 0x0000000400187310 */ /* 0x004e220000301000 */
[----:B------:R-:W-:-:S14]  /*1390*/  DSETP.GEU.AND P0, PT, |R4|, UR4, PT ;  /* 0x0000000404007e2a */ /* 0x000fdc000bf0e200 */
[----:B0-----:R-:W-:Y:S01]  /*13a0*/  @!P0 FMUL R24, R24, 1.175494350822287508e-38 ;  /* 0x0080000018188820 */ /* 0x001fe20000400000 */
[----:B------:R-:W-:Y:S06]  /*13b0*/  BRA `(.L_x_1614) ;  /* 0x00000008007c7947 */ /* 0x000fec0003800000 */
.L_x_1609:
        /* <DEDUP_REMOVED lines=12> */
.L_x_1623:
[----:B------:R-:W2:Y:S01]  /*1480*/  LDG.E.64 R4, desc[UR36][R4.64] ;  /* 0x0000002404047981 */ /* 0x000ea2000c1e1b00 */
[----:B------:R-:W-:Y:S01]  /*1490*/  UMOV UR4, 0xf0000000 ;  /* 0xf000000000047882 */ /* 0x000fe20000000000 */
[----:B------:R-:W-:Y:S01]  /*14a0*/  UMOV UR5, 0x380fffff ;  /* 0x380fffff00057882 */ /* 0x000fe20000000000 */
[----:B--2---:R-:W0:Y:S01]  /*14b0*/  F2F.F32.F64 R24, R4 ;  /* 0x0000000400187310 */ /* 0x004e220000301000 */
[----:B------:R-:W-:-:S14]  /*14c0*/  DSETP.GEU.AND P0, PT, |R4|, UR4, PT ;  /* 0x0000000404007e2a */ /* 0x000fdc000bf0e200 */
[----:B0-----:R-:W-:Y:S01]  /*14d0*/  @!P0 FMUL R24, R24, 1.175494350822287508e-38 ;  /* 0x0080000018188820 */ /* 0x001fe20000400000 */
[----:B------:R-:W-:Y:S06]  /*14e0*/  BRA `(.L_x_1614) ;  /* 0x0000000800307947 */ /* 0x000fec0003800000 */
.L_x_1622:
        /* <DEDUP_REMOVED lines=26> */
.L_x_1625:
        /* <DEDUP_REMOVED lines=13> */
.L_x_1624:
[----:B------:R-:W2:Y:S02]  /*1760*/  LDG.E.U16 R4, desc[UR36][R4.64] ;  /* 0x0000002404047981 */ /* 0x000ea4000c1e1500 */
[----:B--2---:R-:W-:Y:S01]  /*1770*/  IMAD.U32 R24, R4, 0x10000, RZ ;  /* 0x0001000004187824 */ /* 0x004fe200078e00ff */
[----:B------:R-:W-:Y:S06]  /*1780*/  BRA `(.L_x_1614) ;  /* 0x0000000400887947 */ /* 0x000fec0003800000 */
.L_x_1621:
        /* <DEDUP_REMOVED lines=11> */
.L_x_1628:
        /* <DEDUP_REMOVED lines=20> */
.L_x_1630:
[----:B------:R-:W-:Y:S05]  /*1980*/  BSYNC B0 ;  /* 0x0000000000007941 */ /* 0x000fea0003800000 */
.L_x_1629:
[----:B------:R-:W-:Y:S01]  /*1990*/  IMAD.SHL.U32 R3, R3, 0x100000, RZ ;  /* 0x0010000003037824 */ /* 0x000fe200078e00ff */
[----:B------:R-:W-:-:S04]  /*19a0*/  LEA R5, R0, 0x3b800000, 0x17 ;  /* 0x3b80000000057811 */ /* 0x000fc800078eb8ff */
[----:B------:R-:W-:Y:S01]  /*19b0*/  LOP3.LUT R24, R5, R3, R24, 0xfe, !PT ;  /* 0x0000000305187212 */ /* 0x000fe200078efe18 */
[----:B------:R-:W-:Y:S06]  /*19c0*/  BRA `(.L_x_1614) ;  /* 0x0000000000f87947 */ /* 0x000fec0003800000 */
.L_x_1627:
        /* <DEDUP_REMOVED lines=20> */
.L_x_1632:
[----:B------:R-:W-:Y:S05]  /*1b10*/  BSYNC B0 ;  /* 0x0000000000007941 */ /* 0x000fea0003800000 */
.L_x_1631:
[----:B------:R-:W-:Y:S01]  /*1b20*/  IMAD.SHL.U32 R3, R3, 0x200000, RZ ;  /* 0x0020000003037824 */ /* 0x000fe200078e00ff */
[----:B------:R-:W-:-:S04]  /*1b30*/  LEA R5, R0, 0x37800000, 0x17 ;  /* 0x3780000000057811 */ /* 0x000fc800078eb8ff */
[----:B------:R-:W-:Y:S01]  /*1b40*/  LOP3.LUT R24, R5, R3, R24, 0xfe, !PT ;  /* 0x0000000305187212 */ /* 0x000fe200078efe18 */
[----:B------:R-:W-:Y:S06]  /*1b50*/  BRA `(.L_x_1614) ;  /* 0x0000000000947947 */ /* 0x000fec0003800000 */
.L_x_1626:
        /* <DEDUP_REMOVED lines=14> */
.L_x_1613:
        /* <DEDUP_REMOVED lines=15> */
[----:B01-3-5:R-:W-:Y:S05]  /*1d30*/  CALL.ABS.NOINC R14 ;  /* 0x000000000e007343 */ /* 0x02bfea0003c00000 */
.L_x_1635:
[----:B------:R-:W-:Y:S01]  /*1d40*/  IMAD.MOV.U32 R24, RZ, RZ, RZ ;  /* 0x000000ffff187224 */ /* 0x000fe200078e00ff */
[----:B------:R-:W-:Y:S06]  /*1d50*/  BRA `(.L_x_1614) ;  /* 0x0000000000147947 */ /* 0x000fec0003800000 */
.L_x_1634:
[----:B------:R-:W2:Y:S02]  /*1d60*/  LDG.E.64 R24, desc[UR36][R4.64] ;  /* 0x0000002404187981 */ /* 0x000ea4000c1e1b00 */
[----:B--2---:R0:W2:Y:S01]  /*1d70*/  I2F.U64 R24, R24 ;  /* 0x0000001800187312 */ /* 0x0040a20000301000 */
[----:B------:R-:W-:Y:S05]  /*1d80*/  BRA `(.L_x_1614) ;  /* 0x0000000000087947 */ /* 0x000fea0003800000 */
.L_x_1633:
[----:B------:R-:W2:Y:S02]  /*1d90*/  LDG.E R4, desc[UR36][R4.64] ;  /* 0x0000002404047981 */ /* 0x000ea4000c1e1900 */
[----:B--2---:R-:W-:-:S07]  /*1da0*/  I2FP.F32.U32 R24, R4 ;  /* 0x0000000400187245 */ /* 0x004fce0000201000 */
.L_x_1614:
[----:B------:R-:W-:Y:S05]  /*1db0*/  BSYNC B6 ;  /* 0x0000000000067941 */ /* 0x000fea0003800000 */
.L_x_1608:
[----:B------:R-:W-:-:S07]  /*1dc0*/  VIADD R16, R16, 0x80 ;  /* 0x0000008010107836 */ /* 0x000fce0000000000 */
.L_x_1607:
[----:B------:R-:W-:Y:S05]  /*1dd0*/  BSYNC B7 ;  /* 0x0000000000077941 */ /* 0x000fea0003800000 */
.L_x_1606:
[----:B------:R-:W-:Y:S01]  /*1de0*/  ISETP.GE.AND P0, PT, R16, R17, PT ;  /* 0x000000111000720c */ /* 0x000fe20003f06270 */
[----:B------:R-:W-:Y:S01]  /*1df0*/  BSSY B7, `(.L_x_1636) ;  /* 0x00000ea000077945 */ /* 0x000fe20003800000 */
[----:B0-----:R-:W-:Y:S02]  /*1e00*/  IMAD.MOV.U32 R23, RZ, RZ, RZ ;  /* 0x000000ffff177224 */ /* 0x001fe400078e00ff */
[----:B------:R-:W-:-:S09]  /*1e10*/  IMAD.MOV.U32 R18, RZ, RZ, RZ ;  /* 0x000000ffff127224 */ /* 0x000fd200078e00ff */
[----:B------:R-:W-:Y:S05]  /*1e20*/  @P0 BRA `(.L_x_1637) ;  /* 0x0000000c00980947 */ /* 0x000fea0003800000 */
[----:B--2-4-:R-:W0:Y:S01]  /*1e30*/  LDC.64 R4, c[0x0][0x220] ;  /* 0x00008800ff047b82 */ /* 0x014e220000000a00 */
        /* <DEDUP_REMOVED lines=19> */
[----:B--2---:R0:W2:Y:S01]  /*1f70*/  I2F.S16 R18, R4 ;  /* 0x0000000400127306 */ /* 0x0040a20000101400 */
[----:B------:R-:W-:Y:S05]  /*1f80*/  BRA `(.L_x_1644) ;  /* 0x0000000c00387947 */ /* 0x000fea0003800000 */
.L_x_1642:
[----:B------:R-:W2:Y:S02]  /*1f90*/  LDG.E.U8 R4, desc[UR36][R4.64] ;  /* 0x0000002404047981 */ /* 0x000ea4000c1e1100 */
[----:B--2---:R-:W-:Y:S01]  /*1fa0*/  I2FP.F32.U32 R18, R4 ;  /* 0x0000000400127245 */ /* 0x004fe20000201000 */
[----:B------:R-:W-:Y:S06]  /*1fb0*/  BRA `(.L_x_1644) ;  /* 0x0000000c002c7947 */ /* 0x000fec0003800000 */
.L_x_1641:
        /* <DEDUP_REMOVED lines=9> */
.L_x_1646:
[----:B------:R-:W2:Y:S02]  /*2050*/  LDG.E R4, desc[UR36][R4.64] ;  /* 0x0000002404047981 */ /* 0x000ea4000c1e1900 */
[----:B--2---:R-:W-:Y:S01]  /*2060*/  I2FP.F32.S32 R18, R4 ;  /* 0x0000000400127245 */ /* 0x004fe20000201400 */
[----:B------:R-:W-:Y:S06]  /*2070*/  BRA `(.L_x_1644) ;  /* 0x0000000800fc7947 */ /* 0x000fec0003800000 */
.L_x_1645:
[----:B------:R-:W2:Y:S02]  /*2080*/  LDG.E.U16 R4, desc[UR36][R4.64] ;  /* 0x0000002404047981 */ /* 0x000ea4000c1e1500 */
[----:B--2---:R4:W0:Y:S01]  /*2090*/  I2F.S16 R18, R4 ;  /* 0x0000000400127306 */ /* 0x0048220000101400 */
[----:B------:R-:W-:Y:S05]  /*20a0*/  BRA `(.L_x_1644) ;  /* 0x0000000800f07947 */ /* 0x000fea0003800000 */
.L_x_1640:
        /* <DEDUP_REMOVED lines=8> */
.L_x_1648:
[----:B------:R-:W2:Y:S02]  /*2130*/  LDG.E.U16 R4, desc[UR36][R4.64] ;  /* 0x0000002404047981 */ /* 0x000ea4000c1e1500 */
[----:B--2---:R-:W-:Y:S01]  /*2140*/  HADD2.F32 R18, -RZ, R4.H0_H0 ;  /* 0x20000004ff127230 */ /* 0x004fe20000004100 */
[----:B------:R-:W-:Y:S06]  /*2150*/  BRA `(.L_x_1644) ;  /* 0x0000000800c47947 */ /* 0x000fec0003800000 */
.L_x_1647:
        /* <DEDUP_REMOVED lines=8> */
.L_x_1650:
[----:B------:R-:W2:Y:S02]  /*21e0*/  LDG.E.U16 R4, desc[UR36][R4.64] ;  /* 0x0000002404047981 */ /* 0x000ea4000c1e1500 */
[----:B--2---:R-:W-:Y:S01]  /*21f0*/  HADD2.F32 R18, -RZ, R4.H0_H0 ;  /* 0x20000004ff127230 */ /* 0x004fe20000004100 */
[----:B------:R-:W-:Y:S06]  /*2200*/  BRA `(.L_x_1644) ;  /* 0x0000000800987947 */ /* 0x000fec0003800000 */
.L_x_1649:
[----:B------:R-:W2:Y:S01]  /*2210*/  LDG.E.64 R4, desc[UR36][R4.64] ;  /* 0x0000002404047981 */ /* 0x000ea2000c1e1b00 */
[----:B------:R-:W-:Y:S01]  /*2220*/  UMOV UR4, 0xf0000000 ;  /* 0xf000000000047882 */ /* 0x000fe20000000000 */
[----:B------:R-:W-:Y:S01]  /*2230*/  UMOV UR5, 0x380fffff ;  /* 0x380fffff00057882 */ /* 0x000fe20000000000 */
[----:B--2---:R-:W0:Y:S01]  /*2240*/  F2F.F32.F64 R18, R4 ;  /* 0x0000000400127310 */ /* 0x004e220000301000 */
[----:B------:R-:W-:-:S14]  /*2250*/  DSETP.GEU.AND P0, PT, |R4|, UR4, PT ;  /* 0x0000000404007e2a */ /* 0x000fdc000bf0e200 */
[----:B0-----:R-:W-:Y:S01]  /*2260*/  @!P0 FMUL R18, R18, 1.175494350822287508e-38 ;  /* 0x0080000012128820 */ /* 0x001fe20000400000 */
[----:B------:R-:W-:Y:S06]  /*2270*/  BRA `(.L_x_1644) ;  /* 0x00000008007c7947 */ /* 0x000fec0003800000 */
.L_x_1639:
        /* <DEDUP_REMOVED lines=12> */
.L_x_1653:
[----:B------:R-:W2:Y:S01]  /*2340*/  LDG.E.64 R4, desc[UR36][R4.64] ;  /* 0x0000002404047981 */ /* 0x000ea2000c1e1b00 */
[----:B------:R-:W-:Y:S01]  /*2350*/  UMOV UR4, 0xf0000000 ;  /* 0xf000000000047882 */ /* 0x000fe20000000000 */
[----:B------:R-:W-:Y:S01]  /*2360*/  UMOV UR5, 0x380fffff ;  /* 0x380fffff00057882 */ /* 0x000fe20000000000 */
[----:B--2---:R-:W0:Y:S01]  /*2370*/  F2F.F32.F64 R18, R4 ;  /* 0x0000000400127310 */ /* 0x004e220000301000 */
[----:B------:R-:W-:-:S14]  /*2380*/  DSETP.GEU.AND P0, PT, |R4|, UR4, PT ;  /* 0x0000000404007e2a */ /* 0x000fdc000bf0e200 */
[----:B0-----:R-:W-:Y:S01]  /*2390*/  @!P0 FMUL R18, R18, 1.175494350822287508e-38 ;  /* 0x0080000012128820 */ /* 0x001fe20000400000 */
[----:B------:R-:W-:Y:S06]  /*23a0*/  BRA `(.L_x_1644) ;  /* 0x0000000800307947 */ /* 0x000fec0003800000 */
.L_x_1652:
        /* <DEDUP_REMOVED lines=26> */
.L_x_1655:
        /* <DEDUP_REMOVED lines=13> */
.L_x_1654:
[----:B------:R-:W2:Y:S02]  /*2620*/  LDG.E.U16 R4, desc[UR36][R4.64] ;  /* 0x0000002404047981 */ /* 0x000ea4000c1e1500 */
[----:B--2---:R-:W-:Y:S01]  /*2630*/  IMAD.U32 R18, R4, 0x10000, RZ ;  /* 0x0001000004127824 */ /* 0x004fe200078e00ff */
[----:B------:R-:W-:Y:S06]  /*2640*/  BRA `(.L_x_1644) ;  /* 0x0000000400887947 */ /* 0x000fec0003800000 */
.L_x_1651:
        /* <DEDUP_REMOVED lines=11> */
.L_x_1658:
        /* <DEDUP_REMOVED lines=20> */
.L_x_1660:
[----:B------:R-:W-:Y:S05]  /*2840*/  BSYNC B0 ;  /* 0x0000000000007941 */ /* 0x000fea0003800000 */
.L_x_1659:
[----:B------:R-:W-:Y:S01]  /*2850*/  IMAD.SHL.U32 R3, R3, 0x100000, RZ ;  /* 0x0010000003037824 */ /* 0x000fe200078e00ff */
[----:B------:R-:W-:-:S04]  /*2860*/  LEA R5, R0, 0x3b800000, 0x17 ;  /* 0x3b80000000057811 */ /* 0x000fc800078eb8ff */
[----:B------:R-:W-:Y:S01]  /*2870*/  LOP3.LUT R18, R5, R3, R18, 0xfe, !PT ;  /* 0x0000000305127212 */ /* 0x000fe200078efe12 */
[----:B------:R-:W-:Y:S06]  /*2880*/  BRA `(.L_x_1644) ;  /* 0x0000000000f87947 */ /* 0x000fec0003800000 */
.L_x_1657:
        /* <DEDUP_REMOVED lines=20> */
.L_x_1662:
[----:B------:R-:W-:Y:S05]  /*29d0*/  BSYNC B0 ;  /* 0x0000000000007941 */ /* 0x000fea0003800000 */
.L_x_1661:
[----:B------:R-:W-:Y:S01]  /*29e0*/  IMAD.SHL.U32 R3, R3, 0x200000, RZ ;  /* 0x0020000003037824 */ /* 0x000fe200078e00ff */
[----:B------:R-:W-:-:S04]  /*29f0*/  LEA R5, R0, 0x37800000, 0x17 ;  /* 0x3780000000057811 */ /* 0x000fc800078eb8ff */
[----:B------:R-:W-:Y:S01]  /*2a00*/  LOP3.LUT R18, R5, R3, R18, 0xfe, !PT ;  /* 0x0000000305127212 */ /* 0x000fe200078efe12 */
[----:B------:R-:W-:Y:S06]  /*2a10*/  BRA `(.L_x_1644) ;  /* 0x0000000000947947 */ /* 0x000fec0003800000 */
.L_x_1656:
        /* <DEDUP_REMOVED lines=14> */
.L_x_1643:
        /* <DEDUP_REMOVED lines=16> */
.L_x_1665:
[----:B------:R-:W-:Y:S01]  /*2c00*/  IMAD.MOV.U32 R18, RZ, RZ, RZ ;  /* 0x000000ffff127224 */ /* 0x000fe200078e00ff */
[----:B------:R-:W-:Y:S06]  /*2c10*/  BRA `(.L_x_1644) ;  /* 0x0000000000147947 */ /* 0x000fec0003800000 */
.L_x_1664:
[----:B------:R-:W2:Y:S02]  /*2c20*/  LDG.E.64 R4, desc[UR36][R4.64] ;  /* 0x0000002404047981 */ /* 0x000ea4000c1e1b00 */
[----:B--2---:R0:W2:Y:S01]  /*2c30*/  I2F.U64 R18, R4 ;  /* 0x0000000400127312 */ /* 0x0040a20000301000 */
[----:B------:R-:W-:Y:S05]  /*2c40*/  BRA `(.L_x_1644) ;  /* 0x0000000000087947 */ /* 0x000fea0003800000 */
.L_x_1663:
[----:B------:R-:W2:Y:S02]  /*2c50*/  LDG.E R4, desc[UR36][R4.64] ;  /* 0x0000002404047981 */ /* 0x000ea4000c1e1900 */
[----:B--2---:R-:W-:-:S07]  /*2c60*/  I2FP.F32.U32 R18, R4 ;  /* 0x0000000400127245 */ /* 0x004fce0000201000 */
.L_x_1644:
[----:B------:R-:W-:Y:S05]  /*2c70*/  BSYNC B6 ;  /* 0x0000000000067941 */ /* 0x000fea0003800000 */
.L_x_1638:
[----:B------:R-:W-:-:S07]  /*2c80*/  VIADD R16, R16, 0x80 ;  /* 0x0000008010107836 */ /* 0x000fce0000000000 */
.L_x_1637:
[----:B------:R-:W-:Y:S05]  /*2c90*/  BSYNC B7 ;  /* 0x0000000000077941 */ /* 0x000fea0003800000 */
.L_x_1636:
[----:B------:R-:W-:Y:S01]  /*2ca0*/  ISETP.GE.AND P0, PT, R16, R17, PT ;  /* 0x000000111000720c */ /* 0x000fe20003f06270 */
[----:B------:R-:W-:-:S12]  /*2cb0*/  BSSY B6, `(.L_x_1666) ;  /* 0x00000e1000067945 */ /* 0x000fd80003800000 */
[----:B------:R-:W-:Y:S05]  /*2cc0*/  @P0 BRA `(.L_x_1667) ;  /* 0x0000000c007c0947 */ /* 0x000fea0003800000 */
[----:B0-2-4-:R-:W0:Y:S01]  /*2cd0*/  LDC.64 R4, c[0x0][0x220] ;  /* 0x00008800ff047b82 */ /* 0x015e220000000a00 */
        /* <DEDUP_REMOVED lines=19> */
.L_x_1671:
[----:B------:R-:W2:Y:S02]  /*2e10*/  LDG.E.U8 R4, desc[UR36][R4.64] ;  /* 0x0000002404047981 */ /* 0x000ea4000c1e1100 */
[----:B--2---:R-:W-:Y:S01]  /*2e20*/  I2FP.F32.U32 R23, R4 ;  /* 0x0000000400177245 */ /* 0x004fe20000201000 */
[----:B------:R-:W-:Y:S06]  /*2e30*/  BRA `(.L_x_1667) ;  /* 0x0000000c00207947 */ /* 0x000fec0003800000 */
.L_x_1670:
        /* <DEDUP_REMOVED lines=9> */
.L_x_1674:
[----:B------:R-:W2:Y:S02]  /*2ed0*/  LDG.E R4, desc[UR36][R4.64] ;  /* 0x0000002404047981 */ /* 0x000ea4000c1e1900 */
[----:B--2---:R-:W-:Y:S01]  /*2ee0*/  I2FP.F32.S32 R23, R4 ;  /* 0x0000000400177245 */ /* 0x004fe20000201400 */
[----:B------:R-:W-:Y:S06]  /*2ef0*/  BRA `(.L_x_1667) ;  /* 0x0000000800f07947 */ /* 0x000fec0003800000 */
.L_x_1673:
[----:B------:R-:W2:Y:S02]  /*2f00*/  LDG.E.U16 R4, desc[UR36][R4.64] ;  /* 0x0000002404047981 */ /* 0x000ea4000c1e1500 */
[----:B--2---:R0:W2:Y:S01]  /*2f10*/  I2F.S16 R23, R4 ;  /* 0x0000000400177306 */ /* 0x0040a20000101400 */
[----:B------:R-:W-:Y:S05]  /*2f20*/  BRA `(.L_x_1667) ;  /* 0x0000000800e47947 */ /* 0x000fea0003800000 */
.L_x_1669:
        /* <DEDUP_REMOVED lines=8> */
.L_x_1676:
[----:B------:R-:W2:Y:S02]  /*2fb0*/  LDG.E.U16 R4, desc[UR36][R4.64] ;  /* 0x0000002404047981 */ /* 0x000ea4000c1e1500 */
[----:B--2---:R-:W-:Y:S01]  /*2fc0*/  HADD2.F32 R23, -RZ, R4.H0_H0 ;  /* 0x20000004ff177230 */ /* 0x004fe20000004100 */
[----:B------:R-:W-:Y:S06]  /*2fd0*/  BRA `(.L_x_1667) ;  /* 0x0000000800b87947 */ /* 0x000fec0003800000 */
.L_x_1675:
        /* <DEDUP_REMOVED lines=8> */
.L_x_1678:
[----:B------:R-:W2:Y:S02]  /*3060*/  LDG.E.U16 R4, desc[UR36][R4.64] ;  /* 0x0000002404047981 */ /* 0x000ea4000c1e1500 */
[----:B--2---:R-:W-:Y:S01]  /*3070*/  HADD2.F32 R23, -RZ, R4.H0_H0 ;  /* 0x20000004ff177230 */ /* 0x004fe20000004100 */
[----:B------:R-:W-:Y:S06]  /*3080*/  BRA `(.L_x_1667) ;  /* 0x00000008008c7947 */ /* 0x000fec0003800000 */
.L_x_1677:
[----:B------:R-:W2:Y:S01]  /*3090*/  LDG.E.64 R4, desc[UR36][R4.64] ;  /* 0x0000002404047981 */ /* 0x000ea2000c1e1b00 */
[----:B------:R-:W-:Y:S01]  /*30a0*/  UMOV UR4, 0xf0000000 ;  /* 0xf000000000047882 */ /* 0x000fe20000000000 */
[----:B------:R-:W-:Y:S01]  /*30b0*/  UMOV UR5, 0x380fffff ;  /* 0x380fffff00057882 */ /* 0x000fe20000000000 */
[----:B--2---:R-:W0:Y:S01]  /*30c0*/  F2F.F32.F64 R23, R4 ;  /* 0x0000000400177310 */ /* 0x004e220000301000 */
[----:B------:R-:W-:-:S14]  /*30d0*/  DSETP.GEU.AND P0, PT, |R4|, UR4, PT ;  /* 0x0000000404007e2a */ /* 0x000fdc000bf0e200 */
[----:B0-----:R-:W-:Y:S01]  /*30e0*/  @!P0 FMUL R23, R23, 1.175494350822287508e-38 ;  /* 0x0080000017178820 */ /* 0x001fe20000400000 */
[----:B------:R-:W-:Y:S06]  /*30f0*/  BRA `(.L_x_1667) ;  /* 0x0000000800707947 */ /* 0x000fec0003800000 */
.L_x_1668:
        /* <DEDUP_REMOVED lines=12> */
.L_x_1681:
[----:B------:R-:W2:Y:S01]  /*31c0*/  LDG.E.64 R4, desc[UR36][R4.64] ;  /* 0x0000002404047981 */ /* 0x000ea2000c1e1b00 */
[----:B------:R-:W-:Y:S01]  /*31d0*/  UMOV UR4, 0xf0000000 ;  /* 0xf000000000047882 */ /* 0x000fe20000000000 */
[----:B------:R-:W-:Y:S01]  /*31e0*/  UMOV UR5, 0x380fffff ;  /* 0x380fffff00057882 */ /* 0x000fe20000000000 */
[----:B--2---:R-:W0:Y:S01]  /*31f0*/  F2F.F32.F64 R23, R4 ;  /* 0x0000000400177310 */ /* 0x004e220000301000 */
[----:B------:R-:W-:-:S14]  /*3200*/  DSETP.GEU.AND P0, PT, |R4|, UR4, PT ;  /* 0x0000000404007e2a */ /* 0x000fdc000bf0e200 */
[----:B0-----:R-:W-:Y:S01]  /*3210*/  @!P0 FMUL R23, R23, 1.175494350822287508e-38 ;  /* 0x0080000017178820 */ /* 0x001fe20000400000 */
[----:B------:R-:W-:Y:S06]  /*3220*/  BRA `(.L_x_1667) ;  /* 0x0000000800247947 */ /* 0x000fec0003800000 */
.L_x_1680:
        /* <DEDUP_REMOVED lines=26> */
.L_x_1683:
        /* <DEDUP_REMOVED lines=11> */
[----:B------:R-:W-:Y:S01]  /*3480*/  LOP3.LUT R23, R23, 0x80000000, R0, 0xf8, !PT ;  /* 0x8000000017177812 */ /* 0x000fe200078ef800 */
[----:B------:R-:W-:Y:S06]  /*3490*/  BRA `(.L_x_1667) ;  /* 0x0000000400887947 */ /* 0x000fec0003800000 */
.L_x_1682:
[----:B------:R-:W2:Y:S02]  /*34a0*/  LDG.E.U16 R4, desc[UR36][R4.64] ;  /* 0x0000002404047981 */ /* 0x000ea4000c1e1500 */
[----:B--2---:R-:W-:Y:S01]  /*34b0*/  IMAD.U32 R23, R4, 0x10000, RZ ;  /* 0x0001000004177824 */ /* 0x004fe200078e00ff */
[----:B------:R-:W-:Y:S06]  /*34c0*/  BRA `(.L_x_1667) ;  /* 0x00000004007c7947 */ /* 0x000fec0003800000 */
.L_x_1679:
        /* <DEDUP_REMOVED lines=11> */
.L_x_1686:
[----:B------:R-:W2:Y:S02]  /*3580*/  LDG.E.U8 R3, desc[UR36][R4.64] ;  /* 0x0000002404037981 */ /* 0x000ea4000c1e1100 */
        /* <DEDUP_REMOVED lines=18> */
.L_x_1688:
[----:B------:R-:W-:Y:S05]  /*36b0*/  BSYNC B0 ;  /* 0x0000000000007941 */ /* 0x000fea0003800000 */
.L_x_1687:
[----:B------:R-:W-:Y:S01]  /*36c0*/  IMAD.SHL.U32 R3, R3, 0x100000, RZ ;  /* 0x0010000003037824 */ /* 0x000fe200078e00ff */
[----:B------:R-:W-:-:S04]  /*36d0*/  LEA R0, R0, 0x3b800000, 0x17 ;  /* 0x3b80000000007811 */ /* 0x000fc800078eb8ff */
[----:B------:R-:W-:Y:S01]  /*36e0*/  LOP3.LUT R23, R0, R3, R23, 0xfe, !PT ;  /* 0x0000000300177212 */ /* 0x000fe200078efe17 */
[----:B------:R-:W-:Y:S06]  /*36f0*/  BRA `(.L_x_1667) ;  /* 0x0000000000f07947 */ /* 0x000fec0003800000 */
.L_x_1685:
        /* <DEDUP_REMOVED lines=19> */
.L_x_1690:
[----:B------:R-:W-:Y:S05]  /*3830*/  BSYNC B0 ;  /* 0x0000000000007941 */ /* 0x000fea0003800000 */
.L_x_1689:
[----:B------:R-:W-:Y:S01]  /*3840*/  IMAD.SHL.U32 R3, R3, 0x200000, RZ ;  /* 0x0020000003037824 */ /* 0x000fe200078e00ff */
[----:B------:R-:W-:-:S04]  /*3850*/  LEA R0, R0, 0x37800000, 0x17 ;  /* 0x3780000000007811 */ /* 0x000fc800078eb8ff */
[----:B------:R-:W-:Y:S01]  /*3860*/  LOP3.LUT R23, R0, R3, R23, 0xfe, !PT ;  /* 0x0000000300177212 */ /* 0x000fe200078efe17 */
[----:B------:R-:W-:Y:S06]  /*3870*/  BRA `(.L_x_1667) ;  /* 0x0000000000907947 */ /* 0x000fec0003800000 */
.L_x_1684:
        /* <DEDUP_REMOVED lines=14> */
.L_x_1672:
        /* <DEDUP_REMOVED lines=16> */
.L_x_1693:
[----:B------:R-:W-:Y:S05]  /*3a60*/  BRA `(.L_x_1667) ;  /* 0x0000000000147947 */ /* 0x000fea0003800000 */
.L_x_1692:
[----:B------:R-:W2:Y:S02]  /*3a70*/  LDG.E.64 R4, desc[UR36][R4.64] ;  /* 0x0000002404047981 */ /* 0x000ea4000c1e1b00 */
[----:B--2---:R0:W2:Y:S01]  /*3a80*/  I2F.U64 R23, R4 ;  /* 0x0000000400177312 */ /* 0x0040a20000301000 */
[----:B------:R-:W-:Y:S05]  /*3a90*/  BRA `(.L_x_1667) ;  /* 0x0000000000087947 */ /* 0x000fea0003800000 */
.L_x_1691:
[----:B------:R-:W2:Y:S02]  /*3aa0*/  LDG.E R4, desc[UR36][R4.64] ;  /* 0x0000002404047981 */ /* 0x000ea4000c1e1900 */
[----:B--2---:R-:W-:-:S07]  /*3ab0*/  I2FP.F32.U32 R23, R4 ;  /* 0x0000000400177245 */ /* 0x004fce0000201000 */
.L_x_1667:
[----:B------:R-:W-:Y:S05]  /*3ac0*/  BSYNC B6 ;  /* 0x0000000000067941 */ /* 0x000fea0003800000 */
.L_x_1666:
[----:B------:R-:W0:Y:S01]  /*3ad0*/  S2R R19, SR_TID.X ;  /* 0x0000000000137919 */ /* 0x000e220000002100 */
[----:B------:R-:W1:Y:S01]  /*3ae0*/  LDC.U8 R16, c[0x0][0x234] ;  /* 0x00008d00ff107b82 */ /* 0x000e620000000000 */
[----:B------:R-:W-:Y:S01]  /*3af0*/  BSSY B0, `(.L_x_1694) ;  /* 0x0000024000007945 */ /* 0x000fe20003800000 */
[CC--:B0-----:R-:W-:Y:S01]  /*3b00*/  ISETP.GE.AND P2, PT, R19.reuse, R17.reuse, PT ;  /* 0x000000111300720c */ /* 0x0c1fe20003f46270 */
[C---:B------:R-:W-:Y:S02]  /*3b10*/  VIADD R0, R19.reuse, 0x100 ;  /* 0x0000010013007836 */ /* 0x040fe40000000000 */
[C---:B--2-4-:R-:W-:Y:S02]  /*3b20*/  VIADD R4, R19.reuse, 0x180 ;  /* 0x0000018013047836 */ /* 0x054fe40000000000 */
[----:B------:R-:W-:Y:S01]  /*3b30*/  VIADD R26, R19, 0x80 ;  /* 0x00000080131a7836 */ /* 0x000fe20000000000 */
[-C--:B------:R-:W-:Y:S02]  /*3b40*/  ISETP.GE.AND P0, PT, R0, R17.reuse, PT ;  /* 0x000000110000720c */ /* 0x080fe40003f06270 */
[----:B------:R-:W-:-:S02]  /*3b50*/  ISETP.GE.AND P1, PT, R4, R17, PT ;  /* 0x000000110400720c */ /* 0x000fc40003f26270 */
[----:B------:R-:W-:-:S03]  /*3b60*/  ISETP.GE.AND P3, PT, R26, R17, PT ;  /* 0x000000111a00720c */ /* 0x000fc60003f66270 */
[----:B------:R-:W-:Y:S10]  /*3b70*/  @P2 BRA `(.L_x_1695) ;  /* 0x00000000006c2947 */ /* 0x000ff40003800000 */
[----:B------:R-:W-:Y:S02]  /*3b80*/  IMAD.MOV.U32 R0, RZ, RZ, 0x3f000000 ;  /* 0x3f000000ff007424 */ /* 0x000fe400078e00ff */
[C---:B-1-3-5:R-:W-:Y:S01]  /*3b90*/  FADD.FTZ R3, |R22|.reuse, -RZ ;  /* 0x800000ff16037221 */ /* 0x06afe20000010200 */
[C---:B------:R-:W-:Y:S02]  /*3ba0*/  FSETP.GT.FTZ.AND P4, PT, |R22|.reuse, 0.56000000238418579102, PT ;  /* 0x3f0f5c291600780b */ /* 0x040fe40003f94200 */
[----:B------:R-:W-:Y:S01]  /*3bb0*/  FSETP.NEU.FTZ.AND P5, PT, |R22|, 1, PT ;  /* 0x3f8000001600780b */ /* 0x000fe20003fbd200 */
[----:B------:R-:W-:-:S04]  /*3bc0*/  FFMA.FTZ R0, -R3, R0, 0.5 ;  /* 0x3f00000003007423 */ /* 0x000fc80000010100 */
[----:B------:R-:W0:Y:S02]  /*3bd0*/  MUFU.RSQ R5, R0 ;  /* 0x0000000000057308 */ /* 0x000e240000001400 */
[----:B0-----:R-:W-:Y:S01]  /*3be0*/  FMUL.FTZ R4, R0, R5 ;  /* 0x0000000500047220 */ /* 0x001fe20000410000 */
        /* <DEDUP_REMOVED lines=19> */
[----:B------:R-:W-:-:S07]  /*3d20*/  @P4 FADD.FTZ R4, R4, R4 ;  /* 0x0000000404044221 */ /* 0x000fce0000010000 */
.L_x_1695:
[----:B------:R-:W-:Y:S05]  /*3d30*/  BSYNC B0 ;  /* 0x0000000000007941 */ /* 0x000fea0003800000 */
.L_x_1694:
[----:B------:R-:W-:Y:S04]  /*3d40*/  BSSY B0, `(.L_x_1696) ;  /* 0x000001d000007945 */ /* 0x000fe80003800000 */
[----:B------:R-:W-:Y:S05]  /*3d50*/  @P3 BRA `(.L_x_1697) ;  /* 0x00000000006c3947 */ /* 0x000fea0003800000 */
[----:B------:R-:W-:Y:S02]  /*3d60*/  IMAD.MOV.U32 R0, RZ, RZ, 0x3f000000 ;  /* 0x3f000000ff007424 */ /* 0x000fe400078e00ff */
[C---:B-----5:R-:W-:Y:S01]  /*3d70*/  FADD.FTZ R3, |R24|.reuse, -RZ ;  /* 0x800000ff18037221 */ /* 0x060fe20000010200 */
        /* <DEDUP_REMOVED lines=19> */
[----:B-1-3--:R-:W-:Y:S01]  /*3eb0*/  FFMA.FTZ R22, R3, R0, R3 ;  /* 0x0000000003167223 */ /* 0x00afe20000010003 */
[----:B------:R-:W-:-:S03]  /*3ec0*/  IMAD.MOV.U32 R0, RZ, RZ, 0x3fd774eb ;  /* 0x3fd774ebff007424 */ /* 0x000fc600078e00ff */
[----:B------:R-:W-:-:S05]  /*3ed0*/  FADD.FTZ R3, -R22, -RZ ;  /* 0x800000ff16037221 */ /* 0x000fca0000010100 */
[----:B------:R-:W-:-:S05]  /*3ee0*/  FSEL R3, R22, R3, P3 ;  /* 0x0000000316037208 */ /* 0x000fca0001800000 */
[----:B------:R-:W-:-:S04]  /*3ef0*/  @!P4 FFMA.FTZ R22, R0, 0.93318945169448852539, R3 ;  /* 0x3f6ee5810016c823 */ /* 0x000fc80000010003 */
[----:B------:R-:W-:-:S07]  /*3f00*/  @P3 FADD.FTZ R22, R22, R22 ;  /* 0x0000001616163221 */ /* 0x000fce0000010000 */
.L_x_1697:
[----:B------:R-:W-:Y:S05]  /*3f10*/  BSYNC B0 ;  /* 0x0000000000007941 */ /* 0x000fea0003800000 */
.L_x_1696:
        /* <DEDUP_REMOVED lines=28> */
[----:B------:R-:W-:-:S07]  /*40e0*/  @P0 FADD.FTZ R24, R24, R24 ;  /* 0x0000001818180221 */ /* 0x000fce0000010000 */
.L_x_1699:
[----:B------:R-:W-:Y:S05]  /*40f0*/  BSYNC B0 ;  /* 0x0000000000007941 */ /* 0x000fea0003800000 */
.L_x_1698:
        /* <DEDUP_REMOVED lines=29> */
.L_x_1701:
[----:B------:R-:W-:Y:S05]  /*42d0*/  BSYNC B0 ;  /* 0x0000000000007941 */ /* 0x000fea0003800000 */
.L_x_1700:
[----:B------:R-:W-:Y:S04]  /*42e0*/  BSSY B6, `(.L_x_1702) ;  /* 0x0000100000067945 */ /* 0x000fe80003800000 */
[----:B------:R-:W-:Y:S05]  /*42f0*/  @P2 BRA `(.L_x_1703) ;  /* 0x0000000c00f82947 */ /* 0x000fea0003800000 */
[----:B------:R-:W0:Y:S01]  /*4300*/  LDC.64 R8, c[0x0][0x218] ;  /* 0x00008600ff087b82 */ /* 0x000e220000000a00 */
[----:B-1----:R-:W-:Y:S01]  /*4310*/  PRMT R0, R16, 0x9910, RZ ;  /* 0x0000991010007816 */ /* 0x002fe200000000ff */
        /* <DEDUP_REMOVED lines=15> */
[----:B------:R-:W0:Y:S01]  /*4410*/  F2I.FTZ.TRUNC.NTZ R3, R4 ;  /* 0x0000000400037305 */ /* 0x000e22000021f100 */
[----:B------:R-:W-:Y:S01]  /*4420*/  IMAD.MOV.U32 R19, RZ, RZ, R26 ;  /* 0x000000ffff137224 */ /* 0x000fe200078e001a */
[----:B0-----:R0:W-:Y:S01]  /*4430*/  STG.E.U8 desc[UR36][R8.64], R3 ;  /* 0x0000000308007986 */ /* 0x0011e2000c101124 */
[----:B------:R-:W-:Y:S05]  /*4440*/  BRA `(.L_x_1703) ;  /* 0x0000000c00a47947 */ /* 0x000fea0003800000 */
.L_x_1707:
[----:B------:R-:W0:Y:S01]  /*4450*/  F2I.S64.TRUNC R4, R4 ;  /* 0x0000000400047311 */ /* 0x000e22000020d900 */
[----:B------:R-:W-:Y:S02]  /*4460*/  IMAD.MOV.U32 R19, RZ, RZ, R26 ;  /* 0x000000ffff137224 */ /* 0x000fe400078e001a */
[----:B0-----:R-:W-:-:S05]  /*4470*/  IMAD.MOV.U32 R3, RZ, RZ, R4 ;  /* 0x000000ffff037224 */ /* 0x001fca00078e0004 */
[----:B------:R0:W-:Y:S01]  /*4480*/  STG.E.U8 desc[UR36][R8.64], R3 ;  /* 0x0000000308007986 */ /* 0x0001e2000c101124 */
[----:B------:R-:W-:Y:S05]  /*4490*/  BRA `(.L_x_1703) ;  /* 0x0000000c00907947 */ /* 0x000fea0003800000 */
.L_x_1706:
[----:B------:R-:W-:-:S13]  /*44a0*/  ISETP.NE.AND P0, PT, R0, 0x2, PT ;  /* 0x000000020000780c */ /* 0x000fda0003f05270 */
[----:B------:R-:W-:Y:S05]  /*44b0*/  @!P0 BRA `(.L_x_1709) ;  /* 0x0000000000308947 */ /* 0x000fea0003800000 */
[----:B------:R-:W-:-:S13]  /*44c0*/  ISETP.NE.AND P0, PT, R0, 0x3, PT ;  /* 0x000000030000780c */ /* 0x000fda0003f05270 */
[----:B------:R-:W-:Y:S05]  /*44d0*/  @!P0 BRA `(.L_x_1710) ;  /* 0x0000000000188947 */ /* 0x000fea0003800000 */
[----:B------:R-:W-:-:S13]  /*44e0*/  ISETP.NE.AND P0, PT, R0, 0x4, PT ;  /* 0x000000040000780c */ /* 0x000fda0003f05270 */
[----:B------:R-:W-:Y:S05]  /*44f0*/  @P0 BRA `(.L_x_1708) ;  /* 0x0000000c00140947 */ /* 0x000fea0003800000 */
[----:B------:R-:W0:Y:S01]  /*4500*/  F2I.S64.TRUNC R4, R4 ;  /* 0x0000000400047311 */ /* 0x000e22000020d900 */
[----:B------:R-:W-:Y:S01]  /*4510*/  IMAD.MOV.U32 R19, RZ, RZ, R26 ;  /* 0x000000ffff137224 */ /* 0x000fe200078e001a */
[----:B0-----:R2:W-:Y:S01]  /*4520*/  STG.E.64 desc[UR36][R8.64], R4 ;  /* 0x0000000408007986 */ /* 0x0015e2000c101b24 */
[----:B------:R-:W-:Y:S05]  /*4530*/  BRA `(.L_x_1703) ;  /* 0x0000000c00687947 */ /* 0x000fea0003800000 */
.L_x_1710:
[----:B------:R-:W0:Y:S01]  /*4540*/  F2I.FTZ.TRUNC.NTZ R3, R4 ;  /* 0x0000000400037305 */ /* 0x000e22000021f100 */
[----:B------:R-:W-:Y:S01]  /*4550*/  IMAD.MOV.U32 R19, RZ, RZ, R26 ;  /* 0x000000ffff137224 */ /* 0x000fe200078e001a */
[----:B0-----:R4:W-:Y:S01]  /*4560*/  STG.E desc[UR36][R8.64], R3 ;  /* 0x0000000308007986 */ /* 0x0019e2000c101924 */
[----:B------:R-:W-:Y:S05]  /*4570*/  BRA `(.L_x_1703) ;  /* 0x0000000c00587947 */ /* 0x000fea0003800000 */
.L_x_1709:
[----:B------:R-:W0:Y:S01]  /*4580*/  F2I.FTZ.TRUNC.NTZ R3, R4 ;  /* 0x0000000400037305 */ /* 0x000e22000021f100 */
[----:B------:R-:W-:Y:S01]  /*4590*/  IMAD.MOV.U32 R19, RZ, RZ, R26 ;  /* 0x000000ffff137224 */ /* 0x000fe200078e001a */
[----:B0-----:R0:W-:Y:S01]  /*45a0*/  STG.E.U16 desc[UR36][R8.64], R3 ;  /* 0x0000000308007986 */ /* 0x0011e2000c101524 */
[----:B------:R-:W-:Y:S05]  /*45b0*/  BRA `(.L_x_1703) ;  /* 0x0000000c00487947 */ /* 0x000fea0003800000 */
.L_x_1705:
[----:B------:R-:W-:-:S13]  /*45c0*/  ISETP.GT.AND P0, PT, R0, 0x6, PT ;  /* 0x000000060000780c */ /* 0x000fda0003f04270 */
[----:B------:R-:W-:Y:S05]  /*45d0*/  @P0 BRA `(.L_x_1711) ;  /* 0x00000000002c0947 */ /* 0x000fea0003800000 */
[----:B------:R-:W-:-:S13]  /*45e0*/  ISETP.NE.AND P0, PT, R0, 0x5, PT ;  /* 0x000000050000780c */ /* 0x000fda0003f05270 */
[----:B------:R-:W-:Y:S05]  /*45f0*/  @!P0 BRA `(.L_x_1712) ;  /* 0x0000000000148947 */ /* 0x000fea0003800000 */
[----:B------:R-:W-:-:S13]  /*4600*/  ISETP.NE.AND P0, PT, R0, 0x6, PT ;  /* 0x000000060000780c */ /* 0x000fda0003f05270 */
[----:B------:R-:W-:Y:S05]  /*4610*/  @P0 BRA `(.L_x_1708) ;  /* 0x0000000800cc0947 */ /* 0x000fea0003800000 */
[----:B------:R0:W-:Y:S01]  /*4620*/  STG.E desc[UR36][R8.64], R4 ;  /* 0x0000000408007986 */ /* 0x0001e2000c101924 */
[----:B------:R-:W-:Y:S01]  /*4630*/  IMAD.MOV.U32 R19, RZ, RZ, R26 ;  /* 0x000000ffff137224 */ /* 0x000fe200078e001a */
[----:B------:R-:W-:Y:S06]  /*4640*/  BRA `(.L_x_1703) ;  /* 0x0000000c00247947 */ /* 0x000fec0003800000 */
.L_x_1712:
[----:B------:R-:W-:Y:S01]  /*4650*/  F2FP.F16.F32.PACK_AB R4, RZ, R4 ;  /* 0x00000004ff04723e */ /* 0x000fe200000000ff */
[----:B------:R-:W-:-:S04]  /*4660*/  IMAD.MOV.U32 R19, RZ, RZ, R26 ;  /* 0x000000ffff137224 */ /* 0x000fc800078e001a */
[----:B------:R0:W-:Y:S01]  /*4670*/  STG.E.U16 desc[UR36][R8.64], R4 ;  /* 0x0000000408007986 */ /* 0x0001e2000c101524 */
[----:B------:R-:W-:Y:S05]  /*4680*/  BRA `(.L_x_1703) ;  /* 0x0000000c00147947 */ /* 0x000fea0003800000 */
.L_x_1711:
[----:B------:R-:W-:-:S13]  /*4690*/  ISETP.NE.AND P0, PT, R0, 0x7, PT ;  /* 0x000000070000780c */ /* 0x000fda0003f05270 */
[----:B------:R-:W-:Y:S05]  /*46a0*/  @!P0 BRA `(.L_x_1713) ;  /* 0x0000000000348947 */ /* 0x000fea0003800000 */
[----:B------:R-:W-:-:S13]  /*46b0*/  ISETP.NE.AND P0, PT, R0, 0x8, PT ;  /* 0x000000080000780c */ /* 0x000fda0003f05270 */
[----:B------:R-:W-:Y:S05]  /*46c0*/  @!P0 BRA `(.L_x_1714) ;  /* 0x0000000000188947 */ /* 0x000fea0003800000 */
[----:B------:R-:W-:-:S13]  /*46d0*/  ISETP.NE.AND P0, PT, R0, 0x9, PT ;  /* 0x000000090000780c */ /* 0x000fda0003f05270 */
[----:B------:R-:W-:Y:S05]  /*46e0*/  @P0 BRA `(.L_x_1708) ;  /* 0x0000000800980947 */ /* 0x000fea0003800000 */
[----:B------:R-:W-:Y:S02]  /*46f0*/  IMAD.MOV.U32 R5, RZ, RZ, RZ ;  /* 0x000000ffff057224 */ /* 0x000fe400078e00ff */
[----:B------:R-:W-:-:S03]  /*4700*/  IMAD.MOV.U32 R19, RZ, RZ, R26 ;  /* 0x000000ffff137224 */ /* 0x000fc600078e001a */
[----:B------:R0:W-:Y:S01]  /*4710*/  STG.E.64 desc[UR36][R8.64], R4 ;  /* 0x0000000408007986 */ /* 0x0001e2000c101b24 */
[----:B------:R-:W-:Y:S05]  /*4720*/  BRA `(.L_x_1703) ;  /* 0x0000000800ec7947 */ /* 0x000fea0003800000 */
.L_x_1714:
[----:B------:R-:W-:Y:S01]  /*4730*/  F2FP.F16.F32.PACK_AB R3, RZ, R4 ;  /* 0x00000004ff03723e */ /* 0x000fe200000000ff */
[----:B------:R-:W-:-:S03]  /*4740*/  IMAD.MOV.U32 R19, RZ, RZ, R26 ;  /* 0x000000ffff137224 */ /* 0x000fc600078e001a */
[----:B------:R-:W-:-:S05]  /*4750*/  PRMT R3, R3, 0x5410, RZ ;  /* 0x0000541003037816 */ /* 0x000fca00000000ff */
[----:B------:R0:W-:Y:S01]  /*4760*/  STG.E desc[UR36][R8.64], R3 ;  /* 0x0000000308007986 */ /* 0x0001e2000c101924 */
[----:B------:R-:W-:Y:S05]  /*4770*/  BRA `(.L_x_1703) ;  /* 0x0000000800d87947 */ /* 0x000fea0003800000 */
.L_x_1713:
[----:B------:R-:W-:Y:S01]  /*4780*/  FMUL.FTZ R4, R4, 1 ;  /* 0x3f80000004047820 */ /* 0x000fe20000410000 */
[----:B------:R-:W-:-:S05]  /*4790*/  IMAD.MOV.U32 R19, RZ, RZ, R26 ;  /* 0x000000ffff137224 */ /* 0x000fca00078e001a */
[----:B------:R-:W0:Y:S02]  /*47a0*/  F2F.F64.F32 R4, R4 ;  /* 0x0000000400047310 */ /* 0x000e240000201800 */
[----:B0-----:R0:W-:Y:S01]  /*47b0*/  STG.E.64 desc[UR36][R8.64], R4 ;  /* 0x0000000408007986 */ /* 0x0011e2000c101b24 */
[----:B------:R-:W-:Y:S05]  /*47c0*/  BRA `(.L_x_1703) ;  /* 0x0000000800c47947 */ /* 0x000fea0003800000 */
.L_x_1704:
        /* <DEDUP_REMOVED lines=8> */
[----:B------:R-:W-:Y:S01]  /*4850*/  FSETP.NEU.FTZ.AND P0, PT, R4, RZ, PT ;  /* 0x000000ff0400720b */ /* 0x000fe20003f1d000 */
[----:B------:R-:W-:-:S03]  /*4860*/  IMAD.MOV.U32 R19, RZ, RZ, R26 ;  /* 0x000000ffff137224 */ /* 0x000fc600078e001a */
[----:B------:R-:W-:-:S05]  /*4870*/  SEL R3, RZ, 0x1, !P0 ;  /* 0x00000001ff037807 */ /* 0x000fca0004000000 */
[----:B------:R0:W-:Y:S01]  /*4880*/  STG.E.U8 desc[UR36][R8.64], R3 ;  /* 0x0000000308007986 */ /* 0x0001e2000c101124 */
[----:B------:R-:W-:Y:S05]  /*4890*/  BRA `(.L_x_1703) ;  /* 0x0000000800907947 */ /* 0x000fea0003800000 */
.L_x_1717:
[----:B------:R-:W-:Y:S01]  /*48a0*/  FMUL.FTZ R4, R4, 1 ;  /* 0x3f80000004047820 */ /* 0x000fe20000410000 */
[----:B------:R-:W-:Y:S01]  /*48b0*/  CS2R R6, SRZ ;  /* 0x0000000000067805 */ /* 0x000fe2000001ff00 */
[----:B------:R-:W-:-:S04]  /*48c0*/  IMAD.MOV.U32 R19, RZ, RZ, R26 ;  /* 0x000000ffff137224 */ /* 0x000fc800078e001a */
[----:B------:R-:W0:Y:S02]  /*48d0*/  F2F.F64.F32 R4, R4 ;  /* 0x0000000400047310 */ /* 0x000e240000201800 */
[----:B0-----:R0:W-:Y:S01]  /*48e0*/  STG.E.128 desc[UR36][R8.64], R4 ;  /* 0x0000000408007986 */ /* 0x0011e2000c101d24 */
[----:B------:R-:W-:Y:S05]  /*48f0*/  BRA `(.L_x_1703) ;  /* 0x0000000800787947 */ /* 0x000fea0003800000 */
.L_x_1716:
        /* <DEDUP_REMOVED lines=20> */
.L_x_1721:
[----:B------:R-:W-:Y:S05]  /*4a40*/  BSYNC B0 ;  /* 0x0000000000007941 */ /* 0x000fea0003800000 */
.L_x_1720:
[----:B------:R-:W-:Y:S01]  /*4a50*/  LOP3.LUT R5, R0, R5, RZ, 0xfc, !PT ;  /* 0x0000000500057212 */ /* 0x000fe200078efcff */
[----:B------:R-:W-:-:S04]  /*4a60*/  IMAD.MOV.U32 R19, RZ, RZ, R26 ;  /* 0x000000ffff137224 */ /* 0x000fc800078e001a */
[----:B------:R0:W-:Y:S01]  /*4a70*/  STG.E.U8 desc[UR36][R8.64], R5 ;  /* 0x0000000508007986 */ /* 0x0001e2000c101124 */
[----:B------:R-:W-:Y:S05]  /*4a80*/  BRA `(.L_x_1703) ;  /* 0x0000000800147947 */ /* 0x000fea0003800000 */
.L_x_1719:
        /* <DEDUP_REMOVED lines=12> */
.L_x_1723:
[----:B------:R-:W-:Y:S01]  /*4b50*/  IMAD.MOV.U32 R0, RZ, RZ, 0x7f ;  /* 0x0000007fff007424 */ /* 0x000fe200078e00ff */
[----:B------:R-:W-:-:S04]  /*4b60*/  ISETP.GT.U32.AND P0, PT, R5, 0x7f800000, PT ;  /* 0x7f8000000500780c */ /* 0x000fc80003f04070 */
[----:B------:R-:W-:-:S09]  /*4b70*/  SEL R0, R0, 0x7c, P0 ;  /* 0x0000007c00007807 */ /* 0x000fd20000000000 */
.L_x_1724:
[----:B------:R-:W-:Y:S05]  /*4b80*/  BSYNC B0 ;  /* 0x0000000000007941 */ /* 0x000fea0003800000 */
.L_x_1722:
[----:B------:R-:W-:Y:S01]  /*4b90*/  LOP3.LUT R4, R4, 0x80000000, RZ, 0xc0, !PT ;  /* 0x8000000004047812 */ /* 0x000fe200078ec0ff */
[----:B------:R-:W-:-:S03]  /*4ba0*/  IMAD.MOV.U32 R19, RZ, RZ, R26 ;  /* 0x000000ffff137224 */ /* 0x000fc600078e001a */
[----:B------:R-:W-:-:S04]  /*4bb0*/  SHF.R.U32.HI R3, RZ, 0x18, R4 ;  /* 0x00000018ff037819 */ /* 0x000fc80000011604 */
[----:B------:R-:W-:-:S05]  /*4bc0*/  LOP3.LUT R3, R0, R3, RZ, 0xfc, !PT ;  /* 0x0000000300037212 */ /* 0x000fca00078efcff */
[----:B------:R0:W-:Y:S01]  /*4bd0*/  STG.E.U8 desc[UR36][R8.64], R3 ;  /* 0x0000000308007986 */ /* 0x0001e2000c101124 */
[----:B------:R-:W-:Y:S05]  /*4be0*/  BRA `(.L_x_1703) ;  /* 0x0000000400bc7947 */ /* 0x000fea0003800000 */
.L_x_1718:
[----:B------:R-:W-:Y:S01]  /*4bf0*/  F2FP.BF16.F32.PACK_AB R4, RZ, R4 ;  /* 0x00000004ff04723e */ /* 0x000fe200000010ff */
[----:B------:R-:W-:-:S04]  /*4c00*/  IMAD.MOV.U32 R19, RZ, RZ, R26 ;  /* 0x000000ffff137224 */ /* 0x000fc800078e001a */
[----:B------:R0:W-:Y:S01]  /*4c10*/  STG.E.U16 desc[UR36][R8.64], R4 ;  /* 0x0000000408007986 */ /* 0x0001e2000c101524 */
[----:B------:R-:W-:Y:S05]  /*4c20*/  BRA `(.L_x_1703) ;  /* 0x0000000400ac7947 */ /* 0x000fea0003800000 */
.L_x_1715:
        /* <DEDUP_REMOVED lines=8> */
[----:B------:R-:W0:Y:S01]  /*4cb0*/  F2I.FTZ.U32.TRUNC.NTZ R3, R4 ;  /* 0x0000000400037305 */ /* 0x000e22000021f000 */
[----:B------:R-:W-:Y:S01]  /*4cc0*/  IMAD.MOV.U32 R19, RZ, RZ, R26 ;  /* 0x000000ffff137224 */ /* 0x000fe200078e001a */
[----:B0-----:R0:W-:Y:S01]  /*4cd0*/  STG.E.U16 desc[UR36][R8.64], R3 ;  /* 0x0000000308007986 */ /* 0x0011e2000c101524 */
[----:B------:R-:W-:Y:S05]  /*4ce0*/  BRA `(.L_x_1703) ;  /* 0x00000004007c7947 */ /* 0x000fea0003800000 */
.L_x_1727:
        /* <DEDUP_REMOVED lines=16> */
.L_x_1730:
[----:B------:R-:W-:-:S04]  /*4df0*/  LOP3.LUT R4, R4, 0x80000000, RZ, 0xc0, !PT ;  /* 0x8000000004047812 */ /* 0x000fc800078ec0ff */
[----:B------:R-:W-:-:S04]  /*4e00*/  SHF.R.U32.HI R4, RZ, 0x18, R4 ;  /* 0x00000018ff047819 */ /* 0x000fc80000011604 */
[----:B------:R-:W-:-:S04]  /*4e10*/  LOP3.LUT R3, R3, R4, RZ, 0xfc, !PT ;  /* 0x0000000403037212 */ /* 0x000fc800078efcff */
[----:B------:R-:W-:-:S07]  /*4e20*/  PRMT R0, R3, 0x7610, R0 ;  /* 0x0000761003007816 */ /* 0x000fce0000000000 */
.L_x_1729:
[----:B------:R-:W-:Y:S05]  /*4e30*/  BSYNC B0 ;  /* 0x0000000000007941 */ /* 0x000fea0003800000 */
.L_x_1728:
[----:B------:R0:W-:Y:S01]  /*4e40*/  STG.E.U8 desc[UR36][R8.64], R0 ;  /* 0x0000000008007986 */ /* 0x0001e2000c101124 */
[----:B------:R-:W-:Y:S01]  /*4e50*/  IMAD.MOV.U32 R19, RZ, RZ, R26 ;  /* 0x000000ffff137224 */ /* 0x000fe200078e001a */
[----:B------:R-:W-:Y:S06]  /*4e60*/  BRA `(.L_x_1703) ;  /* 0x00000004001c7947 */ /* 0x000fec0003800000 */
.L_x_1726:
        /* <DEDUP_REMOVED lines=16> */
.L_x_1733:
[----:B------:R-:W-:-:S04]  /*4f70*/  LOP3.LUT R4, R4, 0x80000000, RZ, 0xc0, !PT ;  /* 0x8000000004047812 */ /* 0x000fc800078ec0ff */
[----:B------:R-:W-:-:S04]  /*4f80*/  SHF.R.U32.HI R4, RZ, 0x18, R4 ;  /* 0x00000018ff047819 */ /* 0x000fc80000011604 */
[----:B------:R-:W-:-:S04]  /*4f90*/  LOP3.LUT R3, R3, R4, RZ, 0xfc, !PT ;  /* 0x0000000403037212 */ /* 0x000fc800078efcff */
[----:B------:R-:W-:-:S07]  /*4fa0*/  PRMT R0, R3, 0x7610, R0 ;  /* 0x0000761003007816 */ /* 0x000fce0000000000 */
.L_x_1732:
[----:B------:R-:W-:Y:S05]  /*4fb0*/  BSYNC B0 ;  /* 0x0000000000007941 */ /* 0x000fea0003800000 */
.L_x_1731:
[----:B------:R0:W-:Y:S01]  /*4fc0*/  STG.E.U8 desc[UR36][R8.64], R0 ;  /* 0x0000000008007986 */ /* 0x0001e2000c101124 */
[----:B------:R-:W-:Y:S01]  /*4fd0*/  IMAD.MOV.U32 R19, RZ, RZ, R26 ;  /* 0x000000ffff137224 */ /* 0x000fe200078e001a */
[----:B------:R-:W-:Y:S06]  /*4fe0*/  BRA `(.L_x_1703) ;  /* 0x0000000000bc7947 */ /* 0x000fec0003800000 */
.L_x_1725:
[----:B------:R-:W-:-:S13]  /*4ff0*/  ISETP.NE.AND P0, PT, R0, 0x1c, PT ;  /* 0x0000001c0000780c */ /* 0x000fda0003f05270 */
[----:B------:R-:W-:Y:S05]  /*5000*/  @!P0 BRA `(.L_x_1734) ;  /* 0x0000000000a88947 */ /* 0x000fea0003800000 */
[----:B------:R-:W-:-:S13]  /*5010*/  ISETP.NE.AND P0, PT, R0, 0x1d, PT ;  /* 0x0000001d0000780c */ /* 0x000fda0003f05270 */
[----:B------:R-:W-:Y:S05]  /*5020*/  @!P0 BRA `(.L_x_1735) ;  /* 0x0000000000908947 */ /* 0x000fea0003800000 */
[----:B------:R-:W-:-:S13]  /*5030*/  ISETP.NE.AND P0, PT, R0, 0x2c, PT ;  /* 0x0000002c0000780c */ /* 0x000fda0003f05270 */
[----:B------:R-:W-:Y:S05]  /*5040*/  @P0 BRA `(.L_x_1708) ;  /* 0x0000000000400947 */ /* 0x000fea0003800000 */
[----:B------:R-:W-:Y:S01]  /*5050*/  SHF.R.U32.HI R5, RZ, 0x17, R4 ;  /* 0x00000017ff057819 */ /* 0x000fe20000011604 */
[----:B------:R-:W-:-:S03]  /*5060*/  IMAD.MOV.U32 R19, RZ, RZ, R26 ;  /* 0x000000ffff137224 */ /* 0x000fc600078e001a */
        /* <DEDUP_REMOVED lines=14> */
.L_x_1708:
        /* <DEDUP_REMOVED lines=15> */
[----:B0--3-5:R-:W-:Y:S05]  /*5240*/  CALL.ABS.NOINC R14 ;  /* 0x000000000e007343 */ /* 0x029fea0003c00000 */
.L_x_1736:
[----:B------:R-:W-:Y:S01]  /*5250*/  IMAD.MOV.U32 R19, RZ, RZ, R26 ;  /* 0x000000ffff137224 */ /* 0x000fe200078e001a */
[----:B------:R-:W-:Y:S06]  /*5260*/  BRA `(.L_x_1703) ;  /* 0x00000000001c7947 */ /* 0x000fec0003800000 */
.L_x_1735:
[----:B------:R-:W0:Y:S01]  /*5270*/  F2I.U64.TRUNC R4, R4 ;  /* 0x0000000400047311 */ /* 0x000e22000020d800 */
[----:B------:R-:W-:Y:S01]  /*5280*/  IMAD.MOV.U32 R19, RZ, RZ, R26 ;  /* 0x000000ffff137224 */ /* 0x000fe200078e001a */
[----:B0-----:R0:W-:Y:S01]  /*5290*/  STG.E.64 desc[UR36][R8.64], R4 ;  /* 0x0000000408007986 */ /* 0x0011e2000c101b24 */
[----:B------:R-:W-:Y:S05]  /*52a0*/  BRA `(.L_x_1703) ;  /* 0x00000000000c7947 */ /* 0x000fea0003800000 */
.L_x_1734:
[----:B------:R-:W0:Y:S01]  /*52b0*/  F2I.FTZ.U32.TRUNC.NTZ R3, R4 ;  /* 0x0000000400037305 */ /* 0x000e22000021f000 */
[----:B------:R-:W-:Y:S01]  /*52c0*/  IMAD.MOV.U32 R19, RZ, RZ, R26 ;  /* 0x000000ffff137224 */ /* 0x000fe200078e001a */
[----:B0-----:R0:W-:Y:S06]  /*52d0*/  STG.E desc[UR36][R8.64], R3 ;  /* 0x0000000308007986 */ /* 0x0011ec000c101924 */
.L_x_1703:
[----:B------:R-:W-:Y:S05]  /*52e0*/  BSYNC B6 ;  /* 0x0000000000067941 */ /* 0x000fea0003800000 */
.L_x_1702:
[----:B------:R-:W-:Y:S01]  /*52f0*/  ISETP.GE.AND P0, PT, R19, R17, PT ;  /* 0x000000111300720c */ /* 0x000fe20003f06270 */
[----:B------:R-:W-:-:S12]  /*5300*/  BSSY B6, `(.L_x_1737) ;  /* 0x00001d8000067945 */ /* 0x000fd80003800000 */
[----:B------:R-:W-:Y:S05]  /*5310*/  @P0 BRA `(.L_x_1738) ;  /* 0x0000001c00580947 */ /* 0x000fea0003800000 */
[----:B0-2-4-:R-:W0:Y:S01]  /*5320*/  LDC.64 R8, c[0x0][0x218] ;  /* 0x00008600ff087b82 */ /* 0x015e220000000a00 */
[----:B------:R-:W-:Y:S01]  /*5330*/  IMAD R0, R2, 0x200, R19 ;  /* 0x0000020002007824 */ /* 0x000fe200078e0213 */
[----:B-1----:R-:W-:Y:S01]  /*5340*/  PRMT R4, R16, 0x9910, RZ ;  /* 0x0000991010047816 */ /* 0x002fe200000000ff */
        /* <DEDUP_REMOVED lines=15> */
[----:B---3-5:R-:W0:Y:S02]  /*5440*/  F2I.FTZ.TRUNC.NTZ R3, R22 ;  /* 0x0000001600037305 */ /* 0x028e24000021f100 */
[----:B0-----:R4:W-:Y:S01]  /*5450*/  STG.E.U8 desc[UR36][R8.64], R3 ;  /* 0x0000000308007986 */ /* 0x0019e2000c101124 */
[----:B------:R-:W-:Y:S05]  /*5460*/  BRA `(.L_x_1744) ;  /* 0x0000000c00507947 */ /* 0x000fea0003800000 */
.L_x_1742:
[----:B---3-5:R-:W0:Y:S02]  /*5470*/  F2I.S64.TRUNC R22, R22 ;  /* 0x0000001600167311 */ /* 0x028e24000020d900 */
[----:B0-----:R-:W-:-:S05]  /*5480*/  IMAD.MOV.U32 R3, RZ, RZ, R22 ;  /* 0x000000ffff037224 */ /* 0x001fca00078e0016 */
[----:B------:R3:W-:Y:S01]  /*5490*/  STG.E.U8 desc[UR36][R8.64], R3 ;  /* 0x0000000308007986 */ /* 0x0007e2000c101124 */
[----:B------:R-:W-:Y:S05]  /*54a0*/  BRA `(.L_x_1744) ;  /* 0x0000000c00407947 */ /* 0x000fea0003800000 */
.L_x_1741:
[----:B------:R-:W-:-:S13]  /*54b0*/  ISETP.NE.AND P0, PT, R0, 0x2, PT ;  /* 0x000000020000780c */ /* 0x000fda0003f05270 */
[----:B------:R-:W-:Y:S05]  /*54c0*/  @!P0 BRA `(.L_x_1745) ;  /* 0x0000000000288947 */ /* 0x000fea0003800000 */
[----:B------:R-:W-:-:S13]  /*54d0*/  ISETP.NE.AND P0, PT, R0, 0x3, PT ;  /* 0x000000030000780c */ /* 0x000fda0003f05270 */
[----:B------:R-:W-:Y:S05]  /*54e0*/  @!P0 BRA `(.L_x_1746) ;  /* 0x0000000000148947 */ /* 0x000fea0003800000 */
[----:B------:R-:W-:-:S13]  /*54f0*/  ISETP.NE.AND P0, PT, R0, 0x4, PT ;  /* 0x000000040000780c */ /* 0x000fda0003f05270 */
[----:B------:R-:W-:Y:S05]  /*5500*/  @P0 BRA `(.L_x_1743) ;  /* 0x0000000800d00947 */ /* 0x000fea0003800000 */
[----:B---3-5:R-:W0:Y:S02]  /*5510*/  F2I.S64.TRUNC R22, R22 ;  /* 0x0000001600167311 */ /* 0x028e24000020d900 */
[----:B0-----:R1:W-:Y:S01]  /*5520*/  STG.E.64 desc[UR36][R8.64], R22 ;  /* 0x0000001608007986 */ /* 0x0013e2000c101b24 */
[----:B------:R-:W-:Y:S05]  /*5530*/  BRA `(.L_x_1744) ;  /* 0x0000000c001c7947 */ /* 0x000fea0003800000 */
.L_x_1746:
[----:B---3-5:R-:W0:Y:S02]  /*5540*/  F2I.FTZ.TRUNC.NTZ R3, R22 ;  /* 0x0000001600037305 */ /* 0x028e24000021f100 */
[----:B0-----:R2:W-:Y:S01]  /*5550*/  STG.E desc[UR36][R8.64], R3 ;  /* 0x0000000308007986 */ /* 0x0015e2000c101924 */
[----:B------:R-:W-:Y:S05]  /*5560*/  BRA `(.L_x_1744) ;  /* 0x0000000c00107947 */ /* 0x000fea0003800000 */
.L_x_1745:
[----:B---3-5:R-:W0:Y:S02]  /*5570*/  F2I.FTZ.TRUNC.NTZ R3, R22 ;  /* 0x0000001600037305 */ /* 0x028e24000021f100 */
[----:B0-----:R0:W-:Y:S01]  /*5580*/  STG.E.U16 desc[UR36][R8.64], R3 ;  /* 0x0000000308007986 */ /* 0x0011e2000c101524 */
[----:B------:R-:W-:Y:S05]  /*5590*/  BRA `(.L_x_1744) ;  /* 0x0000000c00047947 */ /* 0x000fea0003800000 */
.L_x_1740:
[----:B------:R-:W-:-:S13]  /*55a0*/  ISETP.GT.AND P0, PT, R0, 0x6, PT ;  /* 0x000000060000780c */ /* 0x000fda0003f04270 */
[----:B------:R-:W-:Y:S05]  /*55b0*/  @P0 BRA `(.L_x_1747) ;  /* 0x0000000000240947 */ /* 0x000fea0003800000 */
[----:B------:R-:W-:-:S13]  /*55c0*/  ISETP.NE.AND P0, PT, R0, 0x5, PT ;  /* 0x000000050000780c */ /* 0x000fda0003f05270 */
[----:B------:R-:W-:Y:S05]  /*55d0*/  @!P0 BRA `(.L_x_1748) ;  /* 0x0000000000108947 */ /* 0x000fea0003800000 */
[----:B------:R-:W-:-:S13]  /*55e0*/  ISETP.NE.AND P0, PT, R0, 0x6, PT ;  /* 0x000000060000780c */ /* 0x000fda0003f05270 */
[----:B------:R-:W-:Y:S05]  /*55f0*/  @P0 BRA `(.L_x_1743) ;  /* 0x0000000800940947 */ /* 0x000fea0003800000 */
[----:B---3-5:R0:W-:Y:S01]  /*5600*/  STG.E desc[UR36][R8.64], R22 ;  /* 0x0000001608007986 */ /* 0x0281e2000c101924 */
[----:B------:R-:W-:Y:S05]  /*5610*/  BRA `(.L_x_1744) ;  /* 0x0000000800e47947 */ /* 0x000fea0003800000 */
.L_x_1748:
[----:B---3-5:R-:W-:-:S05]  /*5620*/  F2FP.F16.F32.PACK_AB R22, RZ, R22 ;  /* 0x00000016ff16723e */ /* 0x028fca00000000ff */
[----:B------:R0:W-:Y:S01]  /*5630*/  STG.E.U16 desc[UR36][R8.64], R22 ;  /* 0x0000001608007986 */ /* 0x0001e2000c101524 */
[----:B------:R-:W-:Y:S05]  /*5640*/  BRA `(.L_x_1744) ;  /* 0x0000000800d87947 */ /* 0x000fea0003800000 */
.L_x_1747:
[----:B------:R-:W-:-:S13]  /*5650*/  ISETP.NE.AND P0, PT, R0, 0x7, PT ;  /* 0x000000070000780c */ /* 0x000fda0003f05270 */
[----:B------:R-:W-:Y:S05]  /*5660*/  @!P0 BRA `(.L_x_1749) ;  /* 0x00000000002c8947 */ /* 0x000fea0003800000 */
[----:B------:R-:W-:-:S13]  /*5670*/  ISETP.NE.AND P0, PT, R0, 0x8, PT ;  /* 0x000000080000780c */ /* 0x000fda0003f05270 */
[----:B------:R-:W-:Y:S05]  /*5680*/  @!P0 BRA `(.L_x_1750) ;  /* 0x0000000000148947 */ /* 0x000fea0003800000 */
[----:B------:R-:W-:-:S13]  /*5690*/  ISETP.NE.AND P0, PT, R0, 0x9, PT ;  /* 0x000000090000780c */ /* 0x000fda0003f05270 */
[----:B------:R-:W-:Y:S05]  /*56a0*/  @P0 BRA `(.L_x_1743) ;  /* 0x0000000800680947 */ /* 0x000fea0003800000 */
[----:B-----5:R-:W-:-:S05]  /*56b0*/  IMAD.MOV.U32 R23, RZ, RZ, RZ ;  /* 0x000000ffff177224 */ /* 0x020fca00078e00ff */
[----:B---3--:R0:W-:Y:S01]  /*56c0*/  STG.E.64 desc[UR36][R8.64], R22 ;  /* 0x0000001608007986 */ /* 0x0081e2000c101b24 */
[----:B------:R-:W-:Y:S05]  /*56d0*/  BRA `(.L_x_1744) ;  /* 0x0000000800b47947 */ /* 0x000fea0003800000 */
.L_x_1750:
[----:B---3-5:R-:W-:-:S04]  /*56e0*/  F2FP.F16.F32.PACK_AB R3, RZ, R22 ;  /* 0x00000016ff03723e */ /* 0x028fc800000000ff */
[----:B------:R-:W-:-:S05]  /*56f0*/  PRMT R3, R3, 0x5410, RZ ;  /* 0x0000541003037816 */ /* 0x000fca00000000ff */
[----:B------:R0:W-:Y:S01]  /*5700*/  STG.E desc[UR36][R8.64], R3 ;  /* 0x0000000308007986 */ /* 0x0001e2000c101924 */
[----:B------:R-:W-:Y:S05]  /*5710*/  BRA `(.L_x_1744) ;  /* 0x0000000800a47947 */ /* 0x000fea0003800000 */
.L_x_1749:
[----:B---3-5:R-:W-:-:S06]  /*5720*/  FMUL.FTZ R4, R22, 1 ;  /* 0x3f80000016047820 */ /* 0x028fcc0000410000 */
[----:B------:R-:W0:Y:S02]  /*5730*/  F2F.F64.F32 R4, R4 ;  /* 0x0000000400047310 */ /* 0x000e240000201800 */
[----:B0-----:R0:W-:Y:S01]  /*5740*/  STG.E.64 desc[UR36][R8.64], R4 ;  /* 0x0000000408007986 */ /* 0x0011e2000c101b24 */
[----:B------:R-:W-:Y:S05]  /*5750*/  BRA `(.L_x_1744) ;  /* 0x0000000800947947 */ /* 0x000fea0003800000 */
.L_x_1739:
        /* <DEDUP_REMOVED lines=8> */
[----:B---3-5:R-:W-:-:S04]  /*57e0*/  FSETP.NEU.FTZ.AND P0, PT, R22, RZ, PT ;  /* 0x000000ff1600720b */ /* 0x028fc80003f1d000 */
[----:B------:R-:W-:-:S05]  /*57f0*/  SEL R3, RZ, 0x1, !P0 ;  /* 0x00000001ff037807 */ /* 0x000fca0004000000 */
[----:B------:R0:W-:Y:S01]  /*5800*/  STG.E.U8 desc[UR36][R8.64], R3 ;  /* 0x0000000308007986 */ /* 0x0001e2000c101124 */
[----:B------:R-:W-:Y:S05]  /*5810*/  BRA `(.L_x_1744) ;  /* 0x0000000800647947 */ /* 0x000fea0003800000 */
.L_x_1753:
[----:B---3-5:R-:W-:Y:S01]  /*5820*/  FMUL.FTZ R4, R22, 1 ;  /* 0x3f80000016047820 */ /* 0x028fe20000410000 */
[----:B------:R-:W-:-:S05]  /*5830*/  CS2R R6, SRZ ;  /* 0x0000000000067805 */ /* 0x000fca000001ff00 */
[----:B------:R-:W0:Y:S02]  /*5840*/  F2F.F64.F32 R4, R4 ;  /* 0x0000000400047310 */ /* 0x000e240000201800 */
[----:B0-----:R0:W-:Y:S01]  /*5850*/  STG.E.128 desc[UR36][R8.64], R4 ;  /* 0x0000000408007986 */ /* 0x0011e2000c101d24 */
[----:B------:R-:W-:Y:S05]  /*5860*/  BRA `(.L_x_1744) ;  /* 0x0000000800507947 */ /* 0x000fea0003800000 */
.L_x_1752:
[----:B------:R-:W-:-:S13]  /*5870*/  ISETP.NE.AND P0, PT, R0, 0xf, PT ;  /* 0x0000000f0000780c */ /* 0x000fda0003f05270 */
[----:B------:R-:W-:Y:S05]  /*5880*/  @!P0 BRA `(.L_x_1754) ;  /* 0x0000000000ac8947 */ /* 0x000fea0003800000 */
[----:B------:R-:W-:-:S13]  /*5890*/  ISETP.NE.AND P0, PT, R0, 0x17, PT ;  /* 0x000000170000780c */ /* 0x000fda0003f05270 */
[----:B------:R-:W-:Y:S05]  /*58a0*/  @!P0 BRA `(.L_x_1755) ;  /* 0x0000000000508947 */ /* 0x000fea0003800000 */
[----:B------:R-:W-:-:S13]  /*58b0*/  ISETP.NE.AND P0, PT, R0, 0x18, PT ;  /* 0x000000180000780c */ /* 0x000fda0003f05270 */
[----:B------:R-:W-:Y:S05]  /*58c0*/  @P0 BRA `(.L_x_1743) ;  /* 0x0000000400e00947 */ /* 0x000fea0003800000 */
[C---:B---3-5:R-:W-:Y:S01]  /*58d0*/  LOP3.LUT R4, R22.reuse, 0x7fffffff, RZ, 0xc0, !PT ;  /* 0x7fffffff16047812 */ /* 0x068fe200078ec0ff */
        /* <DEDUP_REMOVED lines=13> */
.L_x_1757:
[----:B------:R-:W-:Y:S05]  /*59b0*/  BSYNC B0 ;  /* 0x0000000000007941 */ /* 0x000fea0003800000 */
.L_x_1756:
[----:B------:R-:W-:-:S05]  /*59c0*/  LOP3.LUT R5, R0, R5, RZ, 0xfc, !PT ;  /* 0x0000000500057212 */ /* 0x000fca00078efcff */
[----:B------:R0:W-:Y:S01]  /*59d0*/  STG.E.U8 desc[UR36][R8.64], R5 ;  /* 0x0000000508007986 */ /* 0x0001e2000c101124 */
[----:B------:R-:W-:Y:S05]  /*59e0*/  BRA `(.L_x_1744) ;  /* 0x0000000400f07947 */ /* 0x000fea0003800000 */
.L_x_1755:
[----:B---3-5:R-:W-:Y:S01]  /*59f0*/  LOP3.LUT R4, R22, 0x7fffffff, RZ, 0xc0, !PT ;  /* 0x7fffffff16047812 */ /* 0x028fe200078ec0ff */
        /* <DEDUP_REMOVED lines=11> */
.L_x_1759:
[----:B------:R-:W-:Y:S01]  /*5ab0*/  IMAD.MOV.U32 R0, RZ, RZ, 0x7f ;  /* 0x0000007fff007424 */ /* 0x000fe200078e00ff */
[----:B------:R-:W-:-:S04]  /*5ac0*/  ISETP.GT.U32.AND P0, PT, R4, 0x7f800000, PT ;  /* 0x7f8000000400780c */ /* 0x000fc80003f04070 */
[----:B------:R-:W-:-:S09]  /*5ad0*/  SEL R0, R0, 0x7c, P0 ;  /* 0x0000007c00007807 */ /* 0x000fd20000000000 */
.L_x_1760:
[----:B------:R-:W-:Y:S05]  /*5ae0*/  BSYNC B0 ;  /* 0x0000000000007941 */ /* 0x000fea0003800000 */
.L_x_1758:
[----:B------:R-:W-:-:S04]  /*5af0*/  LOP3.LUT R22, R22, 0x80000000, RZ, 0xc0, !PT ;  /* 0x8000000016167812 */ /* 0x000fc800078ec0ff */
[----:B------:R-:W-:-:S04]  /*5b00*/  SHF.R.U32.HI R3, RZ, 0x18, R22 ;  /* 0x00000018ff037819 */ /* 0x000fc80000011616 */
[----:B------:R-:W-:-:S05]  /*5b10*/  LOP3.LUT R3, R0, R3, RZ, 0xfc, !PT ;  /* 0x0000000300037212 */ /* 0x000fca00078efcff */
[----:B------:R0:W-:Y:S01]  /*5b20*/  STG.E.U8 desc[UR36][R8.64], R3 ;  /* 0x0000000308007986 */ /* 0x0001e2000c101124 */
[----:B------:R-:W-:Y:S05]  /*5b30*/  BRA `(.L_x_1744) ;  /* 0x00000004009c7947 */ /* 0x000fea0003800000 */
.L_x_1754:
[----:B---3-5:R-:W-:-:S05]  /*5b40*/  F2FP.BF16.F32.PACK_AB R22, RZ, R22 ;  /* 0x00000016ff16723e */ /* 0x028fca00000010ff */
[----:B------:R0:W-:Y:S01]  /*5b50*/  STG.E.U16 desc[UR36][R8.64], R22 ;  /* 0x0000001608007986 */ /* 0x0001e2000c101524 */
[----:B------:R-:W-:Y:S05]  /*5b60*/  BRA `(.L_x_1744) ;  /* 0x0000000400907947 */ /* 0x000fea0003800000 */
.L_x_1751:
        /* <DEDUP_REMOVED lines=8> */
[----:B---3-5:R-:W0:Y:S02]  /*5bf0*/  F2I.FTZ.U32.TRUNC.NTZ R3, R22 ;  /* 0x0000001600037305 */ /* 0x028e24000021f000 */
[----:B0-----:R0:W-:Y:S01]  /*5c00*/  STG.E.U16 desc[UR36][R8.64], R3 ;  /* 0x0000000308007986 */ /* 0x0011e2000c101524 */
[----:B------:R-:W-:Y:S05]  /*5c10*/  BRA `(.L_x_1744) ;  /* 0x0000000400647947 */ /* 0x000fea0003800000 */
.L_x_1763:
[----:B---3-5:R-:W-:Y:S01]  /*5c20*/  LOP3.LUT R3, R22, 0x7fffffff, RZ, 0xc0, !PT ;  /* 0x7fffffff16037812 */ /* 0x028fe200078ec0ff */
        /* <DEDUP_REMOVED lines=15> */
.L_x_1766:
[----:B------:R-:W-:-:S04]  /*5d20*/  LOP3.LUT R22, R22, 0x80000000, RZ, 0xc0, !PT ;  /* 0x8000000016167812 */ /* 0x000fc800078ec0ff */
[----:B------:R-:W-:-:S04]  /*5d30*/  SHF.R.U32.HI R3, RZ, 0x18, R22 ;  /* 0x00000018ff037819 */ /* 0x000fc80000011616 */
[----:B------:R-:W-:-:S04]  /*5d40*/  LOP3.LUT R0, R0, R3, RZ, 0xfc, !PT ;  /* 0x0000000300007212 */ /* 0x000fc800078efcff */
[----:B------:R-:W-:-:S07]  /*5d50*/  PRMT R4, R0, 0x7610, R4 ;  /* 0x0000761000047816 */ /* 0x000fce0000000004 */
.L_x_1765:
[----:B------:R-:W-:Y:S05]  /*5d60*/  BSYNC B0 ;  /* 0x0000000000007941 */ /* 0x000fea0003800000 */
.L_x_1764:
[----:B------:R0:W-:Y:S01]  /*5d70*/  STG.E.U8 desc[UR36][R8.64], R4 ;  /* 0x0000000408007986 */ /* 0x0001e2000c101124 */
[----:B------:R-:W-:Y:S05]  /*5d80*/  BRA `(.L_x_1744) ;  /* 0x0000000400087947 */ /* 0x000fea0003800000 */
.L_x_1762:
        /* <DEDUP_REMOVED lines=16> */
.L_x_1769:
[----:B------:R-:W-:-:S04]  /*5e90*/  LOP3.LUT R22, R22, 0x80000000, RZ, 0xc0, !PT ;  /* 0x8000000016167812 */ /* 0x000fc800078ec0ff */
[----:B------:R-:W-:-:S04]  /*5ea0*/  SHF.R.U32.HI R3, RZ, 0x18, R22 ;  /* 0x00000018ff037819 */ /* 0x000fc80000011616 */
[----:B------:R-:W-:-:S04]  /*5eb0*/  LOP3.LUT R0, R0, R3, RZ, 0xfc, !PT ;  /* 0x0000000300007212 */ /* 0x000fc800078efcff */
[----:B------:R-:W-:-:S07]  /*5ec0*/  PRMT R4, R0, 0x7610, R4 ;  /* 0x0000761000047816 */ /* 0x000fce0000000004 */
.L_x_1768:
[----:B------:R-:W-:Y:S05]  /*5ed0*/  BSYNC B0 ;  /* 0x0000000000007941 */ /* 0x000fea0003800000 */
.L_x_1767:
[----:B------:R0:W-:Y:S01]  /*5ee0*/  STG.E.U8 desc[UR36][R8.64], R4 ;  /* 0x0000000408007986 */ /* 0x0001e2000c101124 */
[----:B------:R-:W-:Y:S05]  /*5ef0*/  BRA `(.L_x_1744) ;  /* 0x0000000000ac7947 */ /* 0x000fea0003800000 */
.L_x_1761:
[----:B------:R-:W-:-:S13]  /*5f00*/  ISETP.NE.AND P0, PT, R0, 0x1c, PT ;  /* 0x0000001c0000780c */ /* 0x000fda0003f05270 */
[----:B------:R-:W-:Y:S05]  /*5f10*/  @!P0 BRA `(.L_x_1770) ;  /* 0x00000000009c8947 */ /* 0x000fea0003800000 */
[----:B------:R-:W-:-:S13]  /*5f20*/  ISETP.NE.AND P0, PT, R0, 0x1d, PT ;  /* 0x0000001d0000780c */ /* 0x000fda0003f05270 */
[----:B------:R-:W-:Y:S05]  /*5f30*/  @!P0 BRA `(.L_x_1771) ;  /* 0x0000000000888947 */ /* 0x000fea0003800000 */
[----:B------:R-:W-:-:S13]  /*5f40*/  ISETP.NE.AND P0, PT, R0, 0x2c, PT ;  /* 0x0000002c0000780c */ /* 0x000fda0003f05270 */
[----:B------:R-:W-:Y:S05]  /*5f50*/  @P0 BRA `(.L_x_1743) ;  /* 0x00000000003c0947 */ /* 0x000fea0003800000 */
[----:B---3-5:R-:W-:-:S04]  /*5f60*/  SHF.R.U32.HI R4, RZ, 0x17, R22 ;  /* 0x00000017ff047819 */ /* 0x028fc80000011616 */
        /* <DEDUP_REMOVED lines=14> */
.L_x_1743:
        /* <DEDUP_REMOVED lines=16> */
.L_x_1772:
[----:B------:R-:W-:Y:S05]  /*6150*/  BRA `(.L_x_1744) ;  /* 0x0000000000147947 */ /* 0x000fea0003800000 */
.L_x_1771:
[----:B---3-5:R-:W0:Y:S02]  /*6160*/  F2I.U64.TRUNC R22, R22 ;  /* 0x0000001600167311 */ /* 0x028e24000020d800 */
[----:B0-----:R0:W-:Y:S01]  /*6170*/  STG.E.64 desc[UR36][R8.64], R22 ;  /* 0x0000001608007986 */ /* 0x0011e2000c101b24 */
[----:B------:R-:W-:Y:S05]  /*6180*/  BRA `(.L_x_1744) ;  /* 0x0000000000087947 */ /* 0x000fea0003800000 */
.L_x_1770:
[----:B---3-5:R-:W0:Y:S02]  /*6190*/  F2I.FTZ.U32.TRUNC.NTZ R3, R22 ;  /* 0x0000001600037305 */ /* 0x028e24000021f000 */
[----:B0-----:R0:W-:Y:S02]  /*61a0*/  STG.E desc[UR36][R8.64], R3 ;  /* 0x0000000308007986 */ /* 0x0011e4000c101924 */
.L_x_1744:
        /* <DEDUP_REMOVED lines=24> */
.L_x_1776:
[----:B------:R-:W0:Y:S02]  /*6330*/  F2I.S64.TRUNC R24, R24 ;  /* 0x0000001800187311 */ /* 0x000e24000020d900 */
[----:B0-----:R-:W-:-:S05]  /*6340*/  IMAD.MOV.U32 R3, RZ, RZ, R24 ;  /* 0x000000ffff037224 */ /* 0x001fca00078e0018 */
[----:B------:R0:W-:Y:S01]  /*6350*/  STG.E.U8 desc[UR36][R8.64], R3 ;  /* 0x0000000308007986 */ /* 0x0001e2000c101124 */
[----:B------:R-:W-:Y:S05]  /*6360*/  BRA `(.L_x_1778) ;  /* 0x0000000c00407947 */ /* 0x000fea0003800000 */
.L_x_1775:
        /* <DEDUP_REMOVED lines=9> */
.L_x_1780:
[----:B------:R-:W0:Y:S02]  /*6400*/  F2I.FTZ.TRUNC.NTZ R3, R24 ;  /* 0x0000001800037305 */ /* 0x000e24000021f100 */
[----:B0-----:R0:W-:Y:S01]  /*6410*/  STG.E desc[UR36][R8.64], R3 ;  /* 0x0000000308007986 */ /* 0x0011e2000c101924 */
[----:B------:R-:W-:Y:S05]  /*6420*/  BRA `(.L_x_1778) ;  /* 0x0000000c00107947 */ /* 0x000fea0003800000 */
.L_x_1779:
[----:B------:R-:W0:Y:S02]  /*6430*/  F2I.FTZ.TRUNC.NTZ R3, R24 ;  /* 0x0000001800037305 */ /* 0x000e24000021f100 */
[----:B0-----:R0:W-:Y:S01]  /*6440*/  STG.E.U16 desc[UR36][R8.64], R3 ;  /* 0x0000000308007986 */ /* 0x0011e2000c101524 */
[----:B------:R-:W-:Y:S05]  /*6450*/  BRA `(.L_x_1778) ;  /* 0x0000000c00047947 */ /* 0x000fea0003800000 */
.L_x_1774:
        /* <DEDUP_REMOVED lines=8> */
.L_x_1782:
[----:B------:R-:W-:-:S05]  /*64e0*/  F2FP.F16.F32.PACK_AB R24, RZ, R24 ;  /* 0x00000018ff18723e */ /* 0x000fca00000000ff */
[----:B------:R0:W-:Y:S01]  /*64f0*/  STG.E.U16 desc[UR36][R8.64], R24 ;  /* 0x0000001808007986 */ /* 0x0001e2000c101524 */
[----:B------:R-:W-:Y:S05]  /*6500*/  BRA `(.L_x_1778) ;  /* 0x0000000800d87947 */ /* 0x000fea0003800000 */
.L_x_1781:
        /* <DEDUP_REMOVED lines=9> */
.L_x_1784:
[----:B------:R-:W-:-:S04]  /*65a0*/  F2FP.F16.F32.PACK_AB R3, RZ, R24 ;  /* 0x00000018ff03723e */ /* 0x000fc800000000ff */
[----:B------:R-:W-:-:S05]  /*65b0*/  PRMT R3, R3, 0x5410, RZ ;  /* 0x0000541003037816 */ /* 0x000fca00000000ff */
[----:B------:R0:W-:Y:S01]  /*65c0*/  STG.E desc[UR36][R8.64], R3 ;  /* 0x0000000308007986 */ /* 0x0001e2000c101924 */
[----:B------:R-:W-:Y:S05]  /*65d0*/  BRA `(.L_x_1778) ;  /* 0x0000000800a47947 */ /* 0x000fea0003800000 */
.L_x_1783:
[----:B------:R-:W-:-:S06]  /*65e0*/  FMUL.FTZ R4, R24, 1 ;  /* 0x3f80000018047820 */ /* 0x000fcc0000410000 */
[----:B------:R-:W0:Y:S02]  /*65f0*/  F2F.F64.F32 R4, R4 ;  /* 0x0000000400047310 */ /* 0x000e240000201800 */
[----:B0-----:R0:W-:Y:S01]  /*6600*/  STG.E.64 desc[UR36][R8.64], R4 ;  /* 0x0000000408007986 */ /* 0x0011e2000c101b24 */
[----:B------:R-:W-:Y:S05]  /*6610*/  BRA `(.L_x_1778) ;  /* 0x0000000800947947 */ /* 0x000fea0003800000 */
.L_x_1773:
        /* <DEDUP_REMOVED lines=12> */
.L_x_1787:
[----:B------:R-:W-:Y:S01]  /*66e0*/  FMUL.FTZ R4, R24, 1 ;  /* 0x3f80000018047820 */ /* 0x000fe20000410000 */
[----:B------:R-:W-:-:S05]  /*66f0*/  CS2R R6, SRZ ;  /* 0x0000000000067805 */ /* 0x000fca000001ff00 */
[----:B------:R-:W0:Y:S02]  /*6700*/  F2F.F64.F32 R4, R4 ;  /* 0x0000000400047310 */ /* 0x000e240000201800 */
[----:B0-----:R0:W-:Y:S01]  /*6710*/  STG.E.128 desc[UR36][R8.64], R4 ;  /* 0x0000000408007986 */ /* 0x0011e2000c101d24 */
[----:B------:R-:W-:Y:S05]  /*6720*/  BRA `(.L_x_1778) ;  /* 0x0000000800507947 */ /* 0x000fea0003800000 */
.L_x_1786:
        /* <DEDUP_REMOVED lines=20> */
.L_x_1791:
[----:B------:R-:W-:Y:S05]  /*6870*/  BSYNC B0 ;  /* 0x0000000000007941 */ /* 0x000fea0003800000 */
.L_x_1790:
[----:B------:R-:W-:-:S05]  /*6880*/  LOP3.LUT R5, R0, R5, RZ, 0xfc, !PT ;  /* 0x0000000500057212 */ /* 0x000fca00078efcff */
[----:B------:R0:W-:Y:S01]  /*6890*/  STG.E.U8 desc[UR36][R8.64], R5 ;  /* 0x0000000508007986 */ /* 0x0001e2000c101124 */
[----:B------:R-:W-:Y:S05]  /*68a0*/  BRA `(.L_x_1778) ;  /* 0x0000000400f07947 */ /* 0x000fea0003800000 */
.L_x_1789:
        /* <DEDUP_REMOVED lines=12> */
.L_x_1793:
[----:B------:R-:W-:Y:S01]  /*6970*/  IMAD.MOV.U32 R0, RZ, RZ, 0x7f ;  /* 0x0000007fff007424 */ /* 0x000fe200078e00ff */
[----:B------:R-:W-:-:S04]  /*6980*/  ISETP.GT.U32.AND P0, PT, R4, 0x7f800000, PT ;  /* 0x7f8000000400780c */ /* 0x000fc80003f04070 */
[----:B------:R-:W-:-:S09]  /*6990*/  SEL R0, R0, 0x7c, P0 ;  /* 0x0000007c00007807 */ /* 0x000fd20000000000 */
.L_x_1794:
[----:B------:R-:W-:Y:S05]  /*69a0*/  BSYNC B0 ;  /* 0x0000000000007941 */ /* 0x000fea0003800000 */
.L_x_1792:
[----:B------:R-:W-:-:S04]  /*69b0*/  LOP3.LUT R24, R24, 0x80000000, RZ, 0xc0, !PT ;  /* 0x8000000018187812 */ /* 0x000fc800078ec0ff */
[----:B------:R-:W-:-:S04]  /*69c0*/  SHF.R.U32.HI R3, RZ, 0x18, R24 ;  /* 0x00000018ff037819 */ /* 0x000fc80000011618 */
[----:B------:R-:W-:-:S05]  /*69d0*/  LOP3.LUT R3, R0, R3, RZ, 0xfc, !PT ;  /* 0x0000000300037212 */ /* 0x000fca00078efcff */
[----:B------:R0:W-:Y:S01]  /*69e0*/  STG.E.U8 desc[UR36][R8.64], R3 ;  /* 0x0000000308007986 */ /* 0x0001e2000c101124 */
[----:B------:R-:W-:Y:S05]  /*69f0*/  BRA `(.L_x_1778) ;  /* 0x00000004009c7947 */ /* 0x000fea0003800000 */
.L_x_1788:
[----:B------:R-:W-:-:S05]  /*6a00*/  F2FP.BF16.F32.PACK_AB R24, RZ, R24 ;  /* 0x00000018ff18723e */ /* 0x000fca00000010ff */
[----:B------:R0:W-:Y:S01]  /*6a10*/  STG.E.U16 desc[UR36][R8.64], R24 ;  /* 0x0000001808007986 */ /* 0x0001e2000c101524 */
[----:B------:R-:W-:Y:S05]  /*6a20*/  BRA `(.L_x_1778) ;  /* 0x0000000400907947 */ /* 0x000fea0003800000 */
.L_x_1785:
        /* <DEDUP_REMOVED lines=11> */
.L_x_1797:
        /* <DEDUP_REMOVED lines=16> */
.L_x_1800:
[----:B------:R-:W-:-:S04]  /*6be0*/  LOP3.LUT R24, R24, 0x80000000, RZ, 0xc0, !PT ;  /* 0x8000000018187812 */ /* 0x000fc800078ec0ff */
[----:B------:R-:W-:-:S04]  /*6bf0*/  SHF.R.U32.HI R3, RZ, 0x18, R24 ;  /* 0x00000018ff037819 */ /* 0x000fc80000011618 */
[----:B------:R-:W-:-:S04]  /*6c00*/  LOP3.LUT R0, R0, R3, RZ, 0xfc, !PT ;  /* 0x0000000300007212 */ /* 0x000fc800078efcff */
[----:B------:R-:W-:-:S07]  /*6c10*/  PRMT R4, R0, 0x7610, R4 ;  /* 0x0000761000047816 */ /* 0x000fce0000000004 */
.L_x_1799:
[----:B------:R-:W-:Y:S05]  /*6c20*/  BSYNC B0 ;  /* 0x0000000000007941 */ /* 0x000fea0003800000 */
.L_x_1798:
[----:B------:R3:W-:Y:S01]  /*6c30*/  STG.E.U8 desc[UR36][R8.64], R4 ;  /* 0x0000000408007986 */ /* 0x0007e2000c101124 */
[----:B------:R-:W-:Y:S05]  /*6c40*/  BRA `(.L_x_1778) ;  /* 0x0000000400087947 */ /* 0x000fea0003800000 */
.L_x_1796:
        /* <DEDUP_REMOVED lines=16> */
.L_x_1803:
[----:B------:R-:W-:-:S04]  /*6d50*/  LOP3.LUT R24, R24, 0x80000000, RZ, 0xc0, !PT ;  /* 0x8000000018187812 */ /* 0x000fc800078ec0ff */
[----:B------:R-:W-:-:S04]  /*6d60*/  SHF.R.U32.HI R3, RZ, 0x18, R24 ;  /* 0x00000018ff037819 */ /* 0x000fc80000011618 */
[----:B------:R-:W-:-:S04]  /*6d70*/  LOP3.LUT R0, R0, R3, RZ, 0xfc, !PT ;  /* 0x0000000300007212 */ /* 0x000fc800078efcff */
[----:B------:R-:W-:-:S07]  /*6d80*/  PRMT R4, R0, 0x7610, R4 ;  /* 0x0000761000047816 */ /* 0x000fce0000000004 */
.L_x_1802:
[----:B------:R-:W-:Y:S05]  /*6d90*/  BSYNC B0 ;  /* 0x0000000000007941 */ /* 0x000fea0003800000 */
.L_x_1801:
[----:B------:R0:W-:Y:S01]  /*6da0*/  STG.E.U8 desc[UR36][R8.64], R4 ;  /* 0x0000000408007986 */ /* 0x0001e2000c101124 */
[----:B------:R-:W-:Y:S05]  /*6db0*/  BRA `(.L_x_1778) ;  /* 0x0000000000ac7947 */ /* 0x000fea0003800000 */
.L_x_1795:
        /* <DEDUP_REMOVED lines=21> */
.L_x_1777:
        /* <DEDUP_REMOVED lines=16> */
.L_x_1806:
[----:B------:R-:W-:Y:S05]  /*7010*/  BRA `(.L_x_1778) ;  /* 0x0000000000147947 */ /* 0x000fea0003800000 */
.L_x_1805:
[----:B------:R-:W0:Y:S02]  /*7020*/  F2I.U64.TRUNC R24, R24 ;  /* 0x0000001800187311 */ /* 0x000e24000020d800 */
[----:B0-----:R2:W-:Y:S01]  /*7030*/  STG.E.64 desc[UR36][R8.64], R24 ;  /* 0x0000001808007986 */ /* 0x0015e2000c101b24 */
[----:B------:R-:W-:Y:S05]  /*7040*/  BRA `(.L_x_1778) ;  /* 0x0000000000087947 */ /* 0x000fea0003800000 */
.L_x_1804:
[----:B------:R-:W0:Y:S02]  /*7050*/  F2I.FTZ.U32.TRUNC.NTZ R3, R24 ;  /* 0x0000001800037305 */ /* 0x000e24000021f000 */
[----:B0-----:R0:W-:Y:S02]  /*7060*/  STG.E desc[UR36][R8.64], R3 ;  /* 0x0000000308007986 */ /* 0x0011e4000c101924 */
.L_x_1778:
[----:B------:R-:W-:-:S07]  /*7070*/  VIADD R19, R19, 0x80 ;  /* 0x0000008013137836 */ /* 0x000fce0000000000 */
.L_x_1738:
[----:B------:R-:W-:Y:S05]  /*7080*/  BSYNC B6 ;  /* 0x0000000000067941 */ /* 0x000fea0003800000 */
.L_x_1737:
[----:B------:R-:W-:-:S13]  /*7090*/  ISETP.GE.AND P0, PT, R19, R17, PT ;  /* 0x000000111300720c */ /* 0x000fda0003f06270 */
[----:B------:R-:W-:Y:S05]  /*70a0*/  @P0 EXIT ;  /* 0x000000000000094d */ /* 0x000fea0003800000 */
[----:B0-23--:R-:W0:Y:S01]  /*70b0*/  LDC.64 R4, c[0x0][0x218] ;  /* 0x00008600ff047b82 */ /* 0x00de220000000a00 */
[----:B-1----:R-:W-:Y:S01]  /*70c0*/  PRMT R0, R16, 0x9910, RZ ;  /* 0x0000991010007816 */ /* 0x002fe200000000ff */
[----:B------:R-:W-:Y:S01]  /*70d0*/  IMAD R2, R2, 0x200, R19 ;  /* 0x0000020002027824 */ /* 0x000fe200078e0213 */
[----:B------:R-:W-:Y:S02]  /*70e0*/  ULDC UR4, c[0x0][0x238] ;  /* 0x00008e0000047ab9 */ /* 0x000fe40000000800 */
[----:B------:R-:W-:Y:S01]  /*70f0*/  ISETP.GT.AND P1, PT, R0, 0x9, PT ;  /* 0x000000090000780c */ /* 0x000fe20003f24270 */
[----:B----4-:R-:W-:-:S05]  /*7100*/  IMAD R3, R2, UR4, RZ ;  /* 0x0000000402037c24 */ /* 0x010fca000f8e02ff */
        /* <DEDUP_REMOVED lines=11> */
[----:B-----5:R-:W0:Y:S02]  /*71c0*/  F2I.FTZ.TRUNC.NTZ R5, R18 ;  /* 0x0000001200057305 */ /* 0x020e24000021f100 */
[----:B0-----:R-:W-:Y:S01]  /*71d0*/  STG.E.U8 desc[UR36][R2.64], R5 ;  /* 0x0000000502007986 */ /* 0x001fe2000c101124 */
[----:B------:R-:W-:Y:S05]  /*71e0*/  EXIT ;  /* 0x000000000000794d */ /* 0x000fea0003800000 */
.L_x_1810:
[----:B-----5:R-:W0:Y:S02]  /*71f0*/  F2I.S64.TRUNC R18, R18 ;  /* 0x0000001200127311 */ /* 0x020e24000020d900 */
[----:B0-----:R-:W-:-:S05]  /*7200*/  IMAD.MOV.U32 R5, RZ, RZ, R18 ;  /* 0x000000ffff057224 */ /* 0x001fca00078e0012 */
[----:B------:R-:W-:Y:S01]  /*7210*/  STG.E.U8 desc[UR36][R2.64], R5 ;  /* 0x0000000502007986 */ /* 0x000fe2000c101124 */
[----:B------:R-:W-:Y:S05]  /*7220*/  EXIT ;  /* 0x000000000000794d */ /* 0x000fea0003800000 */
.L_x_1809:
[----:B------:R-:W-:-:S13]  /*7230*/  ISETP.NE.AND P0, PT, R0, 0x2, PT ;  /* 0x000000020000780c */ /* 0x000fda0003f05270 */
[----:B------:R-:W-:Y:S05]  /*7240*/  @!P0 BRA `(.L_x_1812) ;  /* 0x0000000000288947 */ /* 0x000fea0003800000 */
[----:B------:R-:W-:-:S13]  /*7250*/  ISETP.NE.AND P0, PT, R0, 0x3, PT ;  /* 0x000000030000780c */ /* 0x000fda0003f05270 */
[----:B------:R-:W-:Y:S05]  /*7260*/  @!P0 BRA `(.L_x_1813) ;  /* 0x0000000000148947 */ /* 0x000fea0003800000 */
[----:B------:R-:W-:-:S13]  /*7270*/  ISETP.NE.AND P0, PT, R0, 0x4, PT ;  /* 0x000000040000780c */ /* 0x000fda0003f05270 */
[----:B------:R-:W-:Y:S05]  /*7280*/  @P0 BRA `(.L_x_1811) ;  /* 0x0000000800d00947 */ /* 0x000fea0003800000 */
[----:B-----5:R-:W0:Y:S02]  /*7290*/  F2I.S64.TRUNC R18, R18 ;  /* 0x0000001200127311 */ /* 0x020e24000020d900 */
[----:B0-----:R-:W-:Y:S01]  /*72a0*/  STG.E.64 desc[UR36][R2.64], R18 ;  /* 0x0000001202007986 */ /* 0x001fe2000c101b24 */
[----:B------:R-:W-:Y:S05]  /*72b0*/  EXIT ;  /* 0x000000000000794d */ /* 0x000fea0003800000 */
.L_x_1813:
[----:B-----5:R-:W0:Y:S02]  /*72c0*/  F2I.FTZ.TRUNC.NTZ R5, R18 ;  /* 0x0000001200057305 */ /* 0x020e24000021f100 */
[----:B0-----:R-:W-:Y:S01]  /*72d0*/  STG.E desc[UR36][R2.64], R5 ;  /* 0x0000000502007986 */ /* 0x001fe2000c101924 */
[----:B------:R-:W-:Y:S05]  /*72e0*/  EXIT ;  /* 0x000000000000794d */ /* 0x000fea0003800000 */
.L_x_1812:
[----:B-----5:R-:W0:Y:S02]  /*72f0*/  F2I.FTZ.TRUNC.NTZ R5, R18 ;  /* 0x0000001200057305 */ /* 0x020e24000021f100 */
[----:B0-----:R-:W-:Y:S01]  /*7300*/  STG.E.U16 desc[UR36][R2.64], R5 ;  /* 0x0000000502007986 */ /* 0x001fe2000c101524 */
[----:B------:R-:W-:Y:S05]  /*7310*/  EXIT ;  /* 0x000000000000794d */ /* 0x000fea0003800000 */
.L_x_1808:
[----:B------:R-:W-:-:S13]  /*7320*/  ISETP.GT.AND P0, PT, R0, 0x6, PT ;  /* 0x000000060000780c */ /* 0x000fda0003f04270 */
[----:B------:R-:W-:Y:S05]  /*7330*/  @P0 BRA `(.L_x_1814) ;  /* 0x0000000000240947 */ /* 0x000fea0003800000 */
[----:B------:R-:W-:-:S13]  /*7340*/  ISETP.NE.AND P0, PT, R0, 0x5, PT ;  /* 0x000000050000780c */ /* 0x000fda0003f05270 */
[----:B------:R-:W-:Y:S05]  /*7350*/  @!P0 BRA `(.L_x_1815) ;  /* 0x0000000000108947 */ /* 0x000fea0003800000 */
[----:B------:R-:W-:-:S13]  /*7360*/  ISETP.NE.AND P0, PT, R0, 0x6, PT ;  /* 0x000000060000780c */ /* 0x000fda0003f05270 */
[----:B------:R-:W-:Y:S05]  /*7370*/  @P0 BRA `(.L_x_1811) ;  /* 0x0000000800940947 */ /* 0x000fea0003800000 */
[----:B-----5:R-:W-:Y:S01]  /*7380*/  STG.E desc[UR36][R2.64], R18 ;  /* 0x0000001202007986 */ /* 0x020fe2000c101924 */
[----:B------:R-:W-:Y:S05]  /*7390*/  EXIT ;  /* 0x000000000000794d */ /* 0x000fea0003800000 */
.L_x_1815:
[----:B-----5:R-:W-:-:S05]  /*73a0*/  F2FP.F16.F32.PACK_AB R18, RZ, R18 ;  /* 0x00000012ff12723e */ /* 0x020fca00000000ff */
[----:B------:R-:W-:Y:S01]  /*73b0*/  STG.E.U16 desc[UR36][R2.64], R18 ;  /* 0x0000001202007986 */ /* 0x000fe2000c101524 */
[----:B------:R-:W-:Y:S05]  /*73c0*/  EXIT ;  /* 0x000000000000794d */ /* 0x000fea0003800000 */
.L_x_1814:
[----:B------:R-:W-:-:S13]  /*73d0*/  ISETP.NE.AND P0, PT, R0, 0x7, PT ;  /* 0x000000070000780c */ /* 0x000fda0003f05270 */
[----:B------:R-:W-:Y:S05]  /*73e0*/  @!P0 BRA `(.L_x_1816) ;  /* 0x00000000002c8947 */ /* 0x000fea0003800000 */
[----:B------:R-:W-:-:S13]  /*73f0*/  ISETP.NE.AND P0, PT, R0, 0x8, PT ;  /* 0x000000080000780c */ /* 0x000fda0003f05270 */
[----:B------:R-:W-:Y:S05]  /*7400*/  @!P0 BRA `(.L_x_1817) ;  /* 0x0000000000148947 */ /* 0x000fea0003800000 */
[----:B------:R-:W-:-:S13]  /*7410*/  ISETP.NE.AND P0, PT, R0, 0x9, PT ;  /* 0x000000090000780c */ /* 0x000fda0003f05270 */
[----:B------:R-:W-:Y:S05]  /*7420*/  @P0 BRA `(.L_x_1811) ;  /* 0x0000000800680947 */ /* 0x000fea0003800000 */
[----:B------:R-:W-:-:S05]  /*7430*/  IMAD.MOV.U32 R19, RZ, RZ, RZ ;  /* 0x000000ffff137224 */ /* 0x000fca00078e00ff */
[----:B-----5:R-:W-:Y:S01]  /*7440*/  STG.E.64 desc[UR36][R2.64], R18 ;  /* 0x0000001202007986 */ /* 0x020fe2000c101b24 */
[----:B------:R-:W-:Y:S05]  /*7450*/  EXIT ;  /* 0x000000000000794d */ /* 0x000fea0003800000 */
.L_x_1817:
[----:B-----5:R-:W-:-:S04]  /*7460*/  F2FP.F16.F32.PACK_AB R5, RZ, R18 ;  /* 0x00000012ff05723e */ /* 0x020fc800000000ff */
[----:B------:R-:W-:-:S05]  /*7470*/  PRMT R5, R5, 0x5410, RZ ;  /* 0x0000541005057816 */ /* 0x000fca00000000ff */
[----:B------:R-:W-:Y:S01]  /*7480*/  STG.E desc[UR36][R2.64], R5 ;  /* 0x0000000502007986 */ /* 0x000fe2000c101924 */
[----:B------:R-:W-:Y:S05]  /*7490*/  EXIT ;  /* 0x000000000000794d */ /* 0x000fea0003800000 */
.L_x_1816:
[----:B-----5:R-:W-:-:S06]  /*74a0*/  FMUL.FTZ R4, R18, 1 ;  /* 0x3f80000012047820 */ /* 0x020fcc0000410000 */
[----:B------:R-:W0:Y:S02]  /*74b0*/  F2F.F64.F32 R4, R4 ;  /* 0x0000000400047310 */ /* 0x000e240000201800 */
[----:B0-----:R-:W-:Y:S01]  /*74c0*/  STG.E.64 desc[UR36][R2.64], R4 ;  /* 0x0000000402007986 */ /* 0x001fe2000c101b24 */
[----:B------:R-:W-:Y:S05]  /*74d0*/  EXIT ;  /* 0x000000000000794d */ /* 0x000fea0003800000 */
.L_x_1807:
        /* <DEDUP_REMOVED lines=8> */
[----:B-----5:R-:W-:-:S04]  /*7560*/  FSETP.NEU.FTZ.AND P0, PT, R18, RZ, PT ;  /* 0x000000ff1200720b */ /* 0x020fc80003f1d000 */
[----:B------:R-:W-:-:S05]  /*7570*/  SEL R5, RZ, 0x1, !P0 ;  /* 0x00000001ff057807 */ /* 0x000fca0004000000 */
[----:B------:R-:W-:Y:S01]  /*7580*/  STG.E.U8 desc[UR36][R2.64], R5 ;  /* 0x0000000502007986 */ /* 0x000fe2000c101124 */
[----:B------:R-:W-:Y:S05]  /*7590*/  EXIT ;  /* 0x000000000000794d */ /* 0x000fea0003800000 */
.L_x_1820:
[----:B-----5:R-:W-:Y:S01]  /*75a0*/  FMUL.FTZ R4, R18, 1 ;  /* 0x3f80000012047820 */ /* 0x020fe20000410000 */
[----:B------:R-:W-:-:S05]  /*75b0*/  CS2R R6, SRZ ;  /* 0x0000000000067805 */ /* 0x000fca000001ff00 */
[----:B------:R-:W0:Y:S02]  /*75c0*/  F2F.F64.F32 R4, R4 ;  /* 0x0000000400047310 */ /* 0x000e240000201800 */
[----:B0-----:R-:W-:Y:S01]  /*75d0*/  STG.E.128 desc[UR36][R2.64], R4 ;  /* 0x0000000402007986 */ /* 0x001fe2000c101d24 */
[----:B------:R-:W-:Y:S05]  /*75e0*/  EXIT ;  /* 0x000000000000794d */ /* 0x000fea0003800000 */
.L_x_1819:
[----:B------:R-:W-:-:S13]  /*75f0*/  ISETP.NE.AND P0, PT, R0, 0xf, PT ;  /* 0x0000000f0000780c */ /* 0x000fda0003f05270 */
[----:B------:R-:W-:Y:S05]  /*7600*/  @!P0 BRA `(.L_x_1821) ;  /* 0x0000000000ac8947 */ /* 0x000fea0003800000 */
[----:B------:R-:W-:-:S13]  /*7610*/  ISETP.NE.AND P0, PT, R0, 0x17, PT ;  /* 0x000000170000780c */ /* 0x000fda0003f05270 */
[----:B------:R-:W-:Y:S05]  /*7620*/  @!P0 BRA `(.L_x_1822) ;  /* 0x0000000000508947 */ /* 0x000fea0003800000 */
[----:B------:R-:W-:-:S13]  /*7630*/  ISETP.NE.AND P0, PT, R0, 0x18, PT ;  /* 0x000000180000780c */ /* 0x000fda0003f05270 */
[----:B------:R-:W-:Y:S05]  /*7640*/  @P0 BRA `(.L_x_1811) ;  /* 0x0000000400e00947 */ /* 0x000fea0003800000 */
[C---:B-----5:R-:W-:Y:S01]  /*7650*/  LOP3.LUT R4, R18.reuse, 0x7fffffff, RZ, 0xc0, !PT ;  /* 0x7fffffff12047812 */ /* 0x060fe200078ec0ff */
[----:B------:R-:W-:Y:S01]  /*7660*/  BSSY B0, `(.L_x_1823) ;  /* 0x000000d000007945 */ /* 0x000fe20003800000 */
        /* <DEDUP_REMOVED lines=12> */
.L_x_1824:
[----:B------:R-:W-:Y:S05]  /*7730*/  BSYNC B0 ;  /* 0x0000000000007941 */ /* 0x000fea0003800000 */
.L_x_1823:
[----:B------:R-:W-:-:S05]  /*7740*/  LOP3.LUT R7, R0, R7, RZ, 0xfc, !PT ;  /* 0x0000000700077212 */ /* 0x000fca00078efcff */
[----:B------:R-:W-:Y:S01]  /*7750*/  STG.E.U8 desc[UR36][R2.64], R7 ;  /* 0x0000000702007986 */ /* 0x000fe2000c101124 */
[----:B------:R-:W-:Y:S05]  /*7760*/  EXIT ;  /* 0x000000000000794d */ /* 0x000fea0003800000 */
.L_x_1822:
[----:B-----5:R-:W-:Y:S01]  /*7770*/  LOP3.LUT R4, R18, 0x7fffffff, RZ, 0xc0, !PT ;  /* 0x7fffffff12047812 */ /* 0x020fe200078ec0ff */
[----:B------:R-:W-:Y:S03]  /*7780*/  BSSY B0, `(.L_x_1825) ;  /* 0x000000e000007945 */ /* 0x000fe60003800000 */
        /* <DEDUP_REMOVED lines=10> */
.L_x_1826:
[----:B------:R-:W-:Y:S01]  /*7830*/  IMAD.MOV.U32 R0, RZ, RZ, 0x7f ;  /* 0x0000007fff007424 */ /* 0x000fe200078e00ff */
[----:B------:R-:W-:-:S04]  /*7840*/  ISETP.GT.U32.AND P0, PT, R4, 0x7f800000, PT ;  /* 0x7f8000000400780c */ /* 0x000fc80003f04070 */
[----:B------:R-:W-:-:S09]  /*7850*/  SEL R0, R0, 0x7c, P0 ;  /* 0x0000007c00007807 */ /* 0x000fd20000000000 */
.L_x_1827:
[----:B------:R-:W-:Y:S05]  /*7860*/  BSYNC B0 ;  /* 0x0000000000007941 */ /* 0x000fea0003800000 */
.L_x_1825:
[----:B------:R-:W-:-:S04]  /*7870*/  LOP3.LUT R18, R18, 0x80000000, RZ, 0xc0, !PT ;  /* 0x8000000012127812 */ /* 0x000fc800078ec0ff */
[----:B------:R-:W-:-:S04]  /*7880*/  SHF.R.U32.HI R5, RZ, 0x18, R18 ;  /* 0x00000018ff057819 */ /* 0x000fc80000011612 */
[----:B------:R-:W-:-:S05]  /*7890*/  LOP3.LUT R5, R0, R5, RZ, 0xfc, !PT ;  /* 0x0000000500057212 */ /* 0x000fca00078efcff */
[----:B------:R-:W-:Y:S01]  /*78a0*/  STG.E.U8 desc[UR36][R2.64], R5 ;  /* 0x0000000502007986 */ /* 0x000fe2000c101124 */
[----:B------:R-:W-:Y:S05]  /*78b0*/  EXIT ;  /* 0x000000000000794d */ /* 0x000fea0003800000 */
.L_x_1821:
[----:B-----5:R-:W-:-:S05]  /*78c0*/  F2FP.BF16.F32.PACK_AB R18, RZ, R18 ;  /* 0x00000012ff12723e */ /* 0x020fca00000010ff */
[----:B------:R-:W-:Y:S01]  /*78d0*/  STG.E.U16 desc[UR36][R2.64], R18 ;  /* 0x0000001202007986 */ /* 0x000fe2000c101524 */
[----:B------:R-:W-:Y:S05]  /*78e0*/  EXIT ;  /* 0x000000000000794d */ /* 0x000fea0003800000 */
.L_x_1818:
        /* <DEDUP_REMOVED lines=8> */
[----:B-----5:R-:W0:Y:S02]  /*7970*/  F2I.FTZ.U32.TRUNC.NTZ R5, R18 ;  /* 0x0000001200057305 */ /* 0x020e24000021f000 */
[----:B0-----:R-:W-:Y:S01]  /*7980*/  STG.E.U16 desc[UR36][R2.64], R5 ;  /* 0x0000000502007986 */ /* 0x001fe2000c101524 */
[----:B------:R-:W-:Y:S05]  /*7990*/  EXIT ;  /* 0x000000000000794d */ /* 0x000fea0003800000 */
.L_x_1830:
[----:B-----5:R-:W-:Y:S01]  /*79a0*/  LOP3.LUT R5, R18, 0x7fffffff, RZ, 0xc0, !PT ;  /* 0x7fffffff12057812 */ /* 0x020fe200078ec0ff */
        /* <DEDUP_REMOVED lines=15> */
.L_x_1833:
[----:B------:R-:W-:-:S04]  /*7aa0*/  LOP3.LUT R18, R18, 0x80000000, RZ, 0xc0, !PT ;  /* 0x8000000012127812 */ /* 0x000fc800078ec0ff */
[----:B------:R-:W-:-:S04]  /*7ab0*/  SHF.R.U32.HI R5, RZ, 0x18, R18 ;  /* 0x00000018ff057819 */ /* 0x000fc80000011612 */
[----:B------:R-:W-:-:S04]  /*7ac0*/  LOP3.LUT R4, R4, R5, RZ, 0xfc, !PT ;  /* 0x0000000504047212 */ /* 0x000fc800078efcff */
[----:B------:R-:W-:-:S07]  /*7ad0*/  PRMT R0, R4, 0x7610, R0 ;  /* 0x0000761004007816 */ /* 0x000fce0000000000 */
.L_x_1832:
[----:B------:R-:W-:Y:S05]  /*7ae0*/  BSYNC B0 ;  /* 0x0000000000007941 */ /* 0x000fea0003800000 */
.L_x_1831:
[----:B------:R-:W-:Y:S01]  /*7af0*/  STG.E.U8 desc[UR36][R2.64], R0 ;  /* 0x0000000002007986 */ /* 0x000fe2000c101124 */
[----:B------:R-:W-:Y:S05]  /*7b00*/  EXIT ;  /* 0x000000000000794d */ /* 0x000fea0003800000 */
.L_x_1829:
        /* <DEDUP_REMOVED lines=16> */
.L_x_1836:
[----:B------:R-:W-:-:S04]  /*7c10*/  LOP3.LUT R18, R18, 0x80000000, RZ, 0xc0, !PT ;  /* 0x8000000012127812 */ /* 0x000fc800078ec0ff */
[----:B------:R-:W-:-:S04]  /*7c20*/  SHF.R.U32.HI R5, RZ, 0x18, R18 ;  /* 0x00000018ff057819 */ /* 0x000fc80000011612 */
[----:B------:R-:W-:-:S04]  /*7c30*/  LOP3.LUT R4, R4, R5, RZ, 0xfc, !PT ;  /* 0x0000000504047212 */ /* 0x000fc800078efcff */
[----:B------:R-:W-:-:S07]  /*7c40*/  PRMT R0, R4, 0x7610, R0 ;  /* 0x0000761004007816 */ /* 0x000fce0000000000 */
.L_x_1835:
[----:B------:R-:W-:Y:S05]  /*7c50*/  BSYNC B0 ;  /* 0x0000000000007941 */ /* 0x000fea0003800000 */
.L_x_1834:
[----:B------:R-:W-:Y:S01]  /*7c60*/  STG.E.U8 desc[UR36][R2.64], R0 ;  /* 0x0000000002007986 */ /* 0x000fe2000c101124 */
[----:B------:R-:W-:Y:S05]  /*7c70*/  EXIT ;  /* 0x000000000000794d */ /* 0x000fea0003800000 */
.L_x_1828:
[----:B------:R-:W-:-:S13]  /*7c80*/  ISETP.NE.AND P0, PT, R0, 0x1c, PT ;  /* 0x0000001c0000780c */ /* 0x000fda0003f05270 */
[----:B------:R-:W-:Y:S05]  /*7c90*/  @!P0 BRA `(.L_x_1837) ;  /* 0x00000000009c8947 */ /* 0x000fea0003800000 */
[----:B------:R-:W-:-:S13]  /*7ca0*/  ISETP.NE.AND P0, PT, R0, 0x1d, PT ;  /* 0x0000001d0000780c */ /* 0x000fda0003f05270 */
[----:B------:R-:W-:Y:S05]  /*7cb0*/  @!P0 BRA `(.L_x_1838) ;  /* 0x0000000000888947 */ /* 0x000fea0003800000 */
[----:B------:R-:W-:-:S13]  /*7cc0*/  ISETP.NE.AND P0, PT, R0, 0x2c, PT ;  /* 0x0000002c0000780c */ /* 0x000fda0003f05270 */
[----:B------:R-:W-:Y:S05]  /*7cd0*/  @P0 BRA `(.L_x_1811) ;  /* 0x00000000003c0947 */ /* 0x000fea0003800000 */
[----:B-----5:R-:W-:-:S04]  /*7ce0*/  SHF.R.U32.HI R4, RZ, 0x17, R18 ;  /* 0x00000017ff047819 */ /* 0x020fc80000011612 */
        /* <DEDUP_REMOVED lines=14> */
.L_x_1811:
        /* <DEDUP_REMOVED lines=16> */
.L_x_1839:
[----:B------:R-:W-:Y:S05]  /*7ed0*/  EXIT ;  /* 0x000000000000794d */ /* 0x000fea0003800000 */
.L_x_1838:
[----:B-----5:R-:W0:Y:S02]  /*7ee0*/  F2I.U64.TRUNC R18, R18 ;  /* 0x0000001200127311 */ /* 0x020e24000020d800 */
[----:B0-----:R-:W-:Y:S01]  /*7ef0*/  STG.E.64 desc[UR36][R2.64], R18 ;  /* 0x0000001202007986 */ /* 0x001fe2000c101b24 */
[----:B------:R-:W-:Y:S05]  /*7f00*/  EXIT ;  /* 0x000000000000794d */ /* 0x000fea0003800000 */
.L_x_1837:
[----:B-----5:R-:W0:Y:S02]  /*7f10*/  F2I.FTZ.U32.TRUNC.NTZ R5, R18 ;  /* 0x0000001200057305 */ /* 0x020e24000021f000 */
[----:B0-----:R-:W-:Y:S01]  /*7f20*/  STG.E desc[UR36][R2.64], R5 ;  /* 0x0000000502007986 */ /* 0x001fe2000c101924 */
[----:B------:R-:W-:Y:S05]  /*7f30*/  EXIT ;  /* 0x000000000000794d */ /* 0x000fea0003800000 */
.L_x_1840:
        /* <DEDUP_REMOVED lines=12> */
.L_x_20110:


//--------------------- .text._ZN2at6native18elementwise_kernelILi128ELi2EZNS0_22gpu_kernel_impl_nocastIZZZNS0_16acos_kernel_cudaERNS_18TensorIteratorBaseEENKUlvE0_clEvENKUlvE0_clEvEUlfE_EEvS4_RKT_EUliE_EEviT1_ --------------------------
	.section	.text._ZN2at6native18elementwise_kernelILi128ELi2EZNS0_22gpu_kernel_impl_nocastIZZZNS0_16acos_kernel_cudaERNS_18TensorIteratorBaseEENKUlvE0_clEvENKUlvE0_clEvEUlfE_EEvS4_RKT_EUliE_EEviT1_,"ax",@progbits
	.align	128
        .global         _ZN2at6native18elementwise_kernelILi128ELi2EZNS0_22gpu_kernel_impl_nocastIZZZNS0_16acos_kernel_cudaERNS_18TensorIteratorBaseEENKUlvE0_clEvENKUlvE0_clEvEUlfE_EEvS4_RKT_EUliE_EEviT1_
        .type           _ZN2at6native18elementwise_kernelILi128ELi2EZNS0_22gpu_kernel_impl_nocastIZZZNS0_16acos_kernel_cudaERNS_18TensorIteratorBaseEENKUlvE0_clEvENKUlvE0_clEvEUlfE_EEvS4_RKT_EUliE_EEviT1_,@function
        .size           _ZN2at6native18elementwise_kernelILi128ELi2EZNS0_22gpu_kernel_impl_nocastIZZZNS0_16acos_kernel_cudaERNS_18TensorIteratorBaseEENKUlvE0_clEvENKUlvE0_clEvEUlfE_EEvS4_RKT_EUliE_EEviT1_,(.L_x_20111 - _ZN2at6native18elementwise_kernelILi128ELi2EZNS0_22gpu_kernel_impl_nocastIZZZNS0_16acos_kernel_cudaERNS_18TensorIteratorBaseEENKUlvE0_clEvENKUlvE0_clEvEUlfE_EEvS4_RKT_EUliE_EEviT1_)
        .other          _ZN2at6native18elementwise_kernelILi128ELi2EZNS0_22gpu_kernel_impl_nocastIZZZNS0_16acos_kernel_cudaERNS_18TensorIteratorBaseEENKUlvE0_clEvENKUlvE0_clEvEUlfE_EEvS4_RKT_EUliE_EEviT1_,@"STO_CUDA_ENTRY STV_DEFAULT"
_ZN2at6native18elementwise_kernelILi128ELi2EZNS0_22gpu_kernel_impl_nocastIZZZNS0_16acos_kernel_cudaERNS_18TensorIteratorBaseEENKUlvE0_clEvENKUlvE0_clEvEUlfE_EEvS4_RKT_EUliE_EEviT1_:
.text._ZN2at6native18elementwise_kernelILi128ELi2EZNS0_22gpu_kernel_impl_nocastIZZZNS0_16acos_kernel_cudaERNS_18TensorIteratorBaseEENKUlvE0_clEvENKUlvE0_clEvEUlfE_EEvS4_RKT_EUliE_EEviT1_:
[----:B------:R-:W-:Y:S01]  /*0000*/  LDC R1, c[0x0][0x28] ;  /* 0x00000a00ff017b82 */ /* 0x000fe20000000800 */
[----:B------:R-:W0:Y:S01]  /*0010*/  S2R R2, SR_CTAID.X ;  /* 0x0000000000027919 */ /* 0x000e220000002500 */
[----:B------:R-:W-:Y:S01]  /*0020*/  ULDC UR6, c[0x0][0x210] ;  /* 0x0000840000067ab9 */ /* 0x000fe20000000800 */
[----:B------:R-:W-:Y:S01]  /*0030*/  ULDC.64 UR4, c[0x0][0x208] ;  /* 0x0000820000047ab9 */ /* 0x000fe20000000a00 */
[----:B------:R-:W-:Y:S01]  /*0040*/  BSSY B0, `(.L_x_1841) ;  /* 0x000015a000007945 */ /* 0x000fe20003800000 */
[----:B------:R-:W0:Y:S02]  /*0050*/  S2R R3, SR_TID.X ;  /* 0x0000000000037919 */ /* 0x000e240000002100 */
[----:B0-----:R-:W-:-:S04]  /*0060*/  LEA R3, R2, R3, 0x8 ;  /* 0x0000000302037211 */ /* 0x001fc800078e40ff */
[----:B------:R-:W-:Y:S02]  /*0070*/  ISETP.GE.AND P0, PT, R3, UR6, PT ;  /* 0x0000000603007c0c */ /* 0x000fe4000bf06270 */
[----:B------:R-:W-:-:S11]  /*0080*/  MOV R7, R3 ;  /* 0x0000000300077202 */ /* 0x000fd60000000f00 */
[----:B------:R-:W-:Y:S05]  /*0090*/  @P0 BRA `(.L_x_1842) ;  /* 0x0000001400500947 */ /* 0x000fea0003800000 */
[----:B------:R-:W0:Y:S01]  /*00a0*/  LDC R4, c[0x0][0x218] ;  /* 0x00008600ff047b82 */ /* 0x000e220000000800 */
[----:B------:R-:W-:Y:S01]  /*00b0*/  HFMA2.MMA R0, -RZ, RZ, 0, 0 ;  /* 0x00000000ff007435 */ /* 0x000fe200000001ff */
[----:B------:R-:W-:Y:S02]  /*00c0*/  MOV R5, RZ ;  /* 0x000000ff00057202 */ /* 0x000fe40000000f00 */
[----:B0-----:R-:W-:-:S13]  /*00d0*/  ISETP.NE.AND P0, PT, R4, RZ, PT ;  /* 0x000000ff0400720c */ /* 0x001fda0003f05270 */
[----:B------:R-:W-:Y:S05]  /*00e0*/  @!P0 BRA `(.L_x_1843) ;  /* 0x0000001000ac8947 */ /* 0x000fea0003800000 */
        /* <DEDUP_REMOVED lines=21> */
[C---:B------:R-:W-:Y:S02]  /*0240*/  IMAD R5, R6.reuse, UR10, RZ ;  /* 0x0000000a06057c24 */ /* 0x040fe4000f8e02ff */
[----:B------:R-:W-:Y:S02]  /*0250*/  IMAD R7, R6, UR11, RZ ;  /* 0x0000000b06077c24 */ /* 0x000fe4000f8e02ff */
        /* <DEDUP_REMOVED lines=264> */
[----:B------:R-:W1:Y:S01]  /*12e0*/  @P0 LDC R15, c[0x0][0x33c] ;  /* 0x0000cf00ff0f0b82 */ /* 0x000e620000000800 */
[----:B------:R-:W-:Y:S01]  /*12f0*/  IMAD R6, R6, UR8, R7 ;  /* 0x0000000806067c24 */ /* 0x000fe2000f8e0207 */
[----:B------:R-:W-:-:S03]  /*1300*/  ULDC.64 UR8, c[0x0][0x400] ;  /* 0x0001000000087ab9 */ /* 0x000fc60000000a00 */
[C---:B------:R-:W-:Y:S02]  /*1310*/  IMAD R5, R6.reuse, UR8, R5 ;  /* 0x0000000806057c24 */ /* 0x040fe4000f8e0205 */
[----:B------:R-:W-:Y:S01]  /*1320*/  IMAD R0, R6, UR9, R0 ;  /* 0x0000000906007c24 */ /* 0x000fe2000f8e0200 */
[----:B------:R-:W2:Y:S01]  /*1330*/  @P0 LDC.64 R8, c[0x0][0x408] ;  /* 0x00010200ff080b82 */ /* 0x000ea20000000a00 */
[----:B0-----:R-:W-:-:S05]  /*1340*/  @P0 IMAD.HI.U32 R4, R11, R12, R10 ;  /* 0x0000000c0b040227 */ /* 0x001fca00078e000a */
[----:B------:R-:W-:-:S04]  /*1350*/  @P0 SHF.R.U32.HI R4, RZ, R13, R4 ;  /* 0x0000000dff040219 */ /* 0x000fc80000011604 */
[----:B------:R-:W-:-:S05]  /*1360*/  @P0 IADD3 R10, -R4, RZ, RZ ;  /* 0x000000ff040a0210 */ /* 0x000fca0007ffe1ff */
[----:B-1----:R-:W-:-:S04]  /*1370*/  @P0 IMAD R10, R10, R15, R11 ;  /* 0x0000000f0a0a0224 */ /* 0x002fc800078e020b */
[C---:B--2---:R-:W-:Y:S02]  /*1380*/  @P0 IMAD R5, R10.reuse, R8, R5 ;  /* 0x000000080a050224 */ /* 0x044fe400078e0205 */
[----:B------:R-:W-:-:S07]  /*1390*/  @P0 IMAD R0, R10, R9, R0 ;  /* 0x000000090a000224 */ /* 0x000fce00078e0200 */
.L_x_1843:
[----:B------:R-:W-:Y:S02]  /*13a0*/  ULDC.64 UR8, c[0x0][0x418] ;  /* 0x0001060000087ab9 */ /* 0x000fe40000000a00 */
[----:B------:R-:W-:-:S04]  /*13b0*/  IADD3 R6, P0, R0, UR8, RZ ;  /* 0x0000000800067c10 */ /* 0x000fc8000ff1e0ff */
[----:B------:R-:W-:Y:S01]  /*13c0*/  IADD3.X R7, RZ, UR9, RZ, P0, !PT ;  /* 0x00000009ff077c10 */ /* 0x000fe200087fe4ff */
[----:B------:R-:W-:-:S04]  /*13d0*/  ULDC.64 UR8, c[0x0][0x410] ;  /* 0x0001040000087ab9 */ /* 0x000fc80000000a00 */
[----:B------:R0:W2:Y:S01]  /*13e0*/  LDG.E R6, desc[UR4][R6.64] ;  /* 0x0000000406067981 */ /* 0x0000a2000c1e1900 */
[----:B------:R-:W-:Y:S02]  /*13f0*/  MOV R0, 0x3f000000 ;  /* 0x3f00000000007802 */ /* 0x000fe40000000f00 */
[----:B------:R-:W-:-:S04]  /*1400*/  IADD3 R4, P2, R5, UR8, RZ ;  /* 0x0000000805047c10 */ /* 0x000fc8000ff5e0ff */
[----:B------:R-:W-:Y:S02]  /*1410*/  IADD3.X R5, RZ, UR9, RZ, P2, !PT ;  /* 0x00000009ff057c10 */ /* 0x000fe400097fe4ff */
[----:B0-----:R-:W-:Y:S01]  /*1420*/  MOV R7, 0x3d10ecef ;  /* 0x3d10ecef00077802 */ /* 0x001fe20000000f00 */
[C---:B--2---:R-:W-:Y:S01]  /*1430*/  FADD.FTZ R9, |R6|.reuse, -RZ ;  /* 0x800000ff06097221 */ /* 0x044fe20000010200 */
        /* <DEDUP_REMOVED lines=22> */
[----:B------:R-:W-:Y:S01]  /*15a0*/  @!P1 FFMA.FTZ R9, R7, 0.93318945169448852539, R0 ;  /* 0x3f6ee58107099823 */ /* 0x000fe20000010000 */
[----:B------:R-:W-:-:S03]  /*15b0*/  IADD3 R7, R3, 0x80, RZ ;  /* 0x0000008003077810 */ /* 0x000fc60007ffe0ff */
[----:B------:R-:W-:-:S05]  /*15c0*/  @P0 FADD.FTZ R9, R9, R9 ;  /* 0x0000000909090221 */ /* 0x000fca0000010000 */
[----:B------:R0:W-:Y:S02]  /*15d0*/  STG.E desc[UR4][R4.64], R9 ;  /* 0x0000000904007986 */ /* 0x0001e4000c101904 */
.L_x_1842:
[----:B------:R-:W-:Y:S05]  /*15e0*/  BSYNC B0 ;  /* 0x0000000000007941 */ /* 0x000fea0003800000 */
.L_x_1841:
[----:B------:R-:W-:-:S13]  /*15f0*/  ISETP.GE.AND P0, PT, R7, UR6, PT ;  /* 0x0000000607007c0c */ /* 0x000fda000bf06270 */
[----:B------:R-:W-:Y:S05]  /*1600*/  @P0 EXIT ;  /* 0x000000000000094d */ /* 0x000fea0003800000 */
[----:B------:R-:W1:Y:S01]  /*1610*/  LDC R8, c[0x0][0x218] ;  /* 0x00008600ff087b82 */ /* 0x000e620000000800 */
[----:B------:R-:W-:Y:S01]  /*1620*/  HFMA2.MMA R3, -RZ, RZ, 0, 0 ;  /* 0x00000000ff037435 */ /* 0x000fe200000001ff */
[----:B------:R-:W-:Y:S02]  /*1630*/  MOV R0, RZ ;  /* 0x000000ff00007202 */ /* 0x000fe40000000f00 */
[----:B-1----:R-:W-:-:S13]  /*1640*/  ISETP.NE.AND P0, PT, R8, RZ, PT ;  /* 0x000000ff0800720c */ /* 0x002fda0003f05270 */
[----:B------:R-:W-:Y:S05]  /*1650*/  @!P0 BRA `(.L_x_1844) ;  /* 0x0000001000a88947 */ /* 0x000fea0003800000 */
[----:B------:R-:W-:Y:S01]  /*1660*/  MOV R2, RZ ;  /* 0x000000ff00027202 */ /* 0x000fe20000000f00 */
[----:B------:R-:W-:Y:S01]  /*1670*/  ULDC.64 UR6, c[0x0][0x220] ;  /* 0x0000880000067ab9 */ /* 0x000fe20000000a00 */
[----:B------:R-:W-:Y:S02]  /*1680*/  MOV R3, R7 ;  /* 0x0000000700037202 */ /* 0x000fe40000000f00 */
[----:B------:R-:W-:Y:S01]  /*1690*/  ISETP.NE.AND P0, PT, R8, 0x1, PT ;  /* 0x000000010800780c */ /* 0x000fe20003f05270 */
[----:B0-----:R-:W-:Y:S01]  /*16a0*/  IMAD.HI.U32 R4, R7, UR6, R2 ;  /* 0x0000000607047c27 */ /* 0x001fe2000f8e0002 */
        /* <DEDUP_REMOVED lines=293> */
.L_x_1844:
[----:B------:R-:W-:Y:S02]  /*2900*/  ULDC.64 UR6, c[0x0][0x418] ;  /* 0x0001060000067ab9 */ /* 0x000fe40000000a00 */
[----:B0-----:R-:W-:-:S04]  /*2910*/  IADD3 R4, P0, R0, UR6, RZ ;  /* 0x0000000600047c10 */ /* 0x001fc8000ff1e0ff */
[----:B------:R-:W-:Y:S01]  /*2920*/  IADD3.X R5, RZ, UR7, RZ, P0, !PT ;  /* 0x00000007ff057c10 */ /* 0x000fe200087fe4ff */
[----:B------:R-:W-:-:S04]  /*2930*/  ULDC.64 UR6, c[0x0][0x410] ;  /* 0x0001040000067ab9 */ /* 0x000fc80000000a00 */
[----:B------:R0:W2:Y:S01]  /*2940*/  LDG.E R4, desc[UR4][R4.64] ;  /* 0x0000000404047981 */ /* 0x0000a2000c1e1900 */
[----:B------:R-:W-:Y:S02]  /*2950*/  MOV R0, 0x3f000000 ;  /* 0x3f00000000007802 */ /* 0x000fe40000000f00 */
        /* <DEDUP_REMOVED lines=21> */
[----:B------:R-:W-:Y:S01]  /*2ab0*/  FFMA.FTZ R7, R7, R2, R7 ;  /* 0x0000000207077223 */ /* 0x000fe20000010007 */
[----:B------:R-:W-:-:S03]  /*2ac0*/  IADD3 R2, P2, R3, UR6, RZ ;  /* 0x0000000603027c10 */ /* 0x000fc6000ff5e0ff */
[----:B------:R-:W-:Y:S01]  /*2ad0*/  FADD.FTZ R0, -R7, -RZ ;  /* 0x800000ff07007221 */ /* 0x000fe20000010100 */
[----:B------:R-:W-:-:S04]  /*2ae0*/  IADD3.X R3, RZ, UR7, RZ, P2, !PT ;  /* 0x00000007ff037c10 */ /* 0x000fc800097fe4ff */
[----:B------:R-:W-:-:S05]  /*2af0*/  FSEL R0, R7, R0, P0 ;  /* 0x0000000007007208 */ /* 0x000fca0000000000 */
[----:B------:R-:W-:-:S04]  /*2b00*/  @!P1 FFMA.FTZ R7, R5, 0.93318945169448852539, R0 ;  /* 0x3f6ee58105079823 */ /* 0x000fc80000010000 */
[----:B------:R-:W-:-:S05]  /*2b10*/  @P0 FADD.FTZ R7, R7, R7 ;  /* 0x0000000707070221 */ /* 0x000fca0000010000 */
[----:B------:R-:W-:Y:S01]  /*2b20*/  STG.E desc[UR4][R2.64], R7 ;  /* 0x0000000702007986 */ /* 0x000fe2000c101904 */
[----:B------:R-:W-:Y:S05]  /*2b30*/  EXIT ;  /* 0x000000000000794d */ /* 0x000fea0003800000 */
.L_x_1845:
        /* <DEDUP_REMOVED lines=12> */
.L_x_20111:


//--------------------- .text._ZN2at6native27unrolled_elementwise_kernelIZZZNS0_16acos_kernel_cudaERNS_18TensorIteratorBaseEENKUlvE0_clEvENKUlvE0_clEvEUlfE_St5arrayIPcLm2EELi4E23TrivialOffsetCalculatorILi1EjESB_NS0_6memory15LoadWithoutCastENSC_16StoreWithoutCastEEEviT_T0_T2_T3_T4_T5_ --------------------------
	.section	.text._ZN2at6native27unrolled_elementwise_kernelIZZZNS0_16acos_kernel_cudaERNS_18TensorIteratorBaseEENKUlvE0_clEvENKUlvE0_clEvEUlfE_St5arrayIPcLm2EELi4E23TrivialOffsetCalculatorILi1EjESB_NS0_6memory15LoadWithoutCastENSC_16StoreWithoutCastEEEviT_T0_T2_T3_T4_T5_,"ax",@progbits
	.align	128
        .global         _ZN2at6native27unrolled_elementwise_kernelIZZZNS0_16acos_kernel_cudaERNS_18TensorIteratorBaseEENKUlvE0_clEvENKUlvE0_clEvEUlfE_St5arrayIPcLm2EELi4E23TrivialOffsetCalculatorILi1EjESB_NS0_6memory15LoadWithoutCastENSC_16StoreWithoutCastEEEviT_T0_T2_T3_T4_T5_
        .type           _ZN2at6native27unrolled_elementwise_kernelIZZZNS0_16acos_kernel_cudaERNS_18TensorIteratorBaseEENKUlvE0_clEvENKUlvE0_clEvEUlfE_St5arrayIPcLm2EELi4E23TrivialOffsetCalculatorILi1EjESB_NS0_6memory15LoadWithoutCastENSC_16StoreWithoutCastEEEviT_T0_T2_T3_T4_T5_,@function
        .size           _ZN2at6native27unrolled_elementwise_kernelIZZZNS0_16acos_kernel_cudaERNS_18TensorIteratorBaseEENKUlvE0_clEvENKUlvE0_clEvEUlfE_St5arrayIPcLm2EELi4E23TrivialOffsetCalculatorILi1EjESB_NS0_6memory15LoadWithoutCastENSC_16StoreWithoutCastEEEviT_T0_T2_T3_T4_T5_,(.L_x_20112 - _ZN2at6native27unrolled_elementwise_kernelIZZZNS0_16acos_kernel_cudaERNS_18TensorIteratorBaseEENKUlvE0_clEvENKUlvE0_clEvEUlfE_St5arrayIPcLm2EELi4E23TrivialOffsetCalculatorILi1EjESB_NS0_6memory15LoadWithoutCastENSC_16StoreWithoutCastEEEviT_T0_T2_T3_T4_T5_)
        .other          _ZN2at6native27unrolled_elementwise_kernelIZZZNS0_16acos_kernel_cudaERNS_18TensorIteratorBaseEENKUlvE0_clEvENKUlvE0_clEvEUlfE_St5arrayIPcLm2EELi4E23TrivialOffsetCalculatorILi1EjESB_NS0_6memory15LoadWithoutCastENSC_16StoreWithoutCastEEEviT_T0_T2_T3_T4_T5_,@"STO_CUDA_ENTRY STV_DEFAULT"
_ZN2at6native27unrolled_elementwise_kernelIZZZNS0_16acos_kernel_cudaERNS_18TensorIteratorBaseEENKUlvE0_clEvENKUlvE0_clEvEUlfE_St5arrayIPcLm2EELi4E23TrivialOffsetCalculatorILi1EjESB_NS0_6memory15LoadWithoutCastENSC_16StoreWithoutCastEEEviT_T0_T2_T3_T4_T5_:
.text._ZN2at6native27unrolled_elementwise_kernelIZZZNS0_16acos_kernel_cudaERNS_18TensorIteratorBaseEENKUlvE0_clEvENKUlvE0_clEvEUlfE_St5arrayIPcLm2EELi4E23TrivialOffsetCalculatorILi1EjESB_NS0_6memory15LoadWithoutCastENSC_16StoreWithoutCastEEEviT_T0_T2_T3_T4_T5_:
[----:B------:R-:W-:Y:S01]  /*0000*/  LDC R1, c[0x0][0x28] ;  /* 0x00000a00ff017b82 */ /* 0x000fe20000000800 */
[----:B------:R-:W0:Y:S07]  /*0010*/  S2R R0, SR_CTAID.X ;  /* 0x0000000000007919 */ /* 0x000e2e0000002500 */
[----:B------:R-:W0:Y:S01]  /*0020*/  LDC R5, c[0x0][0x210] ;  /* 0x00008400ff057b82 */ /* 0x000e220000000800 */
[----:B------:R-:W-:Y:S01]  /*0030*/  HFMA2.MMA R8, -RZ, RZ, 0, 0 ;  /* 0x00000000ff087435 */ /* 0x000fe200000001ff */
[----:B------:R-:W-:Y:S01]  /*0040*/  ULDC.64 UR4, c[0x0][0x208] ;  /* 0x0000820000047ab9 */ /* 0x000fe20000000a00 */
[----:B------:R-:W1:Y:S01]  /*0050*/  S2R R3, SR_TID.X ;  /* 0x0000000000037919 */ /* 0x000e620000002100 */
[----:B0-----:R-:W-:Y:S01]  /*0060*/  IMAD R2, R0, -0x200, R5 ;  /* 0xfffffe0000027824 */ /* 0x001fe200078e0205 */
[----:B-1----:R-:W-:-:S04]  /*0070*/  MOV R7, R3 ;  /* 0x0000000300077202 */ /* 0x002fc80000000f00 */
[----:B------:R-:W-:-:S13]  /*0080*/  ISETP.GE.AND P0, PT, R3, R2, PT ;  /* 0x000000020300720c */ /* 0x000fda0003f06270 */
[----:B------:R-:W-:Y:S01]  /*0090*/  @!P0 IADD3 R7, R3, 0x80, RZ ;  /* 0x0000008003078810 */ /* 0x000fe20007ffe0ff */
[----:B------:R-:W0:Y:S03]  /*00a0*/  @!P0 LDC.64 R16, c[0x0][0x218] ;  /* 0x00008600ff108b82 */ /* 0x000e260000000a00 */
[----:B------:R-:W-:-:S13]  /*00b0*/  ISETP.GE.AND P1, PT, R7, R2, PT ;  /* 0x000000020700720c */ /* 0x000fda0003f26270 */
[----:B------:R-:W-:Y:S01]  /*00c0*/  @!P1 LEA R9, R0, R7, 0x9 ;  /* 0x0000000700099211 */ /* 0x000fe200078e48ff */
[----:B------:R-:W1:Y:S01]  /*00d0*/  @!P1 LDC.64 R12, c[0x0][0x220] ;  /* 0x00008800ff0c9b82 */ /* 0x000e620000000a00 */
[----:B------:R-:W-:-:S04]  /*00e0*/  @!P1 IADD3 R7, R7, 0x80, RZ ;  /* 0x0000008007079810 */ /* 0x000fc80007ffe0ff */
[----:B------:R-:W-:-:S13]  /*00f0*/  ISETP.GE.AND P3, PT, R7, R2, PT ;  /* 0x000000020700720c */ /* 0x000fda0003f66270 */
[----:B------:R-:W-:Y:S01]  /*0100*/  @!P3 LEA R19, R0, R7, 0x9 ;  /* 0x000000070013b211 */ /* 0x000fe200078e48ff */
[----:B------:R-:W2:Y:S01]  /*0110*/  @!P3 LDC.64 R4, c[0x0][0x220] ;  /* 0x00008800ff04bb82 */ /* 0x000ea20000000a00 */
[----:B------:R-:W-:-:S04]  /*0120*/  @!P3 IADD3 R7, R7, 0x80, RZ ;  /* 0x000000800707b810 */ /* 0x000fc80007ffe0ff */
[----:B------:R-:W-:Y:S01]  /*0130*/  ISETP.GE.AND P2, PT, R7, R2, PT ;  /* 0x000000020700720c */ /* 0x000fe20003f46270 */
[----:B-1----:R-:W-:-:S12]  /*0140*/  @!P1 IMAD.WIDE.U32 R12, R9, 0x4, R12 ;  /* 0x00000004090c9825 */ /* 0x002fd800078e000c */
[----:B------:R-:W1:Y:S01]  /*0150*/  @!P2 LDC.64 R14, c[0x0][0x220] ;  /* 0x00008800ff0eab82 */ /* 0x000e620000000a00 */
[C---:B------:R-:W-:Y:S01]  /*0160*/  @!P2 LEA R7, R0.reuse, R7, 0x9 ;  /* 0x000000070007a211 */ /* 0x040fe200078e48ff */
[----:B------:R3:W5:Y:S01]  /*0170*/  @!P1 LDG.E R8, desc[UR4][R12.64] ;  /* 0x000000040c089981 */ /* 0x000762000c1e1900 */
[----:B------:R-:W-:Y:S02]  /*0180*/  @!P0 LEA R9, R0, R3, 0x9 ;  /* 0x0000000300098211 */ /* 0x000fe400078e48ff */
[----:B------:R-:W-:Y:S01]  /*0190*/  MOV R10, RZ ;  /* 0x000000ff000a7202 */ /* 0x000fe20000000f00 */
[----:B--2---:R-:W-:Y:S01]  /*01a0*/  @!P3 IMAD.WIDE.U32 R18, R19, 0x4, R4 ;  /* 0x000000041312b825 */ /* 0x004fe200078e0004 */
[----:B------:R-:W-:Y:S01]  /*01b0*/  CS2R R4, SRZ ;  /* 0x0000000000047805 */ /* 0x000fe2000001ff00 */
[----:B------:R-:W-:Y:S05]  /*01c0*/  BSSY B0, `(.L_x_1846) ;  /* 0x000002e000007945 */ /* 0x000fea0003800000 */
[----:B------:R-:W5:Y:S01]  /*01d0*/  @!P3 LDG.E R4, desc[UR4][R18.64] ;  /* 0x000000041204b981 */ /* 0x000f62000c1e1900 */
[----:B-1----:R-:W-:-:S02]  /*01e0*/  @!P2 IMAD.WIDE.U32 R14, R7, 0x4, R14 ;  /* 0x00000004070ea825 */ /* 0x002fc400078e000e */
[----:B------:R-:W1:Y:S03]  /*01f0*/  @!P0 LDC.64 R6, c[0x0][0x220] ;  /* 0x00008800ff068b82 */ /* 0x000e660000000a00 */
[----:B------:R-:W5:Y:S01]  /*0200*/  @!P2 LDG.E R5, desc[UR4][R14.64] ;  /* 0x000000040e05a981 */ /* 0x000f62000c1e1900 */
[----:B-1----:R-:W-:Y:S01]  /*0210*/  @!P0 IMAD.WIDE.U32 R6, R9, 0x4, R6 ;  /* 0x0000000409068825 */ /* 0x002fe200078e0006 */
[----:B------:R-:W-:-:S04]  /*0220*/  MOV R9, R3 ;  /* 0x0000000300097202 */ /* 0x000fc80000000f00 */
[C---:B------:R-:W-:Y:S01]  /*0230*/  IADD3 R21, R9.reuse, 0x80, RZ ;  /* 0x0000008009157810 */ /* 0x040fe20007ffe0ff */
[----:B------:R1:W5:Y:S01]  /*0240*/  @!P0 LDG.E R10, desc[UR4][R6.64] ;  /* 0x00000004060a8981 */ /* 0x000362000c1e1900 */
[C---:B------:R-:W-:Y:S02]  /*0250*/  IADD3 R11, R9.reuse, 0x100, RZ ;  /* 0x00000100090b7810 */ /* 0x040fe40007ffe0ff */
[----:B---3--:R-:W-:Y:S02]  /*0260*/  IADD3 R13, R9, 0x180, RZ ;  /* 0x00000180090d7810 */ /* 0x008fe40007ffe0ff */
[----:B------:R-:W-:Y:S02]  /*0270*/  @!P0 MOV R9, R21 ;  /* 0x0000001500098202 */ /* 0x000fe40000000f00 */
[----:B-1----:R-:W-:Y:S02]  /*0280*/  @!P0 LEA R7, R0, R3, 0x9 ;  /* 0x0000000300078211 */ /* 0x002fe400078e48ff */
[----:B------:R-:W-:-:S02]  /*0290*/  ISETP.GE.AND P4, PT, R21, R2, PT ;  /* 0x000000021500720c */ /* 0x000fc40003f86270 */
[-C--:B------:R-:W-:Y:S01]  /*02a0*/  ISETP.GE.AND P1, PT, R11, R2.reuse, PT ;  /* 0x000000020b00720c */ /* 0x080fe20003f26270 */
[----:B0-----:R-:W-:Y:S01]  /*02b0*/  @!P0 IMAD.WIDE.U32 R6, R7, 0x4, R16 ;  /* 0x0000000407068825 */ /* 0x001fe200078e0010 */
[-C--:B------:R-:W-:Y:S02]  /*02c0*/  ISETP.GE.AND P2, PT, R13, R2.reuse, PT ;  /* 0x000000020d00720c */ /* 0x080fe40003f46270 */
[----:B------:R-:W-:Y:S01]  /*02d0*/  ISETP.GE.AND P3, PT, R9, R2, PT ;  /* 0x000000020900720c */ /* 0x000fe20003f66270 */
[----:B------:R-:W-:-:S12]  /*02e0*/  @P0 BRA `(.L_x_1847) ;  /* 0x00000000006c0947 */ /* 0x000fd80003800000 */
[----:B------:R-:W-:Y:S01]  /*02f0*/  MOV R12, 0x3f000000 ;  /* 0x3f000000000c7802 */ /* 0x000fe20000000f00 */
        /* <DEDUP_REMOVED lines=25> */
[----:B------:R-:W-:-:S07]  /*0490*/  @P5 FADD.FTZ R3, R3, R3 ;  /* 0x0000000303035221 */ /* 0x000fce0000010000 */
.L_x_1847:
[----:B------:R-:W-:Y:S05]  /*04a0*/  BSYNC B0 ;  /* 0x0000000000007941 */ /* 0x000fea0003800000 */
.L_x_1846:
[----:B------:R-:W-:Y:S04]  /*04b0*/  BSSY B0, `(.L_x_1848) ;  /* 0x000001d000007945 */ /* 0x000fe80003800000 */
[----:B------:R-:W-:Y:S05]  /*04c0*/  @P4 BRA `(.L_x_1849) ;  /* 0x00000000006c4947 */ /* 0x000fea0003800000 */
[----:B-----5:R-:W-:Y:S01]  /*04d0*/  HFMA2.MMA R10, -RZ, RZ, 1.75, 0 ;  /* 0x3f000000ff0a7435 */ /* 0x020fe200000001ff */
[C---:B------:R-:W-:Y:S01]  /*04e0*/  FADD.FTZ R11, |R8|.reuse, -RZ ;  /* 0x800000ff080b7221 */ /* 0x040fe20000010200 */
[C---:B------:R-:W-:Y:S02]  /*04f0*/  FSETP.GT.FTZ.AND P4, PT, |R8|.reuse, 0.56000000238418579102, PT ;  /* 0x3f0f5c290800780b */ /* 0x040fe40003f94200 */
[----:B------:R-:W-:-:S06]  /*0500*/  FSETP.NEU.FTZ.AND P5, PT, |R8|, 1, PT ;  /* 0x3f8000000800780b */ /* 0x000fcc0003fbd200 */
        /* <DEDUP_REMOVED lines=23> */
.L_x_1849:
[----:B------:R-:W-:Y:S05]  /*0680*/  BSYNC B0 ;  /* 0x0000000000007941 */ /* 0x000fea0003800000 */
.L_x_1848:
[----:B------:R-:W-:Y:S04]  /*0690*/  BSSY B0, `(.L_x_1850) ;  /* 0x000001d000007945 */ /* 0x000fe80003800000 */
[----:B------:R-:W-:Y:S05]  /*06a0*/  @P1 BRA `(.L_x_1851) ;  /* 0x00000000006c1947 */ /* 0x000fea0003800000 */
[----:B-----5:R-:W-:Y:S01]  /*06b0*/  MOV R8, 0x3f000000 ;  /* 0x3f00000000087802 */ /* 0x020fe20000000f00 */
        /* <DEDUP_REMOVED lines=26> */
.L_x_1851:
[----:B------:R-:W-:Y:S05]  /*0860*/  BSYNC B0 ;  /* 0x0000000000007941 */ /* 0x000fea0003800000 */
.L_x_1850:
[----:B------:R-:W-:Y:S04]  /*0870*/  BSSY B0, `(.L_x_1852) ;  /* 0x000001d000007945 */ /* 0x000fe80003800000 */
[----:B------:R-:W-:Y:S05]  /*0880*/  @P2 BRA `(.L_x_1853) ;  /* 0x00000000006c2947 */ /* 0x000fea0003800000 */
[----:B------:R-:W-:Y:S01]  /*0890*/  HFMA2.MMA R11, -RZ, RZ, 1.75, 0 ;  /* 0x3f000000ff0b7435 */ /* 0x000fe200000001ff */
[C---:B-----5:R-:W-:Y:S01]  /*08a0*/  FADD.FTZ R4, |R5|.reuse, -RZ ;  /* 0x800000ff05047221 */ /* 0x060fe20000010200 */
[C---:B------:R-:W-:Y:S02]  /*08b0*/  FSETP.GT.FTZ.AND P1, PT, |R5|.reuse, 0.56000000238418579102, PT ;  /* 0x3f0f5c290500780b */ /* 0x040fe40003f34200 */
[----:B------:R-:W-:-:S06]  /*08c0*/  FSETP.NEU.FTZ.AND P2, PT, |R5|, 1, PT ;  /* 0x3f8000000500780b */ /* 0x000fcc0003f5d200 */
        /* <DEDUP_REMOVED lines=9> */
[----:B------:R-:W-:Y:S01]  /*0960*/  LOP3.LUT R4, R4, 0x80000000, R5, 0xb8, !PT ;  /* 0x8000000004047812 */ /* 0x000fe200078eb805 */
[----:B------:R-:W-:-:S04]  /*0970*/  HFMA2.MMA R5, -RZ, RZ, 1.9599609375, 20144 ;  /* 0x3fd774ebff057435 */ /* 0x000fc800000001ff */
        /* <DEDUP_REMOVED lines=12> */
.L_x_1853:
[----:B------:R-:W-:Y:S05]  /*0a40*/  BSYNC B0 ;  /* 0x0000000000007941 */ /* 0x000fea0003800000 */
.L_x_1852:
[----:B------:R0:W-:Y:S01]  /*0a50*/  @!P0 STG.E desc[UR4][R6.64], R3 ;  /* 0x0000000306008986 */ /* 0x0001e2000c101904 */
[----:B------:R-:W-:Y:S04]  /*0a60*/  BSSY B0, `(.L_x_1854) ;  /* 0x000000c000007945 */ /* 0x000fe80003800000 */
[----:B------:R-:W-:Y:S05]  /*0a70*/  @P3 BRA `(.L_x_1855) ;  /* 0x0000000000283947 */ /* 0x000fea0003800000 */
[----:B0-----:R-:W0:Y:S01]  /*0a80*/  LDC.64 R6, c[0x0][0x218] ;  /* 0x00008600ff067b82 */ /* 0x001e220000000a00 */
[----:B-----5:R-:W-:Y:S02]  /*0a90*/  LEA R5, R0, R9, 0x9 ;  /* 0x0000000900057211 */ /* 0x020fe400078e48ff */
[----:B------:R-:W-:-:S04]  /*0aa0*/  IADD3 R9, R9, 0x80, RZ ;  /* 0x0000008009097810 */ /* 0x000fc80007ffe0ff */
[----:B------:R-:W-:-:S13]  /*0ab0*/  ISETP.GE.AND P0, PT, R9, R2, PT ;  /* 0x000000020900720c */ /* 0x000fda0003f06270 */
[----:B------:R-:W-:Y:S02]  /*0ac0*/  @!P0 LEA R3, R0, R9, 0x9 ;  /* 0x0000000900038211 */ /* 0x000fe400078e48ff */
[----:B------:R-:W-:Y:S01]  /*0ad0*/  @!P0 IADD3 R9, R9, 0x80, RZ ;  /* 0x0000008009098810 */ /* 0x000fe20007ffe0ff */
[----:B0-----:R-:W-:-:S04]  /*0ae0*/  IMAD.WIDE.U32 R4, R5, 0x4, R6 ;  /* 0x0000000405047825 */ /* 0x001fc800078e0006 */
[----:B------:R-:W-:Y:S01]  /*0af0*/  @!P0 IMAD.WIDE.U32 R6, R3, 0x4, R6 ;  /* 0x0000000403068825 */ /* 0x000fe200078e0006 */
[----:B------:R1:W-:Y:S04]  /*0b00*/  STG.E desc[UR4][R4.64], R10 ;  /* 0x0000000a04007986 */ /* 0x0003e8000c101904 */
[----:B------:R1:W-:Y:S02]  /*0b10*/  @!P0 STG.E desc[UR4][R6.64], R8 ;  /* 0x0000000806008986 */ /* 0x0003e4000c101904 */
.L_x_1855:
[----:B------:R-:W-:Y:S05]  /*0b20*/  BSYNC B0 ;  /* 0x0000000000007941 */ /* 0x000fea0003800000 */
.L_x_1854:
[----:B------:R-:W-:-:S13]  /*0b30*/  ISETP.GE.AND P0, PT, R9, R2, PT ;  /* 0x000000020900720c */ /* 0x000fda0003f06270 */
[----:B------:R-:W-:Y:S05]  /*0b40*/  @P0 EXIT ;  /* 0x000000000000094d */ /* 0x000fea0003800000 */
[----:B0-----:R-:W0:Y:S01]  /*0b50*/  LDC.64 R2, c[0x0][0x218] ;  /* 0x00008600ff027b82 */ /* 0x001e220000000a00 */
[----:B------:R-:W-:-:S05]  /*0b60*/  LEA R9, R0, R9, 0x9 ;  /* 0x0000000900097211 */ /* 0x000fca00078e48ff */
[----:B0-----:R-:W-:-:S05]  /*0b70*/  IMAD.WIDE.U32 R2, R9, 0x4, R2 ;  /* 0x0000000409027825 */ /* 0x001fca00078e0002 */
[----:B------:R-:W-:Y:S01]  /*0b80*/  STG.E desc[UR4][R2.64], R11 ;  /* 0x0000000b02007986 */ /* 0x000fe2000c101904 */
[----:B------:R-:W-:Y:S05]  /*0b90*/  EXIT ;  /* 0x000000000000794d */ /* 0x000fea0003800000 */
.L_x_1856:
        /* <DEDUP_REMOVED lines=14> */
.L_x_20112:


//--------------------- .text._ZN2at6native29vectorized_elementwise_kernelILi2EZZZNS0_16acos_kernel_cudaERNS_18TensorIteratorBaseEENKUlvE0_clEvENKUlvE0_clEvEUlfE_St5arrayIPcLm2EEEEviT0_T1_ --------------------------
	.section	.text._ZN2at6native29vectorized_elementwise_kernelILi2EZZZNS0_16acos_kernel_cudaERNS_18TensorIteratorBaseEENKUlvE0_clEvENKUlvE0_clEvEUlfE_St5arrayIPcLm2EEEEviT0_T1_,"ax",@progbits
	.align	128
        .global         _ZN2at6native29vectorized_elementwise_kernelILi2EZZZNS0_16acos_kernel_cudaERNS_18TensorIteratorBaseEENKUlvE0_clEvENKUlvE0_clEvEUlfE_St5arrayIPcLm2EEEEviT0_T1_
        .type           _ZN2at6native29vectorized_elementwise_kernelILi2EZZZNS0_16acos_kernel_cudaERNS_18TensorIteratorBaseEENKUlvE0_clEvENKUlvE0_clEvEUlfE_St5arrayIPcLm2EEEEviT0_T1_,@function
        .size           _ZN2at6native29vectorized_elementwise_kernelILi2EZZZNS0_16acos_kernel_cudaERNS_18TensorIteratorBaseEENKUlvE0_clEvENKUlvE0_clEvEUlfE_St5arrayIPcLm2EEEEviT0_T1_,(.L_x_20113 - _ZN2at6native29vectorized_elementwise_kernelILi2EZZZNS0_16acos_kernel_cudaERNS_18TensorIteratorBaseEENKUlvE0_clEvENKUlvE0_clEvEUlfE_St5arrayIPcLm2EEEEviT0_T1_)
        .other          _ZN2at6native29vectorized_elementwise_kernelILi2EZZZNS0_16acos_kernel_cudaERNS_18TensorIteratorBaseEENKUlvE0_clEvENKUlvE0_clEvEUlfE_St5arrayIPcLm2EEEEviT0_T1_,@"STO_CUDA_ENTRY STV_DEFAULT"
_ZN2at6native29vectorized_elementwise_kernelILi2EZZZNS0_16acos_kernel_cudaERNS_18TensorIteratorBaseEENKUlvE0_clEvENKUlvE0_clEvEUlfE_St5arrayIPcLm2EEEEviT0_T1_:
.text._ZN2at6native29vectorized_elementwise_kernelILi2EZZZNS0_16acos_kernel_cudaERNS_18TensorIteratorBaseEENKUlvE0_clEvENKUlvE0_clEvEUlfE_St5arrayIPcLm2EEEEviT0_T1_:
        /* <DEDUP_REMOVED lines=13> */
[----:B------:R-:W3:Y:S04]  /*00d0*/  LDG.E.64 R8, desc[UR4][R18.64+0x400] ;  /* 0x0004000412087981 */ /* 0x000ee8000c1e1b00 */
[----:B------:R-:W4:Y:S04]  /*00e0*/  LDG.E.64 R2, desc[UR4][R18.64+0x800] ;  /* 0x0008000412027981 */ /* 0x000f28000c1e1b00 */
[----:B------:R0:W5:Y:S01]  /*00f0*/  LDG.E.64 R4, desc[UR4][R18.64+0xc00] ;  /* 0x000c000412047981 */ /* 0x000162000c1e1b00 */
[----:B------:R-:W-:Y:S01]  /*0100*/  HFMA2.MMA R12, -RZ, RZ, 1.75, 0 ;  /* 0x3f000000ff0c7435 */ /* 0x000fe200000001ff */
[C---:B--2---:R-:W-:Y:S01]  /*0110*/  FADD.FTZ R11, |R6|.reuse, -RZ ;  /* 0x800000ff060b7221 */ /* 0x044fe20000010200 */
[----:B------:R-:W-:Y:S01]  /*0120*/  FADD.FTZ R13, |R7|, -RZ ;  /* 0x800000ff070d7221 */ /* 0x000fe20000010200 */
[----:B------:R-:W-:-:S07]  /*0130*/  FSETP.GT.FTZ.AND P4, PT, |R6|, 0.56000000238418579102, PT ;  /* 0x3f0f5c290600780b */ /* 0x000fce0003f94200 */
[-C--:B------:R-:W-:Y:S01]  /*0140*/  FFMA.FTZ R20, -R11, R12.reuse, 0.5 ;  /* 0x3f0000000b147423 */ /* 0x080fe2000001010c */
[-C--:B------:R-:W-:Y:S01]  /*0150*/  FFMA.FTZ R23, -R13, R12.reuse, 0.5 ;  /* 0x3f0000000d177423 */ /* 0x080fe2000001010c */
[----:B---3--:R-:W-:Y:S01]  /*0160*/  FADD.FTZ R15, |R8|, -RZ ;  /* 0x800000ff080f7221 */ /* 0x008fe20000010200 */
[----:B------:R-:W-:Y:S01]  /*0170*/  FADD.FTZ R14, |R9|, -RZ ;  /* 0x800000ff090e7221 */ /* 0x000fe20000010200 */
[----:B------:R-:W1:Y:S01]  /*0180*/  MUFU.RSQ R21, R20 ;  /* 0x0000001400157308 */ /* 0x000e620000001400 */
[----:B------:R-:W-:Y:S01]  /*0190*/  FSETP.NEU.FTZ.AND P0, PT, |R6|, 1, PT ;  /* 0x3f8000000600780b */ /* 0x000fe20003f1d200 */
[-C--:B------:R-:W-:Y:S01]  /*01a0*/  FFMA.FTZ R17, -R15, R12.reuse, 0.5 ;  /* 0x3f0000000f117423 */ /* 0x080fe2000001010c */
[----:B0-----:R-:W-:Y:S01]  /*01b0*/  FFMA.FTZ R18, -R14, R12, 0.5 ;  /* 0x3f0000000e127423 */ /* 0x001fe2000001010c */
[----:B------:R-:W-:Y:S02]  /*01c0*/  FSETP.GT.FTZ.AND P1, PT, |R7|, 0.56000000238418579102, PT ;  /* 0x3f0f5c290700780b */ /* 0x000fe40003f34200 */
[----:B------:R-:W-:-:S02]  /*01d0*/  FSETP.GT.FTZ.AND P6, PT, R6, 0.56000000238418579102, PT ;  /* 0x3f0f5c290600780b */ /* 0x000fc40003fd4000 */
[----:B------:R-:W0:Y:S01]  /*01e0*/  MUFU.RSQ R24, R23 ;  /* 0x0000001700187308 */ /* 0x000e220000001400 */
[----:B------:R-:W-:Y:S02]  /*01f0*/  FSETP.NEU.FTZ.AND P2, PT, |R7|, 1, PT ;  /* 0x3f8000000700780b */ /* 0x000fe40003f5d200 */
[C---:B------:R-:W-:Y:S02]  /*0200*/  FSETP.GT.FTZ.AND P3, PT, |R9|.reuse, 0.56000000238418579102, PT ;  /* 0x3f0f5c290900780b */ /* 0x040fe40003f74200 */
[----:B------:R-:W-:-:S03]  /*0210*/  FSETP.NEU.FTZ.AND P5, PT, |R9|, 1, PT ;  /* 0x3f8000000900780b */ /* 0x000fc60003fbd200 */
[----:B------:R-:W2:Y:S01]  /*0220*/  MUFU.RSQ R16, R17 ;  /* 0x0000001100107308 */ /* 0x000ea20000001400 */
[----:B-1----:R-:W-:Y:S01]  /*0230*/  FMUL.FTZ R22, R20, R21 ;  /* 0x0000001514167220 */ /* 0x002fe20000410000 */
[----:B------:R-:W-:-:S04]  /*0240*/  FMUL.FTZ R21, R21, 0.5 ;  /* 0x3f00000015157820 */ /* 0x000fc80000410000 */
[----:B------:R-:W-:Y:S01]  /*0250*/  FFMA.FTZ R21, -R22, R21, 0.5 ;  /* 0x3f00000016157423 */ /* 0x000fe20000010115 */
[----:B0-----:R-:W-:Y:S01]  /*0260*/  FMUL.FTZ R19, R24, 0.5 ;  /* 0x3f00000018137820 */ /* 0x001fe20000410000 */
[----:B------:R-:W-:Y:S02]  /*0270*/  FMUL.FTZ R20, R23, R24 ;  /* 0x0000001817147220 */ /* 0x000fe40000410000 */
[----:B------:R-:W-:Y:S02]  /*0280*/  FFMA.FTZ R21, R22, R21, R22 ;  /* 0x0000001516157223 */ /* 0x000fe40000010016 */
[C---:B------:R-:W-:Y:S02]  /*0290*/  FFMA.FTZ R23, -R20.reuse, R19, 0.5 ;  /* 0x3f00000014177423 */ /* 0x040fe40000010113 */
[----:B------:R-:W0:Y:S01]  /*02a0*/  MUFU.RSQ R19, R18 ;  /* 0x0000001200137308 */ /* 0x000e220000001400 */
[----:B------:R-:W-:Y:S01]  /*02b0*/  @P4 FSEL R11, R21, RZ, P0 ;  /* 0x000000ff150b4208 */ /* 0x000fe20000000000 */
[----:B------:R-:W-:Y:S01]  /*02c0*/  FFMA.FTZ R23, R20, R23, R20 ;  /* 0x0000001714177223 */ /* 0x000fe20000010014 */
[----:B--2---:R-:W-:Y:S01]  /*02d0*/  FMUL.FTZ R21, R17, R16 ;  /* 0x0000001011157220 */ /* 0x004fe20000410000 */
[----:B------:R-:W-:Y:S01]  /*02e0*/  FSETP.GT.FTZ.AND P0, PT, |R8|, 0.56000000238418579102, PT ;  /* 0x3f0f5c290800780b */ /* 0x000fe20003f14200 */
[----:B------:R-:W-:Y:S01]  /*02f0*/  FMUL.FTZ R16, R16, 0.5 ;  /* 0x3f00000010107820 */ /* 0x000fe20000410000 */
[----:B------:R-:W-:-:S02]  /*0300*/  LOP3.LUT R6, R11, 0x80000000, R6, 0xb8, !PT ;  /* 0x800000000b067812 */ /* 0x000fc400078eb806 */
[----:B------:R-:W-:Y:S02]  /*0310*/  MOV R11, 0x3d10ecef ;  /* 0x3d10ecef000b7802 */ /* 0x000fe40000000f00 */
[----:B------:R-:W-:Y:S01]  /*0320*/  @P1 FSEL R13, R23, RZ, P2 ;  /* 0x000000ff170d1208 */ /* 0x000fe20001000000 */
[----:B------:R-:W-:Y:S01]  /*0330*/  FMUL.FTZ R20, R6, R6 ;  /* 0x0000000606147220 */ /* 0x000fe20000410000 */
[----:B------:R-:W-:Y:S02]  /*0340*/  FSETP.NEU.FTZ.AND P2, PT, |R8|, 1, PT ;  /* 0x3f8000000800780b */ /* 0x000fe40003f5d200 */
[----:B------:R-:W-:Y:S01]  /*0350*/  LOP3.LUT R13, R13, 0x80000000, R7, 0xb8, !PT ;  /* 0x800000000d0d7812 */ /* 0x000fe200078eb807 */
[----:B------:R-:W-:Y:S01]  /*0360*/  FFMA.FTZ R17, R20, R11, 0.016980519518256187439 ;  /* 0x3c8b1abb14117423 */ /* 0x000fe2000001000b */
[----:B0-----:R-:W-:Y:S01]  /*0370*/  FMUL.FTZ R22, R18, R19 ;  /* 0x0000001312167220 */ /* 0x001fe20000410000 */
[----:B------:R-:W-:Y:S02]  /*0380*/  FFMA.FTZ R18, -R21, R16, 0.5 ;  /* 0x3f00000015127423 */ /* 0x000fe40000010110 */
[C---:B------:R-:W-:Y:S01]  /*0390*/  FFMA.FTZ R17, R20.reuse, R17, 0.030762933194637298584 ;  /* 0x3cfc028c14117423 */ /* 0x040fe20000010011 */
[----:B------:R-:W-:Y:S01]  /*03a0*/  FMUL.FTZ R19, R19, 0.5 ;  /* 0x3f00000013137820 */ /* 0x000fe20000410000 */
[----:B------:R-:W-:Y:S01]  /*03b0*/  FMUL.FTZ R16, R13, R13 ;  /* 0x0000000d0d107220 */ /* 0x000fe20000410000 */
[----:B------:R-:W-:Y:S01]  /*03c0*/  FFMA.FTZ R18, R21, R18, R21 ;  /* 0x0000001215127223 */ /* 0x000fe20000010015 */
[----:B------:R-:W-:Y:S01]  /*03d0*/  FFMA.FTZ R17, R20, R17, 0.044709417968988418579 ;  /* 0x3d37213914117423 */ /* 0x000fe20000010011 */
[----:B------:R-:W-:Y:S01]  /*03e0*/  FFMA.FTZ R23, -R22, R19, 0.5 ;  /* 0x3f00000016177423 */ /* 0x000fe20000010113 */
[----:B------:R-:W-:-:S02]  /*03f0*/  FFMA.FTZ R19, R16, R11, 0.016980519518256187439 ;  /* 0x3c8b1abb10137423 */ /* 0x000fc4000001000b */
[----:B------:R-:W-:Y:S01]  /*0400*/  @P0 FSEL R15, R18, RZ, P2 ;  /* 0x000000ff120f0208 */ /* 0x000fe20001000000 */
[----:B------:R-:W-:Y:S01]  /*0410*/  FFMA.FTZ R17, R20, R17, 0.074989043176174163818 ;  /* 0x3d9993db14117423 */ /* 0x000fe20000010011 */
[----:B------:R-:W-:Y:S01]  /*0420*/  FFMA.FTZ R23, R22, R23, R22 ;  /* 0x0000001716177223 */ /* 0x000fe20000010016 */
[----:B------:R-:W-:Y:S01]  /*0430*/  FFMA.FTZ R19, R16, R19, 0.030762933194637298584 ;  /* 0x3cfc028c10137423 */ /* 0x000fe20000010013 */
[----:B------:R-:W-:Y:S01]  /*0440*/  LOP3.LUT R18, R15, 0x80000000, R8, 0xb8, !PT ;  /* 0x800000000f127812 */ /* 0x000fe200078eb808 */
[----:B------:R-:W-:Y:S01]  /*0450*/  FFMA.FTZ R17, R20, R17, 0.16666707396507263184 ;  /* 0x3e2aaac614117423 */ /* 0x000fe20000010011 */
[----:B------:R-:W-:Y:S01]  /*0460*/  FSETP.GT.FTZ.AND P2, PT, R7, 0.56000000238418579102, PT ;  /* 0x3f0f5c290700780b */ /* 0x000fe20003f54000 */
[----:B------:R-:W-:Y:S01]  /*0470*/  FFMA.FTZ R19, R16, R19, 0.044709417968988418579 ;  /* 0x3d37213910137423 */ /* 0x000fe20000010013 */
[----:B------:R-:W-:Y:S01]  /*0480*/  @P3 FSEL R14, R23, RZ, P5 ;  /* 0x000000ff170e3208 */ /* 0x000fe20002800000 */
[----:B------:R-:W-:Y:S01]  /*0490*/  FMUL.FTZ R7, R20, R17 ;  /* 0x0000001114077220 */ /* 0x000fe20000410000 */
[----:B------:R-:W-:Y:S01]  /*04a0*/  FMUL.FTZ R20, R18, R18 ;  /* 0x0000001212147220 */ /* 0x000fe20000410000 */
[----:B------:R-:W-:Y:S01]  /*04b0*/  FFMA.FTZ R19, R16, R19, 0.074989043176174163818 ;  /* 0x3d9993db10137423 */ /* 0x000fe20000010013 */
[----:B------:R-:W-:Y:S01]  /*04c0*/  LOP3.LUT R14, R14, 0x80000000, R9, 0xb8, !PT ;  /* 0x800000000e0e7812 */ /* 0x000fe200078eb809 */
[----:B----4-:R-:W-:Y:S01]  /*04d0*/  FADD.FTZ R17, |R2|, -RZ ;  /* 0x800000ff02117221 */ /* 0x010fe20000010200 */
[----:B------:R-:W-:Y:S01]  /*04e0*/  FFMA.FTZ R15, R20, R11, 0.016980519518256187439 ;  /* 0x3c8b1abb140f7423 */ /* 0x000fe2000001000b */
[----:B------:R-:W-:Y:S01]  /*04f0*/  FFMA.FTZ R19, R16, R19, 0.16666707396507263184 ;  /* 0x3e2aaac610137423 */ /* 0x000fe20000010013 */
[----:B------:R-:W-:Y:S01]  /*0500*/  FFMA.FTZ R6, R6, R7, R6 ;  /* 0x0000000706067223 */ /* 0x000fe20000010006 */
[----:B------:R-:W-:Y:S01]  /*0510*/  FMUL.FTZ R22, R14, R14 ;  /* 0x0000000e0e167220 */ /* 0x000fe20000410000 */
[----:B------:R-:W-:Y:S01]  /*0520*/  FFMA.FTZ R21, R20, R15, 0.030762933194637298584 ;  /* 0x3cfc028c14157423 */ /* 0x000fe2000001000f */
[----:B------:R-:W-:Y:S01]  /*0530*/  FMUL.FTZ R24, R16, R19 ;  /* 0x0000001310187220 */ /* 0x000fe20000410000 */
[----:B------:R-:W-:Y:S01]  /*0540*/  FFMA.FTZ R19, -R17, R12, 0.5 ;  /* 0x3f00000011137423 */ /* 0x000fe2000001010c */
[----:B------:R-:W-:Y:S01]  /*0550*/  FFMA.FTZ R23, R22, R11, 0.016980519518256187439 ;  /* 0x3c8b1abb16177423 */ /* 0x000fe2000001000b */
[----:B------:R-:W-:Y:S01]  /*0560*/  FFMA.FTZ R21, R20, R21, 0.044709417968988418579 ;  /* 0x3d37213914157423 */ /* 0x000fe20000010015 */
[----:B------:R-:W-:Y:S01]  /*0570*/  FADD.FTZ R7, -R6, -RZ ;  /* 0x800000ff06077221 */ /* 0x000fe20000010100 */
[----:B------:R-:W-:Y:S01]  /*0580*/  HFMA2.MMA R15, -RZ, RZ, 1.9599609375, 20144 ;  /* 0x3fd774ebff0f7435 */ /* 0x000fe200000001ff */
[----:B------:R-:W-:Y:S01]  /*0590*/  FFMA.FTZ R23, R22, R23, 0.030762933194637298584 ;  /* 0x3cfc028c16177423 */ /* 0x000fe20000010017 */
[----:B------:R-:W0:Y:S01]  /*05a0*/  MUFU.RSQ R26, R19 ;  /* 0x00000013001a7308 */ /* 0x000e220000001400 */
[----:B------:R-:W-:Y:S01]  /*05b0*/  FFMA.FTZ R21, R20, R21, 0.074989043176174163818 ;  /* 0x3d9993db14157423 */ /* 0x000fe20000010015 */
[----:B------:R-:W-:Y:S01]  /*05c0*/  FSEL R16, R6, R7, P4 ;  /* 0x0000000706107208 */ /* 0x000fe20002000000 */
[----:B------:R-:W-:Y:S01]  /*05d0*/  FFMA.FTZ R23, R22, R23, 0.044709417968988418579 ;  /* 0x3d37213916177423 */ /* 0x000fe20000010017 */
[----:B------:R-:W-:Y:S01]  /*05e0*/  FFMA.FTZ R7, R13, R24, R13 ;  /* 0x000000180d077223 */ /* 0x000fe2000001000d */
[----:B------:R-:W-:Y:S01]  /*05f0*/  FFMA.FTZ R21, R20, R21, 0.16666707396507263184 ;  /* 0x3e2aaac614157423 */ /* 0x000fe20000010015 */
[----:B------:R-:W-:Y:S01]  /*0600*/  FSETP.GT.FTZ.AND P5, PT, R8, 0.56000000238418579102, PT ;  /* 0x3f0f5c290800780b */ /* 0x000fe20003fb4000 */
[----:B------:R-:W-:Y:S01]  /*0610*/  FFMA.FTZ R23, R22, R23, 0.074989043176174163818 ;  /* 0x3d9993db16177423 */ /* 0x000fe20000010017 */
[----:B------:R-:W-:Y:S01]  /*0620*/  @!P6 FFMA.FTZ R6, R15, 0.93318945169448852539, R16 ;  /* 0x3f6ee5810f06e823 */ /* 0x000fe20000010010 */
[----:B------:R-:W-:Y:S01]  /*0630*/  FMUL.FTZ R21, R20, R21 ;  /* 0x0000001514157220 */ /* 0x000fe20000410000 */
[----:B------:R-:W-:Y:S01]  /*0640*/  FADD.FTZ R16, |R3|, -RZ ;  /* 0x800000ff03107221 */ /* 0x000fe20000010200 */
[----:B------:R-:W-:Y:S01]  /*0650*/  FFMA.FTZ R23, R22, R23, 0.16666707396507263184 ;  /* 0x3e2aaac616177423 */ /* 0x000fe20000010017 */
[----:B------:R-:W-:Y:S01]  /*0660*/  FSETP.GT.FTZ.AND P6, PT, R9, 0.56000000238418579102, PT ;  /* 0x3f0f5c290900780b */ /* 0x000fe20003fd4000 */
[----:B------:R-:W-:Y:S01]  /*0670*/  FFMA.FTZ R8, R18, R21, R18 ;  /* 0x0000001512087223 */ /* 0x000fe20000010012 */
[----:B------:R-:W-:Y:S01]  /*0680*/  FADD.FTZ R18, -R7, -RZ ;  /* 0x800000ff07127221 */ /* 0x000fe20000010100 */
[----:B------:R-:W-:Y:S01]  /*0690*/  FMUL.FTZ R23, R22, R23 ;  /* 0x0000001716177220 */ /* 0x000fe20000410000 */
[----:B------:R-:W-:Y:S01]  /*06a0*/  FFMA.FTZ R20, -R16, R12, 0.5 ;  /* 0x3f00000010147423 */ /* 0x000fe2000001010c */
[----:B0-----:R-:W-:Y:S01]  /*06b0*/  FMUL.FTZ R24, R19, R26 ;  /* 0x0000001a13187220 */ /* 0x001fe20000410000 */
[----:B------:R-:W-:Y:S01]  /*06c0*/  FMUL.FTZ R13, R26, 0.5 ;  /* 0x3f0000001a0d7820 */ /* 0x000fe20000410000 */
[----:B------:R-:W-:Y:S01]  /*06d0*/  FFMA.FTZ R9, R14, R23, R14 ;  /* 0x000000170e097223 */ /* 0x000fe2000001000e */
[----:B------:R-:W-:Y:S01]  /*06e0*/  FSEL R22, R7, R18, P1 ;  /* 0x0000001207167208 */ /* 0x000fe20000800000 */
[----:B------:R-:W0:Y:S01]  /*06f0*/  MUFU.RSQ R21, R20 ;  /* 0x0000001400157308 */ /* 0x000e220000001400 */
[----:B-----5:R-:W-:Y:S01]  /*0700*/  FADD.FTZ R19, |R4|, -RZ ;  /* 0x800000ff04137221 */ /* 0x020fe20000010200 */
[----:B------:R-:W-:Y:S01]  /*0710*/  FFMA.FTZ R23, -R24, R13, 0.5 ;  /* 0x3f00000018177423 */ /* 0x000fe2000001010d */
[----:B------:R-:W-:Y:S01]  /*0720*/  FADD.FTZ R26, -R9, -RZ ;  /* 0x800000ff091a7221 */ /* 0x000fe20000010100 */
[----:B------:R-:W-:Y:S01]  /*0730*/  @!P2 FFMA.FTZ R7, R15, 0.93318945169448852539, R22 ;  /* 0x3f6ee5810f07a823 */ /* 0x000fe20000010016 */
[----:B------:R-:W-:Y:S01]  /*0740*/  FFMA.FTZ R14, -R19, R12, 0.5 ;  /* 0x3f000000130e7423 */ /* 0x000fe2000001010c */
[----:B------:R-:W-:Y:S01]  /*0750*/  FSETP.GT.FTZ.AND P2, PT, |R2|, 0.56000000238418579102, PT ;  /* 0x3f0f5c290200780b */ /* 0x000fe20003f54200 */
[----:B------:R-:W-:Y:S01]  /*0760*/  FFMA.FTZ R18, R24, R23, R24 ;  /* 0x0000001718127223 */ /* 0x000fe20000010018 */
[----:B------:R-:W-:Y:S01]  /*0770*/  FADD.FTZ R13, -R8, -RZ ;  /* 0x800000ff080d7221 */ /* 0x000fe20000010100 */
[----:B------:R-:W1:Y:S01]  /*0780*/  MUFU.RSQ R23, R14 ;  /* 0x0000000e00177308 */ /* 0x000e620000001400 */
[----:B------:R-:W-:Y:S01]  /*0790*/  FSEL R26, R9, R26, P3 ;  /* 0x0000001a091a7208 */ /* 0x000fe20001800000 */
[----:B------:R-:W-:Y:S01]  /*07a0*/  @P4 FADD.FTZ R6, R6, R6 ;  /* 0x0000000606064221 */ /* 0x000fe20000010000 */
[----:B------:R-:W-:Y:S01]  /*07b0*/  FSETP.GT.FTZ.AND P4, PT, |R4|, 0.56000000238418579102, PT ;  /* 0x3f0f5c290400780b */ /* 0x000fe20003f94200 */
[----:B------:R-:W-:Y:S01]  /*07c0*/  @P1 FADD.FTZ R7, R7, R7 ;  /* 0x0000000707071221 */ /* 0x000fe20000010000 */
[----:B------:R-:W-:Y:S01]  /*07d0*/  FSEL R24, R8, R13, P0 ;  /* 0x0000000d08187208 */ /* 0x000fe20000000000 */
[----:B------:R-:W-:Y:S01]  /*07e0*/  @!P6 FFMA.FTZ R9, R15, 0.93318945169448852539, R26 ;  /* 0x3f6ee5810f09e823 */ /* 0x000fe2000001001a */
[----:B------:R-:W-:Y:S01]  /*07f0*/  FADD.FTZ R13, |R5|, -RZ ;  /* 0x800000ff050d7221 */ /* 0x000fe20000010200 */
[----:B------:R-:W-:Y:S01]  /*0800*/  FSETP.NEU.FTZ.AND P6, PT, |R2|, 1, PT ;  /* 0x3f8000000200780b */ /* 0x000fe20003fdd200 */
[----:B0-----:R-:W-:Y:S01]  /*0810*/  FMUL.FTZ R22, R20, R21 ;  /* 0x0000001514167220 */ /* 0x001fe20000410000 */
[----:B------:R-:W-:Y:S01]  /*0820*/  FMUL.FTZ R25, R21, 0.5 ;  /* 0x3f00000015197820 */ /* 0x000fe20000410000 */
[----:B------:R-:W-:Y:S01]  /*0830*/  @!P5 FFMA.FTZ R8, R15, 0.93318945169448852539, R24 ;  /* 0x3f6ee5810f08d823 */ /* 0x000fe20000010018 */
[----:B------:R-:W-:Y:S01]  /*0840*/  FFMA.FTZ R21, -R13, R12, 0.5 ;  /* 0x3f0000000d157423 */ /* 0x000fe2000001010c */
[----:B------:R-:W-:Y:S01]  /*0850*/  @P2 FSEL R17, R18, RZ, P6 ;  /* 0x000000ff12112208 */ /* 0x000fe20003000000 */
[----:B------:R-:W-:Y:S01]  /*0860*/  FFMA.FTZ R25, -R22, R25, 0.5 ;  /* 0x3f00000016197423 */ /* 0x000fe20000010119 */
[----:B------:R-:W-:Y:S01]  /*0870*/  FSETP.GT.FTZ.AND P5, PT, |R3|, 0.56000000238418579102, PT ;  /* 0x3f0f5c290300780b */ /* 0x000fe20003fb4200 */
[----:B------:R-:W0:Y:S01]  /*0880*/  MUFU.RSQ R20, R21 ;  /* 0x0000001500147308 */ /* 0x000e220000001400 */
[----:B------:R-:W-:Y:S01]  /*0890*/  LOP3.LUT R12, R17, 0x80000000, R2, 0xb8, !PT ;  /* 0x80000000110c7812 */ /* 0x000fe200078eb802 */
[----:B-1----:R-:W-:Y:S01]  /*08a0*/  FMUL.FTZ R14, R14, R23 ;  /* 0x000000170e0e7220 */ /* 0x002fe20000410000 */
[----:B------:R-:W-:Y:S01]  /*08b0*/  FMUL.FTZ R23, R23, 0.5 ;  /* 0x3f00000017177820 */ /* 0x000fe20000410000 */
[----:B------:R-:W-:Y:S01]  /*08c0*/  FFMA.FTZ R25, R22, R25, R22 ;  /* 0x0000001916197223 */ /* 0x000fe20000010016 */
[----:B------:R-:W-:Y:S01]  /*08d0*/  FSETP.NEU.FTZ.AND P6, PT, |R3|, 1, PT ;  /* 0x3f8000000300780b */ /* 0x000fe20003fdd200 */
[----:B------:R-:W-:Y:S01]  /*08e0*/  FMUL.FTZ R18, R12, R12 ;  /* 0x0000000c0c127220 */ /* 0x000fe20000410000 */
[----:B------:R-:W-:Y:S01]  /*08f0*/  FFMA.FTZ R17, -R14, R23, 0.5 ;  /* 0x3f0000000e117423 */ /* 0x000fe20000010117 */
[----:B------:R-:W-:Y:S01]  /*0900*/  FSETP.GT.FTZ.AND P1, PT, |R5|, 0.56000000238418579102, PT ;  /* 0x3f0f5c290500780b */ /* 0x000fe20003f34200 */
[----:B------:R-:W-:Y:S01]  /*0910*/  @P0 FADD.FTZ R8, R8, R8 ;  /* 0x0000000808080221 */ /* 0x000fe20000010000 */
[----:B------:R-:W-:Y:S01]  /*0920*/  FFMA.FTZ R23, R18, R11, 0.016980519518256187439 ;  /* 0x3c8b1abb12177423 */ /* 0x000fe2000001000b */
[----:B------:R-:W-:Y:S01]  /*0930*/  FFMA.FTZ R17, R14, R17, R14 ;  /* 0x000000110e117223 */ /* 0x000fe2000001000e */
[----:B------:R-:W-:Y:S01]  /*0940*/  @P5 FSEL R16, R25, RZ, P6 ;  /* 0x000000ff19105208 */ /* 0x000fe20003000000 */
[----:B------:R-:W-:Y:S01]  /*0950*/  @P3 FADD.FTZ R9, R9, R9 ;  /* 0x0000000909093221 */ /* 0x000fe20000010000 */
[----:B------:R-:W-:Y:S01]  /*0960*/  FFMA.FTZ R23, R18, R23, 0.030762933194637298584 ;  /* 0x3cfc028c12177423 */ /* 0x000fe20000010017 */
[----:B------:R-:W-:-:S02]  /*0970*/  FSETP.NEU.FTZ.AND P6, PT, |R4|, 1, PT ;  /* 0x3f8000000400780b */ /* 0x000fc40003fdd200 */
[----:B------:R-:W-:Y:S01]  /*0980*/  LOP3.LUT R16, R16, 0x80000000, R3, 0xb8, !PT ;  /* 0x8000000010107812 */ /* 0x000fe200078eb803 */
[----:B0-----:R-:W-:Y:S01]  /*0990*/  FMUL.FTZ R22, R21, R20 ;  /* 0x0000001415167220 */ /* 0x001fe20000410000 */
[----:B------:R-:W-:Y:S01]  /*09a0*/  FFMA.FTZ R23, R18, R23, 0.044709417968988418579 ;  /* 0x3d37213912177423 */ /* 0x000fe20000010017 */
[----:B------:R-:W-:Y:S01]  /*09b0*/  FMUL.FTZ R21, R20, 0.5 ;  /* 0x3f00000014157820 */ /* 0x000fe20000410000 */
[----:B------:R-:W-:Y:S01]  /*09c0*/  @P4 FSEL R19, R17, RZ, P6 ;  /* 0x000000ff11134208 */ /* 0x000fe20003000000 */
[----:B------:R-:W-:Y:S01]  /*09d0*/  FMUL.FTZ R14, R16, R16 ;  /* 0x00000010100e7220 */ /* 0x000fe20000410000 */
[----:B------:R-:W-:Y:S01]  /*09e0*/  FFMA.FTZ R23, R18, R23, 0.074989043176174163818 ;  /* 0x3d9993db12177423 */ /* 0x000fe20000010017 */
[----:B------:R-:W-:Y:S01]  /*09f0*/  FFMA.FTZ R25, -R22, R21, 0.5 ;  /* 0x3f00000016197423 */ /* 0x000fe20000010115 */
[----:B------:R-:W-:Y:S01]  /*0a00*/  LOP3.LUT R19, R19, 0x80000000, R4, 0xb8, !PT ;  /* 0x8000000013137812 */ /* 0x000fe200078eb804 */
[----:B------:R-:W-:Y:S01]  /*0a10*/  FFMA.FTZ R21, R14, R11, 0.016980519518256187439 ;  /* 0x3c8b1abb0e157423 */ /* 0x000fe2000001000b */
[----:B------:R-:W-:Y:S01]  /*0a20*/  FFMA.FTZ R23, R18, R23, 0.16666707396507263184 ;  /* 0x3e2aaac612177423 */ /* 0x000fe20000010017 */
[----:B------:R-:W-:Y:S01]  /*0a30*/  FFMA.FTZ R25, R22, R25, R22 ;  /* 0x0000001916197223 */ /* 0x000fe20000010016 */
[----:B------:R-:W-:Y:S01]  /*0a40*/  FSETP.NEU.FTZ.AND P6, PT, |R5|, 1, PT ;  /* 0x3f8000000500780b */ /* 0x000fe20003fdd200 */
[----:B------:R-:W-:Y:S01]  /*0a50*/  FFMA.FTZ R21, R14, R21, 0.030762933194637298584 ;  /* 0x3cfc028c0e157423 */ /* 0x000fe20000010015 */
[----:B------:R-:W-:Y:S01]  /*0a60*/  FMUL.FTZ R23, R18, R23 ;  /* 0x0000001712177220 */ /* 0x000fe20000410000 */
[----:B------:R-:W-:Y:S01]  /*0a70*/  FMUL.FTZ R18, R19, R19 ;  /* 0x0000001313127220 */ /* 0x000fe20000410000 */
[----:B------:R-:W-:Y:S01]  /*0a80*/  @P1 FSEL R13, R25, RZ, P6 ;  /* 0x000000ff190d1208 */ /* 0x000fe20003000000 */
[----:B------:R-:W-:Y:S01]  /*0a90*/  FFMA.FTZ R21, R14, R21, 0.044709417968988418579 ;  /* 0x3d3721390e157423 */ /* 0x000fe20000010015 */
[----:B------:R-:W-:Y:S01]  /*0aa0*/  FFMA.FTZ R12, R12, R23, R12 ;  /* 0x000000170c0c7223 */ /* 0x000fe2000001000c */
[----:B------:R-:W-:Y:S01]  /*0ab0*/  FSETP.GT.FTZ.AND P6, PT, R2, 0.56000000238418579102, PT ;  /* 0x3f0f5c290200780b */ /* 0x000fe20003fd4000 */
[----:B------:R-:W-:Y:S01]  /*0ac0*/  FFMA.FTZ R23, R18, R11, 0.016980519518256187439 ;  /* 0x3c8b1abb12177423 */ /* 0x000fe2000001000b */
[----:B------:R-:W-:Y:S01]  /*0ad0*/  FFMA.FTZ R21, R14, R21, 0.074989043176174163818 ;  /* 0x3d9993db0e157423 */ /* 0x000fe20000010015 */
[----:B------:R-:W-:Y:S01]  /*0ae0*/  FADD.FTZ R17, -R12, -RZ ;  /* 0x800000ff0c117221 */ /* 0x000fe20000010100 */
[----:B------:R-:W-:Y:S01]  /*0af0*/  LOP3.LUT R2, R13, 0x80000000, R5, 0xb8, !PT ;  /* 0x800000000d027812 */ /* 0x000fe200078eb805 */
[----:B------:R-:W-:Y:S01]  /*0b00*/  FFMA.FTZ R23, R18, R23, 0.030762933194637298584 ;  /* 0x3cfc028c12177423 */ /* 0x000fe20000010017 */
[----:B------:R-:W-:-:S02]  /*0b10*/  FFMA.FTZ R21, R14, R21, 0.16666707396507263184 ;  /* 0x3e2aaac60e157423 */ /* 0x000fc40000010015 */
[----:B------:R-:W-:Y:S01]  /*0b20*/  FSEL R20, R12, R17, P2 ;  /* 0x000000110c147208 */ /* 0x000fe20001000000 */
[----:B------:R-:W-:Y:S01]  /*0b30*/  FFMA.FTZ R23, R18, R23, 0.044709417968988418579 ;  /* 0x3d37213912177423 */ /* 0x000fe20000010017 */
[----:B------:R-:W-:Y:S01]  /*0b40*/  FMUL.FTZ R21, R14, R21 ;  /* 0x000000150e157220 */ /* 0x000fe20000410000 */
[----:B------:R-:W-:Y:S02]  /*0b50*/  FMUL.FTZ R14, R2, R2 ;  /* 0x00000002020e7220 */ /* 0x000fe40000410000 */
[----:B------:R-:W-:Y:S01]  /*0b60*/  @!P6 FFMA.FTZ R12, R15, 0.93318945169448852539, R20 ;  /* 0x3f6ee5810f0ce823 */ /* 0x000fe20000010014 */
[----:B------:R-:W-:Y:S01]  /*0b70*/  FFMA.FTZ R13, R16, R21, R16 ;  /* 0x00000015100d7223 */ /* 0x000fe20000010010 */
        /* <DEDUP_REMOVED lines=9> */
[----:B------:R-:W-:Y:S01]  /*0c10*/  FFMA.FTZ R11, R14, R11, 0.044709417968988418579 ;  /* 0x3d3721390e0b7423 */ /* 0x000fe2000001000b */
[----:B------:R-:W0:Y:S02]  /*0c20*/  LDC.64 R16, c[0x0][0x218] ;  /* 0x00008600ff107b82 */ /* 0x000e240000000a00 */
[----:B------:R-:W-:Y:S01]  /*0c30*/  @!P6 FFMA.FTZ R13, R15, 0.93318945169448852539, R20 ;  /* 0x3f6ee5810f0de823 */ /* 0x000fe20000010014 */
[----:B------:R-:W-:Y:S01]  /*0c40*/  FFMA.FTZ R18, R19, R18, R19 ;  /* 0x0000001213127223 */ /* 0x000fe20000010013 */
[----:B------:R-:W-:Y:S01]  /*0c50*/  FSETP.GT.FTZ.AND P6, PT, R4, 0.56000000238418579102, PT ;  /* 0x3f0f5c290400780b */ /* 0x000fe20003fd4000 */
[----:B------:R-:W-:Y:S01]  /*0c60*/  FFMA.FTZ R11, R14, R11, 0.074989043176174163818 ;  /* 0x3d9993db0e0b7423 */ /* 0x000fe2000001000b */
[----:B------:R-:W-:Y:S01]  /*0c70*/  @P5 FADD.FTZ R13, R13, R13 ;  /* 0x0000000d0d0d5221 */ /* 0x000fe20000010000 */
[----:B------:R-:W-:-:S02]  /*0c80*/  FADD.FTZ R3, -R18, -RZ ;  /* 0x800000ff12037221 */ /* 0x000fc40000010100 */
[----:B------:R-:W-:-:S03]  /*0c90*/  FFMA.FTZ R11, R14, R11, 0.16666707396507263184 ;  /* 0x3e2aaac60e0b7423 */ /* 0x000fc6000001000b */
[----:B------:R-:W-:Y:S01]  /*0ca0*/  FSEL R4, R18, R3, P4 ;  /* 0x0000000312047208 */ /* 0x000fe20002000000 */
[----:B------:R-:W-:-:S04]  /*0cb0*/  FMUL.FTZ R11, R14, R11 ;  /* 0x0000000b0e0b7220 */ /* 0x000fc80000410000 */
[----:B------:R-:W-:Y:S01]  /*0cc0*/  FFMA.FTZ R19, R2, R11, R2 ;  /* 0x0000000b02137223 */ /* 0x000fe20000010002 */
[----:B------:R-:W-:Y:S01]  /*0cd0*/  @!P6 FFMA.FTZ R18, R15, 0.93318945169448852539, R4 ;  /* 0x3f6ee5810f12e823 */ /* 0x000fe20000010004 */
[----:B------:R-:W-:Y:S02]  /*0ce0*/  FSETP.GT.FTZ.AND P6, PT, R5, 0.56000000238418579102, PT ;  /* 0x3f0f5c290500780b */ /* 0x000fe40003fd4000 */
[----:B------:R-:W-:Y:S01]  /*0cf0*/  FADD.FTZ R2, -R19, -RZ ;  /* 0x800000ff13027221 */ /* 0x000fe20000010100 */
[----:B------:R-:W-:Y:S01]  /*0d00*/  @P4 FADD.FTZ R18, R18, R18 ;  /* 0x0000001212124221 */ /* 0x000fe20000010000 */
[----:B0-----:R-:W-:-:S03]  /*0d10*/  IMAD.WIDE.U32 R16, R0, 0x4, R16 ;  /* 0x0000000400107825 */ /* 0x001fc600078e0010 */
[----:B------:R-:W-:Y:S01]  /*0d20*/  FSEL R2, R19, R2, P1 ;  /* 0x0000000213027208 */ /* 0x000fe20000800000 */
[----:B------:R-:W-:-:S05]  /*0d30*/  IMAD.WIDE R16, R10, 0x8, R16 ;  /* 0x000000080a107825 */ /* 0x000fca00078e0210 */
[----:B------:R-:W-:Y:S01]  /*0d40*/  @!P6 FFMA.FTZ R19, R15, 0.93318945169448852539, R2 ;  /* 0x3f6ee5810f13e823 */ /* 0x000fe20000010002 */
[----:B------:R-:W-:Y:S03]  /*0d50*/  STG.E.64 desc[UR4][R16.64], R6 ;  /* 0x0000000610007986 */ /* 0x000fe6000c101b04 */
[----:B------:R-:W-:Y:S01]  /*0d60*/  @P1 FADD.FTZ R19, R19, R19 ;  /* 0x0000001313131221 */ /* 0x000fe20000010000 */
[----:B------:R-:W-:Y:S04]  /*0d70*/  STG.E.64 desc[UR4][R16.64+0x400], R8 ;  /* 0x0004000810007986 */ /* 0x000fe8000c101b04 */
[----:B------:R-:W-:Y:S04]  /*0d80*/  STG.E.64 desc[UR4][R16.64+0x800], R12 ;  /* 0x0008000c10007986 */ /* 0x000fe8000c101b04 */
[----:B------:R-:W-:Y:S01]  /*0d90*/  STG.E.64 desc[UR4][R16.64+0xc00], R18 ;  /* 0x000c001210007986 */ /* 0x000fe2000c101b04 */
[----:B------:R-:W-:Y:S05]  /*0da0*/  EXIT ;  /* 0x000000000000794d */ /* 0x000fea0003800000 */
.L_x_1857:
[----:B------:R-:W0:Y:S01]  /*0db0*/  S2R R13, SR_TID.X ;  /* 0x00000000000d7919 */ /* 0x000e220000002100 */
[----:B------:R-:W-:Y:S02]  /*0dc0*/  CS2R R10, SRZ ;  /* 0x00000000000a7805 */ /* 0x000fe4000001ff00 */
[----:B0-----:R-:W-:Y:S02]  /*0dd0*/  ISETP.GE.AND P0, PT, R13, R9, PT ;  /* 0x000000090d00720c */ /* 0x001fe40003f06270 */
[----:B------:R-:W-:-:S11]  /*0de0*/  MOV R16, R13 ;  /* 0x0000000d00107202 */ /* 0x000fd60000000f00 */
        /* <DEDUP_REMOVED lines=11> */
[----:B------:R0:W5:Y:S07]  /*0ea0*/  @!P6 LDG.E R11, desc[UR4][R24.64] ;  /* 0x00000004180be981 */ /* 0x00016e000c1e1900 */
[----:B------:R-:W-:Y:S01]  /*0eb0*/  @!P4 IADD3 R27, R0, R16, RZ ;  /* 0x00000010001bc210 */ /* 0x000fe20007ffe0ff */
[----:B------:R-:W2:Y:S01]  /*0ec0*/  @!P4 LDC.64 R2, c[0x0][0x220] ;  /* 0x00008800ff02cb82 */ /* 0x000ea20000000a00 */
[----:B------:R-:W-:-:S04]  /*0ed0*/  @!P4 IADD3 R16, R16, 0x80, RZ ;  /* 0x000000801010c810 */ /* 0x000fc80007ffe0ff */
[----:B------:R-:W-:-:S13]  /*0ee0*/  ISETP.GE.AND P3, PT, R16, R9, PT ;  /* 0x000000091000720c */ /* 0x000fda0003f66270 */
[----:B------:R-:W-:Y:S01]  /*0ef0*/  @!P3 IADD3 R17, R0, R16, RZ ;  /* 0x000000100011b210 */ /* 0x000fe20007ffe0ff */
[----:B------:R-:W0:Y:S01]  /*0f00*/  @!P3 LDC.64 R14, c[0x0][0x220] ;  /* 0x00008800ff0ebb82 */ /* 0x000e220000000a00 */
[----:B------:R-:W-:-:S04]  /*0f10*/  @!P3 IADD3 R16, R16, 0x80, RZ ;  /* 0x000000801010b810 */ /* 0x000fc80007ffe0ff */
[----:B------:R-:W-:-:S13]  /*0f20*/  ISETP.GE.AND P2, PT, R16, R9, PT ;  /* 0x000000091000720c */ /* 0x000fda0003f46270 */
[----:B------:R-:W-:Y:S01]  /*0f30*/  @!P2 IADD3 R19, R0, R16, RZ ;  /* 0x000000100013a210 */ /* 0x000fe20007ffe0ff */
[----:B------:R-:W3:Y:S01]  /*0f40*/  @!P2 LDC.64 R6, c[0x0][0x220] ;  /* 0x00008800ff06ab82 */ /* 0x000ee20000000a00 */
[----:B------:R-:W-:-:S04]  /*0f50*/  @!P2 IADD3 R16, R16, 0x80, RZ ;  /* 0x000000801010a810 */ /* 0x000fc80007ffe0ff */
[----:B------:R-:W-:-:S13]  /*0f60*/  ISETP.GE.AND P1, PT, R16, R9, PT ;  /* 0x000000091000720c */ /* 0x000fda0003f26270 */
[----:B------:R-:W-:Y:S02]  /*0f70*/  @!P1 IADD3 R21, R0, R16, RZ ;  /* 0x0000001000159210 */ /* 0x000fe40007ffe0ff */
[----:B------:R-:W-:-:S04]  /*0f80*/  @!P1 IADD3 R16, R16, 0x80, RZ ;  /* 0x0000008010109810 */ /* 0x000fc80007ffe0ff */
[----:B------:R-:W-:Y:S01]  /*0f90*/  ISETP.GE.AND P6, PT, R16, R9, PT ;  /* 0x000000091000720c */ /* 0x000fe20003fc6270 */
[----:B--2---:R-:W-:Y:S02]  /*0fa0*/  @!P4 IMAD.WIDE.U32 R26, R27, 0x4, R2 ;  /* 0x000000041b1ac825 */ /* 0x004fe400078e0002 */
[----:B------:R-:W2:Y:S02]  /*0fb0*/  @!P1 LDC.64 R2, c[0x0][0x220] ;  /* 0x00008800ff029b82 */ /* 0x000ea40000000a00 */
[----:B-1----:R-:W-:-:S04]  /*0fc0*/  @!P5 IMAD.WIDE.U32 R22, R23, 0x4, R4 ;  /* 0x000000041716d825 */ /* 0x002fc800078e0004 */
[----:B---3--:R-:W-:Y:S02]  /*0fd0*/  @!P2 IMAD.WIDE.U32 R6, R19, 0x4, R6 ;  /* 0x000000041306a825 */ /* 0x008fe400078e0006 */
[----:B------:R-:W1:Y:S08]  /*0fe0*/  @!P0 LDC.64 R18, c[0x0][0x220] ;  /* 0x00008800ff128b82 */ /* 0x000e700000000a00 */
[----:B------:R-:W3:Y:S01]  /*0ff0*/  @!P6 LDC.64 R4, c[0x0][0x220] ;  /* 0x00008800ff04eb82 */ /* 0x000ee20000000a00 */
[----:B0-----:R-:W-:Y:S01]  /*1000*/  @!P3 IMAD.WIDE.U32 R24, R17, 0x4, R14 ;  /* 0x000000041118b825 */ /* 0x001fe200078e000e */
[----:B------:R-:W-:-:S02]  /*1010*/  @!P6 IADD3 R15, R0, R16, RZ ;  /* 0x00000010000fe210 */ /* 0x000fc40007ffe0ff */
[----:B------:R-:W-:Y:S02]  /*1020*/  MOV R8, RZ ;  /* 0x000000ff00087202 */ /* 0x000fe40000000f00 */
[----:B------:R-:W5:Y:S01]  /*1030*/  @!P3 LDG.E R10, desc[UR4][R24.64] ;  /* 0x00000004180ab981 */ /* 0x000f62000c1e1900 */
[----:B--2---:R-:W-:Y:S01]  /*1040*/  @!P1 IMAD.WIDE.U32 R16, R21, 0x4, R2 ;  /* 0x0000000415109825 */ /* 0x004fe200078e0002 */
[----:B------:R-:W-:Y:S02]  /*1050*/  @!P0 IADD3 R3, R0, R13, RZ ;  /* 0x0000000d00038210 */ /* 0x000fe40007ffe0ff */
[----:B------:R-:W5:Y:S03]  /*1060*/  @!P4 LDG.E R8, desc[UR4][R26.64] ;  /* 0x000000041a08c981 */ /* 0x000f66000c1e1900 */
[----:B-1----:R-:W-:Y:S02]  /*1070*/  @!P0 IMAD.WIDE.U32 R18, R3, 0x4, R18 ;  /* 0x0000000403128825 */ /* 0x002fe400078e0012 */
[----:B------:R-:W0:Y:S02]  /*1080*/  @!P0 LDC.64 R2, c[0x0][0x218] ;  /* 0x00008600ff028b82 */ /* 0x000e240000000a00 */
[----:B---3--:R-:W-:Y:S01]  /*1090*/  @!P6 IMAD.WIDE.U32 R20, R15, 0x4, R4 ;  /* 0x000000040f14e825 */ /* 0x008fe200078e0004 */
[----:B------:R-:W-:-:S02]  /*10a0*/  CS2R R14, SRZ ;  /* 0x00000000000e7805 */ /* 0x000fc4000001ff00 */
[----:B------:R-:W-:-:S04]  /*10b0*/  CS2R R4, SRZ ;  /* 0x0000000000047805 */ /* 0x000fc8000001ff00 */
[----:B------:R-:W5:Y:S04]  /*10c0*/  @!P0 LDG.E R15, desc[UR4][R18.64] ;  /* 0x00000004120f8981 */ /* 0x000f68000c1e1900 */
[----:B------:R-:W5:Y:S01]  /*10d0*/  @!P6 LDG.E R4, desc[UR4][R20.64] ;  /* 0x000000041404e981 */ /* 0x000f62000c1e1900 */
[----:B------:R-:W-:-:S03]  /*10e0*/  HFMA2.MMA R12, -RZ, RZ, 0, 0 ;  /* 0x00000000ff0c7435 */ /* 0x000fc600000001ff */
[----:B------:R1:W5:Y:S01]  /*10f0*/  @!P2 LDG.E R14, desc[UR4][R6.64] ;  /* 0x00000004060ea981 */ /* 0x000362000c1e1900 */
[----:B------:R-:W-:Y:S03]  /*1100*/  BSSY B0, `(.L_x_1858) ;  /* 0x0000027000007945 */ /* 0x000fe60003800000 */
[----:B------:R2:W5:Y:S04]  /*1110*/  @!P1 LDG.E R5, desc[UR4][R16.64] ;  /* 0x0000000410059981 */ /* 0x000568000c1e1900 */
[----:B------:R3:W5:Y:S01]  /*1120*/  @!P5 LDG.E R12, desc[UR4][R22.64] ;  /* 0x00000004160cd981 */ /* 0x000762000c1e1900 */
[C---:B-1----:R-:W-:Y:S02]  /*1130*/  IADD3 R6, R13.reuse, 0x180, RZ ;  /* 0x000001800d067810 */ /* 0x042fe40007ffe0ff */
[----:B--2---:R-:W-:-:S02]  /*1140*/  IADD3 R16, R13, 0x200, RZ ;  /* 0x000002000d107810 */ /* 0x004fc40007ffe0ff */
[C---:B---3--:R-:W-:Y:S02]  /*1150*/  IADD3 R22, R13.reuse, 0x100, RZ ;  /* 0x000001000d167810 */ /* 0x048fe40007ffe0ff */
[-C--:B------:R-:W-:Y:S02]  /*1160*/  ISETP.GE.AND P1, PT, R6, R9.reuse, PT ;  /* 0x000000090600720c */ /* 0x080fe40003f26270 */
[-C--:B------:R-:W-:Y:S02]  /*1170*/  ISETP.GE.AND P2, PT, R16, R9.reuse, PT ;  /* 0x000000091000720c */ /* 0x080fe40003f46270 */
[----:B------:R-:W-:Y:S02]  /*1180*/  ISETP.GE.AND P5, PT, R22, R9, PT ;  /* 0x000000091600720c */ /* 0x000fe40003fa6270 */
[C---:B------:R-:W-:Y:S02]  /*1190*/  IADD3 R16, R13.reuse, 0x80, RZ ;  /* 0x000000800d107810 */ /* 0x040fe40007ffe0ff */
[----:B------:R-:W-:Y:S01]  /*11a0*/  IADD3 R6, R13, 0x280, RZ ;  /* 0x000002800d067810 */ /* 0x000fe20007ffe0ff */
[----:B0-----:R-:W-:Y:S08]  /*11b0*/  @P0 BRA `(.L_x_1859) ;  /* 0x00000000006c0947 */ /* 0x001ff00003800000 */
[----:B------:R-:W-:Y:S01]  /*11c0*/  MOV R7, 0x3f000000 ;  /* 0x3f00000000077802 */ /* 0x000fe20000000f00 */
[C---:B-----5:R-:W-:Y:S01]  /*11d0*/  FADD.FTZ R18, |R15|.reuse, -RZ ;  /* 0x800000ff0f127221 */ /* 0x060fe20000010200 */
[C---:B------:R-:W-:Y:S02]  /*11e0*/  FSETP.GT.FTZ.AND P3, PT, |R15|.reuse, 0.56000000238418579102, PT ;  /* 0x3f0f5c290f00780b */ /* 0x040fe40003f74200 */
[----:B------:R-:W-:Y:S01]  /*11f0*/  FSETP.NEU.FTZ.AND P4, PT, |R15|, 1, PT ;  /* 0x3f8000000f00780b */ /* 0x000fe20003f9d200 */
[----:B------:R-:W-:Y:S01]  /*1200*/  FFMA.FTZ R7, -R18, R7, 0.5 ;  /* 0x3f00000012077423 */ /* 0x000fe20000010107 */
[----:B------:R-:W-:-:S03]  /*1210*/  MOV R19, 0x3d10ecef ;  /* 0x3d10ecef00137802 */ /* 0x000fc60000000f00 */
        /* <DEDUP_REMOVED lines=21> */
.L_x_1859:
[----:B------:R-:W-:Y:S05]  /*1370*/  BSYNC B0 ;  /* 0x0000000000007941 */ /* 0x000fea0003800000 */
.L_x_1858:
[-C--:B------:R-:W-:Y:S01]  /*1380*/  ISETP.GE.AND P4, PT, R16, R9.reuse, PT ;  /* 0x000000091000720c */ /* 0x080fe20003f86270 */
[----:B------:R-:W-:Y:S01]  /*1390*/  BSSY B0, `(.L_x_1860) ;  /* 0x000001f000007945 */ /* 0x000fe20003800000 */
[----:B------:R-:W-:Y:S02]  /*13a0*/  ISETP.GE.AND P3, PT, R6, R9, PT ;  /* 0x000000090600720c */ /* 0x000fe40003f66270 */
[----:B------:R-:W-:-:S09]  /*13b0*/  IADD3 R18, R13, 0x300, RZ ;  /* 0x000003000d127810 */ /* 0x000fd20007ffe0ff */
        /* <DEDUP_REMOVED lines=27> */
[----:B------:R-:W-:-:S07]  /*1570*/  @P4 FADD.FTZ R6, R6, R6 ;  /* 0x0000000606064221 */ /* 0x000fce0000010000 */
.L_x_1861:
[----:B------:R-:W-:Y:S05]  /*1580*/  BSYNC B0 ;  /* 0x0000000000007941 */ /* 0x000fea0003800000 */
.L_x_1860:
[----:B------:R-:W-:Y:S01]  /*1590*/  BSSY B0, `(.L_x_1862) ;  /* 0x000001f000007945 */ /* 0x000fe20003800000 */
[----:B------:R-:W-:Y:S02]  /*15a0*/  ISETP.GE.AND P4, PT, R18, R9, PT ;  /* 0x000000091200720c */ /* 0x000fe40003f86270 */
[----:B------:R-:W-:Y:S01]  /*15b0*/  IADD3 R18, R13, 0x380, RZ ;  /* 0x000003800d127810 */ /* 0x000fe20007ffe0ff */
[----:B------:R-:W-:Y:S10]  /*15c0*/  @P5 BRA `(.L_x_1863) ;  /* 0x00000000006c5947 */ /* 0x000ff40003800000 */
[----:B------:R-:W-:Y:S01]  /*15d0*/  MOV R20, 0x3f000000 ;  /* 0x3f00000000147802 */ /* 0x000fe20000000f00 */
[C---:B-----5:R-:W-:Y:S01]  /*15e0*/  FADD.FTZ R7, |R12|.reuse, -RZ ;  /* 0x800000ff0c077221 */ /* 0x060fe20000010200 */
[C---:B------:R-:W-:Y:S02]  /*15f0*/  FSETP.GT.FTZ.AND P5, PT, |R12|.reuse, 0.56000000238418579102, PT ;  /* 0x3f0f5c290c00780b */ /* 0x040fe40003fb4200 */
[----:B------:R-:W-:Y:S01]  /*1600*/  FSETP.NEU.FTZ.AND P6, PT, |R12|, 1, PT ;  /* 0x3f8000000c00780b */ /* 0x000fe20003fdd200 */
[----:B------:R-:W-:-:S04]  /*1610*/  FFMA.FTZ R11, -R7, R20, 0.5 ;  /* 0x3f000000070b7423 */ /* 0x000fc80000010114 */
[----:B------:R-:W0:Y:S02]  /*1620*/  MUFU.RSQ R20, R11 ;  /* 0x0000000b00147308 */ /* 0x000e240000001400 */
[----:B0-----:R-:W-:Y:S01]  /*1630*/  FMUL.FTZ R15, R11, R20 ;  /* 0x000000140b0f7220 */ /* 0x001fe20000410000 */
        /* <DEDUP_REMOVED lines=20> */
.L_x_1863:
[----:B------:R-:W-:Y:S05]  /*1780*/  BSYNC B0 ;  /* 0x0000000000007941 */ /* 0x000fea0003800000 */
.L_x_1862:
[----:B-----5:R-:W-:Y:S01]  /*1790*/  @!P0 IADD3 R11, R0, R13, RZ ;  /* 0x0000000d000b8210 */ /* 0x020fe20007ffe0ff */
[----:B------:R-:W-:Y:S01]  /*17a0*/  BSSY B0, `(.L_x_1864) ;  /* 0x000001f000007945 */ /* 0x000fe20003800000 */
[----:B------:R-:W-:-:S03]  /*17b0*/  ISETP.GE.AND P5, PT, R18, R9, PT ;  /* 0x000000091200720c */ /* 0x000fc60003fa6270 */
[----:B------:R-:W-:Y:S01]  /*17c0*/  @!P0 IMAD.WIDE.U32 R2, R11, 0x4, R2 ;  /* 0x000000040b028825 */ /* 0x000fe200078e0002 */
[----:B------:R-:W-:Y:S09]  /*17d0*/  @P1 BRA `(.L_x_1865) ;  /* 0x00000000006c1947 */ /* 0x000ff20003800000 */
[----:B------:R-:W-:Y:S01]  /*17e0*/  HFMA2.MMA R12, -RZ, RZ, 1.75, 0 ;  /* 0x3f000000ff0c7435 */ /* 0x000fe200000001ff */
        /* <DEDUP_REMOVED lines=26> */
.L_x_1865:
[----:B------:R-:W-:Y:S05]  /*1990*/  BSYNC B0 ;  /* 0x0000000000007941 */ /* 0x000fea0003800000 */
.L_x_1864:
[----:B------:R-:W-:Y:S04]  /*19a0*/  BSSY B0, `(.L_x_1866) ;  /* 0x000001d000007945 */ /* 0x000fe80003800000 */
[----:B------:R-:W-:Y:S05]  /*19b0*/  @P2 BRA `(.L_x_1867) ;  /* 0x00000000006c2947 */ /* 0x000fea0003800000 */
[----:B------:R-:W-:Y:S01]  /*19c0*/  MOV R8, 0x3f000000 ;  /* 0x3f00000000087802 */ /* 0x000fe20000000f00 */
        /* <DEDUP_REMOVED lines=26> */
.L_x_1867:
[----:B------:R-:W-:Y:S05]  /*1b70*/  BSYNC B0 ;  /* 0x0000000000007941 */ /* 0x000fea0003800000 */
.L_x_1866:
[----:B------:R-:W-:Y:S04]  /*1b80*/  BSSY B0, `(.L_x_1868) ;  /* 0x000001d000007945 */ /* 0x000fe80003800000 */
[----:B------:R-:W-:Y:S05]  /*1b90*/  @P3 BRA `(.L_x_1869) ;  /* 0x00000000006c3947 */ /* 0x000fea0003800000 */
        /* <DEDUP_REMOVED lines=27> */
.L_x_1869:
[----:B------:R-:W-:Y:S05]  /*1d50*/  BSYNC B0 ;  /* 0x0000000000007941 */ /* 0x000fea0003800000 */
.L_x_1868:
        /* <DEDUP_REMOVED lines=29> */
.L_x_1871:
[----:B------:R-:W-:Y:S05]  /*1f30*/  BSYNC B0 ;  /* 0x0000000000007941 */ /* 0x000fea0003800000 */
.L_x_1870:
        /* <DEDUP_REMOVED lines=29> */
.L_x_1873:
[----:B------:R-:W-:Y:S05]  /*2110*/  BSYNC B0 ;  /* 0x0000000000007941 */ /* 0x000fea0003800000 */
.L_x_1872:
[----:B------:R-:W-:Y:S01]  /*2120*/  @!P0 MOV R13, R16 ;  /* 0x00000010000d8202 */ /* 0x000fe20000000f00 */
[----:B------:R0:W-:Y:S01]  /*2130*/  @!P0 STG.E desc[UR4][R2.64], R17 ;  /* 0x0000001102008986 */ /* 0x0001e2000c101904 */
        /* <DEDUP_REMOVED lines=9> */
[----:B------:R0:W-:Y:S07]  /*21d0*/  STG.E desc[UR4][R2.64], R6 ;  /* 0x0000000602007986 */ /* 0x0001ee000c101904 */
[----:B------:R-:W-:Y:S05]  /*21e0*/  @P0 BRA `(.L_x_1877) ;  /* 0x0000000000300947 */ /* 0x000fea0003800000 */
[----:B0-----:R-:W0:Y:S01]  /*21f0*/  LDC.64 R2, c[0x0][0x218] ;  /* 0x00008600ff027b82 */ /* 0x001e220000000a00 */
[----:B------:R-:W-:Y:S02]  /*2200*/  IADD3 R15, R0, R13, RZ ;  /* 0x0000000d000f7210 */ /* 0x000fe40007ffe0ff */
[----:B------:R-:W-:-:S03]  /*2210*/  IADD3 R13, R13, 0x80, RZ ;  /* 0x000000800d0d7810 */ /* 0x000fc60007ffe0ff */
[----:B0-----:R-:W-:-:S05]  /*2220*/  IMAD.WIDE.U32 R2, R15, 0x4, R2 ;  /* 0x000000040f027825 */ /* 0x001fca00078e0002 */
[----:B------:R0:W-:Y:S02]  /*2230*/  STG.E desc[UR4][R2.64], R7 ;  /* 0x0000000702007986 */ /* 0x0001e4000c101904 */
.L_x_1876:
[----:B------:R-:W-:-:S13]  /*2240*/  ISETP.GE.AND P0, PT, R13, R9, PT ;  /* 0x000000090d00720c */ /* 0x000fda0003f06270 */
[----:B------:R-:W-:Y:S05]  /*2250*/  @P0 BRA `(.L_x_1878) ;  /* 0x0000000000300947 */ /* 0x000fea0003800000 */
[----:B0-----:R-:W0:Y:S01]  /*2260*/  LDC.64 R2, c[0x0][0x218] ;  /* 0x00008600ff027b82 */ /* 0x001e220000000a00 */
[----:B------:R-:W-:Y:S02]  /*2270*/  IADD3 R7, R0, R13, RZ ;  /* 0x0000000d00077210 */ /* 0x000fe40007ffe0ff */
[----:B------:R-:W-:-:S03]  /*2280*/  IADD3 R13, R13, 0x80, RZ ;  /* 0x000000800d0d7810 */ /* 0x000fc60007ffe0ff */
[----:B0-----:R-:W-:-:S05]  /*2290*/  IMAD.WIDE.U32 R2, R7, 0x4, R2 ;  /* 0x0000000407027825 */ /* 0x001fca00078e0002 */
[----:B------:R1:W-:Y:S02]  /*22a0*/  STG.E desc[UR4][R2.64], R11 ;  /* 0x0000000b02007986 */ /* 0x0003e4000c101904 */
.L_x_1877:
[----:B------:R-:W-:-:S13]  /*22b0*/  ISETP.GE.AND P0, PT, R13, R9, PT ;  /* 0x000000090d00720c */ /* 0x000fda0003f06270 */
[----:B------:R-:W-:Y:S05]  /*22c0*/  @P0 BRA `(.L_x_1879) ;  /* 0x0000000000340947 */ /* 0x000fea0003800000 */
[----:B01----:R-:W0:Y:S01]  /*22d0*/  LDC.64 R2, c[0x0][0x218] ;  /* 0x00008600ff027b82 */ /* 0x003e220000000a00 */
[----:B------:R-:W-:Y:S02]  /*22e0*/  IADD3 R7, R0, R13, RZ ;  /* 0x0000000d00077210 */ /* 0x000fe40007ffe0ff */
[----:B------:R-:W-:-:S03]  /*22f0*/  IADD3 R13, R13, 0x80, RZ ;  /* 0x000000800d0d7810 */ /* 0x000fc60007ffe0ff */
[----:B0-----:R-:W-:-:S05]  /*2300*/  IMAD.WIDE.U32 R2, R7, 0x4, R2 ;  /* 0x0000000407027825 */ /* 0x001fca00078e0002 */
[----:B------:R1:W-:Y:S02]  /*2310*/  STG.E desc[UR4][R2.64], R8 ;  /* 0x0000000802007986 */ /* 0x0003e4000c101904 */
.L_x_1878:
[----:B------:R-:W-:-:S13]  /*2320*/  ISETP.GE.AND P0, PT, R13, R9, PT ;  /* 0x000000090d00720c */ /* 0x000fda0003f06270 */
[----:B------:R-:W-:Y:S05]  /*2330*/  @P0 BREAK B1 ;  /* 0x0000000000010942 */ /* 0x000fea0003800000 */
[----:B------:R-:W-:Y:S05]  /*2340*/  @P0 BRA `(.L_x_1880) ;  /* 0x0000000000300947 */ /* 0x000fea0003800000 */
[----:B01----:R-:W0:Y:S01]  /*2350*/  LDC.64 R2, c[0x0][0x218] ;  /* 0x00008600ff027b82 */ /* 0x003e220000000a00 */
[----:B------:R-:W-:Y:S02]  /*2360*/  IADD3 R7, R0, R13, RZ ;  /* 0x0000000d00077210 */ /* 0x000fe40007ffe0ff */
[----:B------:R-:W-:-:S03]  /*2370*/  IADD3 R13, R13, 0x80, RZ ;  /* 0x000000800d0d7810 */ /* 0x000fc60007ffe0ff */
[----:B0-----:R-:W-:-:S05]  /*2380*/  IMAD.WIDE.U32 R2, R7, 0x4, R2 ;  /* 0x0000000407027825 */ /* 0x001fca00078e0002 */
[----:B------:R2:W-:Y:S02]  /*2390*/  STG.E desc[UR4][R2.64], R10 ;  /* 0x0000000a02007986 */ /* 0x0005e4000c101904 */
.L_x_1879:
[----:B------:R-:W-:Y:S05]  /*23a0*/  BSYNC B1 ;  /* 0x0000000000017941 */ /* 0x000fea0003800000 */
.L_x_1875:
[----:B------:R-:W-:-:S13]  /*23b0*/  ISETP.GE.AND P0, PT, R13, R9, PT ;  /* 0x000000090d00720c */ /* 0x000fda0003f06270 */
[----:B012---:R-:W0:Y:S01]  /*23c0*/  @!P0 LDC.64 R2, c[0x0][0x218] ;  /* 0x00008600ff028b82 */ /* 0x007e220000000a00 */
[----:B------:R-:W-:Y:S02]  /*23d0*/  @!P0 IADD3 R7, R0, R13, RZ ;  /* 0x0000000d00078210 */ /* 0x000fe40007ffe0ff */
[----:B------:R-:W-:-:S03]  /*23e0*/  @!P0 IADD3 R13, R13, 0x80, RZ ;  /* 0x000000800d0d8810 */ /* 0x000fc60007ffe0ff */
[----:B0-----:R-:W-:-:S05]  /*23f0*/  @!P0 IMAD.WIDE.U32 R2, R7, 0x4, R2 ;  /* 0x0000000407028825 */ /* 0x001fca00078e0002 */
[----:B------:R2:W-:Y:S02]  /*2400*/  @!P0 STG.E desc[UR4][R2.64], R12 ;  /* 0x0000000c02008986 */ /* 0x0005e4000c101904 */
.L_x_1880:
[----:B------:R-:W-:Y:S05]  /*2410*/  BSYNC B0 ;  /* 0x0000000000007941 */ /* 0x000fea0003800000 */
.L_x_1874:
[----:B------:R-:W-:Y:S05]  /*2420*/  WARPSYNC.ALL ;  /* 0x0000000000007948 */ /* 0x000fea0003800000 */
[----:B------:R-:W-:-:S13]  /*2430*/  ISETP.GE.AND P0, PT, R13, R9, PT ;  /* 0x000000090d00720c */ /* 0x000fda0003f06270 */
[----:B------:R-:W-:Y:S05]  /*2440*/  @P0 EXIT ;  /* 0x000000000000094d */ /* 0x000fea0003800000 */
[----:B012---:R-:W0:Y:S01]  /*2450*/  LDC.64 R2, c[0x0][0x218] ;  /* 0x00008600ff027b82 */ /* 0x007e220000000a00 */
[----:B------:R-:W-:-:S05]  /*2460*/  IADD3 R13, R0, R13, RZ ;  /* 0x0000000d000d7210 */ /* 0x000fca0007ffe0ff */
[----:B0-----:R-:W-:-:S05]  /*2470*/  IMAD.WIDE.U32 R2, R13, 0x4, R2 ;  /* 0x000000040d027825 */ /* 0x001fca00078e0002 */
[----:B------:R-:W-:Y:S01]  /*2480*/  STG.E desc[UR4][R2.64], R5 ;  /* 0x0000000502007986 */ /* 0x000fe2000c101904 */
[----:B------:R-:W-:Y:S05]  /*2490*/  EXIT ;  /* 0x000000000000794d */ /* 0x000fea0003800000 */
.L_x_1881:
        /* <DEDUP_REMOVED lines=14> */
.L_x_20113:


//--------------------- .text._ZN2at6native29vectorized_elementwise_kernelILi4EZZZNS0_16acos_kernel_cudaERNS_18TensorIteratorBaseEENKUlvE0_clEvENKUlvE0_clEvEUlfE_St5arrayIPcLm2EEEEviT0_T1_ --------------------------
	.section	.text._ZN2at6native29vectorized_elementwise_kernelILi4EZZZNS0_16acos_kernel_cudaERNS_18TensorIteratorBaseEENKUlvE0_clEvENKUlvE0_clEvEUlfE_St5arrayIPcLm2EEEEviT0_T1_,"ax",@progbits
	.align	128
        .global         _ZN2at6native29vectorized_elementwise_kernelILi4EZZZNS0_16acos_kernel_cudaERNS_18TensorIteratorBaseEENKUlvE0_clEvENKUlvE0_clEvEUlfE_St5arrayIPcLm2EEEEviT0_T1_
        .type           _ZN2at6native29vectorized_elementwise_kernelILi4EZZZNS0_16acos_kernel_cudaERNS_18TensorIteratorBaseEENKUlvE0_clEvENKUlvE0_clEvEUlfE_St5arrayIPcLm2EEEEviT0_T1_,@function
        .size           _ZN2at6native29vectorized_elementwise_kernelILi4EZZZNS0_16acos_kernel_cudaERNS_18TensorIteratorBaseEENKUlvE0_clEvENKUlvE0_clEvEUlfE_St5arrayIPcLm2EEEEviT0_T1_,(.L_x_20114 - _ZN2at6native29vectorized_elementwise_kernelILi4EZZZNS0_16acos_kernel_cudaERNS_18TensorIteratorBaseEENKUlvE0_clEvENKUlvE0_clEvEUlfE_St5arrayIPcLm2EEEEviT0_T1_)
        .other          _ZN2at6native29vectorized_elementwise_kernelILi4EZZZNS0_16acos_kernel_cudaERNS_18TensorIteratorBaseEENKUlvE0_clEvENKUlvE0_clEvEUlfE_St5arrayIPcLm2EEEEviT0_T1_,@"STO_CUDA_ENTRY STV_DEFAULT"
_ZN2at6native29vectorized_elementwise_kernelILi4EZZZNS0_16acos_kernel_cudaERNS_18TensorIteratorBaseEENKUlvE0_clEvENKUlvE0_clEvEUlfE_St5arrayIPcLm2EEEEviT0_T1_:
.text._ZN2at6native29vectorized_elementwise_kernelILi4EZZZNS0_16acos_kernel_cudaERNS_18TensorIteratorBaseEENKUlvE0_clEvENKUlvE0_clEvEUlfE_St5arrayIPcLm2EEEEviT0_T1_:
        /* <DEDUP_REMOVED lines=12> */
[----:B------:R-:W2:Y:S04]  /*00c0*/  LDG.E.128 R8, desc[UR4][R18.64] ;  /* 0x0000000412087981 */ /* 0x000ea8000c1e1d00 */
[----:B------:R0:W3:Y:S01]  /*00d0*/  LDG.E.128 R4, desc[UR4][R18.64+0x800] ;  /* 0x0008000412047981 */ /* 0x0000e2000c1e1d00 */
[----:B------:R-:W-:Y:S01]  /*00e0*/  HFMA2.MMA R12, -RZ, RZ, 1.75, 0 ;  /* 0x3f000000ff0c7435 */ /* 0x000fe200000001ff */
[----:B--2---:R-:W-:Y:S01]  /*00f0*/  FADD.FTZ R3, |R8|, -RZ ;  /* 0x800000ff08037221 */ /* 0x004fe20000010200 */
[----:B------:R-:W-:Y:S01]  /*0100*/  FADD.FTZ R15, |R9|, -RZ ;  /* 0x800000ff090f7221 */ /* 0x000fe20000010200 */
[----:B------:R-:W-:Y:S01]  /*0110*/  FADD.FTZ R13, |R10|, -RZ ;  /* 0x800000ff0a0d7221 */ /* 0x000fe20000010200 */
[----:B------:R-:W-:-:S06]  /*0120*/  FSETP.GT.FTZ.AND P2, PT, |R8|, 0.56000000238418579102, PT ;  /* 0x3f0f5c290800780b */ /* 0x000fcc0003f54200 */
[-C--:B------:R-:W-:Y:S01]  /*0130*/  FFMA.FTZ R16, -R3, R12.reuse, 0.5 ;  /* 0x3f00000003107423 */ /* 0x080fe2000001010c */
[-C--:B------:R-:W-:Y:S01]  /*0140*/  FFMA.FTZ R22, -R15, R12.reuse, 0.5 ;  /* 0x3f0000000f167423 */ /* 0x080fe2000001010c */
[----:B------:R-:W-:Y:S01]  /*0150*/  FADD.FTZ R14, |R11|, -RZ ;  /* 0x800000ff0b0e7221 */ /* 0x000fe20000010200 */
[-C--:B------:R-:W-:Y:S01]  /*0160*/  FFMA.FTZ R17, -R13, R12.reuse, 0.5 ;  /* 0x3f0000000d117423 */ /* 0x080fe2000001010c */
[----:B------:R-:W1:Y:S01]  /*0170*/  MUFU.RSQ R21, R16 ;  /* 0x0000001000157308 */ /* 0x000e620000001400 */
[----:B------:R-:W-:Y:S01]  /*0180*/  FSETP.NEU.FTZ.AND P0, PT, |R8|, 1, PT ;  /* 0x3f8000000800780b */ /* 0x000fe20003f1d200 */
[----:B0-----:R-:W-:Y:S01]  /*0190*/  FFMA.FTZ R19, -R14, R12, 0.5 ;  /* 0x3f0000000e137423 */ /* 0x001fe2000001010c */
[----:B------:R-:W-:Y:S02]  /*01a0*/  FSETP.GT.FTZ.AND P1, PT, |R9|, 0.56000000238418579102, PT ;  /* 0x3f0f5c290900780b */ /* 0x000fe40003f34200 */
[----:B------:R-:W-:Y:S02]  /*01b0*/  FSETP.GT.FTZ.AND P3, PT, |R11|, 0.56000000238418579102, PT ;  /* 0x3f0f5c290b00780b */ /* 0x000fe40003f74200 */
[----:B------:R-:W-:Y:S01]  /*01c0*/  FSETP.NEU.FTZ.AND P4, PT, |R9|, 1, PT ;  /* 0x3f8000000900780b */ /* 0x000fe20003f9d200 */
[----:B------:R-:W0:Y:S01]  /*01d0*/  MUFU.RSQ R23, R22 ;  /* 0x0000001600177308 */ /* 0x000e220000001400 */
[----:B------:R-:W-:-:S02]  /*01e0*/  FSETP.NEU.FTZ.AND P5, PT, |R10|, 1, PT ;  /* 0x3f8000000a00780b */ /* 0x000fc40003fbd200 */
[----:B------:R-:W-:-:S05]  /*01f0*/  FSETP.NEU.FTZ.AND P6, PT, |R11|, 1, PT ;  /* 0x3f8000000b00780b */ /* 0x000fca0003fdd200 */
[----:B------:R-:W2:Y:S01]  /*0200*/  MUFU.RSQ R18, R17 ;  /* 0x0000001100127308 */ /* 0x000ea20000001400 */
[----:B-1----:R-:W-:Y:S01]  /*0210*/  FMUL.FTZ R20, R16, R21 ;  /* 0x0000001510147220 */ /* 0x002fe20000410000 */
[----:B------:R-:W-:-:S04]  /*0220*/  FMUL.FTZ R21, R21, 0.5 ;  /* 0x3f00000015157820 */ /* 0x000fc80000410000 */
[----:B------:R-:W-:Y:S01]  /*0230*/  FFMA.FTZ R21, -R20, R21, 0.5 ;  /* 0x3f00000014157423 */ /* 0x000fe20000010115 */
[----:B0-----:R-:W-:-:S03]  /*0240*/  FMUL.FTZ R22, R22, R23 ;  /* 0x0000001716167220 */ /* 0x001fc60000410000 */
[----:B------:R-:W-:Y:S01]  /*0250*/  FFMA.FTZ R21, R20, R21, R20 ;  /* 0x0000001514157223 */ /* 0x000fe20000010014 */
[----:B------:R-:W-:Y:S01]  /*0260*/  FMUL.FTZ R23, R23, 0.5 ;  /* 0x3f00000017177820 */ /* 0x000fe20000410000 */
[----:B------:R-:W0:Y:S03]  /*0270*/  MUFU.RSQ R20, R19 ;  /* 0x0000001300147308 */ /* 0x000e260000001400 */
[----:B------:R-:W-:Y:S01]  /*0280*/  @P2 FSEL R3, R21, RZ, P0 ;  /* 0x000000ff15032208 */ /* 0x000fe20000000000 */
[----:B------:R-:W-:Y:S01]  /*0290*/  FFMA.FTZ R21, -R22, R23, 0.5 ;  /* 0x3f00000016157423 */ /* 0x000fe20000010117 */
[----:B--2---:R-:W-:Y:S01]  /*02a0*/  FMUL.FTZ R23, R17, R18 ;  /* 0x0000001211177220 */ /* 0x004fe20000410000 */
[----:B------:R-:W-:Y:S01]  /*02b0*/  FSETP.GT.FTZ.AND P0, PT, |R10|, 0.56000000238418579102, PT ;  /* 0x3f0f5c290a00780b */ /* 0x000fe20003f14200 */
[----:B------:R-:W-:Y:S01]  /*02c0*/  FMUL.FTZ R18, R18, 0.5 ;  /* 0x3f00000012127820 */ /* 0x000fe20000410000 */
[----:B------:R-:W-:Y:S01]  /*02d0*/  LOP3.LUT R16, R3, 0x80000000, R8, 0xb8, !PT ;  /* 0x8000000003107812 */ /* 0x000fe200078eb808 */
[----:B------:R-:W-:Y:S01]  /*02e0*/  FFMA.FTZ R21, R22, R21, R22 ;  /* 0x0000001516157223 */ /* 0x000fe20000010016 */
[----:B------:R-:W-:Y:S01]  /*02f0*/  MOV R3, 0x3d10ecef ;  /* 0x3d10ecef00037802 */ /* 0x000fe20000000f00 */
[----:B------:R-:W-:-:S02]  /*0300*/  FFMA.FTZ R18, -R23, R18, 0.5 ;  /* 0x3f00000017127423 */ /* 0x000fc40000010112 */
[----:B------:R-:W-:Y:S01]  /*0310*/  FMUL.FTZ R22, R16, R16 ;  /* 0x0000001010167220 */ /* 0x000fe20000410000 */
[----:B------:R-:W-:Y:S01]  /*0320*/  @P1 FSEL R15, R21, RZ, P4 ;  /* 0x000000ff150f1208 */ /* 0x000fe20002000000 */
[----:B------:R-:W-:Y:S01]  /*0330*/  FFMA.FTZ R18, R23, R18, R23 ;  /* 0x0000001217127223 */ /* 0x000fe20000010017 */
[----:B------:R-:W-:Y:S01]  /*0340*/  FSETP.GT.FTZ.AND P4, PT, R8, 0.56000000238418579102, PT ;  /* 0x3f0f5c290800780b */ /* 0x000fe20003f94000 */
[----:B------:R-:W-:Y:S01]  /*0350*/  FFMA.FTZ R17, R22, R3, 0.016980519518256187439 ;  /* 0x3c8b1abb16117423 */ /* 0x000fe20000010003 */
[----:B0-----:R-:W-:Y:S01]  /*0360*/  FMUL.FTZ R19, R19, R20 ;  /* 0x0000001413137220 */ /* 0x001fe20000410000 */
[----:B------:R-:W-:Y:S01]  /*0370*/  FMUL.FTZ R20, R20, 0.5 ;  /* 0x3f00000014147820 */ /* 0x000fe20000410000 */
[----:B------:R-:W-:Y:S01]  /*0380*/  @P0 FSEL R13, R18, RZ, P5 ;  /* 0x000000ff120d0208 */ /* 0x000fe20002800000 */
[C---:B------:R-:W-:Y:S01]  /*0390*/  FFMA.FTZ R17, R22.reuse, R17, 0.030762933194637298584 ;  /* 0x3cfc028c16117423 */ /* 0x040fe20000010011 */
[----:B------:R-:W-:Y:S01]  /*03a0*/  FSETP.GT.FTZ.AND P5, PT, R9, 0.56000000238418579102, PT ;  /* 0x3f0f5c290900780b */ /* 0x000fe20003fb4000 */
[----:B------:R-:W-:Y:S01]  /*03b0*/  FFMA.FTZ R20, -R19, R20, 0.5 ;  /* 0x3f00000013147423 */ /* 0x000fe20000010114 */
[----:B------:R-:W-:Y:S01]  /*03c0*/  LOP3.LUT R9, R15, 0x80000000, R9, 0xb8, !PT ;  /* 0x800000000f097812 */ /* 0x000fe200078eb809 */
[----:B------:R-:W-:-:S02]  /*03d0*/  FFMA.FTZ R17, R22, R17, 0.044709417968988418579 ;  /* 0x3d37213916117423 */ /* 0x000fc40000010011 */
[----:B------:R-:W-:Y:S02]  /*03e0*/  FFMA.FTZ R20, R19, R20, R19 ;  /* 0x0000001413147223 */ /* 0x000fe40000010013 */
[----:B------:R-:W-:-:S03]  /*03f0*/  FFMA.FTZ R17, R22, R17, 0.074989043176174163818 ;  /* 0x3d9993db16117423 */ /* 0x000fc60000010011 */
[----:B------:R-:W-:Y:S01]  /*0400*/  @P3 FSEL R14, R20, RZ, P6 ;  /* 0x000000ff140e3208 */ /* 0x000fe20003000000 */
[----:B------:R-:W-:Y:S01]  /*0410*/  FFMA.FTZ R17, R22, R17, 0.16666707396507263184 ;  /* 0x3e2aaac616117423 */ /* 0x000fe20000010011 */
[----:B------:R-:W-:Y:S02]  /*0420*/  FSETP.GT.FTZ.AND P6, PT, R10, 0.56000000238418579102, PT ;  /* 0x3f0f5c290a00780b */ /* 0x000fe40003fd4000 */
[----:B------:R-:W-:Y:S01]  /*0430*/  LOP3.LUT R10, R13, 0x80000000, R10, 0xb8, !PT ;  /* 0x800000000d0a7812 */ /* 0x000fe200078eb80a */
[----:B------:R-:W-:Y:S01]  /*0440*/  FMUL.FTZ R17, R22, R17 ;  /* 0x0000001116117220 */ /* 0x000fe20000410000 */
[----:B------:R-:W-:Y:S01]  /*0450*/  LOP3.LUT R15, R14, 0x80000000, R11, 0xb8, !PT ;  /* 0x800000000e0f7812 */ /* 0x000fe200078eb80b */
[----:B------:R-:W-:Y:S01]  /*0460*/  FMUL.FTZ R14, R9, R9 ;  /* 0x00000009090e7220 */ /* 0x000fe20000410000 */
[----:B---3--:R-:W-:Y:S01]  /*0470*/  FADD.FTZ R13, |R4|, -RZ ;  /* 0x800000ff040d7221 */ /* 0x008fe20000010200 */
[----:B------:R-:W-:Y:S01]  /*0480*/  FFMA.FTZ R8, R16, R17, R16 ;  /* 0x0000001110087223 */ /* 0x000fe20000010010 */
[----:B------:R-:W-:Y:S01]  /*0490*/  FMUL.FTZ R18, R10, R10 ;  /* 0x0000000a0a127220 */ /* 0x000fe20000410000 */
[----:B------:R-:W-:Y:S01]  /*04a0*/  FFMA.FTZ R17, R14, R3, 0.016980519518256187439 ;  /* 0x3c8b1abb0e117423 */ /* 0x000fe20000010003 */
[----:B------:R-:W-:Y:S01]  /*04b0*/  FMUL.FTZ R20, R15, R15 ;  /* 0x0000000f0f147220 */ /* 0x000fe20000410000 */
[----:B------:R-:W-:Y:S01]  /*04c0*/  HFMA2.MMA R16, -RZ, RZ, 1.9599609375, 20144 ;  /* 0x3fd774ebff107435 */ /* 0x000fe200000001ff */
[----:B------:R-:W-:Y:S01]  /*04d0*/  FFMA.FTZ R23, R18, R3, 0.016980519518256187439 ;  /* 0x3c8b1abb12177423 */ /* 0x000fe20000010003 */
[----:B------:R-:W-:Y:S01]  /*04e0*/  FFMA.FTZ R21, R14, R17, 0.030762933194637298584 ;  /* 0x3cfc028c0e157423 */ /* 0x000fe20000010011 */
[----:B------:R-:W-:Y:S01]  /*04f0*/  FFMA.FTZ R17, -R13, R12, 0.5 ;  /* 0x3f0000000d117423 */ /* 0x000fe2000001010c */
[----:B------:R-:W-:Y:S01]  /*0500*/  FFMA.FTZ R25, R20, R3, 0.016980519518256187439 ;  /* 0x3c8b1abb14197423 */ /* 0x000fe20000010003 */
[----:B------:R-:W-:Y:S01]  /*0510*/  FFMA.FTZ R23, R18, R23, 0.030762933194637298584 ;  /* 0x3cfc028c12177423 */ /* 0x000fe20000010017 */
[----:B------:R-:W-:Y:S01]  /*0520*/  FFMA.FTZ R21, R14, R21, 0.044709417968988418579 ;  /* 0x3d3721390e157423 */ /* 0x000fe20000010015 */
[----:B------:R-:W0:Y:S01]  /*0530*/  MUFU.RSQ R22, R17 ;  /* 0x0000001100167308 */ /* 0x000e220000001400 */
[----:B------:R-:W-:Y:S01]  /*0540*/  FFMA.FTZ R25, R20, R25, 0.030762933194637298584 ;  /* 0x3cfc028c14197423 */ /* 0x000fe20000010019 */
[----:B------:R-:W-:Y:S01]  /*0550*/  FFMA.FTZ R23, R18, R23, 0.044709417968988418579 ;  /* 0x3d37213912177423 */ /* 0x000fe20000010017 */
[----:B------:R-:W-:Y:S01]  /*0560*/  FFMA.FTZ R21, R14, R21, 0.074989043176174163818 ;  /* 0x3d9993db0e157423 */ /* 0x000fe20000010015 */
[----:B------:R-:W-:Y:S01]  /*0570*/  FADD.FTZ R19, -R8, -RZ ;  /* 0x800000ff08137221 */ /* 0x000fe20000010100 */
[----:B------:R-:W-:Y:S01]  /*0580*/  FFMA.FTZ R25, R20, R25, 0.044709417968988418579 ;  /* 0x3d37213914197423 */ /* 0x000fe20000010019 */
[----:B------:R-:W-:Y:S01]  /*0590*/  FFMA.FTZ R23, R18, R23, 0.074989043176174163818 ;  /* 0x3d9993db12177423 */ /* 0x000fe20000010017 */
[----:B------:R-:W-:-:S02]  /*05a0*/  FFMA.FTZ R21, R14, R21, 0.16666707396507263184 ;  /* 0x3e2aaac60e157423 */ /* 0x000fc40000010015 */
[----:B------:R-:W-:Y:S01]  /*05b0*/  FFMA.FTZ R25, R20, R25, 0.074989043176174163818 ;  /* 0x3d9993db14197423 */ /* 0x000fe20000010019 */
[----:B------:R-:W-:Y:S01]  /*05c0*/  FFMA.FTZ R23, R18, R23, 0.16666707396507263184 ;  /* 0x3e2aaac612177423 */ /* 0x000fe20000010017 */
[----:B------:R-:W-:Y:S01]  /*05d0*/  FMUL.FTZ R24, R14, R21 ;  /* 0x000000150e187220 */ /* 0x000fe20000410000 */
[----:B------:R-:W-:Y:S01]  /*05e0*/  FADD.FTZ R14, |R5|, -RZ ;  /* 0x800000ff050e7221 */ /* 0x000fe20000010200 */
[----:B------:R-:W-:Y:S01]  /*05f0*/  FSEL R19, R8, R19, P2 ;  /* 0x0000001308137208 */ /* 0x000fe20001000000 */
[----:B------:R-:W-:Y:S01]  /*0600*/  FFMA.FTZ R25, R20, R25, 0.16666707396507263184 ;  /* 0x3e2aaac614197423 */ /* 0x000fe20000010019 */
[----:B------:R-:W-:Y:S01]  /*0610*/  FMUL.FTZ R23, R18, R23 ;  /* 0x0000001712177220 */ /* 0x000fe20000410000 */
[----:B------:R-:W-:Y:S01]  /*0620*/  FFMA.FTZ R9, R9, R24, R9 ;  /* 0x0000001809097223 */ /* 0x000fe20000010009 */
[----:B------:R-:W-:Y:S01]  /*0630*/  FFMA.FTZ R18, -R14, R12, 0.5 ;  /* 0x3f0000000e127423 */ /* 0x000fe2000001010c */
[----:B0-----:R-:W-:Y:S01]  /*0640*/  FMUL.FTZ R21, R17, R22 ;  /* 0x0000001611157220 */ /* 0x001fe20000410000 */
[----:B------:R-:W-:Y:S01]  /*0650*/  @!P4 FFMA.FTZ R8, R16, 0.93318945169448852539, R19 ;  /* 0x3f6ee5811008c823 */ /* 0x000fe20000010013 */
[----:B------:R-:W-:Y:S01]  /*0660*/  FMUL.FTZ R20, R20, R25 ;  /* 0x0000001914147220 */ /* 0x000fe20000410000 */
[----:B------:R-:W-:Y:S01]  /*0670*/  FMUL.FTZ R22, R22, 0.5 ;  /* 0x3f00000016167820 */ /* 0x000fe20000410000 */
[----:B------:R-:W-:Y:S01]  /*0680*/  FADD.FTZ R24, -R9, -RZ ;  /* 0x800000ff09187221 */ /* 0x000fe20000010100 */
[----:B------:R-:W-:Y:S01]  /*0690*/  FADD.FTZ R17, |R6|, -RZ ;  /* 0x800000ff06117221 */ /* 0x000fe20000010200 */
[----:B------:R-:W0:Y:S01]  /*06a0*/  MUFU.RSQ R19, R18 ;  /* 0x0000001200137308 */ /* 0x000e220000001400 */
[----:B------:R-:W-:Y:S01]  /*06b0*/  FFMA.FTZ R10, R10, R23, R10 ;  /* 0x000000170a0a7223 */ /* 0x000fe2000001000a */
[----:B------:R-:W-:Y:S01]  /*06c0*/  FSETP.GT.FTZ.AND P4, PT, R11, 0.56000000238418579102, PT ;  /* 0x3f0f5c290b00780b */ /* 0x000fe20003f94000 */
[----:B------:R-:W-:Y:S01]  /*06d0*/  FFMA.FTZ R26, -R21, R22, 0.5 ;  /* 0x3f000000151a7423 */ /* 0x000fe20000010116 */
[----:B------:R-:W-:Y:S01]  /*06e0*/  FFMA.FTZ R11, R15, R20, R15 ;  /* 0x000000140f0b7223 */ /* 0x000fe2000001000f */
[----:B------:R-:W-:Y:S01]  /*06f0*/  FFMA.FTZ R22, -R17, R12, 0.5 ;  /* 0x3f00000011167423 */ /* 0x000fe2000001010c */
[----:B------:R-:W-:Y:S01]  /*0700*/  FSEL R15, R9, R24, P1 ;  /* 0x00000018090f7208 */ /* 0x000fe20000800000 */
[----:B------:R-:W-:Y:S01]  /*0710*/  FADD.FTZ R23, -R10, -RZ ;  /* 0x800000ff0a177221 */ /* 0x000fe20000010100 */
[----:B------:R-:W-:Y:S01]  /*0720*/  FFMA.FTZ R20, R21, R26, R21 ;  /* 0x0000001a15147223 */ /* 0x000fe20000010015 */
[----:B------:R-:W-:Y:S01]  /*0730*/  FADD.FTZ R26, -R11, -RZ ;  /* 0x800000ff0b1a7221 */ /* 0x000fe20000010100 */
[----:B------:R-:W1:Y:S01]  /*0740*/  MUFU.RSQ R21, R22 ;  /* 0x0000001600157308 */ /* 0x000e620000001400 */
[----:B------:R-:W-:Y:S01]  /*0750*/  @!P5 FFMA.FTZ R9, R16, 0.93318945169448852539, R15 ;  /* 0x3f6ee5811009d823 */ /* 0x000fe2000001000f */
[----:B------:R-:W-:Y:S01]  /*0760*/  FSEL R23, R10, R23, P0 ;  /* 0x000000170a177208 */ /* 0x000fe20000000000 */
[----:B------:R-:W-:Y:S01]  /*0770*/  FADD.FTZ R15, |R7|, -RZ ;  /* 0x800000ff070f7221 */ /* 0x000fe20000010200 */
[----:B------:R-:W-:Y:S01]  /*0780*/  FSETP.GT.FTZ.AND P5, PT, |R4|, 0.56000000238418579102, PT ;  /* 0x3f0f5c290400780b */ /* 0x000fe20003fb4200 */
[----:B------:R-:W-:Y:S01]  /*0790*/  @P2 FADD.FTZ R8, R8, R8 ;  /* 0x0000000808082221 */ /* 0x000fe20000010000 */
[----:B------:R-:W-:Y:S01]  /*07a0*/  FSEL R25, R11, R26, P3 ;  /* 0x0000001a0b197208 */ /* 0x000fe20001800000 */
[----:B------:R-:W-:Y:S01]  /*07b0*/  @!P6 FFMA.FTZ R10, R16, 0.93318945169448852539, R23 ;  /* 0x3f6ee581100ae823 */ /* 0x000fe20000010017 */
[----:B------:R-:W-:Y:S01]  /*07c0*/  FFMA.FTZ R23, -R15, R12, 0.5 ;  /* 0x3f0000000f177423 */ /* 0x000fe2000001010c */
[----:B0-----:R-:W-:Y:S01]  /*07d0*/  FMUL.FTZ R12, R18, R19 ;  /* 0x00000013120c7220 */ /* 0x001fe20000410000 */
[----:B------:R-:W-:Y:S01]  /*07e0*/  FMUL.FTZ R19, R19, 0.5 ;  /* 0x3f00000013137820 */ /* 0x000fe20000410000 */
[----:B------:R-:W-:Y:S01]  /*07f0*/  FSETP.NEU.FTZ.AND P6, PT, |R4|, 1, PT ;  /* 0x3f8000000400780b */ /* 0x000fe20003fdd200 */
[----:B------:R-:W-:Y:S01]  /*0800*/  @!P4 FFMA.FTZ R11, R16, 0.93318945169448852539, R25 ;  /* 0x3f6ee581100bc823 */ /* 0x000fe20000010019 */
[----:B------:R-:W-:Y:S01]  /*0810*/  FSETP.GT.FTZ.AND P4, PT, |R5|, 0.56000000238418579102, PT ;  /* 0x3f0f5c290500780b */ /* 0x000fe20003f94200 */
[----:B------:R-:W-:Y:S01]  /*0820*/  FFMA.FTZ R19, -R12, R19, 0.5 ;  /* 0x3f0000000c137423 */ /* 0x000fe20000010113 */
[----:B------:R-:W0:Y:S01]  /*0830*/  MUFU.RSQ R18, R23 ;  /* 0x0000001700127308 */ /* 0x000e220000001400 */
[----:B------:R-:W-:Y:S01]  /*0840*/  FSETP.GT.FTZ.AND P2, PT, |R6|, 0.56000000238418579102, PT ;  /* 0x3f0f5c290600780b */ /* 0x000fe20003f54200 */
[----:B-1----:R-:W-:Y:S01]  /*0850*/  FMUL.FTZ R22, R22, R21 ;  /* 0x0000001516167220 */ /* 0x002fe20000410000 */
[----:B------:R-:W-:Y:S01]  /*0860*/  @P5 FSEL R13, R20, RZ, P6 ;  /* 0x000000ff140d5208 */ /* 0x000fe20003000000 */
[----:B------:R-:W-:Y:S01]  /*0870*/  FMUL.FTZ R25, R21, 0.5 ;  /* 0x3f00000015197820 */ /* 0x000fe20000410000 */
[----:B------:R-:W-:Y:S01]  /*0880*/  FFMA.FTZ R21, R12, R19, R12 ;  /* 0x000000130c157223 */ /* 0x000fe2000001000c */
[----:B------:R-:W-:Y:S01]  /*0890*/  FSETP.NEU.FTZ.AND P6, PT, |R5|, 1, PT ;  /* 0x3f8000000500780b */ /* 0x000fe20003fdd200 */
[----:B------:R-:W-:Y:S01]  /*08a0*/  @P1 FADD.FTZ R9, R9, R9 ;  /* 0x0000000909091221 */ /* 0x000fe20000010000 */
[----:B------:R-:W-:Y:S01]  /*08b0*/  LOP3.LUT R12, R13, 0x80000000, R4, 0xb8, !PT ;  /* 0x800000000d0c7812 */ /* 0x000fe200078eb804 */
[----:B------:R-:W-:Y:S01]  /*08c0*/  FFMA.FTZ R19, -R22, R25, 0.5 ;  /* 0x3f00000016137423 */ /* 0x000fe20000010119 */
[----:B------:R-:W-:Y:S01]  /*08d0*/  FSETP.GT.FTZ.AND P1, PT, |R7|, 0.56000000238418579102, PT ;  /* 0x3f0f5c290700780b */ /* 0x000fe20003f34200 */
[----:B------:R-:W-:Y:S01]  /*08e0*/  @P0 FADD.FTZ R10, R10, R10 ;  /* 0x0000000a0a0a0221 */ /* 0x000fe20000010000 */
[----:B------:R-:W-:Y:S01]  /*08f0*/  @P4 FSEL R14, R21, RZ, P6 ;  /* 0x000000ff150e4208 */ /* 0x000fe20003000000 */
[----:B------:R-:W-:Y:S01]  /*0900*/  FMUL.FTZ R20, R12, R12 ;  /* 0x0000000c0c147220 */ /* 0x000fe20000410000 */
[----:B------:R-:W-:Y:S01]  /*0910*/  FFMA.FTZ R19, R22, R19, R22 ;  /* 0x0000001316137223 */ /* 0x000fe20000010016 */
[----:B------:R-:W-:Y:S01]  /*0920*/  FSETP.NEU.FTZ.AND P6, PT, |R6|, 1, PT ;  /* 0x3f8000000600780b */ /* 0x000fe20003fdd200 */
[----:B------:R-:W-:Y:S01]  /*0930*/  @P3 FADD.FTZ R11, R11, R11 ;  /* 0x0000000b0b0b3221 */ /* 0x000fe20000010000 */
[----:B------:R-:W-:Y:S01]  /*0940*/  FFMA.FTZ R21, R20, R3, 0.016980519518256187439 ;  /* 0x3c8b1abb14157423 */ /* 0x000fe20000010003 */
[----:B0-----:R-:W-:Y:S01]  /*0950*/  FMUL.FTZ R23, R23, R18 ;  /* 0x0000001217177220 */ /* 0x001fe20000410000 */
[----:B------:R-:W-:Y:S01]  /*0960*/  FMUL.FTZ R18, R18, 0.5 ;  /* 0x3f00000012127820 */ /* 0x000fe20000410000 */
[----:B------:R-:W-:Y:S01]  /*0970*/  LOP3.LUT R13, R14, 0x80000000, R5, 0xb8, !PT ;  /* 0x800000000e0d7812 */ /* 0x000fe200078eb805 */
[C---:B------:R-:W-:Y:S01]  /*0980*/  FFMA.FTZ R21, R20.reuse, R21, 0.030762933194637298584 ;  /* 0x3cfc028c14157423 */ /* 0x040fe20000010015 */
[----:B------:R-:W-:Y:S01]  /*0990*/  @P2 FSEL R17, R19, RZ, P6 ;  /* 0x000000ff13112208 */ /* 0x000fe20003000000 */
[----:B------:R-:W-:Y:S01]  /*09a0*/  FFMA.FTZ R14, -R23, R18, 0.5 ;  /* 0x3f000000170e7423 */ /* 0x000fe20000010112 */
[----:B------:R-:W-:Y:S01]  /*09b0*/  FSETP.NEU.FTZ.AND P6, PT, |R7|, 1, PT ;  /* 0x3f8000000700780b */ /* 0x000fe20003fdd200 */
[C---:B------:R-:W-:Y:S01]  /*09c0*/  FFMA.FTZ R21, R20.reuse, R21, 0.044709417968988418579 ;  /* 0x3d37213914157423 */ /* 0x040fe20000010015 */
[----:B------:R-:W-:Y:S01]  /*09d0*/  FMUL.FTZ R18, R13, R13 ;  /* 0x0000000d0d127220 */ /* 0x000fe20000410000 */
[----:B------:R-:W-:Y:S01]  /*09e0*/  FFMA.FTZ R23, R23, R14, R23 ;  /* 0x0000000e17177223 */ /* 0x000fe20000010017 */
[----:B------:R-:W-:Y:S01]  /*09f0*/  LOP3.LUT R14, R17, 0x80000000, R6, 0xb8, !PT ;  /* 0x80000000110e7812 */ /* 0x000fe200078eb806 */
[----:B------:R-:W-:Y:S01]  /*0a00*/  FFMA.FTZ R21, R20, R21, 0.074989043176174163818 ;  /* 0x3d9993db14157423 */ /* 0x000fe20000010015 */
[----:B------:R-:W-:-:S02]  /*0a10*/  FFMA.FTZ R19, R18, R3, 0.016980519518256187439 ;  /* 0x3c8b1abb12137423 */ /* 0x000fc40000010003 */
[----:B------:R-:W-:Y:S01]  /*0a20*/  @P1 FSEL R15, R23, RZ, P6 ;  /* 0x000000ff170f1208 */ /* 0x000fe20003000000 */
[----:B------:R-:W-:Y:S01]  /*0a30*/  FFMA.FTZ R21, R20, R21, 0.16666707396507263184 ;  /* 0x3e2aaac614157423 */ /* 0x000fe20000010015 */
[----:B------:R-:W-:Y:S01]  /*0a40*/  FFMA.FTZ R19, R18, R19, 0.030762933194637298584 ;  /* 0x3cfc028c12137423 */ /* 0x000fe20000010013 */
[----:B------:R-:W-:Y:S01]  /*0a50*/  FMUL.FTZ R22, R14, R14 ;  /* 0x0000000e0e167220 */ /* 0x000fe20000410000 */
[----:B------:R-:W-:Y:S01]  /*0a60*/  FSETP.GT.FTZ.AND P6, PT, R4, 0.56000000238418579102, PT ;  /* 0x3f0f5c290400780b */ /* 0x000fe20003fd4000 */
[----:B------:R-:W-:Y:S01]  /*0a70*/  FMUL.FTZ R21, R20, R21 ;  /* 0x0000001514157220 */ /* 0x000fe20000410000 */
[----:B------:R-:W-:Y:S01]  /*0a80*/  FFMA.FTZ R19, R18, R19, 0.044709417968988418579 ;  /* 0x3d37213912137423 */ /* 0x000fe20000010013 */
[----:B------:R-:W-:Y:S01]  /*0a90*/  FFMA.FTZ R17, R22, R3, 0.016980519518256187439 ;  /* 0x3c8b1abb16117423 */ /* 0x000fe20000010003 */
[----:B------:R-:W-:Y:S01]  /*0aa0*/  LOP3.LUT R15, R15, 0x80000000, R7, 0xb8, !PT ;  /* 0x800000000f0f7812 */ /* 0x000fe200078eb807 */
[----:B------:R-:W-:Y:S01]  /*0ab0*/  FFMA.FTZ R12, R12, R21, R12 ;  /* 0x000000150c0c7223 */ /* 0x000fe2000001000c */
[----:B------:R-:W-:Y:S01]  /*0ac0*/  FFMA.FTZ R19, R18, R19, 0.074989043176174163818 ;  /* 0x3d9993db12137423 */ /* 0x000fe20000010013 */
[----:B------:R-:W-:-:S02]  /*0ad0*/  FFMA.FTZ R21, R22, R17, 0.030762933194637298584 ;  /* 0x3cfc028c16157423 */ /* 0x000fc40000010011 */
[----:B------:R-:W-:Y:S01]  /*0ae0*/  FADD.FTZ R17, -R12, -RZ ;  /* 0x800000ff0c117221 */ /* 0x000fe20000010100 */
[----:B------:R-:W-:Y:S01]  /*0af0*/  FFMA.FTZ R19, R18, R19, 0.16666707396507263184 ;  /* 0x3e2aaac612137423 */ /* 0x000fe20000010013 */
[----:B------:R-:W-:Y:S01]  /*0b00*/  FMUL.FTZ R4, R15, R15 ;  /* 0x0000000f0f047220 */ /* 0x000fe20000410000 */
[----:B------:R-:W-:Y:S02]  /*0b10*/  FFMA.FTZ R21, R22, R21, 0.044709417968988418579 ;  /* 0x3d37213916157423 */ /* 0x000fe40000010015 */
[----:B------:R-:W-:Y:S01]  /*0b20*/  FSEL R17, R12, R17, P5 ;  /* 0x000000110c117208 */ /* 0x000fe20002800000 */
[----:B------:R-:W-:Y:S01]  /*0b30*/  FMUL.FTZ R18, R18, R19 ;  /* 0x0000001312127220 */ /* 0x000fe20000410000 */
[----:B------:R-:W-:Y:S01]  /*0b40*/  FFMA.FTZ R3, R4, R3, 0.016980519518256187439 ;  /* 0x3c8b1abb04037423 */ /* 0x000fe20000010003 */
[----:B------:R-:W-:Y:S02]  /*0b50*/  FFMA.FTZ R21, R22, R21, 0.074989043176174163818 ;  /* 0x3d9993db16157423 */ /* 0x000fe40000010015 */
[----:B------:R-:W-:Y:S01]  /*0b60*/  FFMA.FTZ R13, R13, R18, R13 ;  /* 0x000000120d0d7223 */ /* 0x000fe2000001000d */
[----:B------:R-:W-:Y:S01]  /*0b70*/  @!P6 FFMA.FTZ R12, R16, 0.93318945169448852539, R17 ;  /* 0x3f6ee581100ce823 */ /* 0x000fe20000010011 */
[----:B------:R-:W-:Y:S01]  /*0b80*/  FSETP.GT.FTZ.AND P6, PT, R5, 0.56000000238418579102, PT ;  /* 0x3f0f5c290500780b */ /* 0x000fe20003fd4000 */
[----:B------:R-:W-:Y:S01]  /*0b90*/  FFMA.FTZ R3, R4, R3, 0.030762933194637298584 ;  /* 0x3cfc028c04037423 */ /* 0x000fe20000010003 */
[----:B------:R-:W-:Y:S01]  /*0ba0*/  FADD.FTZ R18, -R13, -RZ ;  /* 0x800000ff0d127221 */ /* 0x000fe20000010100 */
[----:B------:R-:W-:Y:S01]  /*0bb0*/  FFMA.FTZ R21, R22, R21, 0.16666707396507263184 ;  /* 0x3e2aaac616157423 */ /* 0x000fe20000010015 */
[----:B------:R-:W-:Y:S01]  /*0bc0*/  @P5 FADD.FTZ R12, R12, R12 ;  /* 0x0000000c0c0c5221 */ /* 0x000fe20000010000 */
[----:B------:R-:W-:-:S02]  /*0bd0*/  FFMA.FTZ R5, R4, R3, 0.044709417968988418579 ;  /* 0x3d37213904057423 */ /* 0x000fc40000010003 */
[----:B------:R-:W-:Y:S01]  /*0be0*/  FSEL R3, R13, R18, P4 ;  /* 0x000000120d037208 */ /* 0x000fe20002000000 */
[----:B------:R-:W-:Y:S01]  /*0bf0*/  FMUL.FTZ R21, R22, R21 ;  /* 0x0000001516157220 */ /* 0x000fe20000410000 */
[----:B------:R-:W0:Y:S01]  /*0c00*/  LDC.64 R18, c[0x0][0x218] ;  /* 0x00008600ff127b82 */ /* 0x000e220000000a00 */
[----:B------:R-:W-:Y:S02]  /*0c10*/  FFMA.FTZ R5, R4, R5, 0.074989043176174163818 ;  /* 0x3d9993db04057423 */ /* 0x000fe40000010005 */
[----:B------:R-:W-:Y:S01]  /*0c20*/  FFMA.FTZ R14, R14, R21, R14 ;  /* 0x000000150e0e7223 */ /* 0x000fe2000001000e */
[----:B------:R-:W-:Y:S01]  /*0c30*/  @!P6 FFMA.FTZ R13, R16, 0.93318945169448852539, R3 ;  /* 0x3f6ee581100de823 */ /* 0x000fe20000010003 */
[----:B------:R-:W-:Y:S01]  /*0c40*/  FSETP.GT.FTZ.AND P6, PT, R6, 0.56000000238418579102, PT ;  /* 0x3f0f5c290600780b */ /* 0x000fe20003fd4000 */
[----:B------:R-:W-:Y:S01]  /*0c50*/  FFMA.FTZ R5, R4, R5, 0.16666707396507263184 ;  /* 0x3e2aaac604057423 */ /* 0x000fe20000010005 */
[----:B------:R-:W-:Y:S01]  /*0c60*/  FADD.FTZ R3, -R14, -RZ ;  /* 0x800000ff0e037221 */ /* 0x000fe20000010100 */
[----:B------:R-:W-:-:S02]  /*0c70*/  @P4 FADD.FTZ R13, R13, R13 ;  /* 0x0000000d0d0d4221 */ /* 0x000fc40000010000 */
[----:B------:R-:W-:Y:S02]  /*0c80*/  FMUL.FTZ R4, R4, R5 ;  /* 0x0000000504047220 */ /* 0x000fe40000410000 */
[----:B------:R-:W-:Y:S02]  /*0c90*/  FSEL R3, R14, R3, P2 ;  /* 0x000000030e037208 */ /* 0x000fe40001000000 */
[----:B------:R-:W-:-:S04]  /*0ca0*/  FFMA.FTZ R15, R15, R4, R15 ;  /* 0x000000040f0f7223 */ /* 0x000fc8000001000f */
[----:B------:R-:W-:Y:S01]  /*0cb0*/  @!P6 FFMA.FTZ R14, R16, 0.93318945169448852539, R3 ;  /* 0x3f6ee581100ee823 */ /* 0x000fe20000010003 */
[----:B------:R-:W-:Y:S01]  /*0cc0*/  FSETP.GT.FTZ.AND P6, PT, R7, 0.56000000238418579102, PT ;  /* 0x3f0f5c290700780b */ /* 0x000fe20003fd4000 */
[C---:B------:R-:W-:Y:S02]  /*0cd0*/  FADD.FTZ R4, -R15.reuse, -RZ ;  /* 0x800000ff0f047221 */ /* 0x040fe40000010100 */
[----:B------:R-:W-:Y:S01]  /*0ce0*/  @P2 FADD.FTZ R14, R14, R14 ;  /* 0x0000000e0e0e2221 */ /* 0x000fe20000010000 */
[----:B0-----:R-:W-:Y:S02]  /*0cf0*/  IMAD.WIDE.U32 R18, R0, 0x4, R18 ;  /* 0x0000000400127825 */ /* 0x001fe400078e0012 */
[----:B------:R-:W-:Y:S02]  /*0d00*/  FSEL R3, R15, R4, P1 ;  /* 0x000000040f037208 */ /* 0x000fe40000800000 */
[----:B------:R-:W-:-:S05]  /*0d10*/  IMAD.WIDE R18, R2, 0x10, R18 ;  /* 0x0000001002127825 */ /* 0x000fca00078e0212 */
[----:B------:R-:W-:Y:S01]  /*0d20*/  @!P6 FFMA.FTZ R15, R16, 0.93318945169448852539, R3 ;  /* 0x3f6ee581100fe823 */ /* 0x000fe20000010003 */
[----:B------:R-:W-:Y:S03]  /*0d30*/  STG.E.128 desc[UR4][R18.64], R8 ;  /* 0x0000000812007986 */ /* 0x000fe6000c101d04 */
[----:B------:R-:W-:-:S05]  /*0d40*/  @P1 FADD.FTZ R15, R15, R15 ;  /* 0x0000000f0f0f1221 */ /* 0x000fca0000010000 */
[----:B------:R-:W-:Y:S01]  /*0d50*/  STG.E.128 desc[UR4][R18.64+0x800], R12 ;  /* 0x0008000c12007986 */ /* 0x000fe2000c101d04 */
[----:B------:R-:W-:Y:S05]  /*0d60*/  EXIT ;  /* 0x000000000000794d */ /* 0x000fea0003800000 */
.L_x_1882:
        /* <DEDUP_REMOVED lines=92> */
.L_x_1884:
[----:B------:R-:W-:Y:S05]  /*1330*/  BSYNC B0 ;  /* 0x0000000000007941 */ /* 0x000fea0003800000 */
.L_x_1883:
        /* <DEDUP_REMOVED lines=32> */
.L_x_1886:
[----:B------:R-:W-:Y:S05]  /*1540*/  BSYNC B0 ;  /* 0x0000000000007941 */ /* 0x000fea0003800000 */
.L_x_1885:
        /* <DEDUP_REMOVED lines=31> */
.L_x_1888:
[----:B------:R-:W-:Y:S05]  /*1740*/  BSYNC B0 ;  /* 0x0000000000007941 */ /* 0x000fea0003800000 */
.L_x_1887:
        /* <DEDUP_REMOVED lines=32> */
.L_x_1890:
[----:B------:R-:W-:Y:S05]  /*1950*/  BSYNC B0 ;  /* 0x0000000000007941 */ /* 0x000fea0003800000 */
.L_x_1889:
        /* <DEDUP_REMOVED lines=29> */
.L_x_1892:
[----:B------:R-:W-:Y:S05]  /*1b30*/  BSYNC B0 ;  /* 0x0000000000007941 */ /* 0x000fea0003800000 */
.L_x_1891:
        /* <DEDUP_REMOVED lines=29> */
.L_x_1894:
[----:B------:R-:W-:Y:S05]  /*1d10*/  BSYNC B0 ;  /* 0x0000000000007941 */ /* 0x000fea0003800000 */
.L_x_1893:
        /* <DEDUP_REMOVED lines=29> */
.L_x_1896:
[----:B------:R-:W-:Y:S05]  /*1ef0*/  BSYNC B0 ;  /* 0x0000000000007941 */ /* 0x000fea0003800000 */
.L_x_1895:
        /* <DEDUP_REMOVED lines=29> */
.L_x_1898:
[----:B------:R-:W-:Y:S05]  /*20d0*/  BSYNC B0 ;  /* 0x0000000000007941 */ /* 0x000fea0003800000 */
.L_x_1897:
        /* <DEDUP_REMOVED lines=18> */
.L_x_1901:
[----:B------:R-:W-:-:S13]  /*2200*/  ISETP.GE.AND P0, PT, R13, R9, PT ;  /* 0x000000090d00720c */ /* 0x000fda0003f06270 */
[----:B------:R-:W-:Y:S05]  /*2210*/  @P0 BRA `(.L_x_1903) ;  /* 0x0000000000300947 */ /* 0x000fea0003800000 */
[----:B0-----:R-:W0:Y:S01]  /*2220*/  LDC.64 R2, c[0x0][0x218] ;  /* 0x00008600ff027b82 */ /* 0x001e220000000a00 */
[----:B------:R-:W-:Y:S02]  /*2230*/  IADD3 R7, R0, R13, RZ ;  /* 0x0000000d00077210 */ /* 0x000fe40007ffe0ff */
[----:B------:R-:W-:-:S03]  /*2240*/  IADD3 R13, R13, 0x80, RZ ;  /* 0x000000800d0d7810 */ /* 0x000fc60007ffe0ff */
[----:B0-----:R-:W-:-:S05]  /*2250*/  IMAD.WIDE.U32 R2, R7, 0x4, R2 ;  /* 0x0000000407027825 */ /* 0x001fca00078e0002 */
[----:B------:R1:W-:Y:S02]  /*2260*/  STG.E desc[UR4][R2.64], R11 ;  /* 0x0000000b02007986 */ /* 0x0003e4000c101904 */
.L_x_1902:
[----:B------:R-:W-:-:S13]  /*2270*/  ISETP.GE.AND P0, PT, R13, R9, PT ;  /* 0x000000090d00720c */ /* 0x000fda0003f06270 */
[----:B------:R-:W-:Y:S05]  /*2280*/  @P0 BRA `(.L_x_1904) ;  /* 0x0000000000340947 */ /* 0x000fea0003800000 */
[----:B01----:R-:W0:Y:S01]  /*2290*/  LDC.64 R2, c[0x0][0x218] ;  /* 0x00008600ff027b82 */ /* 0x003e220000000a00 */
[----:B------:R-:W-:Y:S02]  /*22a0*/  IADD3 R7, R0, R13, RZ ;  /* 0x0000000d00077210 */ /* 0x000fe40007ffe0ff */
[----:B------:R-:W-:-:S03]  /*22b0*/  IADD3 R13, R13, 0x80, RZ ;  /* 0x000000800d0d7810 */ /* 0x000fc60007ffe0ff */
[----:B0-----:R-:W-:-:S05]  /*22c0*/  IMAD.WIDE.U32 R2, R7, 0x4, R2 ;  /* 0x0000000407027825 */ /* 0x001fca00078e0002 */
[----:B------:R1:W-:Y:S02]  /*22d0*/  STG.E desc[UR4][R2.64], R8 ;  /* 0x0000000802007986 */ /* 0x0003e4000c101904 */
.L_x_1903:
        /* <DEDUP_REMOVED lines=8> */
.L_x_1904:
[----:B------:R-:W-:Y:S05]  /*2360*/  BSYNC B1 ;  /* 0x0000000000017941 */ /* 0x000fea0003800000 */
.L_x_1900:
[----:B------:R-:W-:-:S13]  /*2370*/  ISETP.GE.AND P0, PT, R13, R9, PT ;  /* 0x000000090d00720c */ /* 0x000fda0003f06270 */
[----:B012---:R-:W0:Y:S01]  /*2380*/  @!P0 LDC.64 R2, c[0x0][0x218] ;  /* 0x00008600ff028b82 */ /* 0x007e220000000a00 */
[----:B------:R-:W-:Y:S02]  /*2390*/  @!P0 IADD3 R7, R0, R13, RZ ;  /* 0x0000000d00078210 */ /* 0x000fe40007ffe0ff */
[----:B------:R-:W-:-:S03]  /*23a0*/  @!P0 IADD3 R13, R13, 0x80, RZ ;  /* 0x000000800d0d8810 */ /* 0x000fc60007ffe0ff */
[----:B0-----:R-:W-:-:S05]  /*23b0*/  @!P0 IMAD.WIDE.U32 R2, R7, 0x4, R2 ;  /* 0x0000000407028825 */ /* 0x001fca00078e0002 */
[----:B------:R2:W-:Y:S02]  /*23c0*/  @!P0 STG.E desc[UR4][R2.64], R12 ;  /* 0x0000000c02008986 */ /* 0x0005e4000c101904 */
.L_x_1905:
[----:B------:R-:W-:Y:S05]  /*23d0*/  BSYNC B0 ;  /* 0x0000000000007941 */ /* 0x000fea0003800000 */
.L_x_1899:
        /* <DEDUP_REMOVED lines=8> */
.L_x_1906:
        /* <DEDUP_REMOVED lines=10> */
.L_x_20114:


//--------------------- .text._ZN2at6native29vectorized_elementwise_kernelILi8EZZZNS0_16acos_kernel_cudaERNS_18TensorIteratorBaseEENKUlvE0_clEvENKUlvE0_clEvEUlfE_St5arrayIPcLm2EEEEviT0_T1_ --------------------------
	.section	.text._ZN2at6native29vectorized_elementwise_kernelILi8EZZZNS0_16acos_kernel_cudaERNS_18TensorIteratorBaseEENKUlvE0_clEvENKUlvE0_clEvEUlfE_St5arrayIPcLm2EEEEviT0_T1_,"ax",@progbits
	.align	128
        .global         _ZN2at6native29vectorized_elementwise_kernelILi8EZZZNS0_16acos_kernel_cudaERNS_18TensorIteratorBaseEENKUlvE0_clEvENKUlvE0_clEvEUlfE_St5arrayIPcLm2EEEEviT0_T1_
        .type           _ZN2at6native29vectorized_elementwise_kernelILi8EZZZNS0_16acos_kernel_cudaERNS_18TensorIteratorBaseEENKUlvE0_clEvENKUlvE0_clEvEUlfE_St5arrayIPcLm2EEEEviT0_T1_,@function
        .size           _ZN2at6native29vectorized_elementwise_kernelILi8EZZZNS0_16acos_kernel_cudaERNS_18TensorIteratorBaseEENKUlvE0_clEvENKUlvE0_clEvEUlfE_St5arrayIPcLm2EEEEviT0_T1_,(.L_x_20115 - _ZN2at6native29vectorized_elementwise_kernelILi8EZZZNS0_16acos_kernel_cudaERNS_18TensorIteratorBaseEENKUlvE0_clEvENKUlvE0_clEvEUlfE_St5arrayIPcLm2EEEEviT0_T1_)
        .other          _ZN2at6native29vectorized_elementwise_kernelILi8EZZZNS0_16acos_kernel_cudaERNS_18TensorIteratorBaseEENKUlvE0_clEvENKUlvE0_clEvEUlfE_St5arrayIPcLm2EEEEviT0_T1_,@"STO_CUDA_ENTRY STV_DEFAULT"
_ZN2at6native29vectorized_elementwise_kernelILi8EZZZNS0_16acos_kernel_cudaERNS_18TensorIteratorBaseEENKUlvE0_clEvENKUlvE0_clEvEUlfE_St5arrayIPcLm2EEEEviT0_T1_:
.text._ZN2at6native29vectorized_elementwise_kernelILi8EZZZNS0_16acos_kernel_cudaERNS_18TensorIteratorBaseEENKUlvE0_clEvENKUlvE0_clEvEUlfE_St5arrayIPcLm2EEEEviT0_T1_:
        /* <DEDUP_REMOVED lines=215> */
.L_x_1907:
        /* <DEDUP_REMOVED lines=92> */
.L_x_1909:
[----:B------:R-:W-:Y:S05]  /*1330*/  BSYNC B0 ;  /* 0x0000000000007941 */ /* 0x000fea0003800000 */
.L_x_1908:
        /* <DEDUP_REMOVED lines=32> */
.L_x_1911:
[----:B------:R-:W-:Y:S05]  /*1540*/  BSYNC B0 ;  /* 0x0000000000007941 */ /* 0x000fea0003800000 */
.L_x_1910:
        /* <DEDUP_REMOVED lines=31> */
.L_x_1913:
[----:B------:R-:W-:Y:S05]  /*1740*/  BSYNC B0 ;  /* 0x0000000000007941 */ /* 0x000fea0003800000 */
.L_x_1912:
        /* <DEDUP_REMOVED lines=32> */
.L_x_1915:
[----:B------:R-:W-:Y:S05]  /*1950*/  BSYNC B0 ;  /* 0x0000000000007941 */ /* 0x000fea0003800000 */
.L_x_1914:
        /* <DEDUP_REMOVED lines=29> */
.L_x_1917:
[----:B------:R-:W-:Y:S05]  /*1b30*/  BSYNC B0 ;  /* 0x0000000000007941 */ /* 0x000fea0003800000 */
.L_x_1916:
        /* <DEDUP_REMOVED lines=29> */
.L_x_1919:
[----:B------:R-:W-:Y:S05]  /*1d10*/  BSYNC B0 ;  /* 0x0000000000007941 */ /* 0x000fea0003800000 */
.L_x_1918:
        /* <DEDUP_REMOVED lines=29> */
.L_x_1921:
[----:B------:R-:W-:Y:S05]  /*1ef0*/  BSYNC B0 ;  /* 0x0000000000007941 */ /* 0x000fea0003800000 */
.L_x_1920:
        /* <DEDUP_REMOVED lines=29> */
.L_x_1923:
[----:B------:R-:W-:Y:S05]  /*20d0*/  BSYNC B0 ;  /* 0x0000000000007941 */ /* 0x000fea0003800000 */
.L_x_1922:
        /* <DEDUP_REMOVED lines=18> */
.L_x_1926:
[----:B------:R-:W-:-:S13]  /*2200*/  ISETP.GE.AND P0, PT, R13, R9, PT ;  /* 0x000000090d00720c */ /* 0x000fda0003f06270 */
[----:B------:R-:W-:Y:S05]  /*2210*/  @P0 BRA `(.L_x_1928) ;  /* 0x0000000000300947 */ /* 0x000fea0003800000 */
[----:B0-----:R-:W0:Y:S01]  /*2220*/  LDC.64 R2, c[0x0][0x218] ;  /* 0x00008600ff027b82 */ /* 0x001e220000000a00 */
[----:B------:R-:W-:Y:S02]  /*2230*/  IADD3 R7, R0, R13, RZ ;  /* 0x0000000d00077210 */ /* 0x000fe40007ffe0ff */
[----:B------:R-:W-:-:S03]  /*2240*/  IADD3 R13, R13, 0x80, RZ ;  /* 0x000000800d0d7810 */ /* 0x000fc60007ffe0ff */
[----:B0-----:R-:W-:-:S05]  /*2250*/  IMAD.WIDE.U32 R2, R7, 0x4, R2 ;  /* 0x0000000407027825 */ /* 0x001fca00078e0002 */
[----:B------:R1:W-:Y:S02]  /*2260*/  STG.E desc[UR4][R2.64], R11 ;  /* 0x0000000b02007986 */ /* 0x0003e4000c101904 */
.L_x_1927:
[----:B------:R-:W-:-:S13]  /*2270*/  ISETP.GE.AND P0, PT, R13, R9, PT ;  /* 0x000000090d00720c */ /* 0x000fda0003f06270 */
[----:B------:R-:W-:Y:S05]  /*2280*/  @P0 BRA `(.L_x_1929) ;  /* 0x0000000000340947 */ /* 0x000fea0003800000 */
[----:B01----:R-:W0:Y:S01]  /*2290*/  LDC.64 R2, c[0x0][0x218] ;  /* 0x00008600ff027b82 */ /* 0x003e220000000a00 */
[----:B------:R-:W-:Y:S02]  /*22a0*/  IADD3 R7, R0, R13, RZ ;  /* 0x0000000d00077210 */ /* 0x000fe40007ffe0ff */
[----:B------:R-:W-:-:S03]  /*22b0*/  IADD3 R13, R13, 0x80, RZ ;  /* 0x000000800d0d7810 */ /* 0x000fc60007ffe0ff */
[----:B0-----:R-:W-:-:S05]  /*22c0*/  IMAD.WIDE.U32 R2, R7, 0x4, R2 ;  /* 0x0000000407027825 */ /* 0x001fca00078e0002 */
[----:B------:R1:W-:Y:S02]  /*22d0*/  STG.E desc[UR4][R2.64], R8 ;  /* 0x0000000802007986 */ /* 0x0003e4000c101904 */
.L_x_1928:
        /* <DEDUP_REMOVED lines=8> */
.L_x_1929:
[----:B------:R-:W-:Y:S05]  /*2360*/  BSYNC B1 ;  /* 0x0000000000017941 */ /* 0x000fea0003800000 */
.L_x_1925:
[----:B------:R-:W-:-:S13]  /*2370*/  ISETP.GE.AND P0, PT, R13, R9, PT ;  /* 0x000000090d00720c */ /* 0x000fda0003f06270 */
[----:B012---:R-:W0:Y:S01]  /*2380*/  @!P0 LDC.64 R2, c[0x0][0x218] ;  /* 0x00008600ff028b82 */ /* 0x007e220000000a00 */
[----:B------:R-:W-:Y:S02]  /*2390*/  @!P0 IADD3 R7, R0, R13, RZ ;  /* 0x0000000d00078210 */ /* 0x000fe40007ffe0ff */
[----:B------:R-:W-:-:S03]  /*23a0*/  @!P0 IADD3 R13, R13, 0x80, RZ ;  /* 0x000000800d0d8810 */ /* 0x000fc60007ffe0ff */
[----:B0-----:R-:W-:-:S05]  /*23b0*/  @!P0 IMAD.WIDE.U32 R2, R7, 0x4, R2 ;  /* 0x0000000407028825 */ /* 0x001fca00078e0002 */
[----:B------:R2:W-:Y:S02]  /*23c0*/  @!P0 STG.E desc[UR4][R2.64], R12 ;  /* 0x0000000c02008986 */ /* 0x0005e4000c101904 */
.L_x_1930:
[----:B------:R-:W-:Y:S05]  /*23d0*/  BSYNC B0 ;  /* 0x0000000000007941 */ /* 0x000fea0003800000 */
.L_x_1924:
        /* <DEDUP_REMOVED lines=8> */
.L_x_1931:
        /* <DEDUP_REMOVED lines=10> */
.L_x_20115:


//--------------------- .text._ZN2at6native18elementwise_kernelILi128ELi4EZNS0_15gpu_kernel_implIZZZNS0_16acos_kernel_cudaERNS_18TensorIteratorBaseEENKUlvE0_clEvENKUlvE_clEvEUldE_EEvS4_RKT_EUliE_EEviT1_ --------------------------
	.section	.text._ZN2at6native18elementwise_kernelILi128ELi4EZNS0_15gpu_kernel_implIZZZNS0_16acos_kernel_cudaERNS_18TensorIteratorBaseEENKUlvE0_clEvENKUlvE_clEvEUldE_EEvS4_RKT_EUliE_EEviT1_,"ax",@progbits
	.align	128
        .global         _ZN2at6native18elementwise_kernelILi128ELi4EZNS0_15gpu_kernel_implIZZZNS0_16acos_kernel_cudaERNS_18TensorIteratorBaseEENKUlvE0_clEvENKUlvE_clEvEUldE_EEvS4_RKT_EUliE_EEviT1_
        .type           _ZN2at6native18elementwise_kernelILi128ELi4EZNS0_15gpu_kernel_implIZZZNS0_16acos_kernel_cudaERNS_18TensorIteratorBaseEENKUlvE0_clEvENKUlvE_clEvEUldE_EEvS4_RKT_EUliE_EEviT1_,@function
        .size           _ZN2at6native18elementwise_kernelILi128ELi4EZNS0_15gpu_kernel_implIZZZNS0_16acos_kernel_cudaERNS_18TensorIteratorBaseEENKUlvE0_clEvENKUlvE_clEvEUldE_EEvS4_RKT_EUliE_EEviT1_,(.L_x_20116 - _ZN2at6native18elementwise_kernelILi128ELi4EZNS0_15gpu_kernel_implIZZZNS0_16acos_kernel_cudaERNS_18TensorIteratorBaseEENKUlvE0_clEvENKUlvE_clEvEUldE_EEvS4_RKT_EUliE_EEviT1_)
        .other          _ZN2at6native18elementwise_kernelILi128ELi4EZNS0_15gpu_kernel_implIZZZNS0_16acos_kernel_cudaERNS_18TensorIteratorBaseEENKUlvE0_clEvENKUlvE_clEvEUldE_EEvS4_RKT_EUliE_EEviT1_,@"STO_CUDA_ENTRY STV_DEFAULT"
_ZN2at6native18elementwise_kernelILi128ELi4EZNS0_15gpu_kernel_implIZZZNS0_16acos_kernel_cudaERNS_18TensorIteratorBaseEENKUlvE0_clEvENKUlvE_clEvEUldE_EEvS4_RKT_EUliE_EEviT1_:
.text._ZN2at6native18elementwise_kernelILi128ELi4EZNS0_15gpu_kernel_implIZZZNS0_16acos_kernel_cudaERNS_18TensorIteratorBaseEENKUlvE0_clEvENKUlvE_clEvEUldE_EEvS4_RKT_EUliE_EEviT1_:
        /* <DEDUP_REMOVED lines=313> */
.L_x_1934:
[----:B------:R-:W0:Y:S01]  /*1390*/  LDC.U8 R3, c[0x0][0x422] ;  /* 0x00010880ff037b82 */ /* 0x000e220000000000 */
[----:B------:R-:W-:Y:S01]  /*13a0*/  ULDC.64 UR6, c[0x0][0x418] ;  /* 0x0001060000067ab9 */ /* 0x000fe20000000a00 */
[----:B------:R-:W-:Y:S01]  /*13b0*/  ULDC.64 UR4, c[0x0][0x410] ;  /* 0x0001040000047ab9 */ /* 0x000fe20000000a00 */
[----:B------:R-:W-:Y:S02]  /*13c0*/  IADD3 R4, P2, R0, UR6, RZ ;  /* 0x0000000600047c10 */ /* 0x000fe4000ff5e0ff */
[----:B------:R-:W-:-:S03]  /*13d0*/  IADD3 R16, P1, R16, UR4, RZ ;  /* 0x0000000410107c10 */ /* 0x000fc6000ff3e0ff */
[----:B------:R-:W-:Y:S01]  /*13e0*/  IMAD.X R5, RZ, RZ, UR7, P2 ;  /* 0x00000007ff057e24 */ /* 0x000fe200090e06ff */
[----:B------:R-:W-:Y:S02]  /*13f0*/  IADD3.X R17, RZ, UR5, RZ, P1, !PT ;  /* 0x00000005ff117c10 */ /* 0x000fe40008ffe4ff */
        /* <DEDUP_REMOVED lines=12> */
[----:B--2---:R-:W0:Y:S01]  /*14c0*/  I2F.F64.S16 R2, R2 ;  /* 0x0000000200027312 */ /* 0x004e220000101c00 */
[----:B------:R-:W-:Y:S05]  /*14d0*/  BRA `(.L_x_1940) ;  /* 0x0000000c007c7947 */ /* 0x000fea0003800000 */
.L_x_1938:
[----:B------:R-:W2:Y:S02]  /*14e0*/  LDG.E.U8 R2, desc[UR36][R4.64] ;  /* 0x0000002404027981 */ /* 0x000ea4000c1e1100 */
[----:B--2---:R-:W0:Y:S01]  /*14f0*/  I2F.F64.U16 R2, R2 ;  /* 0x0000000200027312 */ /* 0x004e220000101800 */
[----:B------:R-:W-:Y:S05]  /*1500*/  BRA `(.L_x_1940) ;  /* 0x0000000c00707947 */ /* 0x000fea0003800000 */
.L_x_1937:
[----:B------:R-:W-:-:S13]  /*1510*/  ISETP.NE.AND P0, PT, R2, 0x2, PT ;  /* 0x000000020200780c */ /* 0x000fda0003f05270 */
[----:B------:R-:W-:Y:S05]  /*1520*/  @!P0 BRA `(.L_x_1941) ;  /* 0x0000000000288947 */ /* 0x000fea0003800000 */
[----:B------:R-:W-:-:S13]  /*1530*/  ISETP.NE.AND P0, PT, R2, 0x3, PT ;  /* 0x000000030200780c */ /* 0x000fda0003f05270 */
[----:B------:R-:W-:Y:S05]  /*1540*/  @!P0 BRA `(.L_x_1942) ;  /* 0x0000000000148947 */ /* 0x000fea0003800000 */
[----:B------:R-:W-:-:S13]  /*1550*/  ISETP.NE.AND P0, PT, R2, 0x4, PT ;  /* 0x000000040200780c */ /* 0x000fda0003f05270 */
[----:B------:R-:W-:Y:S05]  /*1560*/  @P0 BRA `(.L_x_1939) ;  /* 0x0000000800fc0947 */ /* 0x000fea0003800000 */
[----:B------:R-:W2:Y:S02]  /*1570*/  LDG.E.64 R2, desc[UR36][R4.64] ;  /* 0x0000002404027981 */ /* 0x000ea4000c1e1b00 */
[----:B--2---:R-:W0:Y:S01]  /*1580*/  I2F.F64.S64 R2, R2 ;  /* 0x0000000200027312 */ /* 0x004e220000301c00 */
[----:B------:R-:W-:Y:S05]  /*1590*/  BRA `(.L_x_1940) ;  /* 0x0000000c004c7947 */ /* 0x000fea0003800000 */
.L_x_1942:
[----:B------:R-:W2:Y:S02]  /*15a0*/  LDG.E R2, desc[UR36][R4.64] ;  /* 0x0000002404027981 */ /* 0x000ea4000c1e1900 */
[----:B--2---:R-:W0:Y:S01]  /*15b0*/  I2F.F64 R2, R2 ;  /* 0x0000000200027312 */ /* 0x004e220000201c00 */
[----:B------:R-:W-:Y:S05]  /*15c0*/  BRA `(.L_x_1940) ;  /* 0x0000000c00407947 */ /* 0x000fea0003800000 */
.L_x_1941:
[----:B------:R-:W2:Y:S02]  /*15d0*/  LDG.E.U16 R2, desc[UR36][R4.64] ;  /* 0x0000002404027981 */ /* 0x000ea4000c1e1500 */
[----:B--2---:R-:W0:Y:S01]  /*15e0*/  I2F.F64.S16 R2, R2 ;  /* 0x0000000200027312 */ /* 0x004e220000101c00 */
[----:B------:R-:W-:Y:S05]  /*15f0*/  BRA `(.L_x_1940) ;  /* 0x0000000c00347947 */ /* 0x000fea0003800000 */
.L_x_1936:
[----:B------:R-:W-:-:S13]  /*1600*/  ISETP.GT.AND P0, PT, R2, 0x6, PT ;  /* 0x000000060200780c */ /* 0x000fda0003f04270 */
[----:B------:R-:W-:Y:S05]  /*1610*/  @P0 BRA `(.L_x_1943) ;  /* 0x0000000000340947 */ /* 0x000fea0003800000 */
[----:B------:R-:W-:-:S13]  /*1620*/  ISETP.NE.AND P0, PT, R2, 0x5, PT ;  /* 0x000000050200780c */ /* 0x000fda0003f05270 */
[----:B------:R-:W-:Y:S05]  /*1630*/  @!P0 BRA `(.L_x_1944) ;  /* 0x0000000000188947 */ /* 0x000fea0003800000 */
[----:B------:R-:W-:-:S13]  /*1640*/  ISETP.NE.AND P0, PT, R2, 0x6, PT ;  /* 0x000000060200780c */ /* 0x000fda0003f05270 */
[----:B------:R-:W-:Y:S05]  /*1650*/  @P0 BRA `(.L_x_1939) ;  /* 0x0000000800c00947 */ /* 0x000fea0003800000 */
[----:B------:R-:W2:Y:S02]  /*1660*/  LDG.E R2, desc[UR36][R4.64] ;  /* 0x0000002404027981 */ /* 0x000ea4000c1e1900 */
[----:B--2---:R-:W-:-:S06]  /*1670*/  FMUL.FTZ R2, R2, 1 ;  /* 0x3f80000002027820 */ /* 0x004fcc0000410000 */
[----:B------:R-:W0:Y:S01]  /*1680*/  F2F.F64.F32 R2, R2 ;  /* 0x0000000200027310 */ /* 0x000e220000201800 */
[----:B------:R-:W-:Y:S05]  /*1690*/  BRA `(.L_x_1940) ;  /* 0x0000000c000c7947 */ /* 0x000fea0003800000 */
.L_x_1944:
[----:B------:R-:W2:Y:S02]  /*16a0*/  LDG.E.U16 R0, desc[UR36][R4.64] ;  /* 0x0000002404007981 */ /* 0x000ea4000c1e1500 */
[----:B--2---:R-:W-:-:S05]  /*16b0*/  HADD2.F32 R0, -RZ, R0.H0_H0 ;  /* 0x20000000ff007230 */ /* 0x004fca0000004100 */
[----:B------:R-:W-:-:S04]  /*16c0*/  FMUL.FTZ R0, R0, 1 ;  /* 0x3f80000000007820 */ /* 0x000fc80000410000 */
[----:B------:R0:W1:Y:S01]  /*16d0*/  F2F.F64.F32 R2, R0 ;  /* 0x0000000000027310 */ /* 0x0000620000201800 */
[----:B------:R-:W-:Y:S05]  /*16e0*/  BRA `(.L_x_1940) ;  /* 0x0000000800f87947 */ /* 0x000fea0003800000 */
.L_x_1943:
[----:B------:R-:W-:-:S13]  /*16f0*/  ISETP.NE.AND P0, PT, R2, 0x7, PT ;  /* 0x000000070200780c */ /* 0x000fda0003f05270 */
[----:B------:R-:W-:Y:S05]  /*1700*/  @!P0 BRA `(.L_x_1945) ;  /* 0x0000000000348947 */ /* 0x000fea0003800000 */
        /* <DEDUP_REMOVED lines=8> */
.L_x_1946:
[----:B------:R-:W2:Y:S02]  /*1790*/  LDG.E.U16 R4, desc[UR36][R4.64] ;  /* 0x0000002404047981 */ /* 0x000ea4000c1e1500 */
[----:B--2---:R-:W-:-:S05]  /*17a0*/  HADD2.F32 R0, -RZ, R4.H0_H0 ;  /* 0x20000004ff007230 */ /* 0x004fca0000004100 */
[----:B------:R-:W-:-:S04]  /*17b0*/  FMUL.FTZ R0, R0, 1 ;  /* 0x3f80000000007820 */ /* 0x000fc80000410000 */
[----:B------:R0:W1:Y:S01]  /*17c0*/  F2F.F64.F32 R2, R0 ;  /* 0x0000000000027310 */ /* 0x0000620000201800 */
[----:B------:R-:W-:Y:S05]  /*17d0*/  BRA `(.L_x_1940) ;  /* 0x0000000800bc7947 */ /* 0x000fea0003800000 */
.L_x_1945:
[----:B------:R0:W5:Y:S01]  /*17e0*/  LDG.E.64 R2, desc[UR36][R4.64] ;  /* 0x0000002404027981 */ /* 0x000162000c1e1b00 */
[----:B------:R-:W-:Y:S05]  /*17f0*/  BRA `(.L_x_1940) ;  /* 0x0000000800b47947 */ /* 0x000fea0003800000 */
.L_x_1935:
        /* <DEDUP_REMOVED lines=8> */
[----:B------:R-:W2:Y:S01]  /*1880*/  LDG.E.U8 R4, desc[UR36][R4.64] ;  /* 0x0000002404047981 */ /* 0x000ea2000c1e1100 */
[----:B------:R-:W-:Y:S01]  /*1890*/  IMAD.MOV.U32 R2, RZ, RZ, RZ ;  /* 0x000000ffff027224 */ /* 0x000fe200078e00ff */
[----:B--2---:R-:W-:-:S04]  /*18a0*/  ISETP.NE.AND P0, PT, R4, RZ, PT ;  /* 0x000000ff0400720c */ /* 0x004fc80003f05270 */
[----:B------:R-:W-:Y:S01]  /*18b0*/  FSEL R3, RZ, 1.875, !P0 ;  /* 0x3ff00000ff037808 */ /* 0x000fe20004000000 */
[----:B------:R-:W-:Y:S08]  /*18c0*/  BRA `(.L_x_1940) ;  /* 0x0000000800807947 */ /* 0x000ff00003800000 */
.L_x_1949:
[----:B------:R0:W5:Y:S01]  /*18d0*/  LDG.E.64 R2, desc[UR36][R4.64] ;  /* 0x0000002404027981 */ /* 0x000162000c1e1b00 */
[----:B------:R-:W-:Y:S05]  /*18e0*/  BRA `(.L_x_1940) ;  /* 0x0000000800787947 */ /* 0x000fea0003800000 */
.L_x_1948:
        /* <DEDUP_REMOVED lines=24> */
[----:B------:R-:W-:-:S05]  /*1a70*/  LOP3.LUT R3, R3, 0x80000000, R0, 0xf8, !PT ;  /* 0x8000000003037812 */ /* 0x000fca00078ef800 */
[----:B------:R-:W-:-:S06]  /*1a80*/  FMUL.FTZ R3, R3, 1 ;  /* 0x3f80000003037820 */ /* 0x000fcc0000410000 */
[----:B------:R-:W0:Y:S01]  /*1a90*/  F2F.F64.F32 R2, R3 ;  /* 0x0000000300027310 */ /* 0x000e220000201800 */
[----:B------:R-:W-:Y:S05]  /*1aa0*/  BRA `(.L_x_1940) ;  /* 0x0000000800087947 */ /* 0x000fea0003800000 */
.L_x_1951:
[----:B------:R-:W2:Y:S02]  /*1ab0*/  LDG.E.U8 R3, desc[UR36][R4.64] ;  /* 0x0000002404037981 */ /* 0x000ea4000c1e1100 */
[----:B--2---:R-:W-:-:S05]  /*1ac0*/  IMAD.SHL.U32 R0, R3, 0x2000000, RZ ;  /* 0x0200000003007824 */ /* 0x004fca00078e00ff */
[----:B------:R-:W-:-:S13]  /*1ad0*/  ISETP.GE.U32.AND P0, PT, R0, 0x8000000, PT ;  /* 0x080000000000780c */ /* 0x000fda0003f06070 */
[C---:B------:R-:W-:Y:S02]  /*1ae0*/  @!P0 IMAD.SHL.U32 R0, R3.reuse, 0x100, RZ ;  /* 0x0000010003008824 */ /* 0x040fe400078e00ff */
[C---:B------:R-:W-:Y:S01]  /*1af0*/  @P0 IMAD.SHL.U32 R2, R3.reuse, 0x200000, RZ ;  /* 0x0020000003020824 */ /* 0x040fe200078e00ff */
[----:B------:R-:W-:Y:S02]  /*1b00*/  SHF.L.U32 R3, R3, 0x18, RZ ;  /* 0x0000001803037819 */ /* 0x000fe400000006ff */
[----:B------:R-:W-:Y:S02]  /*1b10*/  @!P0 LOP3.LUT R0, R0, 0x7f00, RZ, 0xc0, !PT ;  /* 0x00007f0000008812 */ /* 0x000fe400078ec0ff */
[----:B------:R-:W-:Y:S02]  /*1b20*/  @P0 LOP3.LUT R2, R2, 0x70000000, RZ, 0xfc, !PT ;  /* 0x7000000002020812 */ /* 0x000fe400078efcff */
[----:B------:R-:W-:-:S03]  /*1b30*/  @!P0 LOP3.LUT R0, R0, 0x3f000000, RZ, 0xfc, !PT ;  /* 0x3f00000000008812 */ /* 0x000fc600078efcff */
[----:B------:R-:W-:Y:S02]  /*1b40*/  @P0 FMUL.FTZ R2, R2, 1.9259299443872358531e-34 ;  /* 0x0780000002020820 */ /* 0x000fe40000410000 */
[----:B------:R-:W-:-:S05]  /*1b50*/  @!P0 FADD.FTZ R2, R0, -0.5 ;  /* 0xbf00000000028421 */ /* 0x000fca0000010000 */
[----:B------:R-:W-:-:S05]  /*1b60*/  LOP3.LUT R2, R2, 0x80000000, R3, 0xf8, !PT ;  /* 0x8000000002027812 */ /* 0x000fca00078ef803 */
[----:B------:R-:W-:-:S06]  /*1b70*/  FMUL.FTZ R2, R2, 1 ;  /* 0x3f80000002027820 */ /* 0x000fcc0000410000 */
[----:B------:R-:W0:Y:S01]  /*1b80*/  F2F.F64.F32 R2, R2 ;  /* 0x0000000200027310 */ /* 0x000e220000201800 */
[----:B------:R-:W-:Y:S05]  /*1b90*/  BRA `(.L_x_1940) ;  /* 0x0000000400cc7947 */ /* 0x000fea0003800000 */
.L_x_1950:
[----:B------:R-:W2:Y:S02]  /*1ba0*/  LDG.E.U16 R0, desc[UR36][R4.64] ;  /* 0x0000002404007981 */ /* 0x000ea4000c1e1500 */
[----:B--2---:R-:W-:-:S04]  /*1bb0*/  IMAD.U32 R0, R0, 0x10000, RZ ;  /* 0x0001000000007824 */ /* 0x004fc800078e00ff */
[----:B------:R-:W-:-:S04]  /*1bc0*/  FMUL.FTZ R0, R0, 1 ;  /* 0x3f80000000007820 */ /* 0x000fc80000410000 */
[----:B------:R0:W1:Y:S01]  /*1bd0*/  F2F.F64.F32 R2, R0 ;  /* 0x0000000000027310 */ /* 0x0000620000201800 */
[----:B------:R-:W-:Y:S05]  /*1be0*/  BRA `(.L_x_1940) ;  /* 0x0000000400b87947 */ /* 0x000fea0003800000 */
.L_x_1947:
        /* <DEDUP_REMOVED lines=9> */
[----:B--2---:R-:W0:Y:S01]  /*1c80*/  I2F.F64.U16 R2, R2 ;  /* 0x0000000200027312 */ /* 0x004e220000101800 */
[----:B------:R-:W-:Y:S05]  /*1c90*/  BRA `(.L_x_1940) ;  /* 0x00000004008c7947 */ /* 0x000fea0003800000 */
.L_x_1954:
        /* <DEDUP_REMOVED lines=21> */
.L_x_1958:
[----:B------:R-:W-:Y:S05]  /*1df0*/  BSYNC B1 ;  /* 0x0000000000017941 */ /* 0x000fea0003800000 */
.L_x_1957:
[----:B------:R-:W-:Y:S01]  /*1e00*/  LEA R3, R0, 0x3b800000, 0x17 ;  /* 0x3b80000000037811 */ /* 0x000fe200078eb8ff */
[----:B------:R-:W-:-:S05]  /*1e10*/  IMAD.SHL.U32 R0, R2, 0x100000, RZ ;  /* 0x0010000002007824 */ /* 0x000fca00078e00ff */
[----:B------:R-:W-:-:S07]  /*1e20*/  LOP3.LUT R0, R3, R0, R4, 0xfe, !PT ;  /* 0x0000000003007212 */ /* 0x000fce00078efe04 */
.L_x_1956:
[----:B------:R-:W-:Y:S05]  /*1e30*/  BSYNC B0 ;  /* 0x0000000000007941 */ /* 0x000fea0003800000 */
.L_x_1955:
[----:B------:R-:W-:-:S04]  /*1e40*/  FMUL.FTZ R0, R0, 1 ;  /* 0x3f80000000007820 */ /* 0x000fc80000410000 */
[----:B------:R1:W2:Y:S01]  /*1e50*/  F2F.F64.F32 R2, R0 ;  /* 0x0000000000027310 */ /* 0x0002a20000201800 */
[----:B------:R-:W-:Y:S05]  /*1e60*/  BRA `(.L_x_1940) ;  /* 0x0000000400187947 */ /* 0x000fea0003800000 */
.L_x_1953:
        /* <DEDUP_REMOVED lines=21> */
.L_x_1962:
[----:B------:R-:W-:Y:S05]  /*1fc0*/  BSYNC B1 ;  /* 0x0000000000017941 */ /* 0x000fea0003800000 */
.L_x_1961:
[----:B------:R-:W-:Y:S02]  /*1fd0*/  LEA R3, R0, 0x37800000, 0x17 ;  /* 0x3780000000037811 */ /* 0x000fe400078eb8ff */
[----:B------:R-:W-:-:S04]  /*1fe0*/  SHF.L.U32 R0, R2, 0x15, RZ ;  /* 0x0000001502007819 */ /* 0x000fc800000006ff */
[----:B------:R-:W-:-:S07]  /*1ff0*/  LOP3.LUT R0, R3, R0, R4, 0xfe, !PT ;  /* 0x0000000003007212 */ /* 0x000fce00078efe04 */
.L_x_1960:
[----:B------:R-:W-:Y:S05]  /*2000*/  BSYNC B0 ;  /* 0x0000000000007941 */ /* 0x000fea0003800000 */
.L_x_1959:
[----:B------:R-:W-:-:S04]  /*2010*/  FMUL.FTZ R0, R0, 1 ;  /* 0x3f80000000007820 */ /* 0x000fc80000410000 */
[----:B------:R3:W4:Y:S01]  /*2020*/  F2F.F64.F32 R2, R0 ;  /* 0x0000000000027310 */ /* 0x0007220000201800 */
[----:B------:R-:W-:Y:S05]  /*2030*/  BRA `(.L_x_1940) ;  /* 0x0000000000a47947 */ /* 0x000fea0003800000 */
.L_x_1952:
        /* <DEDUP_REMOVED lines=14> */
.L_x_1966:
[----:B------:R-:W-:Y:S05]  /*2120*/  BSYNC B0 ;  /* 0x0000000000007941 */ /* 0x000fea0003800000 */
.L_x_1965:
[----:B------:R-:W-:-:S04]  /*2130*/  FMUL.FTZ R0, R0, 1 ;  /* 0x3f80000000007820 */ /* 0x000fc80000410000 */
[----:B------:R0:W1:Y:S01]  /*2140*/  F2F.F64.F32 R2, R0 ;  /* 0x0000000000027310 */ /* 0x0000620000201800 */
[----:B------:R-:W-:Y:S05]  /*2150*/  BRA `(.L_x_1940) ;  /* 0x00000000005c7947 */ /* 0x000fea0003800000 */
.L_x_1939:
[----:B------:R-:W-:Y:S01]  /*2160*/  MOV R2, 0x0 ;  /* 0x0000000000027802 */ /* 0x000fe20000000f00 */
[----:B------:R-:W-:Y:S01]  /*2170*/  ULDC.64 UR4, c[0x4][0x158] ;  /* 0x0100560000047ab9 */ /* 0x000fe20000000a00 */
[----:B------:R-:W-:Y:S01]  /*2180*/  ULDC.64 UR6, c[0x4][0x38] ;  /* 0x01000e0000067ab9 */ /* 0x000fe20000000a00 */
[----:B------:R-:W-:Y:S01]  /*2190*/  IMAD.U32 R4, RZ, RZ, UR4 ;  /* 0x00000004ff047e24 */ /* 0x000fe2000f8e00ff */
[----:B------:R-:W-:Y:S01]  /*21a0*/  HFMA2.MMA R12, -RZ, RZ, 0, 5.9604644775390625e-08 ;  /* 0x00000001ff0c7435 */ /* 0x000fe200000001ff */
        /* <DEDUP_REMOVED lines=8> */
[----:B------:R-:W-:-:S07]  /*2230*/  IMAD.MOV.U32 R13, RZ, RZ, RZ ;  /* 0x000000ffff0d7224 */ /* 0x000fce00078e00ff */
[----:B------:R-:W-:-:S07]  /*2240*/  LEPC R20, `(.L_x_1967) ;  /* 0x000000001014794e */ /* 0x000fce0000000000 */
[----:B0-----:R-:W-:Y:S05]  /*2250*/  CALL.ABS.NOINC R2 ;  /* 0x0000000002007343 */ /* 0x001fea0003c00000 */
.L_x_1967:
[----:B------:R-:W-:Y:S01]  /*2260*/  CS2R R2, SRZ ;  /* 0x0000000000027805 */ /* 0x000fe2000001ff00 */
[----:B------:R-:W-:Y:S06]  /*2270*/  BRA `(.L_x_1940) ;  /* 0x0000000000147947 */ /* 0x000fec0003800000 */
.L_x_1964:
[----:B------:R-:W2:Y:S02]  /*2280*/  LDG.E.64 R2, desc[UR36][R4.64] ;  /* 0x0000002404027981 */ /* 0x000ea4000c1e1b00 */
[----:B--2---:R-:W0:Y:S01]  /*2290*/  I2F.F64.U64 R2, R2 ;  /* 0x0000000200027312 */ /* 0x004e220000301800 */
[----:B------:R-:W-:Y:S05]  /*22a0*/  BRA `(.L_x_1940) ;  /* 0x0000000000087947 */ /* 0x000fea0003800000 */
.L_x_1963:
[----:B------:R-:W2:Y:S02]  /*22b0*/  LDG.E R2, desc[UR36][R4.64] ;  /* 0x0000002404027981 */ /* 0x000ea4000c1e1900 */
[----:B--2---:R-:W0:Y:S02]  /*22c0*/  I2F.F64.U32 R2, R2 ;  /* 0x0000000200027312 */ /* 0x004e240000201800 */
.L_x_1940:
[----:B012-45:R-:W-:Y:S01]  /*22d0*/  DADD R4, -RZ, |R2| ;  /* 0x00000000ff047229 */ /* 0x037fe20000000502 */
[----:B------:R-:W-:Y:S09]  /*22e0*/  BSSY B0, `(.L_x_1968) ;  /* 0x000007f000007945 */ /* 0x000ff20003800000 */
[----:B------:R-:W-:-:S13]  /*22f0*/  ISETP.GE.AND P0, PT, R5, 0x3fe26666, PT ;  /* 0x3fe266660500780c */ /* 0x000fda0003f06270 */
[----:B------:R-:W-:Y:S05]  /*2300*/  @!P0 BRA `(.L_x_1969) ;  /* 0x0000000400208947 */ /* 0x000fea0003800000 */
[----:B------:R-:W-:Y:S01]  /*2310*/  DADD R4, -|R2|, 1 ;  /* 0x3ff0000002047429 */ /* 0x000fe20000000300 */
[----:B------:R-:W-:Y:S09]  /*2320*/  BSSY B1, `(.L_x_1970) ;  /* 0x000003b000017945 */ /* 0x000ff20003800000 */
[----:B------:R-:W-:-:S13]  /*2330*/  ISETP.GE.AND P0, PT, R5, 0x1, PT ;  /* 0x000000010500780c */ /* 0x000fda0003f06270 */
[----:B------:R-:W-:Y:S05]  /*2340*/  @!P0 BRA `(.L_x_1971) ;  /* 0x0000000000dc8947 */ /* 0x000fea0003800000 */
[----:B------:R-:W-:Y:S01]  /*2350*/  IMAD.MOV.U32 R6, RZ, RZ, 0x66faac4b ;  /* 0x66faac4bff067424 */ /* 0x000fe200078e00ff */
[----:B------:R-:W-:Y:S01]  /*2360*/  UMOV UR4, 0x71155f70 ;  /* 0x71155f7000047882 */ /* 0x000fe20000000000 */
[----:B------:R-:W-:Y:S01]  /*2370*/  IMAD.MOV.U32 R7, RZ, RZ, 0x3ebac2fe ;  /* 0x3ebac2feff077424 */ /* 0x000fe200078e00ff */
[----:B------:R-:W-:-:S05]  /*2380*/  UMOV UR5, 0x3ec715b3 ;  /* 0x3ec715b300057882 */ /* 0x000fca0000000000 */
[----:B------:R-:W-:Y:S01]  /*2390*/  DFMA R6, R4, UR4, -R6 ;  /* 0x0000000404067c2b */ /* 0x000fe20008000806 */
[----:B------:R-:W-:Y:S01]  /*23a0*/  UMOV UR4, 0x8efcd9b8 ;  /* 0x8efcd9b800047882 */ /* 0x000fe20000000000 */
[----:B------:R-:W-:-:S06]  /*23b0*/  UMOV UR5, 0x3ed9a9b8 ;  /* 0x3ed9a9b800057882 */ /* 0x000fcc0000000000 */
[----:B------:R-:W-:Y:S01]  /*23c0*/  DFMA R6, R4, R6, UR4 ;  /* 0x0000000404067e2b */ /* 0x000fe20008000006 */
[----:B------:R-:W-:Y:S01]  /*23d0*/  UMOV UR4, 0xa8a0c4c3 ;  /* 0xa8a0c4c300047882 */ /* 0x000fe20000000000 */
[----:B------:R-:W-:-:S06]  /*23e0*/  UMOV UR5, 0x3edd0f40 ;  /* 0x3edd0f4000057882 */ /* 0x000fcc0000000000 */
[----:B------:R-:W-:Y:S01]  /*23f0*/  DFMA R8, R4, R6, UR4 ;  /* 0x0000000404087e2b */ /* 0x000fe20008000006 */
[----:B------:R-:W-:Y:S01]  /*2400*/  UMOV UR4, 0xfa9e0e1f ;  /* 0xfa9e0e1f00047882 */ /* 0x000fe20000000000 */
[----:B------:R-:W-:Y:S01]  /*2410*/  UMOV UR5, 0x3ef46d4c ;  /* 0x3ef46d4c00057882 */ /* 0x000fe20000000000 */
[----:B------:R-:W-:Y:S02]  /*2420*/  VIADD R7, R5, 0xfff00000 ;  /* 0xfff0000005077836 */ /* 0x000fe40000000000 */
[----:B------:R-:W-:-:S03]  /*2430*/  IMAD.MOV.U32 R6, RZ, RZ, R4 ;  /* 0x000000ffff067224 */ /* 0x000fc600078e0004 */
[----:B------:R-:W-:Y:S01]  /*2440*/  DFMA R10, R4, R8, UR4 ;  /* 0x00000004040a7e2b */ /* 0x000fe20008000008 */
[----:B------:R-:W-:Y:S01]  /*2450*/  UMOV UR4, 0x8d1e2422 ;  /* 0x8d1e242200047882 */ /* 0x000fe20000000000 */
[----:B------:R-:W-:Y:S01]  /*2460*/  UMOV UR5, 0x3f079c16 ;  /* 0x3f079c1600057882 */ /* 0x000fe20000000000 */
[----:B------:R-:W0:Y:S01]  /*2470*/  MUFU.RSQ64H R9, R7 ;  /* 0x0000000700097308 */ /* 0x000e220000001c00 */
[----:B------:R-:W-:-:S04]  /*2480*/  IMAD.MOV.U32 R8, RZ, RZ, RZ ;  /* 0x000000ffff087224 */ /* 0x000fc800078e00ff */
[----:B------:R-:W-:Y:S01]  /*2490*/  DFMA R10, R4, R10, UR4 ;  /* 0x00000004040a7e2b */ /* 0x000fe2000800000a */
[----:B------:R-:W-:Y:S01]  /*24a0*/  UMOV UR4, 0xc3bca540 ;  /* 0xc3bca54000047882 */ /* 0x000fe20000000000 */
[----:B------:R-:W-:-:S06]  /*24b0*/  UMOV UR5, 0x3f1c9a88 ;  /* 0x3f1c9a8800057882 */ /* 0x000fcc0000000000 */
[----:B------:R-:W-:Y:S01]  /*24c0*/  DFMA R10, R4, R10, UR4 ;  /* 0x00000004040a7e2b */ /* 0x000fe2000800000a */
[----:B------:R-:W-:Y:S01]  /*24d0*/  UMOV UR4, 0x4bd476df ;  /* 0x4bd476df00047882 */ /* 0x000fe20000000000 */
[----:B------:R-:W-:Y:S01]  /*24e0*/  UMOV UR5, 0x3f31c4e6 ;  /* 0x3f31c4e600057882 */ /* 0x000fe20000000000 */
[----:B0-----:R-:W-:-:S05]  /*24f0*/  DMUL R12, R6, R8 ;  /* 0x00000008060c7228 */ /* 0x001fca0000000000 */
[----:B------:R-:W-:Y:S01]  /*2500*/  DFMA R20, R4, R10, UR4 ;  /* 0x0000000404147e2b */ /* 0x000fe2000800000a */
[----:B------:R-:W-:Y:S01]  /*2510*/  UMOV UR4, 0x60009c8f ;  /* 0x60009c8f00047882 */ /* 0x000fe20000000000 */
[----:B------:R-:W-:Y:S01]  /*2520*/  UMOV UR5, 0x3f46e8ba ;  /* 0x3f46e8ba00057882 */ /* 0x000fe20000000000 */
[----:B------:R-:W-:Y:S01]  /*2530*/  VIADD R11, R9, 0xfff00000 ;  /* 0xfff00000090b7836 */ /* 0x000fe20000000000 */
[----:B------:R-:W-:Y:S01]  /*2540*/  DFMA R14, R12, -R12, R6 ;  /* 0x8000000c0c0e722b */ /* 0x000fe20000000006 */
[----:B------:R-:W-:-:S03]  /*2550*/  IMAD.MOV.U32 R10, RZ, RZ, RZ ;  /* 0x000000ffff0a7224 */ /* 0x000fc600078e00ff */
[----:B------:R-:W-:Y:S01]  /*2560*/  DFMA R20, R4, R20, UR4 ;  /* 0x0000000404147e2b */ /* 0x000fe20008000014 */
[----:B------:R-:W-:Y:S01]  /*2570*/  UMOV UR4, 0xc62b05a2 ;  /* 0xc62b05a200047882 */ /* 0x000fe20000000000 */
[----:B------:R-:W-:Y:S02]  /*2580*/  UMOV UR5, 0x3f5f1c71 ;  /* 0x3f5f1c7100057882 */ /* 0x000fe40000000000 */
[----:B------:R-:W-:-:S04]  /*2590*/  DFMA R12, R10, R14, R12 ;  /* 0x0000000e0a0c722b */ /* 0x000fc8000000000c */
[----:B------:R-:W-:Y:S01]  /*25a0*/  DFMA R20, R4, R20, UR4 ;  /* 0x0000000404147e2b */ /* 0x000fe20008000014 */
[----:B------:R-:W-:Y:S01]  /*25b0*/  UMOV UR4, 0xb6dc9f2c ;  /* 0xb6dc9f2c00047882 */ /* 0x000fe20000000000 */
[----:B------:R-:W-:Y:S02]  /*25c0*/  UMOV UR5, 0x3f76db6d ;  /* 0x3f76db6d00057882 */ /* 0x000fe40000000000 */
[-C--:B------:R-:W-:Y:S02]  /*25d0*/  DFMA R8, R8, -R12.reuse, 1 ;  /* 0x3ff000000808742b */ /* 0x080fe4000000080c */
[----:B------:R-:W-:Y:S02]  /*25e0*/  DFMA R6, R12, -R12, R6 ;  /* 0x8000000c0c06722b */ /* 0x000fe40000000006 */
[----:B------:R-:W-:Y:S01]  /*25f0*/  DFMA R20, R4, R20, UR4 ;  /* 0x0000000404147e2b */ /* 0x000fe20008000014 */
[----:B------:R-:W-:Y:S01]  /*2600*/  UMOV UR4, 0x3333329c ;  /* 0x3333329c00047882 */ /* 0x000fe20000000000 */
[----:B------:R-:W-:-:S02]  /*2610*/  UMOV UR5, 0x3f933333 ;  /* 0x3f93333300057882 */ /* 0x000fc40000000000 */
[----:B------:R-:W-:-:S04]  /*2620*/  DFMA R8, R10, R8, R10 ;  /* 0x000000080a08722b */ /* 0x000fc8000000000a */
[----:B------:R-:W-:Y:S01]  /*2630*/  DFMA R20, R4, R20, UR4 ;  /* 0x0000000404147e2b */ /* 0x000fe20008000014 */
[----:B------:R-:W-:Y:S01]  /*2640*/  UMOV UR4, 0x55555555 ;  /* 0x5555555500047882 */ /* 0x000fe20000000000 */
[----:B------:R-:W-:Y:S02]  /*2650*/  UMOV UR5, 0x3fb55555 ;  /* 0x3fb5555500057882 */ /* 0x000fe40000000000 */
[----:B------:R-:W-:-:S04]  /*2660*/  DFMA R6, R6, R8, R12 ;  /* 0x000000080606722b */ /* 0x000fc8000000000c */
[----:B------:R-:W-:-:S06]  /*2670*/  DFMA R20, R4, R20, UR4 ;  /* 0x0000000404147e2b */ /* 0x000fcc0008000014 */
[----:B------:R-:W-:Y:S02]  /*2680*/  VIADD R7, R7, 0x100000 ;  /* 0x0010000007077836 */ /* 0x000fe40000000000 */
[----:B------:R-:W-:-:S08]  /*2690*/  DMUL R20, R4, R20 ;  /* 0x0000001404147228 */ /* 0x000fd00000000000 */
[----:B------:R-:W-:Y:S01]  /*26a0*/  DFMA R8, R6, R20, R6 ;  /* 0x000000140608722b */ /* 0x000fe20000000006 */
[----:B------:R-:W-:Y:S10]  /*26b0*/  BRA `(.L_x_1972) ;  /* 0x0000000000047947 */ /* 0x000ff40003800000 */
.L_x_1971:
[----:B------:R-:W-:-:S11]  /*26c0*/  DMUL R8, RZ, |R2| ;  /* 0x40000002ff087228 */ /* 0x000fd60000000000 */
.L_x_1972:
[----:B------:R-:W-:Y:S05]  /*26d0*/  BSYNC B1 ;  /* 0x0000000000017941 */ /* 0x000fea0003800000 */
.L_x_1970:
[----:B------:R-:W-:Y:S02]  /*26e0*/  ISETP.GT.AND P0, PT, R5, -0x1, PT ;  /* 0xffffffff0500780c */ /* 0x000fe40003f04270 */
[----:B------:R-:W-:-:S11]  /*26f0*/  ISETP.GT.AND P1, PT, R3, -0x1, PT ;  /* 0xffffffff0300780c */ /* 0x000fd60003f24270 */
[----:B------:R-:W-:Y:S02]  /*2700*/  @!P0 DMUL R8, R8, +INF ;  /* 0x7ff0000008088828 */ /* 0x000fe40000000000 */
[----:B------:R-:W-:Y:S09]  /*2710*/  @P1 BRA `(.L_x_1973) ;  /* 0x0000000000ec1947 */ /* 0x000ff20003800000 */
[----:B------:R-:W-:Y:S01]  /*2720*/  UMOV UR4, 0x33145c07 ;  /* 0x33145c0700047882 */ /* 0x000fe20000000000 */
[----:B------:R-:W-:Y:S02]  /*2730*/  UMOV UR5, 0x3ca1a626 ;  /* 0x3ca1a62600057882 */ /* 0x000fe40000000000 */
[----:B------:R-:W-:Y:S01]  /*2740*/  DADD R8, R8, -UR4 ;  /* 0x8000000408087e29 */ /* 0x000fe20008000000 */
[----:B------:R-:W-:Y:S01]  /*2750*/  UMOV UR4, 0x54442d18 ;  /* 0x54442d1800047882 */ /* 0x000fe20000000000 */
[----:B------:R-:W-:-:S06]  /*2760*/  UMOV UR5, 0x400921fb ;  /* 0x400921fb00057882 */ /* 0x000fcc0000000000 */
[----:B------:R-:W-:Y:S01]  /*2770*/  DADD R8, -R8, UR4 ;  /* 0x0000000408087e29 */ /* 0x000fe20008000100 */
[----:B------:R-:W-:Y:S10]  /*2780*/  BRA `(.L_x_1973) ;  /* 0x0000000000d07947 */ /* 0x000ff40003800000 */
.L_x_1969:
[----:B------:R-:W-:Y:S01]  /*2790*/  DMUL R4, R2, R2 ;  /* 0x0000000202047228 */ /* 0x000fe20000000000 */
[----:B------:R-:W-:Y:S01]  /*27a0*/  IMAD.MOV.U32 R6, RZ, RZ, 0x180754af ;  /* 0x180754afff067424 */ /* 0x000fe200078e00ff */
[----:B------:R-:W-:Y:S01]  /*27b0*/  MOV R7, 0x3fb3823b ;  /* 0x3fb3823b00077802 */ /* 0x000fe20000000f00 */
[----:B------:R-:W-:Y:S01]  /*27c0*/  UMOV UR4, 0xdc1895e9 ;  /* 0xdc1895e900047882 */ /* 0x000fe20000000000 */
[----:B------:R-:W-:Y:S01]  /*27d0*/  UMOV UR5, 0x3fb0066b ;  /* 0x3fb0066b00057882 */ /* 0x000fe20000000000 */
[----:B------:R-:W-:-:S03]  /*27e0*/  ISETP.GE.AND P0, PT, R3, RZ, PT ;  /* 0x000000ff0300720c */ /* 0x000fc60003f06270 */
[----:B------:R-:W-:Y:S01]  /*27f0*/  DFMA R6, R4, UR4, -R6 ;  /* 0x0000000404067c2b */ /* 0x000fe20008000806 */
[----:B------:R-:W-:Y:S01]  /*2800*/  UMOV UR4, 0xcc2f79ae ;  /* 0xcc2f79ae00047882 */ /* 0x000fe20000000000 */
[----:B------:R-:W-:-:S06]  /*2810*/  UMOV UR5, 0x3fb11e52 ;  /* 0x3fb11e5200057882 */ /* 0x000fcc0000000000 */
[----:B------:R-:W-:Y:S01]  /*2820*/  DFMA R6, R4, R6, UR4 ;  /* 0x0000000404067e2b */ /* 0x000fe20008000006 */
[----:B------:R-:W-:Y:S01]  /*2830*/  UMOV UR4, 0x3526861b ;  /* 0x3526861b00047882 */ /* 0x000fe20000000000 */
[----:B------:R-:W-:Y:S01]  /*2840*/  UMOV UR5, 0x3f924eaf ;  /* 0x3f924eaf00057882 */ /* 0x000fe20000000000 */
[----:B------:R-:W-:Y:S02]  /*2850*/  @P0 IMAD.MOV.U32 R8, RZ, RZ, 0x33145c07 ;  /* 0x33145c07ff080424 */ /* 0x000fe400078e00ff */
[----:B------:R-:W-:-:S03]  /*2860*/  @P0 IMAD.MOV.U32 R9, RZ, RZ, 0x3c91a626 ;  /* 0x3c91a626ff090424 */ /* 0x000fc600078e00ff */
[----:B------:R-:W-:Y:S01]  /*2870*/  DFMA R6, R4, R6, -UR4 ;  /* 0x8000000404067e2b */ /* 0x000fe20008000006 */
[----:B------:R-:W-:Y:S01]  /*2880*/  UMOV UR4, 0xa31e6cb7 ;  /* 0xa31e6cb700047882 */ /* 0x000fe20000000000 */
[----:B------:R-:W-:-:S06]  /*2890*/  UMOV UR5, 0x3f91df02 ;  /* 0x3f91df0200057882 */ /* 0x000fcc0000000000 */
[----:B------:R-:W-:Y:S01]  /*28a0*/  DFMA R6, R4, R6, UR4 ;  /* 0x0000000404067e2b */ /* 0x000fe20008000006 */
        /* <DEDUP_REMOVED lines=26> */
[----:B------:R-:W-:-:S08]  /*2a50*/  DMUL R6, R4, R6 ;  /* 0x0000000604067228 */ /* 0x000fd00000000000 */
[----:B------:R-:W-:Y:S01]  /*2a60*/  DFMA R6, R6, |R2|, |R2| ;  /* 0x400000020606722b */ /* 0x000fe20000000402 */
[----:B------:R-:W-:Y:S02]  /*2a70*/  @!P0 IMAD.MOV.U32 R2, RZ, RZ, 0x33145c07 ;  /* 0x33145c07ff028424 */ /* 0x000fe400078e00ff */
[----:B------:R-:W-:-:S05]  /*2a80*/  @!P0 IMAD.MOV.U32 R3, RZ, RZ, 0x3c91a626 ;  /* 0x3c91a626ff038424 */ /* 0x000fca00078e00ff */
[C---:B------:R-:W-:Y:S02]  /*2a90*/  @P0 DADD R8, R6.reuse, -R8 ;  /* 0x0000000006080229 */ /* 0x040fe40000000808 */
[----:B------:R-:W-:-:S06]  /*2aa0*/  @!P0 DADD R2, R6, R2 ;  /* 0x0000000006028229 */ /* 0x000fcc0000000002 */
[----:B------:R-:W-:Y:S02]  /*2ab0*/  @P0 DADD R8, -R8, UR4 ;  /* 0x0000000408080e29 */ /* 0x000fe40008000100 */
[----:B------:R-:W-:-:S11]  /*2ac0*/  @!P0 DADD R8, R2, UR4 ;  /* 0x0000000402088e29 */ /* 0x000fd60008000000 */
.L_x_1973:
[----:B------:R-:W-:Y:S05]  /*2ad0*/  BSYNC B0 ;  /* 0x0000000000007941 */ /* 0x000fea0003800000 */
.L_x_1968:
[----:B------:R-:W3:Y:S02]  /*2ae0*/  LDC.U8 R2, c[0x0][0x421] ;  /* 0x00010840ff027b82 */ /* 0x000ee40000000000 */
[----:B---3--:R-:W-:-:S04]  /*2af0*/  PRMT R0, R2, 0x9910, RZ ;  /* 0x0000991002007816 */ /* 0x008fc800000000ff */
        /* <DEDUP_REMOVED lines=10> */
[----:B------:R-:W0:Y:S02]  /*2ba0*/  F2I.F64.TRUNC R9, R8 ;  /* 0x0000000800097311 */ /* 0x000e24000030d100 */
[----:B0-----:R0:W-:Y:S01]  /*2bb0*/  STG.E.U8 desc[UR36][R16.64], R9 ;  /* 0x0000000910007986 */ /* 0x0011e2000c101124 */
[----:B------:R-:W-:Y:S05]  /*2bc0*/  BRA `(.L_x_1979) ;  /* 0x0000001000087947 */ /* 0x000fea0003800000 */
.L_x_1977:
[----:B------:R-:W0:Y:S02]  /*2bd0*/  F2I.S64.F64.TRUNC R8, R8 ;  /* 0x0000000800087311 */ /* 0x000e24000030d900 */
[----:B0-----:R-:W-:-:S05]  /*2be0*/  IMAD.MOV.U32 R3, RZ, RZ, R8 ;  /* 0x000000ffff037224 */ /* 0x001fca00078e0008 */
[----:B------:R0:W-:Y:S01]  /*2bf0*/  STG.E.U8 desc[UR36][R16.64], R3 ;  /* 0x0000000310007986 */ /* 0x0001e2000c101124 */
[----:B------:R-:W-:Y:S05]  /*2c00*/  BRA `(.L_x_1979) ;  /* 0x0000000c00f87947 */ /* 0x000fea0003800000 */
.L_x_1976:
[----:B------:R-:W-:-:S13]  /*2c10*/  ISETP.NE.AND P0, PT, R0, 0x2, PT ;  /* 0x000000020000780c */ /* 0x000fda0003f05270 */
[----:B------:R-:W-:Y:S05]  /*2c20*/  @!P0 BRA `(.L_x_1980) ;  /* 0x0000000000288947 */ /* 0x000fea0003800000 */
[----:B------:R-:W-:-:S13]  /*2c30*/  ISETP.NE.AND P0, PT, R0, 0x3, PT ;  /* 0x000000030000780c */ /* 0x000fda0003f05270 */
[----:B------:R-:W-:Y:S05]  /*2c40*/  @!P0 BRA `(.L_x_1981) ;  /* 0x0000000000148947 */ /* 0x000fea0003800000 */
[----:B------:R-:W-:-:S13]  /*2c50*/  ISETP.NE.AND P0, PT, R0, 0x4, PT ;  /* 0x000000040000780c */ /* 0x000fda0003f05270 */
[----:B------:R-:W-:Y:S05]  /*2c60*/  @P0 BRA `(.L_x_1978) ;  /* 0x0000000c00880947 */ /* 0x000fea0003800000 */
[----:B------:R-:W0:Y:S02]  /*2c70*/  F2I.S64.F64.TRUNC R8, R8 ;  /* 0x0000000800087311 */ /* 0x000e24000030d900 */
[----:B0-----:R0:W-:Y:S01]  /*2c80*/  STG.E.64 desc[UR36][R16.64], R8 ;  /* 0x0000000810007986 */ /* 0x0011e2000c101b24 */
[----:B------:R-:W-:Y:S05]  /*2c90*/  BRA `(.L_x_1979) ;  /* 0x0000000c00d47947 */ /* 0x000fea0003800000 */
.L_x_1981:
[----:B------:R-:W0:Y:S02]  /*2ca0*/  F2I.F64.TRUNC R9, R8 ;  /* 0x0000000800097311 */ /* 0x000e24000030d100 */
[----:B0-----:R0:W-:Y:S01]  /*2cb0*/  STG.E desc[UR36][R16.64], R9 ;  /* 0x0000000910007986 */ /* 0x0011e2000c101924 */
[----:B------:R-:W-:Y:S05]  /*2cc0*/  BRA `(.L_x_1979) ;  /* 0x0000000c00c87947 */ /* 0x000fea0003800000 */
.L_x_1980:
[----:B------:R-:W0:Y:S02]  /*2cd0*/  F2I.F64.TRUNC R9, R8 ;  /* 0x0000000800097311 */ /* 0x000e24000030d100 */
[----:B0-----:R0:W-:Y:S01]  /*2ce0*/  STG.E.U16 desc[UR36][R16.64], R9 ;  /* 0x0000000910007986 */ /* 0x0011e2000c101524 */
[----:B------:R-:W-:Y:S05]  /*2cf0*/  BRA `(.L_x_1979) ;  /* 0x0000000c00bc7947 */ /* 0x000fea0003800000 */
.L_x_1975:
[----:B------:R-:W-:-:S13]  /*2d00*/  ISETP.GT.AND P0, PT, R0, 0x6, PT ;  /* 0x000000060000780c */ /* 0x000fda0003f04270 */
[----:B------:R-:W-:Y:S05]  /*2d10*/  @P0 BRA `(.L_x_1982) ;  /* 0x00000000004c0947 */ /* 0x000fea0003800000 */
[----:B------:R-:W-:-:S13]  /*2d20*/  ISETP.NE.AND P0, PT, R0, 0x5, PT ;  /* 0x000000050000780c */ /* 0x000fda0003f05270 */
[----:B------:R-:W-:Y:S05]  /*2d30*/  @!P0 BRA `(.L_x_1983) ;  /* 0x0000000000248947 */ /* 0x000fea0003800000 */
[----:B------:R-:W-:-:S13]  /*2d40*/  ISETP.NE.AND P0, PT, R0, 0x6, PT ;  /* 0x000000060000780c */ /* 0x000fda0003f05270 */
[----:B------:R-:W-:Y:S05]  /*2d50*/  @P0 BRA `(.L_x_1978) ;  /* 0x0000000c004c0947 */ /* 0x000fea0003800000 */
[----:B------:R-:W-:Y:S01]  /*2d60*/  UMOV UR4, 0xf0000000 ;  /* 0xf000000000047882 */ /* 0x000fe20000000000 */
[----:B------:R-:W-:Y:S01]  /*2d70*/  UMOV UR5, 0x380fffff ;  /* 0x380fffff00057882 */ /* 0x000fe20000000000 */
[----:B------:R-:W0:Y:S01]  /*2d80*/  F2F.F32.F64 R3, R8 ;  /* 0x0000000800037310 */ /* 0x000e220000301000 */
[----:B------:R-:W-:-:S14]  /*2d90*/  DSETP.GEU.AND P0, PT, |R8|, UR4, PT ;  /* 0x0000000408007e2a */ /* 0x000fdc000bf0e200 */
[----:B0-----:R-:W-:-:S05]  /*2da0*/  @!P0 FMUL R3, R3, 1.175494350822287508e-38 ;  /* 0x0080000003038820 */ /* 0x001fca0000400000 */
[----:B------:R0:W-:Y:S01]  /*2db0*/  STG.E desc[UR36][R16.64], R3 ;  /* 0x0000000310007986 */ /* 0x0001e2000c101924 */
[----:B------:R-:W-:Y:S05]  /*2dc0*/  BRA `(.L_x_1979) ;  /* 0x0000000c00887947 */ /* 0x000fea0003800000 */
.L_x_1983:
[----:B------:R-:W-:Y:S01]  /*2dd0*/  UMOV UR4, 0xf0000000 ;  /* 0xf000000000047882 */ /* 0x000fe20000000000 */
[----:B------:R-:W-:Y:S01]  /*2de0*/  UMOV UR5, 0x380fffff ;  /* 0x380fffff00057882 */ /* 0x000fe20000000000 */
[----:B------:R-:W0:Y:S01]  /*2df0*/  F2F.F32.F64 R0, R8 ;  /* 0x0000000800007310 */ /* 0x000e220000301000 */
[----:B------:R-:W-:-:S14]  /*2e00*/  DSETP.GEU.AND P0, PT, |R8|, UR4, PT ;  /* 0x0000000408007e2a */ /* 0x000fdc000bf0e200 */
[----:B0-----:R-:W-:-:S05]  /*2e10*/  @!P0 FMUL R0, R0, 1.175494350822287508e-38 ;  /* 0x0080000000008820 */ /* 0x001fca0000400000 */
[----:B------:R-:W-:-:S05]  /*2e20*/  F2FP.F16.F32.PACK_AB R0, RZ, R0 ;  /* 0x00000000ff00723e */ /* 0x000fca00000000ff */
[----:B------:R0:W-:Y:S01]  /*2e30*/  STG.E.U16 desc[UR36][R16.64], R0 ;  /* 0x0000000010007986 */ /* 0x0001e2000c101524 */
[----:B------:R-:W-:Y:S05]  /*2e40*/  BRA `(.L_x_1979) ;  /* 0x0000000c00687947 */ /* 0x000fea0003800000 */
.L_x_1982:
[----:B------:R-:W-:-:S13]  /*2e50*/  ISETP.NE.AND P0, PT, R0, 0x7, PT ;  /* 0x000000070000780c */ /* 0x000fda0003f05270 */
[----:B------:R-:W-:Y:S05]  /*2e60*/  @!P0 BRA `(.L_x_1984) ;  /* 0x0000000000548947 */ /* 0x000fea0003800000 */
[----:B------:R-:W-:-:S13]  /*2e70*/  ISETP.NE.AND P0, PT, R0, 0x8, PT ;  /* 0x000000080000780c */ /* 0x000fda0003f05270 */
[----:B------:R-:W-:Y:S05]  /*2e80*/  @!P0 BRA `(.L_x_1985) ;  /* 0x0000000000288947 */ /* 0x000fea0003800000 */
[----:B------:R-:W-:-:S13]  /*2e90*/  ISETP.NE.AND P0, PT, R0, 0x9, PT ;  /* 0x000000090000780c */ /* 0x000fda0003f05270 */
[----:B------:R-:W-:Y:S05]  /*2ea0*/  @P0 BRA `(.L_x_1978) ;  /* 0x0000000800f80947 */ /* 0x000fea0003800000 */
[----:B------:R-:W-:Y:S01]  /*2eb0*/  UMOV UR4, 0xf0000000 ;  /* 0xf000000000047882 */ /* 0x000fe20000000000 */
[----:B------:R-:W-:Y:S01]  /*2ec0*/  UMOV UR5, 0x380fffff ;  /* 0x380fffff00057882 */ /* 0x000fe20000000000 */
[----:B------:R-:W0:Y:S01]  /*2ed0*/  F2F.F32.F64 R2, R8 ;  /* 0x0000000800027310 */ /* 0x000e220000301000 */
[----:B------:R-:W-:Y:S01]  /*2ee0*/  DSETP.GEU.AND P0, PT, |R8|, UR4, PT ;  /* 0x0000000408007e2a */ /* 0x000fe2000bf0e200 */
[----:B------:R-:W-:-:S13]  /*2ef0*/  IMAD.MOV.U32 R3, RZ, RZ, RZ ;  /* 0x000000ffff037224 */ /* 0x000fda00078e00ff */
[----:B0-----:R-:W-:-:S05]  /*2f00*/  @!P0 FMUL R2, R2, 1.175494350822287508e-38 ;  /* 0x0080000002028820 */ /* 0x001fca0000400000 */
[----:B------:R0:W-:Y:S01]  /*2f10*/  STG.E.64 desc[UR36][R16.64], R2 ;  /* 0x0000000210007986 */ /* 0x0001e2000c101b24 */
[----:B------:R-:W-:Y:S05]  /*2f20*/  BRA `(.L_x_1979) ;  /* 0x0000000c00307947 */ /* 0x000fea0003800000 */
.L_x_1985:
[----:B------:R-:W-:Y:S01]  /*2f30*/  UMOV UR4, 0xf0000000 ;  /* 0xf000000000047882 */ /* 0x000fe20000000000 */
[----:B------:R-:W-:Y:S01]  /*2f40*/  UMOV UR5, 0x380fffff ;  /* 0x380fffff00057882 */ /* 0x000fe20000000000 */
[----:B------:R-:W0:Y:S01]  /*2f50*/  F2F.F32.F64 R0, R8 ;  /* 0x0000000800007310 */ /* 0x000e220000301000 */
[----:B------:R-:W-:-:S14]  /*2f60*/  DSETP.GEU.AND P0, PT, |R8|, UR4, PT ;  /* 0x0000000408007e2a */ /* 0x000fdc000bf0e200 */
[----:B0-----:R-:W-:-:S05]  /*2f70*/  @!P0 FMUL R0, R0, 1.175494350822287508e-38 ;  /* 0x0080000000008820 */ /* 0x001fca0000400000 */
[----:B------:R-:W-:-:S04]  /*2f80*/  F2FP.F16.F32.PACK_AB R3, RZ, R0 ;  /* 0x00000000ff03723e */ /* 0x000fc800000000ff */
[----:B------:R-:W-:-:S05]  /*2f90*/  PRMT R3, R3, 0x5410, RZ ;  /* 0x0000541003037816 */ /* 0x000fca00000000ff */
[----:B------:R0:W-:Y:S01]  /*2fa0*/  STG.E desc[UR36][R16.64], R3 ;  /* 0x0000000310007986 */ /* 0x0001e2000c101924 */
[----:B------:R-:W-:Y:S05]  /*2fb0*/  BRA `(.L_x_1979) ;  /* 0x0000000c000c7947 */ /* 0x000fea0003800000 */
.L_x_1984:
[----:B------:R0:W-:Y:S01]  /*2fc0*/  STG.E.64 desc[UR36][R16.64], R8 ;  /* 0x0000000810007986 */ /* 0x0001e2000c101b24 */
[----:B------:R-:W-:Y:S05]  /*2fd0*/  BRA `(.L_x_1979) ;  /* 0x0000000c00047947 */ /* 0x000fea0003800000 */
.L_x_1974:
        /* <DEDUP_REMOVED lines=8> */
[----:B------:R-:W-:-:S06]  /*3060*/  DSETP.NEU.AND P0, PT, R8, RZ, PT ;  /* 0x000000ff0800722a */ /* 0x000fcc0003f0d000 */
[----:B------:R-:W-:-:S05]  /*3070*/  SEL R3, RZ, 0x1, !P0 ;  /* 0x00000001ff037807 */ /* 0x000fca0004000000 */
[----:B------:R4:W-:Y:S01]  /*3080*/  STG.E.U8 desc[UR36][R16.64], R3 ;  /* 0x0000000310007986 */ /* 0x0009e2000c101124 */
[----:B------:R-:W-:Y:S05]  /*3090*/  BRA `(.L_x_1979) ;  /* 0x0000000800d47947 */ /* 0x000fea0003800000 */
.L_x_1988:
[----:B------:R-:W-:-:S05]  /*30a0*/  CS2R R10, SRZ ;  /* 0x00000000000a7805 */ /* 0x000fca000001ff00 */
[----:B------:R3:W-:Y:S01]  /*30b0*/  STG.E.128 desc[UR36][R16.64], R8 ;  /* 0x0000000810007986 */ /* 0x0007e2000c101d24 */
[----:B------:R-:W-:Y:S05]  /*30c0*/  BRA `(.L_x_1979) ;  /* 0x0000000800c87947 */ /* 0x000fea0003800000 */
.L_x_1987:
        /* <DEDUP_REMOVED lines=10> */
[----:B------:R-:W-:-:S13]  /*3170*/  BSSY B0, `(.L_x_1991) ;  /* 0x000000f000007945 */ /* 0x000fda0003800000 */
[----:B0-----:R-:W-:-:S05]  /*3180*/  @!P0 FMUL R5, R5, 1.175494350822287508e-38 ;  /* 0x0080000005058820 */ /* 0x001fca0000400000 */
        /* <DEDUP_REMOVED lines=13> */
.L_x_1992:
[----:B------:R-:W-:Y:S05]  /*3260*/  BSYNC B0 ;  /* 0x0000000000007941 */ /* 0x000fea0003800000 */
.L_x_1991:
[----:B------:R-:W-:-:S05]  /*3270*/  LOP3.LUT R3, R0, R3, RZ, 0xfc, !PT ;  /* 0x0000000300037212 */ /* 0x000fca00078efcff */
[----:B------:R0:W-:Y:S01]  /*3280*/  STG.E.U8 desc[UR36][R16.64], R3 ;  /* 0x0000000310007986 */ /* 0x0001e2000c101124 */
[----:B------:R-:W-:Y:S05]  /*3290*/  BRA `(.L_x_1979) ;  /* 0x0000000800547947 */ /* 0x000fea0003800000 */
.L_x_1990:
[----:B------:R-:W-:Y:S01]  /*32a0*/  UMOV UR4, 0xf0000000 ;  /* 0xf000000000047882 */ /* 0x000fe20000000000 */
[----:B------:R-:W-:Y:S01]  /*32b0*/  UMOV UR5, 0x380fffff ;  /* 0x380fffff00057882 */ /* 0x000fe20000000000 */
[----:B------:R-:W0:Y:S01]  /*32c0*/  F2F.F32.F64 R3, R8 ;  /* 0x0000000800037310 */ /* 0x000e220000301000 */
[----:B------:R-:W-:Y:S01]  /*32d0*/  DSETP.GEU.AND P0, PT, |R8|, UR4, PT ;  /* 0x0000000408007e2a */ /* 0x000fe2000bf0e200 */
[----:B------:R-:W-:-:S13]  /*32e0*/  BSSY B0, `(.L_x_1993) ;  /* 0x0000010000007945 */ /* 0x000fda0003800000 */
[----:B0-----:R-:W-:-:S05]  /*32f0*/  @!P0 FMUL R3, R3, 1.175494350822287508e-38 ;  /* 0x0080000003038820 */ /* 0x001fca0000400000 */
        /* <DEDUP_REMOVED lines=11> */
.L_x_1994:
[----:B------:R-:W-:Y:S01]  /*33b0*/  IMAD.MOV.U32 R0, RZ, RZ, 0x7f ;  /* 0x0000007fff007424 */ /* 0x000fe200078e00ff */
[----:B------:R-:W-:-:S04]  /*33c0*/  ISETP.GT.U32.AND P0, PT, R2, 0x7f800000, PT ;  /* 0x7f8000000200780c */ /* 0x000fc80003f04070 */
[----:B------:R-:W-:-:S09]  /*33d0*/  SEL R0, R0, 0x7c, P0 ;  /* 0x0000007c00007807 */ /* 0x000fd20000000000 */
.L_x_1995:
[----:B------:R-:W-:Y:S05]  /*33e0*/  BSYNC B0 ;  /* 0x0000000000007941 */ /* 0x000fea0003800000 */
.L_x_1993:
[----:B------:R-:W-:-:S04]  /*33f0*/  LOP3.LUT R2, R3, 0x80000000, RZ, 0xc0, !PT ;  /* 0x8000000003027812 */ /* 0x000fc800078ec0ff */
[----:B------:R-:W-:-:S04]  /*3400*/  SHF.R.U32.HI R3, RZ, 0x18, R2 ;  /* 0x00000018ff037819 */ /* 0x000fc80000011602 */
[----:B------:R-:W-:-:S05]  /*3410*/  LOP3.LUT R3, R0, R3, RZ, 0xfc, !PT ;  /* 0x0000000300037212 */ /* 0x000fca00078efcff */
[----:B------:R1:W-:Y:S01]  /*3420*/  STG.E.U8 desc[UR36][R16.64], R3 ;  /* 0x0000000310007986 */ /* 0x0003e2000c101124 */
[----:B------:R-:W-:Y:S05]  /*3430*/  BRA `(.L_x_1979) ;  /* 0x0000000400ec7947 */ /* 0x000fea0003800000 */
.L_x_1989:
[----:B------:R-:W-:Y:S01]  /*3440*/  UMOV UR4, 0xf0000000 ;  /* 0xf000000000047882 */ /* 0x000fe20000000000 */
[----:B------:R-:W-:Y:S01]  /*3450*/  UMOV UR5, 0x380fffff ;  /* 0x380fffff00057882 */ /* 0x000fe20000000000 */
[----:B------:R-:W0:Y:S01]  /*3460*/  F2F.F32.F64 R0, R8 ;  /* 0x0000000800007310 */ /* 0x000e220000301000 */
[----:B------:R-:W-:-:S14]  /*3470*/  DSETP.GEU.AND P0, PT, |R8|, UR4, PT ;  /* 0x0000000408007e2a */ /* 0x000fdc000bf0e200 */
[----:B0-----:R-:W-:-:S05]  /*3480*/  @!P0 FMUL R0, R0, 1.175494350822287508e-38 ;  /* 0x0080000000008820 */ /* 0x001fca0000400000 */
[----:B------:R-:W-:-:S05]  /*3490*/  F2FP.BF16.F32.PACK_AB R0, RZ, R0 ;  /* 0x00000000ff00723e */ /* 0x000fca00000010ff */
[----:B------:R2:W-:Y:S01]  /*34a0*/  STG.E.U16 desc[UR36][R16.64], R0 ;  /* 0x0000000010007986 */ /* 0x0005e2000c101524 */
[----:B------:R-:W-:Y:S05]  /*34b0*/  BRA `(.L_x_1979) ;  /* 0x0000000400cc7947 */ /* 0x000fea0003800000 */
.L_x_1986:
        /* <DEDUP_REMOVED lines=8> */
[----:B------:R-:W0:Y:S02]  /*3540*/  F2I.U32.F64.TRUNC R9, R8 ;  /* 0x0000000800097311 */ /* 0x000e24000030d000 */
[----:B0-----:R0:W-:Y:S01]  /*3550*/  STG.E.U16 desc[UR36][R16.64], R9 ;  /* 0x0000000910007986 */ /* 0x0011e2000c101524 */
[----:B------:R-:W-:Y:S05]  /*3560*/  BRA `(.L_x_1979) ;  /* 0x0000000400a07947 */ /* 0x000fea0003800000 */
.L_x_1998:
[----:B------:R-:W-:Y:S01]  /*3570*/  UMOV UR4, 0xf0000000 ;  /* 0xf000000000047882 */ /* 0x000fe20000000000 */
[----:B------:R-:W-:Y:S01]  /*3580*/  UMOV UR5, 0x380fffff ;  /* 0x380fffff00057882 */ /* 0x000fe20000000000 */
[----:B------:R-:W0:Y:S01]  /*3590*/  F2F.F32.F64 R5, R8 ;  /* 0x0000000800057310 */ /* 0x000e220000301000 */
[----:B------:R-:W-:Y:S01]  /*35a0*/  DSETP.GEU.AND P0, PT, |R8|, UR4, PT ;  /* 0x0000000408007e2a */ /* 0x000fe2000bf0e200 */
[----:B------:R-:W-:Y:S01]  /*35b0*/  BSSY B0, `(.L_x_1999) ;  /* 0x0000015000007945 */ /* 0x000fe20003800000 */
[----:B------:R-:W-:-:S12]  /*35c0*/  MOV R0, 0x80 ;  /* 0x0000008000007802 */ /* 0x000fd80000000f00 */
[----:B0-----:R-:W-:-:S05]  /*35d0*/  @!P0 FMUL R5, R5, 1.175494350822287508e-38 ;  /* 0x0080000005058820 */ /* 0x001fca0000400000 */
        /* <DEDUP_REMOVED lines=14> */
.L_x_2001:
[----:B------:R-:W-:-:S04]  /*36c0*/  LOP3.LUT R0, R5, 0x80000000, RZ, 0xc0, !PT ;  /* 0x8000000005007812 */ /* 0x000fc800078ec0ff */
[----:B------:R-:W-:-:S04]  /*36d0*/  SHF.R.U32.HI R3, RZ, 0x18, R0 ;  /* 0x00000018ff037819 */ /* 0x000fc80000011600 */
[----:B------:R-:W-:-:S04]  /*36e0*/  LOP3.LUT R2, R2, R3, RZ, 0xfc, !PT ;  /* 0x0000000302027212 */ /* 0x000fc800078efcff */
[----:B------:R-:W-:-:S07]  /*36f0*/  PRMT R0, R2, 0x7610, R0 ;  /* 0x0000761002007816 */ /* 0x000fce0000000000 */
.L_x_2000:
[----:B------:R-:W-:Y:S05]  /*3700*/  BSYNC B0 ;  /* 0x0000000000007941 */ /* 0x000fea0003800000 */
.L_x_1999:
[----:B------:R0:W-:Y:S01]  /*3710*/  STG.E.U8 desc[UR36][R16.64], R0 ;  /* 0x0000000010007986 */ /* 0x0001e2000c101124 */
[----:B------:R-:W-:Y:S05]  /*3720*/  BRA `(.L_x_1979) ;  /* 0x0000000400307947 */ /* 0x000fea0003800000 */
.L_x_1997:
[----:B------:R-:W-:Y:S01]  /*3730*/  UMOV UR4, 0xf0000000 ;  /* 0xf000000000047882 */ /* 0x000fe20000000000 */
[----:B------:R-:W-:Y:S01]  /*3740*/  UMOV UR5, 0x380fffff ;  /* 0x380fffff00057882 */ /* 0x000fe20000000000 */
[----:B------:R-:W0:Y:S01]  /*3750*/  F2F.F32.F64 R5, R8 ;  /* 0x0000000800057310 */ /* 0x000e220000301000 */
[----:B------:R-:W-:Y:S01]  /*3760*/  DSETP.GEU.AND P0, PT, |R8|, UR4, PT ;  /* 0x0000000408007e2a */ /* 0x000fe2000bf0e200 */
[----:B------:R-:W-:Y:S01]  /*3770*/  BSSY B0, `(.L_x_2002) ;  /* 0x0000015000007945 */ /* 0x000fe20003800000 */
[----:B------:R-:W-:-:S12]  /*3780*/  IMAD.MOV.U32 R0, RZ, RZ, 0x80 ;  /* 0x00000080ff007424 */ /* 0x000fd800078e00ff */
        /* <DEDUP_REMOVED lines=15> */
.L_x_2004:
[----:B------:R-:W-:-:S04]  /*3880*/  LOP3.LUT R0, R5, 0x80000000, RZ, 0xc0, !PT ;  /* 0x8000000005007812 */ /* 0x000fc800078ec0ff */
[----:B------:R-:W-:-:S04]  /*3890*/  SHF.R.U32.HI R3, RZ, 0x18, R0 ;  /* 0x00000018ff037819 */ /* 0x000fc80000011600 */
[----:B------:R-:W-:-:S04]  /*38a0*/  LOP3.LUT R2, R2, R3, RZ, 0xfc, !PT ;  /* 0x0000000302027212 */ /* 0x000fc800078efcff */
[----:B------:R-:W-:-:S07]  /*38b0*/  PRMT R0, R2, 0x7610, R0 ;  /* 0x0000761002007816 */ /* 0x000fce0000000000 */
.L_x_2003:
[----:B------:R-:W-:Y:S05]  /*38c0*/  BSYNC B0 ;  /* 0x0000000000007941 */ /* 0x000fea0003800000 */
.L_x_2002:
[----:B------:R0:W-:Y:S01]  /*38d0*/  STG.E.U8 desc[UR36][R16.64], R0 ;  /* 0x0000000010007986 */ /* 0x0001e2000c101124 */
[----:B------:R-:W-:Y:S05]  /*38e0*/  BRA `(.L_x_1979) ;  /* 0x0000000000c07947 */ /* 0x000fea0003800000 */
.L_x_1996:
        /* <DEDUP_REMOVED lines=26> */
.L_x_1978:
[----:B------:R-:W-:Y:S01]  /*3a90*/  MOV R2, 0x0 ;  /* 0x0000000000027802 */ /* 0x000fe20000000f00 */
[----:B------:R-:W-:Y:S01]  /*3aa0*/  ULDC.64 UR4, c[0x4][0x158] ;  /* 0x0100560000047ab9 */ /* 0x000fe20000000a00 */
[----:B------:R-:W-:Y:S01]  /*3ab0*/  ULDC.64 UR6, c[0x4][0x160] ;  /* 0x0100580000067ab9 */ /* 0x000fe20000000a00 */
[----:B------:R-:W-:Y:S02]  /*3ac0*/  IMAD.U32 R4, RZ, RZ, UR4 ;  /* 0x00000004ff047e24 */ /* 0x000fe4000f8e00ff */
[----:B------:R-:W-:Y:S01]  /*3ad0*/  IMAD.U32 R5, RZ, RZ, UR5 ;  /* 0x00000005ff057e24 */ /* 0x000fe2000f8e00ff */
[----:B------:R-:W0:Y:S01]  /*3ae0*/  LDC.64 R2, c[0x4][R2] ;  /* 0x0100000002027b82 */ /* 0x000e220000000a00 */
[----:B------:R-:W-:Y:S01]  /*3af0*/  ULDC.64 UR4, c[0x4][0x40] ;  /* 0x0100100000047ab9 */ /* 0x000fe20000000a00 */
[----:B------:R-:W-:Y:S01]  /*3b00*/  IMAD.U32 R6, RZ, RZ, UR6 ;  /* 0x00000006ff067e24 */ /* 0x000fe2000f8e00ff */
[----:B------:R-:W-:Y:S01]  /*3b10*/  MOV R11, UR5 ;  /* 0x00000005000b7c02 */ /* 0x000fe20008000f00 */
[----:B------:R-:W-:-:S02]  /*3b20*/  IMAD.U32 R7, RZ, RZ, UR7 ;  /* 0x00000007ff077e24 */ /* 0x000fc4000f8e00ff */
[----:B------:R-:W-:Y:S02]  /*3b30*/  IMAD.U32 R10, RZ, RZ, UR4 ;  /* 0x00000004ff0a7e24 */ /* 0x000fe4000f8e00ff */
[----:B------:R-:W-:Y:S02]  /*3b40*/  IMAD.MOV.U32 R8, RZ, RZ, 0x65 ;  /* 0x00000065ff087424 */ /* 0x000fe400078e00ff */
[----:B------:R-:W-:Y:S02]  /*3b50*/  IMAD.MOV.U32 R12, RZ, RZ, 0x1 ;  /* 0x00000001ff0c7424 */ /* 0x000fe400078e00ff */
[----:B------:R-:W-:-:S07]  /*3b60*/  IMAD.MOV.U32 R13, RZ, RZ, RZ ;  /* 0x000000ffff0d7224 */ /* 0x000fce00078e00ff */
[----:B------:R-:W-:-:S07]  /*3b70*/  LEPC R20, `(.L_x_2007) ;  /* 0x000000001014794e */ /* 0x000fce0000000000 */
[----:B0-----:R-:W-:Y:S05]  /*3b80*/  CALL.ABS.NOINC R2 ;  /* 0x0000000002007343 */ /* 0x001fea0003c00000 */
.L_x_2007:
[----:B------:R-:W-:Y:S05]  /*3b90*/  BRA `(.L_x_1979) ;  /* 0x0000000000147947 */ /* 0x000fea0003800000 */
.L_x_2006:
[----:B------:R-:W0:Y:S02]  /*3ba0*/  F2I.U64.F64.TRUNC R8, R8 ;  /* 0x0000000800087311 */ /* 0x000e24000030d800 */
[----:B0-----:R0:W-:Y:S01]  /*3bb0*/  STG.E.64 desc[UR36][R16.64], R8 ;  /* 0x0000000810007986 */ /* 0x0011e2000c101b24 */
[----:B------:R-:W-:Y:S05]  /*3bc0*/  BRA `(.L_x_1979) ;  /* 0x0000000000087947 */ /* 0x000fea0003800000 */
.L_x_2005:
[----:B------:R-:W0:Y:S02]  /*3bd0*/  F2I.U32.F64.TRUNC R9, R8 ;  /* 0x0000000800097311 */ /* 0x000e24000030d000 */
[----:B0-----:R0:W-:Y:S02]  /*3be0*/  STG.E desc[UR36][R16.64], R9 ;  /* 0x0000000910007986 */ /* 0x0011e4000c101924 */
.L_x_1979:
[----:B------:R-:W-:-:S04]  /*3bf0*/  IMAD R18, R23, 0x200, R18 ;  /* 0x0000020017127824 */ /* 0x000fc800078e0212 */
[----:B------:R-:W-:-:S07]  /*3c00*/  VIADD R19, R18, 0x80 ;  /* 0x0000008012137836 */ /* 0x000fce0000000000 */
.L_x_1933:
[----:B------:R-:W-:Y:S05]  /*3c10*/  BSYNC B6 ;  /* 0x0000000000067941 */ /* 0x000fea0003800000 */
.L_x_1932:
[----:B------:R-:W-:Y:S01]  /*3c20*/  ULDC UR4, c[0x0][0x210] ;  /* 0x0000840000047ab9 */ /* 0x000fe20000000800 */
[----:B------:R-:W-:Y:S01]  /*3c30*/  BSSY B6, `(.L_x_2008) ;  /* 0x00003b9000067945 */ /* 0x000fe20003800000 */
[----:B------:R-:W-:-:S13]  /*3c40*/  ISETP.GE.AND P0, PT, R19, UR4, PT ;  /* 0x0000000413007c0c */ /* 0x000fda000bf06270 */
[----:B------:R-:W-:Y:S05]  /*3c50*/  @P0 BRA `(.L_x_2009) ;  /* 0x0000003800d80947 */ /* 0x000fea0003800000 */
[----:B------:R-:W5:Y:S01]  /*3c60*/  LDC R6, c[0x0][0x218] ;  /* 0x00008600ff067b82 */ /* 0x000f620000000800 */
[----:B0-2---:R-:W-:Y:S02]  /*3c70*/  IMAD.MOV.U32 R0, RZ, RZ, RZ ;  /* 0x000000ffff007224 */ /* 0x005fe400078e00ff */
[----:B-1-34-:R-:W-:Y:S01]  /*3c80*/  IMAD.MOV.U32 R16, RZ, RZ, RZ ;  /* 0x000000ffff107224 */ /* 0x01afe200078e00ff */
[----:B-----5:R-:W-:-:S13]  /*3c90*/  ISETP.NE.AND P0, PT, R6, RZ, PT ;  /* 0x000000ff0600720c */ /* 0x020fda0003f05270 */
        /* <DEDUP_REMOVED lines=299> */
.L_x_2010:
        /* <DEDUP_REMOVED lines=21> */
.L_x_2014:
[----:B------:R-:W2:Y:S02]  /*50a0*/  LDG.E.U8 R2, desc[UR36][R4.64] ;  /* 0x0000002404027981 */ /* 0x000ea4000c1e1100 */
[----:B--2---:R-:W0:Y:S01]  /*50b0*/  I2F.F64.U16 R2, R2 ;  /* 0x0000000200027312 */ /* 0x004e220000101800 */
[----:B------:R-:W-:Y:S05]  /*50c0*/  BRA `(.L_x_2016) ;  /* 0x0000000c00707947 */ /* 0x000fea0003800000 */
.L_x_2013:
        /* <DEDUP_REMOVED lines=9> */
.L_x_2018:
[----:B------:R-:W2:Y:S02]  /*5160*/  LDG.E R2, desc[UR36][R4.64] ;  /* 0x0000002404027981 */ /* 0x000ea4000c1e1900 */
[----:B--2---:R-:W0:Y:S01]  /*5170*/  I2F.F64 R2, R2 ;  /* 0x0000000200027312 */ /* 0x004e220000201c00 */
[----:B------:R-:W-:Y:S05]  /*5180*/  BRA `(.L_x_2016) ;  /* 0x0000000c00407947 */ /* 0x000fea0003800000 */
.L_x_2017:
[----:B------:R-:W2:Y:S02]  /*5190*/  LDG.E.U16 R2, desc[UR36][R4.64] ;  /* 0x0000002404027981 */ /* 0x000ea4000c1e1500 */
[----:B--2---:R-:W0:Y:S01]  /*51a0*/  I2F.F64.S16 R2, R2 ;  /* 0x0000000200027312 */ /* 0x004e220000101c00 */
[----:B------:R-:W-:Y:S05]  /*51b0*/  BRA `(.L_x_2016) ;  /* 0x0000000c00347947 */ /* 0x000fea0003800000 */
.L_x_2012:
        /* <DEDUP_REMOVED lines=8> */
[----:B------:R-:W2:Y:S01]  /*5240*/  F2F.F64.F32 R2, R2 ;  /* 0x0000000200027310 */ /* 0x000ea20000201800 */
[----:B------:R-:W-:Y:S05]  /*5250*/  BRA `(.L_x_2016) ;  /* 0x0000000c000c7947 */ /* 0x000fea0003800000 */
.L_x_2020:
[----:B------:R-:W2:Y:S02]  /*5260*/  LDG.E.U16 R0, desc[UR36][R4.64] ;  /* 0x0000002404007981 */ /* 0x000ea4000c1e1500 */
[----:B--2---:R-:W-:-:S05]  /*5270*/  HADD2.F32 R0, -RZ, R0.H0_H0 ;  /* 0x20000000ff007230 */ /* 0x004fca0000004100 */
[----:B------:R-:W-:-:S04]  /*5280*/  FMUL.FTZ R0, R0, 1 ;  /* 0x3f80000000007820 */ /* 0x000fc80000410000 */
[----:B------:R0:W1:Y:S01]  /*5290*/  F2F.F64.F32 R2, R0 ;  /* 0x0000000000027310 */ /* 0x0000620000201800 */
[----:B------:R-:W-:Y:S05]  /*52a0*/  BRA `(.L_x_2016) ;  /* 0x0000000800f87947 */ /* 0x000fea0003800000 */
.L_x_2019:
        /* <DEDUP_REMOVED lines=10> */
.L_x_2022:
[----:B------:R-:W2:Y:S02]  /*5350*/  LDG.E.U16 R4, desc[UR36][R4.64] ;  /* 0x0000002404047981 */ /* 0x000ea4000c1e1500 */
[----:B--2---:R-:W-:-:S05]  /*5360*/  HADD2.F32 R0, -RZ, R4.H0_H0 ;  /* 0x20000004ff007230 */ /* 0x004fca0000004100 */
[----:B------:R-:W-:-:S04]  /*5370*/  FMUL.FTZ R0, R0, 1 ;  /* 0x3f80000000007820 */ /* 0x000fc80000410000 */
[----:B------:R3:W4:Y:S01]  /*5380*/  F2F.F64.F32 R2, R0 ;  /* 0x0000000000027310 */ /* 0x0007220000201800 */
[----:B------:R-:W-:Y:S05]  /*5390*/  BRA `(.L_x_2016) ;  /* 0x0000000800bc7947 */ /* 0x000fea0003800000 */
.L_x_2021:
[----:B------:R0:W5:Y:S01]  /*53a0*/  LDG.E.64 R2, desc[UR36][R4.64] ;  /* 0x0000002404027981 */ /* 0x000162000c1e1b00 */
[----:B------:R-:W-:Y:S05]  /*53b0*/  BRA `(.L_x_2016) ;  /* 0x0000000800b47947 */ /* 0x000fea0003800000 */
.L_x_2011:
        /* <DEDUP_REMOVED lines=13> */
.L_x_2025:
[----:B------:R0:W5:Y:S01]  /*5490*/  LDG.E.64 R2, desc[UR36][R4.64] ;  /* 0x0000002404027981 */ /* 0x000162000c1e1b00 */
[----:B------:R-:W-:Y:S05]  /*54a0*/  BRA `(.L_x_2016) ;  /* 0x0000000800787947 */ /* 0x000fea0003800000 */
.L_x_2024:
        /* <DEDUP_REMOVED lines=28> */
.L_x_2027:
[----:B------:R-:W2:Y:S02]  /*5670*/  LDG.E.U8 R3, desc[UR36][R4.64] ;  /* 0x0000002404037981 */ /* 0x000ea4000c1e1100 */
[----:B--2---:R-:W-:-:S04]  /*5680*/  SHF.L.U32 R0, R3, 0x19, RZ ;  /* 0x0000001903007819 */ /* 0x004fc800000006ff */
        /* <DEDUP_REMOVED lines=13> */
.L_x_2026:
[----:B------:R-:W2:Y:S02]  /*5760*/  LDG.E.U16 R0, desc[UR36][R4.64] ;  /* 0x0000002404007981 */ /* 0x000ea4000c1e1500 */
[----:B--2---:R-:W-:-:S04]  /*5770*/  IMAD.U32 R0, R0, 0x10000, RZ ;  /* 0x0001000000007824 */ /* 0x004fc800078e00ff */
[----:B------:R-:W-:-:S04]  /*5780*/  FMUL.FTZ R0, R0, 1 ;  /* 0x3f80000000007820 */ /* 0x000fc80000410000 */
[----:B------:R0:W1:Y:S01]  /*5790*/  F2F.F64.F32 R2, R0 ;  /* 0x0000000000027310 */ /* 0x0000620000201800 */
[----:B------:R-:W-:Y:S05]  /*57a0*/  BRA `(.L_x_2016) ;  /* 0x0000000400b87947 */ /* 0x000fea0003800000 */
.L_x_2023:
        /* <DEDUP_REMOVED lines=11> */
.L_x_2030:
        /* <DEDUP_REMOVED lines=21> */
.L_x_2034:
[----:B------:R-:W-:Y:S05]  /*59b0*/  BSYNC B1 ;  /* 0x0000000000017941 */ /* 0x000fea0003800000 */
.L_x_2033:
[----:B------:R-:W-:Y:S01]  /*59c0*/  LEA R3, R0, 0x3b800000, 0x17 ;  /* 0x3b80000000037811 */ /* 0x000fe200078eb8ff */
[----:B------:R-:W-:-:S05]  /*59d0*/  IMAD.SHL.U32 R0, R2, 0x100000, RZ ;  /* 0x0010000002007824 */ /* 0x000fca00078e00ff */
[----:B------:R-:W-:-:S07]  /*59e0*/  LOP3.LUT R0, R3, R0, R4, 0xfe, !PT ;  /* 0x0000000003007212 */ /* 0x000fce00078efe04 */
.L_x_2032:
[----:B------:R-:W-:Y:S05]  /*59f0*/  BSYNC B0 ;  /* 0x0000000000007941 */ /* 0x000fea0003800000 */
.L_x_2031:
[----:B------:R-:W-:-:S04]  /*5a00*/  FMUL.FTZ R0, R0, 1 ;  /* 0x3f80000000007820 */ /* 0x000fc80000410000 */
[----:B------:R0:W1:Y:S01]  /*5a10*/  F2F.F64.F32 R2, R0 ;  /* 0x0000000000027310 */ /* 0x0000620000201800 */
[----:B------:R-:W-:Y:S05]  /*5a20*/  BRA `(.L_x_2016) ;  /* 0x0000000400187947 */ /* 0x000fea0003800000 */
.L_x_2029:
[----:B------:R-:W2:Y:S01]  /*5a30*/  LDG.E.U8 R2, desc[UR36][R4.64] ;  /* 0x0000002404027981 */ /* 0x000ea2000c1e1100 */
[----:B------:R-:W-:Y:S01]  /*5a40*/  BSSY B0, `(.L_x_2035) ;  /* 0x0000018000007945 */ /* 0x000fe20003800000 */
[----:B------:R-:W-:Y:S01]  /*5a50*/  IMAD.MOV.U32 R0, RZ, RZ, RZ ;  /* 0x000000ffff007224 */ /* 0x000fe200078e00ff */
[----:B--2---:R-:W-:-:S13]  /*5a60*/  ISETP.NE.AND P0, PT, R2, RZ, PT ;  /* 0x000000ff0200720c */ /* 0x004fda0003f05270 */
[----:B------:R-:W-:Y:S05]  /*5a70*/  @!P0 BRA `(.L_x_2036) ;  /* 0x0000000000508947 */ /* 0x000fea0003800000 */
[----:B------:R-:W-:-:S13]  /*5a80*/  ISETP.NE.AND P0, PT, R2, 0x80, PT ;  /* 0x000000800200780c */ /* 0x000fda0003f05270 */
[----:B------:R-:W-:Y:S01]  /*5a90*/  @!P0 MOV R0, 0x7f800001 ;  /* 0x7f80000100008802 */ /* 0x000fe20000000f00 */
        /* <DEDUP_REMOVED lines=14> */
.L_x_2038:
[----:B------:R-:W-:Y:S05]  /*5b80*/  BSYNC B1 ;  /* 0x0000000000017941 */ /* 0x000fea0003800000 */
.L_x_2037:
[----:B------:R-:W-:Y:S01]  /*5b90*/  LEA R3, R0, 0x37800000, 0x17 ;  /* 0x3780000000037811 */ /* 0x000fe200078eb8ff */
[----:B------:R-:W-:-:S05]  /*5ba0*/  IMAD.SHL.U32 R0, R2, 0x200000, RZ ;  /* 0x0020000002007824 */ /* 0x000fca00078e00ff */
[----:B------:R-:W-:-:S07]  /*5bb0*/  LOP3.LUT R0, R3, R0, R4, 0xfe, !PT ;  /* 0x0000000003007212 */ /* 0x000fce00078efe04 */
.L_x_2036:
[----:B------:R-:W-:Y:S05]  /*5bc0*/  BSYNC B0 ;  /* 0x0000000000007941 */ /* 0x000fea0003800000 */
.L_x_2035:
[----:B------:R-:W-:-:S04]  /*5bd0*/  FMUL.FTZ R0, R0, 1 ;  /* 0x3f80000000007820 */ /* 0x000fc80000410000 */
[----:B------:R0:W1:Y:S01]  /*5be0*/  F2F.F64.F32 R2, R0 ;  /* 0x0000000000027310 */ /* 0x0000620000201800 */
[----:B------:R-:W-:Y:S05]  /*5bf0*/  BRA `(.L_x_2016) ;  /* 0x0000000000a47947 */ /* 0x000fea0003800000 */
.L_x_2028:
        /* <DEDUP_REMOVED lines=14> */
.L_x_2042:
[----:B------:R-:W-:Y:S05]  /*5ce0*/  BSYNC B0 ;  /* 0x0000000000007941 */ /* 0x000fea0003800000 */
.L_x_2041:
[----:B------:R-:W-:-:S04]  /*5cf0*/  FMUL.FTZ R0, R0, 1 ;  /* 0x3f80000000007820 */ /* 0x000fc80000410000 */
[----:B------:R0:W1:Y:S01]  /*5d00*/  F2F.F64.F32 R2, R0 ;  /* 0x0000000000027310 */ /* 0x0000620000201800 */
[----:B------:R-:W-:Y:S05]  /*5d10*/  BRA `(.L_x_2016) ;  /* 0x00000000005c7947 */ /* 0x000fea0003800000 */
.L_x_2015:
        /* <DEDUP_REMOVED lines=16> */
.L_x_2043:
[----:B------:R-:W-:Y:S01]  /*5e20*/  CS2R R2, SRZ ;  /* 0x0000000000027805 */ /* 0x000fe2000001ff00 */
[----:B------:R-:W-:Y:S06]  /*5e30*/  BRA `(.L_x_2016) ;  /* 0x0000000000147947 */ /* 0x000fec0003800000 */
.L_x_2040:
[----:B------:R-:W2:Y:S02]  /*5e40*/  LDG.E.64 R2, desc[UR36][R4.64] ;  /* 0x0000002404027981 */ /* 0x000ea4000c1e1b00 */
[----:B--2---:R-:W0:Y:S01]  /*5e50*/  I2F.F64.U64 R2, R2 ;  /* 0x0000000200027312 */ /* 0x004e220000301800 */
[----:B------:R-:W-:Y:S05]  /*5e60*/  BRA `(.L_x_2016) ;  /* 0x0000000000087947 */ /* 0x000fea0003800000 */
.L_x_2039:
[----:B------:R-:W2:Y:S02]  /*5e70*/  LDG.E R2, desc[UR36][R4.64] ;  /* 0x0000002404027981 */ /* 0x000ea4000c1e1900 */
[----:B--2---:R-:W0:Y:S02]  /*5e80*/  I2F.F64.U32 R2, R2 ;  /* 0x0000000200027312 */ /* 0x004e240000201800 */
.L_x_2016:
        /* <DEDUP_REMOVED lines=40> */
[----:B------:R-:W-:-:S03]  /*6110*/  MOV R10, RZ ;  /* 0x000000ff000a7202 */ /* 0x000fc60000000f00 */
        /* <DEDUP_REMOVED lines=22> */
.L_x_2047:
[----:B------:R-:W-:-:S11]  /*6280*/  DMUL R8, RZ, |R2| ;  /* 0x40000002ff087228 */ /* 0x000fd60000000000 */
.L_x_2048:
[----:B------:R-:W-:Y:S05]  /*6290*/  BSYNC B1 ;  /* 0x0000000000017941 */ /* 0x000fea0003800000 */
.L_x_2046:
        /* <DEDUP_REMOVED lines=11> */
.L_x_2045:
[----:B------:R-:W-:Y:S01]  /*6350*/  DMUL R4, R2, R2 ;  /* 0x0000000202047228 */ /* 0x000fe20000000000 */
[----:B------:R-:W-:Y:S01]  /*6360*/  IMAD.MOV.U32 R6, RZ, RZ, 0x180754af ;  /* 0x180754afff067424 */ /* 0x000fe200078e00ff */
[----:B------:R-:W-:Y:S01]  /*6370*/  UMOV UR4, 0xdc1895e9 ;  /* 0xdc1895e900047882 */ /* 0x000fe20000000000 */
[----:B------:R-:W-:Y:S01]  /*6380*/  IMAD.MOV.U32 R7, RZ, RZ, 0x3fb3823b ;  /* 0x3fb3823bff077424 */ /* 0x000fe200078e00ff */
[----:B------:R-:W-:Y:S01]  /*6390*/  UMOV UR5, 0x3fb0066b ;  /* 0x3fb0066b00057882 */ /* 0x000fe20000000000 */
[----:B------:R-:W-:-:S04]  /*63a0*/  ISETP.GE.AND P0, PT, R3, RZ, PT ;  /* 0x000000ff0300720c */ /* 0x000fc80003f06270 */
        /* <DEDUP_REMOVED lines=38> */
[----:B------:R-:W-:Y:S01]  /*6610*/  DMUL R6, R4, R6 ;  /* 0x0000000604067228 */ /* 0x000fe20000000000 */
[----:B------:R-:W-:Y:S02]  /*6620*/  @!P0 IMAD.MOV.U32 R4, RZ, RZ, 0x33145c07 ;  /* 0x33145c07ff048424 */ /* 0x000fe400078e00ff */
[----:B------:R-:W-:-:S05]  /*6630*/  @!P0 IMAD.MOV.U32 R5, RZ, RZ, 0x3c91a626 ;  /* 0x3c91a626ff058424 */ /* 0x000fca00078e00ff */
[----:B------:R-:W-:-:S08]  /*6640*/  DFMA R2, R6, |R2|, |R2| ;  /* 0x400000020602722b */ /* 0x000fd00000000402 */
[C---:B------:R-:W-:Y:S02]  /*6650*/  @P0 DADD R8, R2.reuse, -R8 ;  /* 0x0000000002080229 */ /* 0x040fe40000000808 */
[----:B------:R-:W-:-:S06]  /*6660*/  @!P0 DADD R2, R2, R4 ;  /* 0x0000000002028229 */ /* 0x000fcc0000000004 */
[----:B------:R-:W-:Y:S02]  /*6670*/  @P0 DADD R8, -R8, UR4 ;  /* 0x0000000408080e29 */ /* 0x000fe40008000100 */
[----:B------:R-:W-:-:S11]  /*6680*/  @!P0 DADD R8, R2, UR4 ;  /* 0x0000000402088e29 */ /* 0x000fd60008000000 */
.L_x_2049:
[----:B------:R-:W-:Y:S05]  /*6690*/  BSYNC B0 ;  /* 0x0000000000007941 */ /* 0x000fea0003800000 */
.L_x_2044:
        /* <DEDUP_REMOVED lines=15> */
.L_x_2053:
[----:B------:R-:W0:Y:S02]  /*6790*/  F2I.S64.F64.TRUNC R8, R8 ;  /* 0x0000000800087311 */ /* 0x000e24000030d900 */
[----:B0-----:R-:W-:-:S05]  /*67a0*/  IMAD.MOV.U32 R3, RZ, RZ, R8 ;  /* 0x000000ffff037224 */ /* 0x001fca00078e0008 */
[----:B------:R0:W-:Y:S01]  /*67b0*/  STG.E.U8 desc[UR36][R16.64], R3 ;  /* 0x0000000310007986 */ /* 0x0001e2000c101124 */
[----:B------:R-:W-:Y:S05]  /*67c0*/  BRA `(.L_x_2055) ;  /* 0x0000000c00f87947 */ /* 0x000fea0003800000 */
.L_x_2052:
        /* <DEDUP_REMOVED lines=9> */
.L_x_2057:
[----:B------:R-:W0:Y:S02]  /*6860*/  F2I.F64.TRUNC R9, R8 ;  /* 0x0000000800097311 */ /* 0x000e24000030d100 */
[----:B0-----:R0:W-:Y:S01]  /*6870*/  STG.E desc[UR36][R16.64], R9 ;  /* 0x0000000910007986 */ /* 0x0011e2000c101924 */
[----:B------:R-:W-:Y:S05]  /*6880*/  BRA `(.L_x_2055) ;  /* 0x0000000c00c87947 */ /* 0x000fea0003800000 */
.L_x_2056:
[----:B------:R-:W0:Y:S02]  /*6890*/  F2I.F64.TRUNC R9, R8 ;  /* 0x0000000800097311 */ /* 0x000e24000030d100 */
[----:B0-----:R0:W-:Y:S01]  /*68a0*/  STG.E.U16 desc[UR36][R16.64], R9 ;  /* 0x0000000910007986 */ /* 0x0011e2000c101524 */
[----:B------:R-:W-:Y:S05]  /*68b0*/  BRA `(.L_x_2055) ;  /* 0x0000000c00bc7947 */ /* 0x000fea0003800000 */
.L_x_2051:
        /* <DEDUP_REMOVED lines=13> */
.L_x_2059:
        /* <DEDUP_REMOVED lines=8> */
.L_x_2058:
        /* <DEDUP_REMOVED lines=14> */
.L_x_2061:
        /* <DEDUP_REMOVED lines=9> */
.L_x_2060:
[----:B------:R0:W-:Y:S01]  /*6b80*/  STG.E.64 desc[UR36][R16.64], R8 ;  /* 0x0000000810007986 */ /* 0x0001e2000c101b24 */
[----:B------:R-:W-:Y:S05]  /*6b90*/  BRA `(.L_x_2055) ;  /* 0x0000000c00047947 */ /* 0x000fea0003800000 */
.L_x_2050:
        /* <DEDUP_REMOVED lines=12> */
.L_x_2064:
[----:B------:R-:W-:-:S05]  /*6c60*/  CS2R R10, SRZ ;  /* 0x00000000000a7805 */ /* 0x000fca000001ff00 */
[----:B------:R0:W-:Y:S01]  /*6c70*/  STG.E.128 desc[UR36][R16.64], R8 ;  /* 0x0000000810007986 */ /* 0x0001e2000c101d24 */
[----:B------:R-:W-:Y:S05]  /*6c80*/  BRA `(.L_x_2055) ;  /* 0x0000000800c87947 */ /* 0x000fea0003800000 */
.L_x_2063:
        /* <DEDUP_REMOVED lines=23> */
[----:B------:R-:W-:Y:S02]  /*6e00*/  @P0 SHF.R.U32.HI R0, RZ, 0x14, R0 ;  /* 0x00000014ff000819 */ /* 0x000fe40000011600 */
[----:B------:R-:W-:-:S07]  /*6e10*/  @!P0 IADD3 R0, R2, -0x46800000, RZ ;  /* 0xb980000002008810 */ /* 0x000fce0007ffe0ff */
.L_x_2068:
[----:B------:R-:W-:Y:S05]  /*6e20*/  BSYNC B0 ;  /* 0x0000000000007941 */ /* 0x000fea0003800000 */
.L_x_2067:
[----:B------:R-:W-:-:S05]  /*6e30*/  LOP3.LUT R3, R0, R3, RZ, 0xfc, !PT ;  /* 0x0000000300037212 */ /* 0x000fca00078efcff */
[----:B------:R0:W-:Y:S01]  /*6e40*/  STG.E.U8 desc[UR36][R16.64], R3 ;  /* 0x0000000310007986 */ /* 0x0001e2000c101124 */
[----:B------:R-:W-:Y:S05]  /*6e50*/  BRA `(.L_x_2055) ;  /* 0x0000000800547947 */ /* 0x000fea0003800000 */
.L_x_2066:
        /* <DEDUP_REMOVED lines=17> */
.L_x_2070:
[----:B------:R-:W-:Y:S01]  /*6f70*/  IMAD.MOV.U32 R0, RZ, RZ, 0x7f ;  /* 0x0000007fff007424 */ /* 0x000fe200078e00ff */
[----:B------:R-:W-:-:S04]  /*6f80*/  ISETP.GT.U32.AND P0, PT, R2, 0x7f800000, PT ;  /* 0x7f8000000200780c */ /* 0x000fc80003f04070 */
[----:B------:R-:W-:-:S09]  /*6f90*/  SEL R0, R0, 0x7c, P0 ;  /* 0x0000007c00007807 */ /* 0x000fd20000000000 */
.L_x_2071:
[----:B------:R-:W-:Y:S05]  /*6fa0*/  BSYNC B0 ;  /* 0x0000000000007941 */ /* 0x000fea0003800000 */
.L_x_2069:
[----:B------:R-:W-:-:S04]  /*6fb0*/  LOP3.LUT R2, R3, 0x80000000, RZ, 0xc0, !PT ;  /* 0x8000000003027812 */ /* 0x000fc800078ec0ff */
[----:B------:R-:W-:-:S04]  /*6fc0*/  SHF.R.U32.HI R3, RZ, 0x18, R2 ;  /* 0x00000018ff037819 */ /* 0x000fc80000011602 */
[----:B------:R-:W-:-:S05]  /*6fd0*/  LOP3.LUT R3, R0, R3, RZ, 0xfc, !PT ;  /* 0x0000000300037212 */ /* 0x000fca00078efcff */
[----:B------:R0:W-:Y:S01]  /*6fe0*/  STG.E.U8 desc[UR36][R16.64], R3 ;  /* 0x0000000310007986 */ /* 0x0001e2000c101124 */
[----:B------:R-:W-:Y:S05]  /*6ff0*/  BRA `(.L_x_2055) ;  /* 0x0000000400ec7947 */ /* 0x000fea0003800000 */
.L_x_2065:
        /* <DEDUP_REMOVED lines=8> */
.L_x_2062:
        /* <DEDUP_REMOVED lines=11> */
.L_x_2074:
        /* <DEDUP_REMOVED lines=21> */
.L_x_2077:
[----:B------:R-:W-:-:S04]  /*7280*/  LOP3.LUT R0, R5, 0x80000000, RZ, 0xc0, !PT ;  /* 0x8000000005007812 */ /* 0x000fc800078ec0ff */
[----:B------:R-:W-:-:S04]  /*7290*/  SHF.R.U32.HI R3, RZ, 0x18, R0 ;  /* 0x00000018ff037819 */ /* 0x000fc80000011600 */
[----:B------:R-:W-:-:S04]  /*72a0*/  LOP3.LUT R2, R2, R3, RZ, 0xfc, !PT ;  /* 0x0000000302027212 */ /* 0x000fc800078efcff */
[----:B------:R-:W-:-:S07]  /*72b0*/  PRMT R0, R2, 0x7610, R0 ;  /* 0x0000761002007816 */ /* 0x000fce0000000000 */
.L_x_2076:
[----:B------:R-:W-:Y:S05]  /*72c0*/  BSYNC B0 ;  /* 0x0000000000007941 */ /* 0x000fea0003800000 */
.L_x_2075:
[----:B------:R3:W-:Y:S01]  /*72d0*/  STG.E.U8 desc[UR36][R16.64], R0 ;  /* 0x0000000010007986 */ /* 0x0007e2000c101124 */
[----:B------:R-:W-:Y:S05]  /*72e0*/  BRA `(.L_x_2055) ;  /* 0x0000000400307947 */ /* 0x000fea0003800000 */
.L_x_2073:
        /* <DEDUP_REMOVED lines=21> */
.L_x_2080:
[----:B------:R-:W-:-:S04]  /*7440*/  LOP3.LUT R0, R5, 0x80000000, RZ, 0xc0, !PT ;  /* 0x8000000005007812 */ /* 0x000fc800078ec0ff */
[----:B------:R-:W-:-:S04]  /*7450*/  SHF.R.U32.HI R3, RZ, 0x18, R0 ;  /* 0x00000018ff037819 */ /* 0x000fc80000011600 */
[----:B------:R-:W-:-:S04]  /*7460*/  LOP3.LUT R2, R2, R3, RZ, 0xfc, !PT ;  /* 0x0000000302027212 */ /* 0x000fc800078efcff */
[----:B------:R-:W-:-:S07]  /*7470*/  PRMT R0, R2, 0x7610, R0 ;  /* 0x0000761002007816 */ /* 0x000fce0000000000 */
.L_x_2079:
[----:B------:R-:W-:Y:S05]  /*7480*/  BSYNC B0 ;  /* 0x0000000000007941 */ /* 0x000fea0003800000 */
.L_x_2078:
[----:B------:R0:W-:Y:S01]  /*7490*/  STG.E.U8 desc[UR36][R16.64], R0 ;  /* 0x0000000010007986 */ /* 0x0001e2000c101124 */
[----:B------:R-:W-:Y:S05]  /*74a0*/  BRA `(.L_x_2055) ;  /* 0x0000000000c07947 */ /* 0x000fea0003800000 */
.L_x_2072:
        /* <DEDUP_REMOVED lines=26> */
.L_x_2054:
        /* <DEDUP_REMOVED lines=16> */
.L_x_2083:
[----:B------:R-:W-:Y:S05]  /*7750*/  BRA `(.L_x_2055) ;  /* 0x0000000000147947 */ /* 0x000fea0003800000 */
.L_x_2082:
[----:B------:R-:W0:Y:S02]  /*7760*/  F2I.U64.F64.TRUNC R8, R8 ;  /* 0x0000000800087311 */ /* 0x000e24000030d800 */
[----:B0-----:R2:W-:Y:S01]  /*7770*/  STG.E.64 desc[UR36][R16.64], R8 ;  /* 0x0000000810007986 */ /* 0x0015e2000c101b24 */
[----:B------:R-:W-:Y:S05]  /*7780*/  BRA `(.L_x_2055) ;  /* 0x0000000000087947 */ /* 0x000fea0003800000 */
.L_x_2081:
[----:B------:R-:W0:Y:S02]  /*7790*/  F2I.U32.F64.TRUNC R9, R8 ;  /* 0x0000000800097311 */ /* 0x000e24000030d000 */
[----:B0-----:R0:W-:Y:S02]  /*77a0*/  STG.E desc[UR36][R16.64], R9 ;  /* 0x0000000910007986 */ /* 0x0011e4000c101924 */
.L_x_2055:
[----:B------:R-:W-:-:S07]  /*77b0*/  VIADD R19, R19, 0x80 ;  /* 0x0000008013137836 */ /* 0x000fce0000000000 */
.L_x_2009:
[----:B------:R-:W-:Y:S05]  /*77c0*/  BSYNC B6 ;  /* 0x0000000000067941 */ /* 0x000fea0003800000 */
.L_x_2008:
[----:B------:R-:W-:Y:S01]  /*77d0*/  ULDC UR4, c[0x0][0x210] ;  /* 0x0000840000047ab9 */ /* 0x000fe20000000800 */
[----:B------:R-:W-:Y:S01]  /*77e0*/  BSSY B6, `(.L_x_2084) ;  /* 0x00003b9000067945 */ /* 0x000fe20003800000 */
[----:B------:R-:W-:-:S13]  /*77f0*/  ISETP.GE.AND P0, PT, R19, UR4, PT ;  /* 0x0000000413007c0c */ /* 0x000fda000bf06270 */
[----:B------:R-:W-:Y:S05]  /*7800*/  @P0 BRA `(.L_x_2085) ;  /* 0x0000003800d80947 */ /* 0x000fea0003800000 */
[----:B------:R-:W5:Y:S01]  /*7810*/  LDC R6, c[0x0][0x218] ;  /* 0x00008600ff067b82 */ /* 0x000f620000000800 */
[----:B0-23--:R-:W-:Y:S02]  /*7820*/  IMAD.MOV.U32 R0, RZ, RZ, RZ ;  /* 0x000000ffff007224 */ /* 0x00dfe400078e00ff */
[----:B-1--4-:R-:W-:Y:S01]  /*7830*/  IMAD.MOV.U32 R16, RZ, RZ, RZ ;  /* 0x000000ffff107224 */ /* 0x012fe200078e00ff */
[----:B-----5:R-:W-:-:S13]  /*7840*/  ISETP.NE.AND P0, PT, R6, RZ, PT ;  /* 0x000000ff0600720c */ /* 0x020fda0003f05270 */
        /* <DEDUP_REMOVED lines=299> */
.L_x_2086:
        /* <DEDUP_REMOVED lines=21> */
.L_x_2090:
[----:B------:R-:W2:Y:S02]  /*8c50*/  LDG.E.U8 R2, desc[UR36][R4.64] ;  /* 0x0000002404027981 */ /* 0x000ea4000c1e1100 */
[----:B--2---:R-:W0:Y:S01]  /*8c60*/  I2F.F64.U16 R2, R2 ;  /* 0x0000000200027312 */ /* 0x004e220000101800 */
[----:B------:R-:W-:Y:S05]  /*8c70*/  BRA `(.L_x_2092) ;  /* 0x0000000c00707947 */ /* 0x000fea0003800000 */
.L_x_2089:
        /* <DEDUP_REMOVED lines=9> */
.L_x_2094:
[----:B------:R-:W2:Y:S02]  /*8d10*/  LDG.E R2, desc[UR36][R4.64] ;  /* 0x0000002404027981 */ /* 0x000ea4000c1e1900 */
[----:B--2---:R-:W0:Y:S01]  /*8d20*/  I2F.F64 R2, R2 ;  /* 0x0000000200027312 */ /* 0x004e220000201c00 */
[----:B------:R-:W-:Y:S05]  /*8d30*/  BRA `(.L_x_2092) ;  /* 0x0000000c00407947 */ /* 0x000fea0003800000 */
.L_x_2093:
[----:B------:R-:W2:Y:S02]  /*8d40*/  LDG.E.U16 R2, desc[UR36][R4.64] ;  /* 0x0000002404027981 */ /* 0x000ea4000c1e1500 */
[----:B--2---:R-:W0:Y:S01]  /*8d50*/  I2F.F64.S16 R2, R2 ;  /* 0x0000000200027312 */ /* 0x004e220000101c00 */
[----:B------:R-:W-:Y:S05]  /*8d60*/  BRA `(.L_x_2092) ;  /* 0x0000000c00347947 */ /* 0x000fea0003800000 */
.L_x_2088:
        /* <DEDUP_REMOVED lines=10> */
.L_x_2096:
[----:B------:R-:W2:Y:S02]  /*8e10*/  LDG.E.U16 R0, desc[UR36][R4.64] ;  /* 0x0000002404007981 */ /* 0x000ea4000c1e1500 */
[----:B--2---:R-:W-:-:S05]  /*8e20*/  HADD2.F32 R0, -RZ, R0.H0_H0 ;  /* 0x20000000ff007230 */ /* 0x004fca0000004100 */
[----:B------:R-:W-:-:S04]  /*8e30*/  FMUL.FTZ R0, R0, 1 ;  /* 0x3f80000000007820 */ /* 0x000fc80000410000 */
[----:B------:R0:W1:Y:S01]  /*8e40*/  F2F.F64.F32 R2, R0 ;  /* 0x0000000000027310 */ /* 0x0000620000201800 */
[----:B------:R-:W-:Y:S05]  /*8e50*/  BRA `(.L_x_2092) ;  /* 0x0000000800f87947 */ /* 0x000fea0003800000 */
.L_x_2095:
        /* <DEDUP_REMOVED lines=10> */
.L_x_2098:
[----:B------:R-:W2:Y:S02]  /*8f00*/  LDG.E.U16 R4, desc[UR36][R4.64] ;  /* 0x0000002404047981 */ /* 0x000ea4000c1e1500 */
[----:B--2---:R-:W-:-:S05]  /*8f10*/  HADD2.F32 R0, -RZ, R4.H0_H0 ;  /* 0x20000004ff007230 */ /* 0x004fca0000004100 */
[----:B------:R-:W-:-:S04]  /*8f20*/  FMUL.FTZ R0, R0, 1 ;  /* 0x3f80000000007820 */ /* 0x000fc80000410000 */
[----:B------:R0:W1:Y:S01]  /*8f30*/  F2F.F64.F32 R2, R0 ;  /* 0x0000000000027310 */ /* 0x0000620000201800 */
[----:B------:R-:W-:Y:S05]  /*8f40*/  BRA `(.L_x_2092) ;  /* 0x0000000800bc7947 */ /* 0x000fea0003800000 */
.L_x_2097:
[----:B------:R0:W5:Y:S01]  /*8f50*/  LDG.E.64 R2, desc[UR36][R4.64] ;  /* 0x0000002404027981 */ /* 0x000162000c1e1b00 */
[----:B------:R-:W-:Y:S05]  /*8f60*/  BRA `(.L_x_2092) ;  /* 0x0000000800b47947 */ /* 0x000fea0003800000 */
.L_x_2087:
        /* <DEDUP_REMOVED lines=13> */
.L_x_2101:
[----:B------:R0:W5:Y:S01]  /*9040*/  LDG.E.64 R2, desc[UR36][R4.64] ;  /* 0x0000002404027981 */ /* 0x000162000c1e1b00 */
[----:B------:R-:W-:Y:S05]  /*9050*/  BRA `(.L_x_2092) ;  /* 0x0000000800787947 */ /* 0x000fea0003800000 */
.L_x_2100:
        /* <DEDUP_REMOVED lines=14> */
[C---:B------:R-:W-:Y:S02]  /*9140*/  ISETP.GT.U32.AND P0, PT, R3.reuse, 0x4, PT ;  /* 0x000000040300780c */ /* 0x040fe40003f04070 */
[----:B------:R-:W-:-:S04]  /*9150*/  IADD3 R3, R3, -0x4, RZ ;  /* 0xfffffffc03037810 */ /* 0x000fc80007ffe0ff */
        /* <DEDUP_REMOVED lines=10> */
[----:B------:R-:W4:Y:S01]  /*9200*/  F2F.F64.F32 R2, R3 ;  /* 0x0000000300027310 */ /* 0x000f220000201800 */
[----:B------:R-:W-:Y:S05]  /*9210*/  BRA `(.L_x_2092) ;  /* 0x0000000800087947 */ /* 0x000fea0003800000 */
.L_x_2103:
        /* <DEDUP_REMOVED lines=13> */
[----:B------:R-:W3:Y:S01]  /*92f0*/  F2F.F64.F32 R2, R2 ;  /* 0x0000000200027310 */ /* 0x000ee20000201800 */
[----:B------:R-:W-:Y:S05]  /*9300*/  BRA `(.L_x_2092) ;  /* 0x0000000400cc7947 */ /* 0x000fea0003800000 */
.L_x_2102:
[----:B------:R-:W2:Y:S02]  /*9310*/  LDG.E.U16 R0, desc[UR36][R4.64] ;  /* 0x0000002404007981 */ /* 0x000ea4000c1e1500 */
[----:B--2---:R-:W-:-:S04]  /*9320*/  IMAD.U32 R0, R0, 0x10000, RZ ;  /* 0x0001000000007824 */ /* 0x004fc800078e00ff */
[----:B------:R-:W-:-:S04]  /*9330*/  FMUL.FTZ R0, R0, 1 ;  /* 0x3f80000000007820 */ /* 0x000fc80000410000 */
[----:B------:R1:W2:Y:S01]  /*9340*/  F2F.F64.F32 R2, R0 ;  /* 0x0000000000027310 */ /* 0x0002a20000201800 */
[----:B------:R-:W-:Y:S05]  /*9350*/  BRA `(.L_x_2092) ;  /* 0x0000000400b87947 */ /* 0x000fea0003800000 */
.L_x_2099:
        /* <DEDUP_REMOVED lines=11> */
.L_x_2106:
        /* <DEDUP_REMOVED lines=21> */
.L_x_2110:
[----:B------:R-:W-:Y:S05]  /*9560*/  BSYNC B1 ;  /* 0x0000000000017941 */ /* 0x000fea0003800000 */
.L_x_2109:
[----:B------:R-:W-:Y:S01]  /*9570*/  LEA R3, R0, 0x3b800000, 0x17 ;  /* 0x3b80000000037811 */ /* 0x000fe200078eb8ff */
[----:B------:R-:W-:-:S05]  /*9580*/  IMAD.SHL.U32 R0, R2, 0x100000, RZ ;  /* 0x0010000002007824 */ /* 0x000fca00078e00ff */
[----:B------:R-:W-:-:S07]  /*9590*/  LOP3.LUT R0, R3, R0, R4, 0xfe, !PT ;  /* 0x0000000003007212 */ /* 0x000fce00078efe04 */
.L_x_2108:
[----:B------:R-:W-:Y:S05]  /*95a0*/  BSYNC B0 ;  /* 0x0000000000007941 */ /* 0x000fea0003800000 */
.L_x_2107:
[----:B------:R-:W-:-:S04]  /*95b0*/  FMUL.FTZ R0, R0, 1 ;  /* 0x3f80000000007820 */ /* 0x000fc80000410000 */
[----:B------:R0:W1:Y:S01]  /*95c0*/  F2F.F64.F32 R2, R0 ;  /* 0x0000000000027310 */ /* 0x0000620000201800 */
[----:B------:R-:W-:Y:S05]  /*95d0*/  BRA `(.L_x_2092) ;  /* 0x0000000400187947 */ /* 0x000fea0003800000 */
.L_x_2105:
        /* <DEDUP_REMOVED lines=21> */
.L_x_2114:
[----:B------:R-:W-:Y:S05]  /*9730*/  BSYNC B1 ;  /* 0x0000000000017941 */ /* 0x000fea0003800000 */
.L_x_2113:
[----:B------:R-:W-:Y:S01]  /*9740*/  LEA R3, R0, 0x37800000, 0x17 ;  /* 0x3780000000037811 */ /* 0x000fe200078eb8ff */
[----:B------:R-:W-:-:S05]  /*9750*/  IMAD.SHL.U32 R0, R2, 0x200000, RZ ;  /* 0x0020000002007824 */ /* 0x000fca00078e00ff */
[----:B------:R-:W-:-:S07]  /*9760*/  LOP3.LUT R0, R3, R0, R4, 0xfe, !PT ;  /* 0x0000000003007212 */ /* 0x000fce00078efe04 */
.L_x_2112:
[----:B------:R-:W-:Y:S05]  /*9770*/  BSYNC B0 ;  /* 0x0000000000007941 */ /* 0x000fea0003800000 */
.L_x_2111:
[----:B------:R-:W-:-:S04]  /*9780*/  FMUL.FTZ R0, R0, 1 ;  /* 0x3f80000000007820 */ /* 0x000fc80000410000 */
[----:B------:R0:W1:Y:S01]  /*9790*/  F2F.F64.F32 R2, R0 ;  /* 0x0000000000027310 */ /* 0x0000620000201800 */
[----:B------:R-:W-:Y:S05]  /*97a0*/  BRA `(.L_x_2092) ;  /* 0x0000000000a47947 */ /* 0x000fea0003800000 */
.L_x_2104:
        /* <DEDUP_REMOVED lines=12> */
[----:B------:R-:W-:Y:S01]  /*9870*/  @!P0 MOV R0, 0x7f800001 ;  /* 0x7f80000100008802 */ /* 0x000fe20000000f00 */
[----:B------:R-:W-:-:S07]  /*9880*/  @P0 IMAD.SHL.U32 R0, R4, 0x800000, RZ ;  /* 0x0080000004000824 */ /* 0x000fce00078e00ff */
.L_x_2118:
[----:B------:R-:W-:Y:S05]  /*9890*/  BSYNC B0 ;  /* 0x0000000000007941 */ /* 0x000fea0003800000 */
.L_x_2117:
[----:B------:R-:W-:-:S04]  /*98a0*/  FMUL.FTZ R0, R0, 1 ;  /* 0x3f80000000007820 */ /* 0x000fc80000410000 */
[----:B------:R0:W1:Y:S01]  /*98b0*/  F2F.F64.F32 R2, R0 ;  /* 0x0000000000027310 */ /* 0x0000620000201800 */
[----:B------:R-:W-:Y:S05]  /*98c0*/  BRA `(.L_x_2092) ;  /* 0x00000000005c7947 */ /* 0x000fea0003800000 */
.L_x_2091:
[----:B------:R-:W-:Y:S01]  /*98d0*/  MOV R2, 0x0 ;  /* 0x0000000000027802 */ /* 0x000fe20000000f00 */
[----:B------:R-:W-:Y:S01]  /*98e0*/  ULDC.64 UR4, c[0x4][0x158] ;  /* 0x0100560000047ab9 */ /* 0x000fe20000000a00 */
[----:B------:R-:W-:Y:S01]  /*98f0*/  ULDC.64 UR6, c[0x4][0x38] ;  /* 0x01000e0000067ab9 */ /* 0x000fe20000000a00 */
[----:B------:R-:W-:Y:S01]  /*9900*/  IMAD.U32 R4, RZ, RZ, UR4 ;  /* 0x00000004ff047e24 */ /* 0x000fe2000f8e00ff */
[----:B------:R-:W-:Y:S01]  /*9910*/  HFMA2.MMA R13, -RZ, RZ, 0, 0 ;  /* 0x00000000ff0d7435 */ /* 0x000fe200000001ff */
        /* <DEDUP_REMOVED lines=8> */
[----:B------:R-:W-:-:S07]  /*99a0*/  IMAD.MOV.U32 R12, RZ, RZ, 0x1 ;  /* 0x00000001ff0c7424 */ /* 0x000fce00078e00ff */
[----:B------:R-:W-:-:S07]  /*99b0*/  LEPC R20, `(.L_x_2119) ;  /* 0x000000001014794e */ /* 0x000fce0000000000 */
[----:B0-----:R-:W-:Y:S05]  /*99c0*/  CALL.ABS.NOINC R2 ;  /* 0x0000000002007343 */ /* 0x001fea0003c00000 */
.L_x_2119:
[----:B------:R-:W-:Y:S01]  /*99d0*/  CS2R R2, SRZ ;  /* 0x0000000000027805 */ /* 0x000fe2000001ff00 */
[----:B------:R-:W-:Y:S06]  /*99e0*/  BRA `(.L_x_2092) ;  /* 0x0000000000147947 */ /* 0x000fec0003800000 */
.L_x_2116:
[----:B------:R-:W2:Y:S02]  /*99f0*/  LDG.E.64 R2, desc[UR36][R4.64] ;  /* 0x0000002404027981 */ /* 0x000ea4000c1e1b00 */
[----:B--2---:R-:W0:Y:S01]  /*9a00*/  I2F.F64.U64 R2, R2 ;  /* 0x0000000200027312 */ /* 0x004e220000301800 */
[----:B------:R-:W-:Y:S05]  /*9a10*/  BRA `(.L_x_2092) ;  /* 0x0000000000087947 */ /* 0x000fea0003800000 */
.L_x_2115:
[----:B------:R-:W2:Y:S02]  /*9a20*/  LDG.E R2, desc[UR36][R4.64] ;  /* 0x0000002404027981 */ /* 0x000ea4000c1e1900 */
[----:B--2---:R-:W0:Y:S02]  /*9a30*/  I2F.F64.U32 R2, R2 ;  /* 0x0000000200027312 */ /* 0x004e240000201800 */
.L_x_2092:
[----:B012345:R-:W-:Y:S01]  /*9a40*/  DADD R4, -RZ, |R2| ;  /* 0x00000000ff047229 */ /* 0x03ffe20000000502 */
        /* <DEDUP_REMOVED lines=62> */
.L_x_2123:
[----:B------:R-:W-:-:S11]  /*9e30*/  DMUL R8, RZ, |R2| ;  /* 0x40000002ff087228 */ /* 0x000fd60000000000 */
.L_x_2124:
[----:B------:R-:W-:Y:S05]  /*9e40*/  BSYNC B1 ;  /* 0x0000000000017941 */ /* 0x000fea0003800000 */
.L_x_2122:
        /* <DEDUP_REMOVED lines=11> */
.L_x_2121:
        /* <DEDUP_REMOVED lines=52> */
.L_x_2125:
[----:B------:R-:W-:Y:S05]  /*a240*/  BSYNC B0 ;  /* 0x0000000000007941 */ /* 0x000fea0003800000 */
.L_x_2120:
[----:B------:R-:W0:Y:S02]  /*a250*/  LDC.U8 R2, c[0x0][0x421] ;  /* 0x00010840ff027b82 */ /* 0x000e240000000000 */
        /* <DEDUP_REMOVED lines=14> */
.L_x_2129:
[----:B------:R-:W0:Y:S02]  /*a340*/  F2I.S64.F64.TRUNC R8, R8 ;  /* 0x0000000800087311 */ /* 0x000e24000030d900 */
[----:B0-----:R-:W-:-:S05]  /*a350*/  IMAD.MOV.U32 R3, RZ, RZ, R8 ;  /* 0x000000ffff037224 */ /* 0x001fca00078e0008 */
[----:B------:R0:W-:Y:S01]  /*a360*/  STG.E.U8 desc[UR36][R16.64], R3 ;  /* 0x0000000310007986 */ /* 0x0001e2000c101124 */
[----:B------:R-:W-:Y:S05]  /*a370*/  BRA `(.L_x_2131) ;  /* 0x0000000c00f87947 */ /* 0x000fea0003800000 */
.L_x_2128:
        /* <DEDUP_REMOVED lines=9> */
.L_x_2133:
[----:B------:R-:W0:Y:S02]  /*a410*/  F2I.F64.TRUNC R9, R8 ;  /* 0x0000000800097311 */ /* 0x000e24000030d100 */
[----:B0-----:R3:W-:Y:S01]  /*a420*/  STG.E desc[UR36][R16.64], R9 ;  /* 0x0000000910007986 */ /* 0x0017e2000c101924 */
[----:B------:R-:W-:Y:S05]  /*a430*/  BRA `(.L_x_2131) ;  /* 0x0000000c00c87947 */ /* 0x000fea0003800000 */
.L_x_2132:
[----:B------:R-:W0:Y:S02]  /*a440*/  F2I.F64.TRUNC R9, R8 ;  /* 0x0000000800097311 */ /* 0x000e24000030d100 */
[----:B0-----:R2:W-:Y:S01]  /*a450*/  STG.E.U16 desc[UR36][R16.64], R9 ;  /* 0x0000000910007986 */ /* 0x0015e2000c101524 */
[----:B------:R-:W-:Y:S05]  /*a460*/  BRA `(.L_x_2131) ;  /* 0x0000000c00bc7947 */ /* 0x000fea0003800000 */
.L_x_2127:
        /* <DEDUP_REMOVED lines=13> */
.L_x_2135:
        /* <DEDUP_REMOVED lines=8> */
.L_x_2134:
        /* <DEDUP_REMOVED lines=14> */
.L_x_2137:
        /* <DEDUP_REMOVED lines=9> */
.L_x_2136:
[----:B------:R0:W-:Y:S01]  /*a730*/  STG.E.64 desc[UR36][R16.64], R8 ;  /* 0x0000000810007986 */ /* 0x0001e2000c101b24 */
[----:B------:R-:W-:Y:S05]  /*a740*/  BRA `(.L_x_2131) ;  /* 0x0000000c00047947 */ /* 0x000fea0003800000 */
.L_x_2126:
        /* <DEDUP_REMOVED lines=12> */
.L_x_2140:
[----:B------:R-:W-:-:S05]  /*a810*/  CS2R R10, SRZ ;  /* 0x00000000000a7805 */ /* 0x000fca000001ff00 */
[----:B------:R0:W-:Y:S01]  /*a820*/  STG.E.128 desc[UR36][R16.64], R8 ;  /* 0x0000000810007986 */ /* 0x0001e2000c101d24 */
[----:B------:R-:W-:Y:S05]  /*a830*/  BRA `(.L_x_2131) ;  /* 0x0000000800c87947 */ /* 0x000fea0003800000 */
.L_x_2139:
        /* <DEDUP_REMOVED lines=25> */
.L_x_2144:
[----:B------:R-:W-:Y:S05]  /*a9d0*/  BSYNC B0 ;  /* 0x0000000000007941 */ /* 0x000fea0003800000 */
.L_x_2143:
[----:B------:R-:W-:-:S05]  /*a9e0*/  LOP3.LUT R3, R0, R3, RZ, 0xfc, !PT ;  /* 0x0000000300037212 */ /* 0x000fca00078efcff */
[----:B------:R0:W-:Y:S01]  /*a9f0*/  STG.E.U8 desc[UR36][R16.64], R3 ;  /* 0x0000000310007986 */ /* 0x0001e2000c101124 */
[----:B------:R-:W-:Y:S05]  /*aa00*/  BRA `(.L_x_2131) ;  /* 0x0000000800547947 */ /* 0x000fea0003800000 */
.L_x_2142:
        /* <DEDUP_REMOVED lines=17> */
.L_x_2146:
[----:B------:R-:W-:Y:S02]  /*ab20*/  ISETP.GT.U32.AND P0, PT, R2, 0x7f800000, PT ;  /* 0x7f8000000200780c */ /* 0x000fe40003f04070 */
[----:B------:R-:W-:-:S04]  /*ab30*/  MOV R0, 0x7f ;  /* 0x0000007f00007802 */ /* 0x000fc80000000f00 */
[----:B------:R-:W-:-:S07]  /*ab40*/  SEL R0, R0, 0x7c, P0 ;  /* 0x0000007c00007807 */ /* 0x000fce0000000000 */
.L_x_2147:
[----:B------:R-:W-:Y:S05]  /*ab50*/  BSYNC B0 ;  /* 0x0000000000007941 */ /* 0x000fea0003800000 */
.L_x_2145:
[----:B------:R-:W-:-:S04]  /*ab60*/  LOP3.LUT R2, R3, 0x80000000, RZ, 0xc0, !PT ;  /* 0x8000000003027812 */ /* 0x000fc800078ec0ff */
[----:B------:R-:W-:-:S04]  /*ab70*/  SHF.R.U32.HI R3, RZ, 0x18, R2 ;  /* 0x00000018ff037819 */ /* 0x000fc80000011602 */
[----:B------:R-:W-:-:S05]  /*ab80*/  LOP3.LUT R3, R0, R3, RZ, 0xfc, !PT ;  /* 0x0000000300037212 */ /* 0x000fca00078efcff */
[----:B------:R0:W-:Y:S01]  /*ab90*/  STG.E.U8 desc[UR36][R16.64], R3 ;  /* 0x0000000310007986 */ /* 0x0001e2000c101124 */
[----:B------:R-:W-:Y:S05]  /*aba0*/  BRA `(.L_x_2131) ;  /* 0x0000000400ec7947 */ /* 0x000fea0003800000 */
.L_x_2141:
        /* <DEDUP_REMOVED lines=8> */
.L_x_2138:
        /* <DEDUP_REMOVED lines=11> */
.L_x_2150:
        /* <DEDUP_REMOVED lines=21> */
.L_x_2153:
[----:B------:R-:W-:-:S04]  /*ae30*/  LOP3.LUT R0, R5, 0x80000000, RZ, 0xc0, !PT ;  /* 0x8000000005007812 */ /* 0x000fc800078ec0ff */
[----:B------:R-:W-:-:S04]  /*ae40*/  SHF.R.U32.HI R3, RZ, 0x18, R0 ;  /* 0x00000018ff037819 */ /* 0x000fc80000011600 */
[----:B------:R-:W-:-:S04]  /*ae50*/  LOP3.LUT R2, R2, R3, RZ, 0xfc, !PT ;  /* 0x0000000302027212 */ /* 0x000fc800078efcff */
[----:B------:R-:W-:-:S07]  /*ae60*/  PRMT R0, R2, 0x7610, R0 ;  /* 0x0000761002007816 */ /* 0x000fce0000000000 */
.L_x_2152:
[----:B------:R-:W-:Y:S05]  /*ae70*/  BSYNC B0 ;  /* 0x0000000000007941 */ /* 0x000fea0003800000 */
.L_x_2151:
[----:B------:R0:W-:Y:S01]  /*ae80*/  STG.E.U8 desc[UR36][R16.64], R0 ;  /* 0x0000000010007986 */ /* 0x0001e2000c101124 */
[----:B------:R-:W-:Y:S05]  /*ae90*/  BRA `(.L_x_2131) ;  /* 0x0000000400307947 */ /* 0x000fea0003800000 */
.L_x_2149:
        /* <DEDUP_REMOVED lines=21> */
.L_x_2156:
[----:B------:R-:W-:-:S04]  /*aff0*/  LOP3.LUT R0, R5, 0x80000000, RZ, 0xc0, !PT ;  /* 0x8000000005007812 */ /* 0x000fc800078ec0ff */
[----:B------:R-:W-:-:S04]  /*b000*/  SHF.R.U32.HI R3, RZ, 0x18, R0 ;  /* 0x00000018ff037819 */ /* 0x000fc80000011600 */
[----:B------:R-:W-:-:S04]  /*b010*/  LOP3.LUT R2, R2, R3, RZ, 0xfc, !PT ;  /* 0x0000000302027212 */ /* 0x000fc800078efcff */
[----:B------:R-:W-:-:S07]  /*b020*/  PRMT R0, R2, 0x7610, R0 ;  /* 0x0000761002007816 */ /* 0x000fce0000000000 */
.L_x_2155:
[----:B------:R-:W-:Y:S05]  /*b030*/  BSYNC B0 ;  /* 0x0000000000007941 */ /* 0x000fea0003800000 */
.L_x_2154:
[----:B------:R0:W-:Y:S01]  /*b040*/  STG.E.U8 desc[UR36][R16.64], R0 ;  /* 0x0000000010007986 */ /* 0x0001e2000c101124 */
[----:B------:R-:W-:Y:S05]  /*b050*/  BRA `(.L_x_2131) ;  /* 0x0000000000c07947 */ /* 0x000fea0003800000 */
.L_x_2148:
        /* <DEDUP_REMOVED lines=26> */
.L_x_2130:
        /* <DEDUP_REMOVED lines=16> */
.L_x_2159:
[----:B------:R-:W-:Y:S05]  /*b300*/  BRA `(.L_x_2131) ;  /* 0x0000000000147947 */ /* 0x000fea0003800000 */
.L_x_2158:
[----:B------:R-:W0:Y:S02]  /*b310*/  F2I.U64.F64.TRUNC R8, R8 ;  /* 0x0000000800087311 */ /* 0x000e24000030d800 */
[----:B0-----:R0:W-:Y:S01]  /*b320*/  STG.E.64 desc[UR36][R16.64], R8 ;  /* 0x0000000810007986 */ /* 0x0011e2000c101b24 */
[----:B------:R-:W-:Y:S05]  /*b330*/  BRA `(.L_x_2131) ;  /* 0x0000000000087947 */ /* 0x000fea0003800000 */
.L_x_2157:
[----:B------:R-:W0:Y:S02]  /*b340*/  F2I.U32.F64.TRUNC R9, R8 ;  /* 0x0000000800097311 */ /* 0x000e24000030d000 */
[----:B0-----:R0:W-:Y:S02]  /*b350*/  STG.E desc[UR36][R16.64], R9 ;  /* 0x0000000910007986 */ /* 0x0011e4000c101924 */
.L_x_2131:
[----:B------:R-:W-:-:S07]  /*b360*/  VIADD R19, R19, 0x80 ;  /* 0x0000008013137836 */ /* 0x000fce0000000000 */
.L_x_2085:
[----:B------:R-:W-:Y:S05]  /*b370*/  BSYNC B6 ;  /* 0x0000000000067941 */ /* 0x000fea0003800000 */
.L_x_2084:
[----:B------:R-:W-:Y:S02]  /*b380*/  ULDC UR4, c[0x0][0x210] ;  /* 0x0000840000047ab9 */ /* 0x000fe40000000800 */
[----:B------:R-:W-:-:S13]  /*b390*/  ISETP.GE.AND P0, PT, R19, UR4, PT ;  /* 0x0000000413007c0c */ /* 0x000fda000bf06270 */
[----:B------:R-:W-:Y:S05]  /*b3a0*/  @P0 EXIT ;  /* 0x000000000000094d */ /* 0x000fea0003800000 */
        /* <DEDUP_REMOVED lines=303> */
.L_x_2160:
        /* <DEDUP_REMOVED lines=21> */
.L_x_2164:
[----:B------:R-:W2:Y:S02]  /*c7f0*/  LDG.E.U8 R2, desc[UR36][R4.64] ;  /* 0x0000002404027981 */ /* 0x000ea4000c1e1100 */
[----:B--2---:R-:W0:Y:S01]  /*c800*/  I2F.F64.U16 R2, R2 ;  /* 0x0000000200027312 */ /* 0x004e220000101800 */
[----:B------:R-:W-:Y:S05]  /*c810*/  BRA `(.L_x_2166) ;  /* 0x0000000c00707947 */ /* 0x000fea0003800000 */
.L_x_2163:
        /* <DEDUP_REMOVED lines=9> */
.L_x_2168:
[----:B------:R-:W2:Y:S02]  /*c8b0*/  LDG.E R2, desc[UR36][R4.64] ;  /* 0x0000002404027981 */ /* 0x000ea4000c1e1900 */
[----:B--2---:R-:W0:Y:S01]  /*c8c0*/  I2F.F64 R2, R2 ;  /* 0x0000000200027312 */ /* 0x004e220000201c00 */
[----:B------:R-:W-:Y:S05]  /*c8d0*/  BRA `(.L_x_2166) ;  /* 0x0000000c00407947 */ /* 0x000fea0003800000 */
.L_x_2167:
[----:B------:R-:W2:Y:S02]  /*c8e0*/  LDG.E.U16 R2, desc[UR36][R4.64] ;  /* 0x0000002404027981 */ /* 0x000ea4000c1e1500 */
[----:B--2---:R-:W0:Y:S01]  /*c8f0*/  I2F.F64.S16 R2, R2 ;  /* 0x0000000200027312 */ /* 0x004e220000101c00 */
[----:B------:R-:W-:Y:S05]  /*c900*/  BRA `(.L_x_2166) ;  /* 0x0000000c00347947 */ /* 0x000fea0003800000 */
.L_x_2162:
        /* <DEDUP_REMOVED lines=10> */
.L_x_2170:
[----:B------:R-:W2:Y:S02]  /*c9b0*/  LDG.E.U16 R0, desc[UR36][R4.64] ;  /* 0x0000002404007981 */ /* 0x000ea4000c1e1500 */
[----:B--2---:R-:W-:-:S05]  /*c9c0*/  HADD2.F32 R0, -RZ, R0.H0_H0 ;  /* 0x20000000ff007230 */ /* 0x004fca0000004100 */
[----:B------:R-:W-:-:S04]  /*c9d0*/  FMUL.FTZ R0, R0, 1 ;  /* 0x3f80000000007820 */ /* 0x000fc80000410000 */
[----:B------:R1:W2:Y:S01]  /*c9e0*/  F2F.F64.F32 R2, R0 ;  /* 0x0000000000027310 */ /* 0x0002a20000201800 */
[----:B------:R-:W-:Y:S05]  /*c9f0*/  BRA `(.L_x_2166) ;  /* 0x0000000800f87947 */ /* 0x000fea0003800000 */
.L_x_2169:
        /* <DEDUP_REMOVED lines=8> */
[----:B------:R-:W4:Y:S01]  /*ca80*/  F2F.F64.F32 R2, R2 ;  /* 0x0000000200027310 */ /* 0x000f220000201800 */
[----:B------:R-:W-:Y:S05]  /*ca90*/  BRA `(.L_x_2166) ;  /* 0x0000000800d07947 */ /* 0x000fea0003800000 */
.L_x_2172:
[----:B------:R-:W2:Y:S02]  /*caa0*/  LDG.E.U16 R4, desc[UR36][R4.64] ;  /* 0x0000002404047981 */ /* 0x000ea4000c1e1500 */
[----:B--2---:R-:W-:-:S05]  /*cab0*/  HADD2.F32 R0, -RZ, R4.H0_H0 ;  /* 0x20000004ff007230 */ /* 0x004fca0000004100 */
[----:B------:R-:W-:-:S04]  /*cac0*/  FMUL.FTZ R0, R0, 1 ;  /* 0x3f80000000007820 */ /* 0x000fc80000410000 */
[----:B------:R0:W1:Y:S01]  /*cad0*/  F2F.F64.F32 R2, R0 ;  /* 0x0000000000027310 */ /* 0x0000620000201800 */
[----:B------:R-:W-:Y:S05]  /*cae0*/  BRA `(.L_x_2166) ;  /* 0x0000000800bc7947 */ /* 0x000fea0003800000 */
.L_x_2171:
[----:B------:R3:W5:Y:S01]  /*caf0*/  LDG.E.64 R2, desc[UR36][R4.64] ;  /* 0x0000002404027981 */ /* 0x000762000c1e1b00 */
[----:B------:R-:W-:Y:S05]  /*cb00*/  BRA `(.L_x_2166) ;  /* 0x0000000800b47947 */ /* 0x000fea0003800000 */
.L_x_2161:
        /* <DEDUP_REMOVED lines=13> */
.L_x_2175:
[----:B------:R0:W5:Y:S01]  /*cbe0*/  LDG.E.64 R2, desc[UR36][R4.64] ;  /* 0x0000002404027981 */ /* 0x000162000c1e1b00 */
[----:B------:R-:W-:Y:S05]  /*cbf0*/  BRA `(.L_x_2166) ;  /* 0x0000000800787947 */ /* 0x000fea0003800000 */
.L_x_2174:
        /* <DEDUP_REMOVED lines=28> */
.L_x_2177:
        /* <DEDUP_REMOVED lines=15> */
.L_x_2176:
[----:B------:R-:W2:Y:S02]  /*ceb0*/  LDG.E.U16 R0, desc[UR36][R4.64] ;  /* 0x0000002404007981 */ /* 0x000ea4000c1e1500 */
[----:B--2---:R-:W-:-:S04]  /*cec0*/  IMAD.U32 R0, R0, 0x10000, RZ ;  /* 0x0001000000007824 */ /* 0x004fc800078e00ff */
[----:B------:R-:W-:-:S04]  /*ced0*/  FMUL.FTZ R0, R0, 1 ;  /* 0x3f80000000007820 */ /* 0x000fc80000410000 */
[----:B------:R0:W1:Y:S01]  /*cee0*/  F2F.F64.F32 R2, R0 ;  /* 0x0000000000027310 */ /* 0x0000620000201800 */
[----:B------:R-:W-:Y:S05]  /*cef0*/  BRA `(.L_x_2166) ;  /* 0x0000000400b87947 */ /* 0x000fea0003800000 */
.L_x_2173:
        /* <DEDUP_REMOVED lines=11> */
.L_x_2180:
        /* <DEDUP_REMOVED lines=21> */
.L_x_2184:
[----:B------:R-:W-:Y:S05]  /*d100*/  BSYNC B1 ;  /* 0x0000000000017941 */ /* 0x000fea0003800000 */
.L_x_2183:
[----:B------:R-:W-:Y:S01]  /*d110*/  LEA R3, R0, 0x3b800000, 0x17 ;  /* 0x3b80000000037811 */ /* 0x000fe200078eb8ff */
[----:B------:R-:W-:-:S05]  /*d120*/  IMAD.SHL.U32 R0, R2, 0x100000, RZ ;  /* 0x0010000002007824 */ /* 0x000fca00078e00ff */
[----:B------:R-:W-:-:S07]  /*d130*/  LOP3.LUT R0, R3, R0, R4, 0xfe, !PT ;  /* 0x0000000003007212 */ /* 0x000fce00078efe04 */
.L_x_2182:
[----:B------:R-:W-:Y:S05]  /*d140*/  BSYNC B0 ;  /* 0x0000000000007941 */ /* 0x000fea0003800000 */
.L_x_2181:
[----:B------:R-:W-:-:S04]  /*d150*/  FMUL.FTZ R0, R0, 1 ;  /* 0x3f80000000007820 */ /* 0x000fc80000410000 */
[----:B------:R0:W1:Y:S01]  /*d160*/  F2F.F64.F32 R2, R0 ;  /* 0x0000000000027310 */ /* 0x0000620000201800 */
[----:B------:R-:W-:Y:S05]  /*d170*/  BRA `(.L_x_2166) ;  /* 0x0000000400187947 */ /* 0x000fea0003800000 */
.L_x_2179:
        /* <DEDUP_REMOVED lines=17> */
[----:B------:R-:W-:Y:S02]  /*d290*/  IADD3 R5, R3, -0x1d, RZ ;  /* 0xffffffe303057810 */ /* 0x000fe40007ffe0ff */
[----:B------:R-:W-:Y:S02]  /*d2a0*/  IADD3 R0, R0, 0x1e, -R3 ;  /* 0x0000001e00007810 */ /* 0x000fe40007ffe803 */
[----:B------:R-:W-:-:S04]  /*d2b0*/  SHF.L.U32 R5, R2, R5, RZ ;  /* 0x0000000502057219 */ /* 0x000fc800000006ff */
[----:B------:R-:W-:-:S07]  /*d2c0*/  LOP3.LUT R2, R5, 0x3, RZ, 0xc0, !PT ;  /* 0x0000000305027812 */ /* 0x000fce00078ec0ff */
.L_x_2188:
[----:B------:R-:W-:Y:S05]  /*d2d0*/  BSYNC B1 ;  /* 0x0000000000017941 */ /* 0x000fea0003800000 */
.L_x_2187:
[----:B------:R-:W-:Y:S01]  /*d2e0*/  LEA R3, R0, 0x37800000, 0x17 ;  /* 0x3780000000037811 */ /* 0x000fe200078eb8ff */
[----:B------:R-:W-:-:S05]  /*d2f0*/  IMAD.SHL.U32 R0, R2, 0x200000, RZ ;  /* 0x0020000002007824 */ /* 0x000fca00078e00ff */
[----:B------:R-:W-:-:S07]  /*d300*/  LOP3.LUT R0, R3, R0, R4, 0xfe, !PT ;  /* 0x0000000003007212 */ /* 0x000fce00078efe04 */
.L_x_2186:
[----:B------:R-:W-:Y:S05]  /*d310*/  BSYNC B0 ;  /* 0x0000000000007941 */ /* 0x000fea0003800000 */
.L_x_2185:
[----:B------:R-:W-:-:S04]  /*d320*/  FMUL.FTZ R0, R0, 1 ;  /* 0x3f80000000007820 */ /* 0x000fc80000410000 */
[----:B------:R0:W1:Y:S01]  /*d330*/  F2F.F64.F32 R2, R0 ;  /* 0x0000000000027310 */ /* 0x0000620000201800 */
[----:B------:R-:W-:Y:S05]  /*d340*/  BRA `(.L_x_2166) ;  /* 0x0000000000a47947 */ /* 0x000fea0003800000 */
.L_x_2178:
        /* <DEDUP_REMOVED lines=14> */
.L_x_2192:
[----:B------:R-:W-:Y:S05]  /*d430*/  BSYNC B0 ;  /* 0x0000000000007941 */ /* 0x000fea0003800000 */
.L_x_2191:
[----:B------:R-:W-:-:S04]  /*d440*/  FMUL.FTZ R0, R0, 1 ;  /* 0x3f80000000007820 */ /* 0x000fc80000410000 */
[----:B------:R0:W1:Y:S01]  /*d450*/  F2F.F64.F32 R2, R0 ;  /* 0x0000000000027310 */ /* 0x0000620000201800 */
[----:B------:R-:W-:Y:S05]  /*d460*/  BRA `(.L_x_2166) ;  /* 0x00000000005c7947 */ /* 0x000fea0003800000 */
.L_x_2165:
        /* <DEDUP_REMOVED lines=16> */
.L_x_2193:
[----:B------:R-:W-:Y:S01]  /*d570*/  CS2R R2, SRZ ;  /* 0x0000000000027805 */ /* 0x000fe2000001ff00 */
[----:B------:R-:W-:Y:S06]  /*d580*/  BRA `(.L_x_2166) ;  /* 0x0000000000147947 */ /* 0x000fec0003800000 */
.L_x_2190:
[----:B------:R-:W2:Y:S02]  /*d590*/  LDG.E.64 R2, desc[UR36][R4.64] ;  /* 0x0000002404027981 */ /* 0x000ea4000c1e1b00 */
[----:B--2---:R-:W0:Y:S01]  /*d5a0*/  I2F.F64.U64 R2, R2 ;  /* 0x0000000200027312 */ /* 0x004e220000301800 */
[----:B------:R-:W-:Y:S05]  /*d5b0*/  BRA `(.L_x_2166) ;  /* 0x0000000000087947 */ /* 0x000fea0003800000 */
.L_x_2189:
[----:B------:R-:W2:Y:S02]  /*d5c0*/  LDG.E R2, desc[UR36][R4.64] ;  /* 0x0000002404027981 */ /* 0x000ea4000c1e1900 */
[----:B--2---:R-:W0:Y:S02]  /*d5d0*/  I2F.F64.U32 R2, R2 ;  /* 0x0000000200027312 */ /* 0x004e240000201800 */
.L_x_2166:
        /* <DEDUP_REMOVED lines=63> */
.L_x_2197:
[----:B------:R-:W-:-:S11]  /*d9d0*/  DMUL R8, RZ, |R2| ;  /* 0x40000002ff087228 */ /* 0x000fd60000000000 */
.L_x_2198:
[----:B------:R-:W-:Y:S05]  /*d9e0*/  BSYNC B1 ;  /* 0x0000000000017941 */ /* 0x000fea0003800000 */
.L_x_2196:
        /* <DEDUP_REMOVED lines=11> */
.L_x_2195:
        /* <DEDUP_REMOVED lines=52> */
.L_x_2199:
[----:B------:R-:W-:Y:S05]  /*dde0*/  BSYNC B0 ;  /* 0x0000000000007941 */ /* 0x000fea0003800000 */
.L_x_2194:
        /* <DEDUP_REMOVED lines=13> */
[----:B0-----:R-:W-:Y:S01]  /*dec0*/  STG.E.U8 desc[UR36][R16.64], R9 ;  /* 0x0000000910007986 */ /* 0x001fe2000c101124 */
[----:B------:R-:W-:Y:S05]  /*ded0*/  EXIT ;  /* 0x000000000000794d */ /* 0x000fea0003800000 */
.L_x_2203:
[----:B------:R-:W0:Y:S02]  /*dee0*/  F2I.S64.F64.TRUNC R8, R8 ;  /* 0x0000000800087311 */ /* 0x000e24000030d900 */
[----:B0-----:R-:W-:-:S05]  /*def0*/  IMAD.MOV.U32 R3, RZ, RZ, R8 ;  /* 0x000000ffff037224 */ /* 0x001fca00078e0008 */
[----:B------:R-:W-:Y:S01]  /*df00*/  STG.E.U8 desc[UR36][R16.64], R3 ;  /* 0x0000000310007986 */ /* 0x000fe2000c101124 */
[----:B------:R-:W-:Y:S05]  /*df10*/  EXIT ;  /* 0x000000000000794d */ /* 0x000fea0003800000 */
.L_x_2202:
[----:B------:R-:W-:-:S13]  /*df20*/  ISETP.NE.AND P0, PT, R0, 0x2, PT ;  /* 0x000000020000780c */ /* 0x000fda0003f05270 */
[----:B------:R-:W-:Y:S05]  /*df30*/  @!P0 BRA `(.L_x_2205) ;  /* 0x0000000000288947 */ /* 0x000fea0003800000 */
[----:B------:R-:W-:-:S13]  /*df40*/  ISETP.NE.AND P0, PT, R0, 0x3, PT ;  /* 0x000000030000780c */ /* 0x000fda0003f05270 */
[----:B------:R-:W-:Y:S05]  /*df50*/  @!P0 BRA `(.L_x_2206) ;  /* 0x0000000000148947 */ /* 0x000fea0003800000 */
[----:B------:R-:W-:-:S13]  /*df60*/  ISETP.NE.AND P0, PT, R0, 0x4, PT ;  /* 0x000000040000780c */ /* 0x000fda0003f05270 */
[----:B------:R-:W-:Y:S05]  /*df70*/  @P0 BRA `(.L_x_2204) ;  /* 0x0000000c00880947 */ /* 0x000fea0003800000 */
[----:B------:R-:W0:Y:S02]  /*df80*/  F2I.S64.F64.TRUNC R8, R8 ;  /* 0x0000000800087311 */ /* 0x000e24000030d900 */
[----:B0-----:R-:W-:Y:S01]  /*df90*/  STG.E.64 desc[UR36][R16.64], R8 ;  /* 0x0000000810007986 */ /* 0x001fe2000c101b24 */
[----:B------:R-:W-:Y:S05]  /*dfa0*/  EXIT ;  /* 0x000000000000794d */ /* 0x000fea0003800000 */
.L_x_2206:
[----:B------:R-:W0:Y:S02]  /*dfb0*/  F2I.F64.TRUNC R9, R8 ;  /* 0x0000000800097311 */ /* 0x000e24000030d100 */
[----:B0-----:R-:W-:Y:S01]  /*dfc0*/  STG.E desc[UR36][R16.64], R9 ;  /* 0x0000000910007986 */ /* 0x001fe2000c101924 */
[----:B------:R-:W-:Y:S05]  /*dfd0*/  EXIT ;  /* 0x000000000000794d */ /* 0x000fea0003800000 */
.L_x_2205:
[----:B------:R-:W0:Y:S02]  /*dfe0*/  F2I.F64.TRUNC R9, R8 ;  /* 0x0000000800097311 */ /* 0x000e24000030d100 */
[----:B0-----:R-:W-:Y:S01]  /*dff0*/  STG.E.U16 desc[UR36][R16.64], R9 ;  /* 0x0000000910007986 */ /* 0x001fe2000c101524 */
[----:B------:R-:W-:Y:S05]  /*e000*/  EXIT ;  /* 0x000000000000794d */ /* 0x000fea0003800000 */
.L_x_2201:
        /* <DEDUP_REMOVED lines=11> */
[----:B------:R-:W-:Y:S01]  /*e0c0*/  STG.E desc[UR36][R16.64], R3 ;  /* 0x0000000310007986 */ /* 0x000fe2000c101924 */
[----:B------:R-:W-:Y:S05]  /*e0d0*/  EXIT ;  /* 0x000000000000794d */ /* 0x000fea0003800000 */
.L_x_2208:
[----:B------:R-:W-:Y:S01]  /*e0e0*/  UMOV UR4, 0xf0000000 ;  /* 0xf000000000047882 */ /* 0x000fe20000000000 */
[----:B------:R-:W-:Y:S01]  /*e0f0*/  UMOV UR5, 0x380fffff ;  /* 0x380fffff00057882 */ /* 0x000fe20000000000 */
[----:B------:R-:W0:Y:S01]  /*e100*/  F2F.F32.F64 R0, R8 ;  /* 0x0000000800007310 */ /* 0x000e220000301000 */
[----:B------:R-:W-:-:S14]  /*e110*/  DSETP.GEU.AND P0, PT, |R8|, UR4, PT ;  /* 0x0000000408007e2a */ /* 0x000fdc000bf0e200 */
[----:B0-----:R-:W-:-:S05]  /*e120*/  @!P0 FMUL R0, R0, 1.175494350822287508e-38 ;  /* 0x0080000000008820 */ /* 0x001fca0000400000 */
[----:B------:R-:W-:-:S05]  /*e130*/  F2FP.F16.F32.PACK_AB R0, RZ, R0 ;  /* 0x00000000ff00723e */ /* 0x000fca00000000ff */
[----:B------:R-:W-:Y:S01]  /*e140*/  STG.E.U16 desc[UR36][R16.64], R0 ;  /* 0x0000000010007986 */ /* 0x000fe2000c101524 */
[----:B------:R-:W-:Y:S05]  /*e150*/  EXIT ;  /* 0x000000000000794d */ /* 0x000fea0003800000 */
.L_x_2207:
        /* <DEDUP_REMOVED lines=12> */
[----:B------:R-:W-:Y:S01]  /*e220*/  STG.E.64 desc[UR36][R16.64], R2 ;  /* 0x0000000210007986 */ /* 0x000fe2000c101b24 */
[----:B------:R-:W-:Y:S05]  /*e230*/  EXIT ;  /* 0x000000000000794d */ /* 0x000fea0003800000 */
.L_x_2210:
[----:B------:R-:W-:Y:S01]  /*e240*/  UMOV UR4, 0xf0000000 ;  /* 0xf000000000047882 */ /* 0x000fe20000000000 */
[----:B------:R-:W-:Y:S01]  /*e250*/  UMOV UR5, 0x380fffff ;  /* 0x380fffff00057882 */ /* 0x000fe20000000000 */
[----:B------:R-:W0:Y:S01]  /*e260*/  F2F.F32.F64 R0, R8 ;  /* 0x0000000800007310 */ /* 0x000e220000301000 */
[----:B------:R-:W-:-:S14]  /*e270*/  DSETP.GEU.AND P0, PT, |R8|, UR4, PT ;  /* 0x0000000408007e2a */ /* 0x000fdc000bf0e200 */
[----:B0-----:R-:W-:-:S05]  /*e280*/  @!P0 FMUL R0, R0, 1.175494350822287508e-38 ;  /* 0x0080000000008820 */ /* 0x001fca0000400000 */
[----:B------:R-:W-:-:S04]  /*e290*/  F2FP.F16.F32.PACK_AB R3, RZ, R0 ;  /* 0x00000000ff03723e */ /* 0x000fc800000000ff */
[----:B------:R-:W-:-:S05]  /*e2a0*/  PRMT R3, R3, 0x5410, RZ ;  /* 0x0000541003037816 */ /* 0x000fca00000000ff */
[----:B------:R-:W-:Y:S01]  /*e2b0*/  STG.E desc[UR36][R16.64], R3 ;  /* 0x0000000310007986 */ /* 0x000fe2000c101924 */
[----:B------:R-:W-:Y:S05]  /*e2c0*/  EXIT ;  /* 0x000000000000794d */ /* 0x000fea0003800000 */
.L_x_2209:
[----:B------:R-:W-:Y:S01]  /*e2d0*/  STG.E.64 desc[UR36][R16.64], R8 ;  /* 0x0000000810007986 */ /* 0x000fe2000c101b24 */
[----:B------:R-:W-:Y:S05]  /*e2e0*/  EXIT ;  /* 0x000000000000794d */ /* 0x000fea0003800000 */
.L_x_2200:
        /* <DEDUP_REMOVED lines=10> */
[----:B------:R-:W-:Y:S01]  /*e390*/  STG.E.U8 desc[UR36][R16.64], R3 ;  /* 0x0000000310007986 */ /* 0x000fe2000c101124 */
[----:B------:R-:W-:Y:S05]  /*e3a0*/  EXIT ;  /* 0x000000000000794d */ /* 0x000fea0003800000 */
.L_x_2213:
[----:B------:R-:W-:-:S05]  /*e3b0*/  CS2R R10, SRZ ;  /* 0x00000000000a7805 */ /* 0x000fca000001ff00 */
[----:B------:R-:W-:Y:S01]  /*e3c0*/  STG.E.128 desc[UR36][R16.64], R8 ;  /* 0x0000000810007986 */ /* 0x000fe2000c101d24 */
[----:B------:R-:W-:Y:S05]  /*e3d0*/  EXIT ;  /* 0x000000000000794d */ /* 0x000fea0003800000 */
.L_x_2212:
        /* <DEDUP_REMOVED lines=15> */
[----:B------:R-:W-:Y:S02]  /*e4d0*/  SHF.R.U32.HI R3, RZ, 0x18, R0 ;  /* 0x00000018ff037819 */ /* 0x000fe40000011600 */
[----:B------:R-:W-:-:S09]  /*e4e0*/  MOV R0, 0x7f ;  /* 0x0000007f00007802 */ /* 0x000fd20000000f00 */
        /* <DEDUP_REMOVED lines=8> */
.L_x_2217:
[----:B------:R-:W-:Y:S05]  /*e570*/  BSYNC B0 ;  /* 0x0000000000007941 */ /* 0x000fea0003800000 */
.L_x_2216:
[----:B------:R-:W-:-:S05]  /*e580*/  LOP3.LUT R3, R0, R3, RZ, 0xfc, !PT ;  /* 0x0000000300037212 */ /* 0x000fca00078efcff */
[----:B------:R-:W-:Y:S01]  /*e590*/  STG.E.U8 desc[UR36][R16.64], R3 ;  /* 0x0000000310007986 */ /* 0x000fe2000c101124 */
[----:B------:R-:W-:Y:S05]  /*e5a0*/  EXIT ;  /* 0x000000000000794d */ /* 0x000fea0003800000 */
.L_x_2215:
        /* <DEDUP_REMOVED lines=17> */
.L_x_2219:
[----:B------:R-:W-:Y:S01]  /*e6c0*/  IMAD.MOV.U32 R0, RZ, RZ, 0x7f ;  /* 0x0000007fff007424 */ /* 0x000fe200078e00ff */
[----:B------:R-:W-:-:S04]  /*e6d0*/  ISETP.GT.U32.AND P0, PT, R2, 0x7f800000, PT ;  /* 0x7f8000000200780c */ /* 0x000fc80003f04070 */
[----:B------:R-:W-:-:S09]  /*e6e0*/  SEL R0, R0, 0x7c, P0 ;  /* 0x0000007c00007807 */ /* 0x000fd20000000000 */
.L_x_2220:
[----:B------:R-:W-:Y:S05]  /*e6f0*/  BSYNC B0 ;  /* 0x0000000000007941 */ /* 0x000fea0003800000 */
.L_x_2218:
[----:B------:R-:W-:-:S04]  /*e700*/  LOP3.LUT R2, R3, 0x80000000, RZ, 0xc0, !PT ;  /* 0x8000000003027812 */ /* 0x000fc800078ec0ff */
[----:B------:R-:W-:-:S04]  /*e710*/  SHF.R.U32.HI R3, RZ, 0x18, R2 ;  /* 0x00000018ff037819 */ /* 0x000fc80000011602 */
[----:B------:R-:W-:-:S05]  /*e720*/  LOP3.LUT R3, R0, R3, RZ, 0xfc, !PT ;  /* 0x0000000300037212 */ /* 0x000fca00078efcff */
[----:B------:R-:W-:Y:S01]  /*e730*/  STG.E.U8 desc[UR36][R16.64], R3 ;  /* 0x0000000310007986 */ /* 0x000fe2000c101124 */
[----:B------:R-:W-:Y:S05]  /*e740*/  EXIT ;  /* 0x000000000000794d */ /* 0x000fea0003800000 */
.L_x_2214:
[----:B------:R-:W-:Y:S01]  /*e750*/  UMOV UR4, 0xf0000000 ;  /* 0xf000000000047882 */ /* 0x000fe20000000000 */
[----:B------:R-:W-:Y:S01]  /*e760*/  UMOV UR5, 0x380fffff ;  /* 0x380fffff00057882 */ /* 0x000fe20000000000 */
[----:B------:R-:W0:Y:S01]  /*e770*/  F2F.F32.F64 R0, R8 ;  /* 0x0000000800007310 */ /* 0x000e220000301000 */
[----:B------:R-:W-:-:S14]  /*e780*/  DSETP.GEU.AND P0, PT, |R8|, UR4, PT ;  /* 0x0000000408007e2a */ /* 0x000fdc000bf0e200 */
[----:B0-----:R-:W-:-:S05]  /*e790*/  @!P0 FMUL R0, R0, 1.175494350822287508e-38 ;  /* 0x0080000000008820 */ /* 0x001fca0000400000 */
[----:B------:R-:W-:-:S05]  /*e7a0*/  F2FP.BF16.F32.PACK_AB R0, RZ, R0 ;  /* 0x00000000ff00723e */ /* 0x000fca00000010ff */
[----:B------:R-:W-:Y:S01]  /*e7b0*/  STG.E.U16 desc[UR36][R16.64], R0 ;  /* 0x0000000010007986 */ /* 0x000fe2000c101524 */
[----:B------:R-:W-:Y:S05]  /*e7c0*/  EXIT ;  /* 0x000000000000794d */ /* 0x000fea0003800000 */
.L_x_2211:
        /* <DEDUP_REMOVED lines=9> */
[----:B0-----:R-:W-:Y:S01]  /*e860*/  STG.E.U16 desc[UR36][R16.64], R9 ;  /* 0x0000000910007986 */ /* 0x001fe2000c101524 */
[----:B------:R-:W-:Y:S05]  /*e870*/  EXIT ;  /* 0x000000000000794d */ /* 0x000fea0003800000 */
.L_x_2223:
        /* <DEDUP_REMOVED lines=21> */
.L_x_2226:
[----:B------:R-:W-:-:S04]  /*e9d0*/  LOP3.LUT R0, R5, 0x80000000, RZ, 0xc0, !PT ;  /* 0x8000000005007812 */ /* 0x000fc800078ec0ff */
[----:B------:R-:W-:-:S04]  /*e9e0*/  SHF.R.U32.HI R3, RZ, 0x18, R0 ;  /* 0x00000018ff037819 */ /* 0x000fc80000011600 */
[----:B------:R-:W-:-:S04]  /*e9f0*/  LOP3.LUT R2, R2, R3, RZ, 0xfc, !PT ;  /* 0x0000000302027212 */ /* 0x000fc800078efcff */
[----:B------:R-:W-:-:S07]  /*ea00*/  PRMT R0, R2, 0x7610, R0 ;  /* 0x0000761002007816 */ /* 0x000fce0000000000 */
.L_x_2225:
[----:B------:R-:W-:Y:S05]  /*ea10*/  BSYNC B0 ;  /* 0x0000000000007941 */ /* 0x000fea0003800000 */
.L_x_2224:
[----:B------:R-:W-:Y:S01]  /*ea20*/  STG.E.U8 desc[UR36][R16.64], R0 ;  /* 0x0000000010007986 */ /* 0x000fe2000c101124 */
[----:B------:R-:W-:Y:S05]  /*ea30*/  EXIT ;  /* 0x000000000000794d */ /* 0x000fea0003800000 */
.L_x_2222:
        /* <DEDUP_REMOVED lines=21> */
.L_x_2229:
[----:B------:R-:W-:-:S04]  /*eb90*/  LOP3.LUT R0, R5, 0x80000000, RZ, 0xc0, !PT ;  /* 0x8000000005007812 */ /* 0x000fc800078ec0ff */
[----:B------:R-:W-:-:S04]  /*eba0*/  SHF.R.U32.HI R3, RZ, 0x18, R0 ;  /* 0x00000018ff037819 */ /* 0x000fc80000011600 */
[----:B------:R-:W-:-:S04]  /*ebb0*/  LOP3.LUT R2, R2, R3, RZ, 0xfc, !PT ;  /* 0x0000000302027212 */ /* 0x000fc800078efcff */
[----:B------:R-:W-:-:S07]  /*ebc0*/  PRMT R0, R2, 0x7610, R0 ;  /* 0x0000761002007816 */ /* 0x000fce0000000000 */
.L_x_2228:
[----:B------:R-:W-:Y:S05]  /*ebd0*/  BSYNC B0 ;  /* 0x0000000000007941 */ /* 0x000fea0003800000 */
.L_x_2227:
[----:B------:R-:W-:Y:S01]  /*ebe0*/  STG.E.U8 desc[UR36][R16.64], R0 ;  /* 0x0000000010007986 */ /* 0x000fe2000c101124 */
[----:B------:R-:W-:Y:S05]  /*ebf0*/  EXIT ;  /* 0x000000000000794d */ /* 0x000fea0003800000 */
.L_x_2221:
        /* <DEDUP_REMOVED lines=26> */
.L_x_2204:
[----:B------:R-:W-:Y:S01]  /*eda0*/  MOV R0, 0x0 ;  /* 0x0000000000007802 */ /* 0x000fe20000000f00 */
[----:B------:R-:W-:Y:S01]  /*edb0*/  ULDC.64 UR4, c[0x4][0x158] ;  /* 0x0100560000047ab9 */ /* 0x000fe20000000a00 */
[----:B------:R-:W-:Y:S01]  /*edc0*/  ULDC.64 UR6, c[0x4][0x40] ;  /* 0x0100100000067ab9 */ /* 0x000fe20000000a00 */
[----:B------:R-:W-:Y:S01]  /*edd0*/  MOV R4, UR4 ;  /* 0x0000000400047c02 */ /* 0x000fe20008000f00 */
        /* <DEDUP_REMOVED lines=12> */
.L_x_2232:
[----:B------:R-:W-:Y:S05]  /*eea0*/  EXIT ;  /* 0x000000000000794d */ /* 0x000fea0003800000 */
.L_x_2231:
[----:B------:R-:W0:Y:S02]  /*eeb0*/  F2I.U64.F64.TRUNC R8, R8 ;  /* 0x0000000800087311 */ /* 0x000e24000030d800 */
[----:B0-----:R-:W-:Y:S01]  /*eec0*/  STG.E.64 desc[UR36][R16.64], R8 ;  /* 0x0000000810007986 */ /* 0x001fe2000c101b24 */
[----:B------:R-:W-:Y:S05]  /*eed0*/  EXIT ;  /* 0x000000000000794d */ /* 0x000fea0003800000 */
.L_x_2230:
[----:B------:R-:W0:Y:S02]  /*eee0*/  F2I.U32.F64.TRUNC R9, R8 ;  /* 0x0000000800097311 */ /* 0x000e24000030d000 */
[----:B0-----:R-:W-:Y:S01]  /*eef0*/  STG.E desc[UR36][R16.64], R9 ;  /* 0x0000000910007986 */ /* 0x001fe2000c101924 */
[----:B------:R-:W-:Y:S05]  /*ef00*/  EXIT ;  /* 0x000000000000794d */ /* 0x000fea0003800000 */
.L_x_2233:
        /* <DEDUP_REMOVED lines=15> */
.L_x_20116:


//--------------------- .text._ZN2at6native27unrolled_elementwise_kernelIZZZNS0_16acos_kernel_cudaERNS_18TensorIteratorBaseEENKUlvE0_clEvENKUlvE_clEvEUldE_St5arrayIPcLm2EELi4E23TrivialOffsetCalculatorILi1EjESB_NS0_6memory12LoadWithCastILi1EEENSC_13StoreWithCastILi1EEEEEviT_T0_T2_T3_T4_T5_ --------------------------
	.section	.text._ZN2at6native27unrolled_elementwise_kernelIZZZNS0_16acos_kernel_cudaERNS_18TensorIteratorBaseEENKUlvE0_clEvENKUlvE_clEvEUldE_St5arrayIPcLm2EELi4E23TrivialOffsetCalculatorILi1EjESB_NS0_6memory12LoadWithCastILi1EEENSC_13StoreWithCastILi1EEEEEviT_T0_T2_T3_T4_T5_,"ax",@progbits
	.align	128
        .global         _ZN2at6native27unrolled_elementwise_kernelIZZZNS0_16acos_kernel_cudaERNS_18TensorIteratorBaseEENKUlvE0_clEvENKUlvE_clEvEUldE_St5arrayIPcLm2EELi4E23TrivialOffsetCalculatorILi1EjESB_NS0_6memory12LoadWithCastILi1EEENSC_13StoreWithCastILi1EEEEEviT_T0_T2_T3_T4_T5_
        .type           _ZN2at6native27unrolled_elementwise_kernelIZZZNS0_16acos_kernel_cudaERNS_18TensorIteratorBaseEENKUlvE0_clEvENKUlvE_clEvEUldE_St5arrayIPcLm2EELi4E23TrivialOffsetCalculatorILi1EjESB_NS0_6memory12LoadWithCastILi1EEENSC_13StoreWithCastILi1EEEEEviT_T0_T2_T3_T4_T5_,@function
        .size           _ZN2at6native27unrolled_elementwise_kernelIZZZNS0_16acos_kernel_cudaERNS_18TensorIteratorBaseEENKUlvE0_clEvENKUlvE_clEvEUldE_St5arrayIPcLm2EELi4E23TrivialOffsetCalculatorILi1EjESB_NS0_6memory12LoadWithCastILi1EEENSC_13StoreWithCastILi1EEEEEviT_T0_T2_T3_T4_T5_,(.L_x_20117 - _ZN2at6native27unrolled_elementwise_kernelIZZZNS0_16acos_kernel_cudaERNS_18TensorIteratorBaseEENKUlvE0_clEvENKUlvE_clEvEUldE_St5arrayIPcLm2EELi4E23TrivialOffsetCalculatorILi1EjESB_NS0_6memory12LoadWithCastILi1EEENSC_13StoreWithCastILi1EEEEEviT_T0_T2_T3_T4_T5_)
        .other          _ZN2at6native27unrolled_elementwise_kernelIZZZNS0_16acos_kernel_cudaERNS_18TensorIteratorBaseEENKUlvE0_clEvENKUlvE_clEvEUldE_St5arrayIPcLm2EELi4E23TrivialOffsetCalculatorILi1EjESB_NS0_6memory12LoadWithCastILi1EEENSC_13StoreWithCastILi1EEEEEviT_T0_T2_T3_T4_T5_,@"STO_CUDA_ENTRY STV_DEFAULT"
_ZN2at6native27unrolled_elementwise_kernelIZZZNS0_16acos_kernel_cudaERNS_18TensorIteratorBaseEENKUlvE0_clEvENKUlvE_clEvEUldE_St5arrayIPcLm2EELi4E23TrivialOffsetCalculatorILi1EjESB_NS0_6memory12LoadWithCastILi1EEENSC_13StoreWithCastILi1EEEEEviT_T0_T2_T3_T4_T5_:
.text._ZN2at6native27unrolled_elementwise_kernelIZZZNS0_16acos_kernel_cudaERNS_18TensorIteratorBaseEENKUlvE0_clEvENKUlvE_clEvEUldE_St5arrayIPcLm2EELi4E23TrivialOffsetCalculatorILi1EjESB_NS0_6memory12LoadWithCastILi1EEENSC_13StoreWithCastILi1EEEEEviT_T0_T2_T3_T4_T5_:
[----:B------:R-:W0:Y:S01]  /*0000*/  LDC R1, c[0x0][0x28] ;  /* 0x00000a00ff017b82 */ /* 0x000e220000000800 */
[----:B------:R-:W1:Y:S07]  /*0010*/  S2R R18, SR_CTAID.X ;  /* 0x0000000000127919 */ /* 0x000e6e0000002500 */
[----:B------:R-:W1:Y:S01]  /*0020*/  LDC R19, c[0x0][0x210] ;  /* 0x00008400ff137b82 */ /* 0x000e620000000800 */
[----:B------:R-:W-:Y:S01]  /*0030*/  ULDC.64 UR36, c[0x0][0x208] ;  /* 0x0000820000247ab9 */ /* 0x000fe20000000a00 */
[----:B------:R-:W-:Y:S01]  /*0040*/  BSSY B6, `(.L_x_2234) ;  /* 0x00000fe000067945 */ /* 0x000fe20003800000 */
[----:B------:R-:W2:Y:S01]  /*0050*/  S2R R26, SR_TID.X ;  /* 0x00000000001a7919 */ /* 0x000ea20000002100 */
[----:B------:R-:W-:-:S02]  /*0060*/  CS2R R24, SRZ ;  /* 0x0000000000187805 */ /* 0x000fc4000001ff00 */
[----:B------:R-:W-:Y:S02]  /*0070*/  CS2R R28, SRZ ;  /* 0x00000000001c7805 */ /* 0x000fe4000001ff00 */
        /* <DEDUP_REMOVED lines=22> */
[----:B--2---:R0:W1:Y:S01]  /*01e0*/  I2F.F64.S16 R28, R4 ;  /* 0x00000004001c7312 */ /* 0x0040620000101c00 */
[----:B------:R-:W-:Y:S05]  /*01f0*/  BRA `(.L_x_2241) ;  /* 0x0000000c00807947 */ /* 0x000fea0003800000 */
.L_x_2239:
[----:B------:R-:W2:Y:S02]  /*0200*/  LDG.E.U8 R4, desc[UR36][R4.64] ;  /* 0x0000002404047981 */ /* 0x000ea4000c1e1100 */
[----:B--2---:R0:W1:Y:S01]  /*0210*/  I2F.F64.U16 R28, R4 ;  /* 0x00000004001c7312 */ /* 0x0040620000101800 */
[----:B------:R-:W-:Y:S05]  /*0220*/  BRA `(.L_x_2241) ;  /* 0x0000000c00747947 */ /* 0x000fea0003800000 */
.L_x_2238:
        /* <DEDUP_REMOVED lines=9> */
.L_x_2243:
[----:B------:R-:W2:Y:S02]  /*02c0*/  LDG.E R4, desc[UR36][R4.64] ;  /* 0x0000002404047981 */ /* 0x000ea4000c1e1900 */
[----:B--2---:R1:W2:Y:S01]  /*02d0*/  I2F.F64 R28, R4 ;  /* 0x00000004001c7312 */ /* 0x0042a20000201c00 */
[----:B------:R-:W-:Y:S05]  /*02e0*/  BRA `(.L_x_2241) ;  /* 0x0000000c00447947 */ /* 0x000fea0003800000 */
.L_x_2242:
[----:B------:R-:W2:Y:S02]  /*02f0*/  LDG.E.U16 R4, desc[UR36][R4.64] ;  /* 0x0000002404047981 */ /* 0x000ea4000c1e1500 */
[----:B--2---:R3:W4:Y:S01]  /*0300*/  I2F.F64.S16 R28, R4 ;  /* 0x00000004001c7312 */ /* 0x0047220000101c00 */
[----:B------:R-:W-:Y:S05]  /*0310*/  BRA `(.L_x_2241) ;  /* 0x0000000c00387947 */ /* 0x000fea0003800000 */
.L_x_2237:
        /* <DEDUP_REMOVED lines=10> */
.L_x_2245:
[----:B------:R-:W2:Y:S02]  /*03c0*/  LDG.E.U16 R0, desc[UR36][R4.64] ;  /* 0x0000002404007981 */ /* 0x000ea4000c1e1500 */
[----:B--2---:R-:W-:-:S05]  /*03d0*/  HADD2.F32 R0, -RZ, R0.H0_H0 ;  /* 0x20000000ff007230 */ /* 0x004fca0000004100 */
[----:B------:R-:W-:-:S04]  /*03e0*/  FMUL.FTZ R0, R0, 1 ;  /* 0x3f80000000007820 */ /* 0x000fc80000410000 */
[----:B------:R0:W1:Y:S01]  /*03f0*/  F2F.F64.F32 R28, R0 ;  /* 0x00000000001c7310 */ /* 0x0000620000201800 */
[----:B------:R-:W-:Y:S05]  /*0400*/  BRA `(.L_x_2241) ;  /* 0x0000000800fc7947 */ /* 0x000fea0003800000 */
.L_x_2244:
        /* <DEDUP_REMOVED lines=10> */
.L_x_2247:
[----:B------:R-:W2:Y:S02]  /*04b0*/  LDG.E.U16 R4, desc[UR36][R4.64] ;  /* 0x0000002404047981 */ /* 0x000ea4000c1e1500 */
[----:B--2---:R-:W-:-:S05]  /*04c0*/  HADD2.F32 R0, -RZ, R4.H0_H0 ;  /* 0x20000004ff007230 */ /* 0x004fca0000004100 */
[----:B------:R-:W-:-:S04]  /*04d0*/  FMUL.FTZ R0, R0, 1 ;  /* 0x3f80000000007820 */ /* 0x000fc80000410000 */
[----:B------:R0:W1:Y:S01]  /*04e0*/  F2F.F64.F32 R28, R0 ;  /* 0x00000000001c7310 */ /* 0x0000620000201800 */
[----:B------:R-:W-:Y:S05]  /*04f0*/  BRA `(.L_x_2241) ;  /* 0x0000000800c07947 */ /* 0x000fea0003800000 */
.L_x_2246:
[----:B------:R0:W5:Y:S01]  /*0500*/  LDG.E.64 R28, desc[UR36][R4.64] ;  /* 0x00000024041c7981 */ /* 0x000162000c1e1b00 */
[----:B------:R-:W-:Y:S05]  /*0510*/  BRA `(.L_x_2241) ;  /* 0x0000000800b87947 */ /* 0x000fea0003800000 */
.L_x_2236:
        /* <DEDUP_REMOVED lines=13> */
.L_x_2250:
[----:B------:R0:W5:Y:S01]  /*05f0*/  LDG.E.64 R28, desc[UR36][R4.64] ;  /* 0x00000024041c7981 */ /* 0x000162000c1e1b00 */
[----:B------:R-:W-:Y:S05]  /*0600*/  BRA `(.L_x_2241) ;  /* 0x00000008007c7947 */ /* 0x000fea0003800000 */
.L_x_2249:
        /* <DEDUP_REMOVED lines=24> */
[----:B------:R-:W-:-:S05]  /*0790*/  LOP3.LUT R7, R7, 0x80000000, R0, 0xf8, !PT ;  /* 0x8000000007077812 */ /* 0x000fca00078ef800 */
[----:B------:R-:W-:-:S04]  /*07a0*/  FMUL.FTZ R7, R7, 1 ;  /* 0x3f80000007077820 */ /* 0x000fc80000410000 */
[----:B------:R0:W1:Y:S01]  /*07b0*/  F2F.F64.F32 R28, R7 ;  /* 0x00000007001c7310 */ /* 0x0000620000201800 */
[----:B------:R-:W-:Y:S05]  /*07c0*/  BRA `(.L_x_2241) ;  /* 0x00000008000c7947 */ /* 0x000fea0003800000 */
.L_x_2252:
        /* <DEDUP_REMOVED lines=12> */
[----:B------:R-:W-:-:S05]  /*0890*/  LOP3.LUT R0, R3, 0x80000000, R0, 0xf8, !PT ;  /* 0x8000000003007812 */ /* 0x000fca00078ef800 */
[----:B------:R-:W-:-:S04]  /*08a0*/  FMUL.FTZ R0, R0, 1 ;  /* 0x3f80000000007820 */ /* 0x000fc80000410000 */
[----:B------:R0:W1:Y:S01]  /*08b0*/  F2F.F64.F32 R28, R0 ;  /* 0x00000000001c7310 */ /* 0x0000620000201800 */
[----:B------:R-:W-:Y:S05]  /*08c0*/  BRA `(.L_x_2241) ;  /* 0x0000000400cc7947 */ /* 0x000fea0003800000 */
.L_x_2251:
[----:B------:R-:W2:Y:S02]  /*08d0*/  LDG.E.U16 R0, desc[UR36][R4.64] ;  /* 0x0000002404007981 */ /* 0x000ea4000c1e1500 */
[----:B--2---:R-:W-:-:S04]  /*08e0*/  IMAD.U32 R0, R0, 0x10000, RZ ;  /* 0x0001000000007824 */ /* 0x004fc800078e00ff */
[----:B------:R-:W-:-:S04]  /*08f0*/  FMUL.FTZ R0, R0, 1 ;  /* 0x3f80000000007820 */ /* 0x000fc80000410000 */
[----:B------:R0:W1:Y:S01]  /*0900*/  F2F.F64.F32 R28, R0 ;  /* 0x00000000001c7310 */ /* 0x0000620000201800 */
[----:B------:R-:W-:Y:S05]  /*0910*/  BRA `(.L_x_2241) ;  /* 0x0000000400b87947 */ /* 0x000fea0003800000 */
.L_x_2248:
        /* <DEDUP_REMOVED lines=9> */
[----:B--2---:R0:W1:Y:S01]  /*09b0*/  I2F.F64.U16 R28, R4 ;  /* 0x00000004001c7312 */ /* 0x0040620000101800 */
[----:B------:R-:W-:Y:S05]  /*09c0*/  BRA `(.L_x_2241) ;  /* 0x00000004008c7947 */ /* 0x000fea0003800000 */
.L_x_2255:
        /* <DEDUP_REMOVED lines=21> */
.L_x_2259:
[----:B------:R-:W-:Y:S05]  /*0b20*/  BSYNC B1 ;  /* 0x0000000000017941 */ /* 0x000fea0003800000 */
.L_x_2258:
[----:B------:R-:W-:Y:S01]  /*0b30*/  LEA R5, R0, 0x3b800000, 0x17 ;  /* 0x3b80000000057811 */ /* 0x000fe200078eb8ff */
[----:B------:R-:W-:-:S05]  /*0b40*/  IMAD.SHL.U32 R0, R3, 0x100000, RZ ;  /* 0x0010000003007824 */ /* 0x000fca00078e00ff */
[----:B------:R-:W-:-:S07]  /*0b50*/  LOP3.LUT R0, R5, R0, R6, 0xfe, !PT ;  /* 0x0000000005007212 */ /* 0x000fce00078efe06 */
.L_x_2257:
[----:B------:R-:W-:Y:S05]  /*0b60*/  BSYNC B0 ;  /* 0x0000000000007941 */ /* 0x000fea0003800000 */
.L_x_2256:
[----:B------:R-:W-:-:S04]  /*0b70*/  FMUL.FTZ R0, R0, 1 ;  /* 0x3f80000000007820 */ /* 0x000fc80000410000 */
[----:B------:R0:W1:Y:S01]  /*0b80*/  F2F.F64.F32 R28, R0 ;  /* 0x00000000001c7310 */ /* 0x0000620000201800 */
[----:B------:R-:W-:Y:S05]  /*0b90*/  BRA `(.L_x_2241) ;  /* 0x0000000400187947 */ /* 0x000fea0003800000 */
.L_x_2254:
        /* <DEDUP_REMOVED lines=21> */
.L_x_2263:
[----:B------:R-:W-:Y:S05]  /*0cf0*/  BSYNC B1 ;  /* 0x0000000000017941 */ /* 0x000fea0003800000 */
.L_x_2262:
[----:B------:R-:W-:Y:S01]  /*0d00*/  LEA R5, R0, 0x37800000, 0x17 ;  /* 0x3780000000057811 */ /* 0x000fe200078eb8ff */
[----:B------:R-:W-:-:S05]  /*0d10*/  IMAD.SHL.U32 R0, R3, 0x200000, RZ ;  /* 0x0020000003007824 */ /* 0x000fca00078e00ff */
[----:B------:R-:W-:-:S07]  /*0d20*/  LOP3.LUT R0, R5, R0, R6, 0xfe, !PT ;  /* 0x0000000005007212 */ /* 0x000fce00078efe06 */
.L_x_2261:
[----:B------:R-:W-:Y:S05]  /*0d30*/  BSYNC B0 ;  /* 0x0000000000007941 */ /* 0x000fea0003800000 */
.L_x_2260:
[----:B------:R-:W-:-:S04]  /*0d40*/  FMUL.FTZ R0, R0, 1 ;  /* 0x3f80000000007820 */ /* 0x000fc80000410000 */
[----:B------:R0:W1:Y:S01]  /*0d50*/  F2F.F64.F32 R28, R0 ;  /* 0x00000000001c7310 */ /* 0x0000620000201800 */
[----:B------:R-:W-:Y:S05]  /*0d60*/  BRA `(.L_x_2241) ;  /* 0x0000000000a47947 */ /* 0x000fea0003800000 */
.L_x_2253:
        /* <DEDUP_REMOVED lines=14> */
.L_x_2267:
[----:B------:R-:W-:Y:S05]  /*0e50*/  BSYNC B0 ;  /* 0x0000000000007941 */ /* 0x000fea0003800000 */
.L_x_2266:
[----:B------:R-:W-:-:S04]  /*0e60*/  FMUL.FTZ R0, R0, 1 ;  /* 0x3f80000000007820 */ /* 0x000fc80000410000 */
[----:B------:R0:W1:Y:S01]  /*0e70*/  F2F.F64.F32 R28, R0 ;  /* 0x00000000001c7310 */ /* 0x0000620000201800 */
[----:B------:R-:W-:Y:S05]  /*0e80*/  BRA `(.L_x_2241) ;  /* 0x00000000005c7947 */ /* 0x000fea0003800000 */
.L_x_2240:
        /* <DEDUP_REMOVED lines=16> */
.L_x_2268:
[----:B------:R-:W-:Y:S01]  /*0f90*/  CS2R R28, SRZ ;  /* 0x00000000001c7805 */ /* 0x000fe2000001ff00 */
[----:B------:R-:W-:Y:S06]  /*0fa0*/  BRA `(.L_x_2241) ;  /* 0x0000000000147947 */ /* 0x000fec0003800000 */
.L_x_2265:
[----:B------:R-:W2:Y:S02]  /*0fb0*/  LDG.E.64 R28, desc[UR36][R4.64] ;  /* 0x00000024041c7981 */ /* 0x000ea4000c1e1b00 */
[----:B--2---:R-:W0:Y:S01]  /*0fc0*/  I2F.F64.U64 R28, R28 ;  /* 0x0000001c001c7312 */ /* 0x004e220000301800 */
[----:B------:R-:W-:Y:S05]  /*0fd0*/  BRA `(.L_x_2241) ;  /* 0x0000000000087947 */ /* 0x000fea0003800000 */
.L_x_2264:
[----:B------:R-:W2:Y:S02]  /*0fe0*/  LDG.E R4, desc[UR36][R4.64] ;  /* 0x0000002404047981 */ /* 0x000ea4000c1e1900 */
[----:B--2---:R0:W1:Y:S02]  /*0ff0*/  I2F.F64.U32 R28, R4 ;  /* 0x00000004001c7312 */ /* 0x0040640000201800 */
.L_x_2241:
[----:B------:R-:W3:Y:S02]  /*1000*/  S2R R26, SR_TID.X ;  /* 0x00000000001a7919 */ /* 0x000ee40000002100 */
[----:B---3--:R-:W-:-:S07]  /*1010*/  VIADD R26, R26, 0x80 ;  /* 0x000000801a1a7836 */ /* 0x008fce0000000000 */
.L_x_2235:
[----:B------:R-:W-:Y:S05]  /*1020*/  BSYNC B6 ;  /* 0x0000000000067941 */ /* 0x000fea0003800000 */
.L_x_2234:
        /* <DEDUP_REMOVED lines=21> */
[----:B------:R-:W3:Y:S02]  /*1180*/  LDG.E.S8 R4, desc[UR36][R4.64] ;  /* 0x0000002404047981 */ /* 0x000ee4000c1e1300 */
[----:B---3--:R0:W1:Y:S01]  /*1190*/  I2F.F64.S16 R24, R4 ;  /* 0x0000000400187312 */ /* 0x0080620000101c00 */
[----:B------:R-:W-:Y:S05]  /*11a0*/  BRA `(.L_x_2276) ;  /* 0x0000000c007c7947 */ /* 0x000fea0003800000 */
.L_x_2274:
[----:B------:R-:W3:Y:S02]  /*11b0*/  LDG.E.U8 R4, desc[UR36][R4.64] ;  /* 0x0000002404047981 */ /* 0x000ee4000c1e1100 */
[----:B---3--:R0:W1:Y:S01]  /*11c0*/  I2F.F64.U16 R24, R4 ;  /* 0x0000000400187312 */ /* 0x0080620000101800 */
[----:B------:R-:W-:Y:S05]  /*11d0*/  BRA `(.L_x_2276) ;  /* 0x0000000c00707947 */ /* 0x000fea0003800000 */
.L_x_2273:
[----:B------:R-:W-:-:S13]  /*11e0*/  ISETP.NE.AND P0, PT, R0, 0x2, PT ;  /* 0x000000020000780c */ /* 0x000fda0003f05270 */
[----:B------:R-:W-:Y:S05]  /*11f0*/  @!P0 BRA `(.L_x_2277) ;  /* 0x0000000000288947 */ /* 0x000fea0003800000 */
[----:B------:R-:W-:-:S13]  /*1200*/  ISETP.NE.AND P0, PT, R0, 0x3, PT ;  /* 0x000000030000780c */ /* 0x000fda0003f05270 */
[----:B------:R-:W-:Y:S05]  /*1210*/  @!P0 BRA `(.L_x_2278) ;  /* 0x0000000000148947 */ /* 0x000fea0003800000 */
[----:B------:R-:W-:-:S13]  /*1220*/  ISETP.NE.AND P0, PT, R0, 0x4, PT ;  /* 0x000000040000780c */ /* 0x000fda0003f05270 */
[----:B------:R-:W-:Y:S05]  /*1230*/  @P0 BRA `(.L_x_2275) ;  /* 0x0000000800fc0947 */ /* 0x000fea0003800000 */
[----:B------:R-:W3:Y:S02]  /*1240*/  LDG.E.64 R24, desc[UR36][R4.64] ;  /* 0x0000002404187981 */ /* 0x000ee4000c1e1b00 */
[----:B---3--:R-:W0:Y:S01]  /*1250*/  I2F.F64.S64 R24, R24 ;  /* 0x0000001800187312 */ /* 0x008e220000301c00 */
[----:B------:R-:W-:Y:S05]  /*1260*/  BRA `(.L_x_2276) ;  /* 0x0000000c004c7947 */ /* 0x000fea0003800000 */
.L_x_2278:
[----:B------:R-:W3:Y:S02]  /*1270*/  LDG.E R4, desc[UR36][R4.64] ;  /* 0x0000002404047981 */ /* 0x000ee4000c1e1900 */
[----:B---3--:R0:W1:Y:S01]  /*1280*/  I2F.F64 R24, R4 ;  /* 0x0000000400187312 */ /* 0x0080620000201c00 */
[----:B------:R-:W-:Y:S05]  /*1290*/  BRA `(.L_x_2276) ;  /* 0x0000000c00407947 */ /* 0x000fea0003800000 */
.L_x_2277:
[----:B------:R-:W3:Y:S02]  /*12a0*/  LDG.E.U16 R4, desc[UR36][R4.64] ;  /* 0x0000002404047981 */ /* 0x000ee4000c1e1500 */
[----:B---3--:R0:W1:Y:S01]  /*12b0*/  I2F.F64.S16 R24, R4 ;  /* 0x0000000400187312 */ /* 0x0080620000101c00 */
[----:B------:R-:W-:Y:S05]  /*12c0*/  BRA `(.L_x_2276) ;  /* 0x0000000c00347947 */ /* 0x000fea0003800000 */
.L_x_2272:
[----:B------:R-:W-:-:S13]  /*12d0*/  ISETP.GT.AND P0, PT, R0, 0x6, PT ;  /* 0x000000060000780c */ /* 0x000fda0003f04270 */
[----:B------:R-:W-:Y:S05]  /*12e0*/  @P0 BRA `(.L_x_2279) ;  /* 0x0000000000340947 */ /* 0x000fea0003800000 */
[----:B------:R-:W-:-:S13]  /*12f0*/  ISETP.NE.AND P0, PT, R0, 0x5, PT ;  /* 0x000000050000780c */ /* 0x000fda0003f05270 */
[----:B------:R-:W-:Y:S05]  /*1300*/  @!P0 BRA `(.L_x_2280) ;  /* 0x0000000000188947 */ /* 0x000fea0003800000 */
[----:B------:R-:W-:-:S13]  /*1310*/  ISETP.NE.AND P0, PT, R0, 0x6, PT ;  /* 0x000000060000780c */ /* 0x000fda0003f05270 */
[----:B------:R-:W-:Y:S05]  /*1320*/  @P0 BRA `(.L_x_2275) ;  /* 0x0000000800c00947 */ /* 0x000fea0003800000 */
[----:B------:R-:W3:Y:S02]  /*1330*/  LDG.E R24, desc[UR36][R4.64] ;  /* 0x0000002404187981 */ /* 0x000ee4000c1e1900 */
[----:B---3--:R-:W-:-:S06]  /*1340*/  FMUL.FTZ R24, R24, 1 ;  /* 0x3f80000018187820 */ /* 0x008fcc0000410000 */
[----:B------:R-:W0:Y:S01]  /*1350*/  F2F.F64.F32 R24, R24 ;  /* 0x0000001800187310 */ /* 0x000e220000201800 */
[----:B------:R-:W-:Y:S05]  /*1360*/  BRA `(.L_x_2276) ;  /* 0x0000000c000c7947 */ /* 0x000fea0003800000 */
.L_x_2280:
[----:B------:R-:W3:Y:S02]  /*1370*/  LDG.E.U16 R0, desc[UR36][R4.64] ;  /* 0x0000002404007981 */ /* 0x000ee4000c1e1500 */
[----:B---3--:R-:W-:-:S05]  /*1380*/  HADD2.F32 R0, -RZ, R0.H0_H0 ;  /* 0x20000000ff007230 */ /* 0x008fca0000004100 */
[----:B------:R-:W-:-:S04]  /*1390*/  FMUL.FTZ R0, R0, 1 ;  /* 0x3f80000000007820 */ /* 0x000fc80000410000 */
[----:B------:R0:W1:Y:S01]  /*13a0*/  F2F.F64.F32 R24, R0 ;  /* 0x0000000000187310 */ /* 0x0000620000201800 */
[----:B------:R-:W-:Y:S05]  /*13b0*/  BRA `(.L_x_2276) ;  /* 0x0000000800f87947 */ /* 0x000fea0003800000 */
.L_x_2279:
[----:B------:R-:W-:-:S13]  /*13c0*/  ISETP.NE.AND P0, PT, R0, 0x7, PT ;  /* 0x000000070000780c */ /* 0x000fda0003f05270 */
[----:B------:R-:W-:Y:S05]  /*13d0*/  @!P0 BRA `(.L_x_2281) ;  /* 0x0000000000348947 */ /* 0x000fea0003800000 */
        /* <DEDUP_REMOVED lines=8> */
.L_x_2282:
[----:B------:R-:W3:Y:S02]  /*1460*/  LDG.E.U16 R4, desc[UR36][R4.64] ;  /* 0x0000002404047981 */ /* 0x000ee4000c1e1500 */
[----:B---3--:R-:W-:-:S05]  /*1470*/  HADD2.F32 R0, -RZ, R4.H0_H0 ;  /* 0x20000004ff007230 */ /* 0x008fca0000004100 */
[----:B------:R-:W-:-:S04]  /*1480*/  FMUL.FTZ R0, R0, 1 ;  /* 0x3f80000000007820 */ /* 0x000fc80000410000 */
[----:B------:R0:W1:Y:S01]  /*1490*/  F2F.F64.F32 R24, R0 ;  /* 0x0000000000187310 */ /* 0x0000620000201800 */
[----:B------:R-:W-:Y:S05]  /*14a0*/  BRA `(.L_x_2276) ;  /* 0x0000000800bc7947 */ /* 0x000fea0003800000 */
.L_x_2281:
[----:B------:R0:W5:Y:S01]  /*14b0*/  LDG.E.64 R24, desc[UR36][R4.64] ;  /* 0x0000002404187981 */ /* 0x000162000c1e1b00 */
[----:B------:R-:W-:Y:S05]  /*14c0*/  BRA `(.L_x_2276) ;  /* 0x0000000800b47947 */ /* 0x000fea0003800000 */
.L_x_2271:
        /* <DEDUP_REMOVED lines=8> */
[----:B------:R-:W3:Y:S01]  /*1550*/  LDG.E.U8 R4, desc[UR36][R4.64] ;  /* 0x0000002404047981 */ /* 0x000ee2000c1e1100 */
[----:B------:R-:W-:Y:S01]  /*1560*/  IMAD.MOV.U32 R24, RZ, RZ, RZ ;  /* 0x000000ffff187224 */ /* 0x000fe200078e00ff */
[----:B---3--:R-:W-:-:S04]  /*1570*/  ISETP.NE.AND P0, PT, R4, RZ, PT ;  /* 0x000000ff0400720c */ /* 0x008fc80003f05270 */
[----:B------:R-:W-:Y:S01]  /*1580*/  FSEL R25, RZ, 1.875, !P0 ;  /* 0x3ff00000ff197808 */ /* 0x000fe20004000000 */
[----:B------:R-:W-:Y:S08]  /*1590*/  BRA `(.L_x_2276) ;  /* 0x0000000800807947 */ /* 0x000ff00003800000 */
.L_x_2285:
[----:B------:R0:W5:Y:S01]  /*15a0*/  LDG.E.64 R24, desc[UR36][R4.64] ;  /* 0x0000002404187981 */ /* 0x000162000c1e1b00 */
[----:B------:R-:W-:Y:S05]  /*15b0*/  BRA `(.L_x_2276) ;  /* 0x0000000800787947 */ /* 0x000fea0003800000 */
.L_x_2284:
[----:B------:R-:W-:-:S13]  /*15c0*/  ISETP.NE.AND P0, PT, R0, 0xf, PT ;  /* 0x0000000f0000780c */ /* 0x000fda0003f05270 */
[----:B------:R-:W-:Y:S05]  /*15d0*/  @!P0 BRA `(.L_x_2286) ;  /* 0x0000000000a48947 */ /* 0x000fea0003800000 */
[----:B------:R-:W-:-:S13]  /*15e0*/  ISETP.NE.AND P0, PT, R0, 0x17, PT ;  /* 0x000000170000780c */ /* 0x000fda0003f05270 */
[----:B------:R-:W-:Y:S05]  /*15f0*/  @!P0 BRA `(.L_x_2287) ;  /* 0x0000000000608947 */ /* 0x000fea0003800000 */
[----:B------:R-:W-:-:S13]  /*1600*/  ISETP.NE.AND P0, PT, R0, 0x18, PT ;  /* 0x000000180000780c */ /* 0x000fda0003f05270 */
[----:B------:R-:W-:Y:S05]  /*1610*/  @P0 BRA `(.L_x_2275) ;  /* 0x0000000800040947 */ /* 0x000fea0003800000 */
[----:B------:R-:W3:Y:S01]  /*1620*/  LDG.E.U8 R0, desc[UR36][R4.64] ;  /* 0x0000002404007981 */ /* 0x000ee2000c1e1100 */
[----:B------:R-:W-:Y:S02]  /*1630*/  IMAD.MOV.U32 R9, RZ, RZ, -0x800000 ;  /* 0xff800000ff097424 */ /* 0x000fe400078e00ff */
[----:B---3--:R-:W-:-:S05]  /*1640*/  IMAD.SHL.U32 R0, R0, 0x1000000, RZ ;  /* 0x0100000000007824 */ /* 0x008fca00078e00ff */
        /* <DEDUP_REMOVED lines=19> */
.L_x_2287:
[----:B------:R-:W3:Y:S02]  /*1780*/  LDG.E.U8 R4, desc[UR36][R4.64] ;  /* 0x0000002404047981 */ /* 0x000ee4000c1e1100 */
[----:B---3--:R-:W-:-:S05]  /*1790*/  IMAD.SHL.U32 R0, R4, 0x2000000, RZ ;  /* 0x0200000004007824 */ /* 0x008fca00078e00ff */
        /* <DEDUP_REMOVED lines=11> */
[----:B------:R3:W0:Y:S01]  /*1850*/  F2F.F64.F32 R24, R0 ;  /* 0x0000000000187310 */ /* 0x0006220000201800 */
[----:B------:R-:W-:Y:S05]  /*1860*/  BRA `(.L_x_2276) ;  /* 0x0000000400cc7947 */ /* 0x000fea0003800000 */
.L_x_2286:
[----:B------:R-:W3:Y:S02]  /*1870*/  LDG.E.U16 R0, desc[UR36][R4.64] ;  /* 0x0000002404007981 */ /* 0x000ee4000c1e1500 */
[----:B---3--:R-:W-:-:S04]  /*1880*/  IMAD.U32 R0, R0, 0x10000, RZ ;  /* 0x0001000000007824 */ /* 0x008fc800078e00ff */
[----:B------:R-:W-:-:S04]  /*1890*/  FMUL.FTZ R0, R0, 1 ;  /* 0x3f80000000007820 */ /* 0x000fc80000410000 */
[----:B------:R0:W1:Y:S01]  /*18a0*/  F2F.F64.F32 R24, R0 ;  /* 0x0000000000187310 */ /* 0x0000620000201800 */
[----:B------:R-:W-:Y:S05]  /*18b0*/  BRA `(.L_x_2276) ;  /* 0x0000000400b87947 */ /* 0x000fea0003800000 */
.L_x_2283:
        /* <DEDUP_REMOVED lines=8> */
[----:B------:R-:W3:Y:S02]  /*1940*/  LDG.E.U16 R4, desc[UR36][R4.64] ;  /* 0x0000002404047981 */ /* 0x000ee4000c1e1500 */
[----:B---3--:R0:W1:Y:S01]  /*1950*/  I2F.F64.U16 R24, R4 ;  /* 0x0000000400187312 */ /* 0x0080620000101800 */
[----:B------:R-:W-:Y:S05]  /*1960*/  BRA `(.L_x_2276) ;  /* 0x00000004008c7947 */ /* 0x000fea0003800000 */
.L_x_2290:
[----:B------:R-:W3:Y:S01]  /*1970*/  LDG.E.U8 R3, desc[UR36][R4.64] ;  /* 0x0000002404037981 */ /* 0x000ee2000c1e1100 */
[----:B------:R-:W-:Y:S01]  /*1980*/  BSSY B0, `(.L_x_2291) ;  /* 0x0000018000007945 */ /* 0x000fe20003800000 */
[----:B------:R-:W-:Y:S01]  /*1990*/  IMAD.MOV.U32 R0, RZ, RZ, RZ ;  /* 0x000000ffff007224 */ /* 0x000fe200078e00ff */
[----:B---3--:R-:W-:-:S13]  /*19a0*/  ISETP.NE.AND P0, PT, R3, RZ, PT ;  /* 0x000000ff0300720c */ /* 0x008fda0003f05270 */
        /* <DEDUP_REMOVED lines=17> */
.L_x_2294:
[----:B------:R-:W-:Y:S05]  /*1ac0*/  BSYNC B1 ;  /* 0x0000000000017941 */ /* 0x000fea0003800000 */
.L_x_2293:
[----:B------:R-:W-:Y:S01]  /*1ad0*/  LEA R5, R0, 0x3b800000, 0x17 ;  /* 0x3b80000000057811 */ /* 0x000fe200078eb8ff */
[----:B------:R-:W-:-:S05]  /*1ae0*/  IMAD.SHL.U32 R0, R3, 0x100000, RZ ;  /* 0x0010000003007824 */ /* 0x000fca00078e00ff */
[----:B------:R-:W-:-:S07]  /*1af0*/  LOP3.LUT R0, R5, R0, R6, 0xfe, !PT ;  /* 0x0000000005007212 */ /* 0x000fce00078efe06 */
.L_x_2292:
[----:B------:R-:W-:Y:S05]  /*1b00*/  BSYNC B0 ;  /* 0x0000000000007941 */ /* 0x000fea0003800000 */
.L_x_2291:
[----:B------:R-:W-:-:S04]  /*1b10*/  FMUL.FTZ R0, R0, 1 ;  /* 0x3f80000000007820 */ /* 0x000fc80000410000 */
[----:B------:R0:W1:Y:S01]  /*1b20*/  F2F.F64.F32 R24, R0 ;  /* 0x0000000000187310 */ /* 0x0000620000201800 */
[----:B------:R-:W-:Y:S05]  /*1b30*/  BRA `(.L_x_2276) ;  /* 0x0000000400187947 */ /* 0x000fea0003800000 */
.L_x_2289:
        /* <DEDUP_REMOVED lines=21> */
.L_x_2298:
[----:B------:R-:W-:Y:S05]  /*1c90*/  BSYNC B1 ;  /* 0x0000000000017941 */ /* 0x000fea0003800000 */
.L_x_2297:
[----:B------:R-:W-:Y:S01]  /*1ca0*/  LEA R5, R0, 0x37800000, 0x17 ;  /* 0x3780000000057811 */ /* 0x000fe200078eb8ff */
[----:B------:R-:W-:-:S05]  /*1cb0*/  IMAD.SHL.U32 R0, R3, 0x200000, RZ ;  /* 0x0020000003007824 */ /* 0x000fca00078e00ff */
[----:B------:R-:W-:-:S07]  /*1cc0*/  LOP3.LUT R0, R5, R0, R6, 0xfe, !PT ;  /* 0x0000000005007212 */ /* 0x000fce00078efe06 */
.L_x_2296:
[----:B------:R-:W-:Y:S05]  /*1cd0*/  BSYNC B0 ;  /* 0x0000000000007941 */ /* 0x000fea0003800000 */
.L_x_2295:
[----:B------:R-:W-:-:S04]  /*1ce0*/  FMUL.FTZ R0, R0, 1 ;  /* 0x3f80000000007820 */ /* 0x000fc80000410000 */
[----:B------:R0:W1:Y:S01]  /*1cf0*/  F2F.F64.F32 R24, R0 ;  /* 0x0000000000187310 */ /* 0x0000620000201800 */
[----:B------:R-:W-:Y:S05]  /*1d00*/  BRA `(.L_x_2276) ;  /* 0x0000000000a47947 */ /* 0x000fea0003800000 */
.L_x_2288:
[----:B------:R-:W-:-:S13]  /*1d10*/  ISETP.NE.AND P0, PT, R0, 0x1c, PT ;  /* 0x0000001c0000780c */ /* 0x000fda0003f05270 */
[----:B------:R-:W-:Y:S05]  /*1d20*/  @!P0 BRA `(.L_x_2299) ;  /* 0x0000000000948947 */ /* 0x000fea0003800000 */
[----:B------:R-:W-:-:S13]  /*1d30*/  ISETP.NE.AND P0, PT, R0, 0x1d, PT ;  /* 0x0000001d0000780c */ /* 0x000fda0003f05270 */
[----:B------:R-:W-:Y:S05]  /*1d40*/  @!P0 BRA `(.L_x_2300) ;  /* 0x0000000000808947 */ /* 0x000fea0003800000 */
[----:B------:R-:W-:-:S13]  /*1d50*/  ISETP.NE.AND P0, PT, R0, 0x2c, PT ;  /* 0x0000002c0000780c */ /* 0x000fda0003f05270 */
[----:B------:R-:W-:Y:S05]  /*1d60*/  @P0 BRA `(.L_x_2275) ;  /* 0x0000000000300947 */ /* 0x000fea0003800000 */
[----:B------:R-:W3:Y:S01]  /*1d70*/  LDG.E.U8 R4, desc[UR36][R4.64] ;  /* 0x0000002404047981 */ /* 0x000ee2000c1e1100 */
[----:B------:R-:W-:Y:S01]  /*1d80*/  BSSY B0, `(.L_x_2301) ;  /* 0x0000007000007945 */ /* 0x000fe20003800000 */
[----:B------:R-:W-:Y:S01]  /*1d90*/  IMAD.MOV.U32 R0, RZ, RZ, 0x400000 ;  /* 0x00400000ff007424 */ /* 0x000fe200078e00ff */
[----:B---3--:R-:W-:-:S13]  /*1da0*/  ISETP.NE.AND P0, PT, R4, RZ, PT ;  /* 0x000000ff0400720c */ /* 0x008fda0003f05270 */
[----:B------:R-:W-:Y:S05]  /*1db0*/  @!P0 BRA `(.L_x_2302) ;  /* 0x00000000000c8947 */ /* 0x000fea0003800000 */
[----:B------:R-:W-:-:S13]  /*1dc0*/  ISETP.NE.AND P0, PT, R4, 0xff, PT ;  /* 0x000000ff0400780c */ /* 0x000fda0003f05270 */
[----:B------:R-:W-:Y:S02]  /*1dd0*/  @!P0 IMAD.MOV.U32 R0, RZ, RZ, 0x7f800001 ;  /* 0x7f800001ff008424 */ /* 0x000fe400078e00ff */
[----:B------:R-:W-:-:S07]  /*1de0*/  @P0 IMAD.SHL.U32 R0, R4, 0x800000, RZ ;  /* 0x0080000004000824 */ /* 0x000fce00078e00ff */
.L_x_2302:
[----:B------:R-:W-:Y:S05]  /*1df0*/  BSYNC B0 ;  /* 0x0000000000007941 */ /* 0x000fea0003800000 */
.L_x_2301:
[----:B------:R-:W-:-:S04]  /*1e00*/  FMUL.FTZ R0, R0, 1 ;  /* 0x3f80000000007820 */ /* 0x000fc80000410000 */
[----:B------:R0:W1:Y:S01]  /*1e10*/  F2F.F64.F32 R24, R0 ;  /* 0x0000000000187310 */ /* 0x0000620000201800 */
[----:B------:R-:W-:Y:S05]  /*1e20*/  BRA `(.L_x_2276) ;  /* 0x00000000005c7947 */ /* 0x000fea0003800000 */
.L_x_2275:
        /* <DEDUP_REMOVED lines=16> */
.L_x_2303:
[----:B------:R-:W-:Y:S01]  /*1f30*/  CS2R R24, SRZ ;  /* 0x0000000000187805 */ /* 0x000fe2000001ff00 */
[----:B------:R-:W-:Y:S06]  /*1f40*/  BRA `(.L_x_2276) ;  /* 0x0000000000147947 */ /* 0x000fec0003800000 */
.L_x_2300:
[----:B------:R-:W3:Y:S02]  /*1f50*/  LDG.E.64 R24, desc[UR36][R4.64] ;  /* 0x0000002404187981 */ /* 0x000ee4000c1e1b00 */
[----:B---3--:R-:W0:Y:S01]  /*1f60*/  I2F.F64.U64 R24, R24 ;  /* 0x0000001800187312 */ /* 0x008e220000301800 */
[----:B------:R-:W-:Y:S05]  /*1f70*/  BRA `(.L_x_2276) ;  /* 0x0000000000087947 */ /* 0x000fea0003800000 */
.L_x_2299:
[----:B------:R-:W3:Y:S02]  /*1f80*/  LDG.E R4, desc[UR36][R4.64] ;  /* 0x0000002404047981 */ /* 0x000ee4000c1e1900 */
[----:B---3--:R0:W1:Y:S02]  /*1f90*/  I2F.F64.U32 R24, R4 ;  /* 0x0000000400187312 */ /* 0x0080640000201800 */
.L_x_2276:
[----:B------:R-:W-:-:S07]  /*1fa0*/  VIADD R26, R26, 0x80 ;  /* 0x000000801a1a7836 */ /* 0x000fce0000000000 */
.L_x_2270:
[----:B------:R-:W-:Y:S05]  /*1fb0*/  BSYNC B6 ;  /* 0x0000000000067941 */ /* 0x000fea0003800000 */
.L_x_2269:
[----:B------:R-:W-:Y:S01]  /*1fc0*/  ISETP.GE.AND P0, PT, R26, R19, PT ;  /* 0x000000131a00720c */ /* 0x000fe20003f06270 */
[----:B------:R-:W-:Y:S01]  /*1fd0*/  BSSY B6, `(.L_x_2304) ;  /* 0x00000f9000067945 */ /* 0x000fe20003800000 */
[----:B------:R-:W-:Y:S02]  /*1fe0*/  CS2R R22, SRZ ;  /* 0x0000000000167805 */ /* 0x000fe4000001ff00 */
[----:B------:R-:W-:-:S09]  /*1ff0*/  CS2R R16, SRZ ;  /* 0x0000000000107805 */ /* 0x000fd2000001ff00 */
[----:B------:R-:W-:Y:S05]  /*2000*/  @P0 BRA `(.L_x_2305) ;  /* 0x0000000c00d40947 */ /* 0x000fea0003800000 */
[----:B01----:R-:W0:Y:S01]  /*2010*/  LDC.64 R4, c[0x0][0x220] ;  /* 0x00008800ff047b82 */ /* 0x003e220000000a00 */
[----:B---3--:R-:W-:Y:S01]  /*2020*/  IMAD R0, R18, 0x200, R26 ;  /* 0x0000020012007824 */ /* 0x008fe200078e021a */
        /* <DEDUP_REMOVED lines=19> */
.L_x_2309:
[----:B------:R-:W3:Y:S02]  /*2160*/  LDG.E.U8 R4, desc[UR36][R4.64] ;  /* 0x0000002404047981 */ /* 0x000ee4000c1e1100 */
[----:B---3--:R0:W1:Y:S01]  /*2170*/  I2F.F64.U16 R16, R4 ;  /* 0x0000000400107312 */ /* 0x0080620000101800 */
[----:B------:R-:W-:Y:S05]  /*2180*/  BRA `(.L_x_2311) ;  /* 0x0000000c00707947 */ /* 0x000fea0003800000 */
.L_x_2308:
        /* <DEDUP_REMOVED lines=9> */
.L_x_2313:
[----:B------:R-:W3:Y:S02]  /*2220*/  LDG.E R4, desc[UR36][R4.64] ;  /* 0x0000002404047981 */ /* 0x000ee4000c1e1900 */
[----:B---3--:R0:W1:Y:S01]  /*2230*/  I2F.F64 R16, R4 ;  /* 0x0000000400107312 */ /* 0x0080620000201c00 */
[----:B------:R-:W-:Y:S05]  /*2240*/  BRA `(.L_x_2311) ;  /* 0x0000000c00407947 */ /* 0x000fea0003800000 */
.L_x_2312:
[----:B------:R-:W3:Y:S02]  /*2250*/  LDG.E.U16 R4, desc[UR36][R4.64] ;  /* 0x0000002404047981 */ /* 0x000ee4000c1e1500 */
[----:B---3--:R0:W1:Y:S01]  /*2260*/  I2F.F64.S16 R16, R4 ;  /* 0x0000000400107312 */ /* 0x0080620000101c00 */
[----:B------:R-:W-:Y:S05]  /*2270*/  BRA `(.L_x_2311) ;  /* 0x0000000c00347947 */ /* 0x000fea0003800000 */
.L_x_2307:
        /* <DEDUP_REMOVED lines=10> */
.L_x_2315:
[----:B------:R-:W3:Y:S02]  /*2320*/  LDG.E.U16 R0, desc[UR36][R4.64] ;  /* 0x0000002404007981 */ /* 0x000ee4000c1e1500 */
[----:B---3--:R-:W-:-:S05]  /*2330*/  HADD2.F32 R0, -RZ, R0.H0_H0 ;  /* 0x20000000ff007230 */ /* 0x008fca0000004100 */
[----:B------:R-:W-:-:S04]  /*2340*/  FMUL.FTZ R0, R0, 1 ;  /* 0x3f80000000007820 */ /* 0x000fc80000410000 */
[----:B------:R0:W1:Y:S01]  /*2350*/  F2F.F64.F32 R16, R0 ;  /* 0x0000000000107310 */ /* 0x0000620000201800 */
[----:B------:R-:W-:Y:S05]  /*2360*/  BRA `(.L_x_2311) ;  /* 0x0000000800f87947 */ /* 0x000fea0003800000 */
.L_x_2314:
        /* <DEDUP_REMOVED lines=10> */
.L_x_2317:
[----:B------:R-:W3:Y:S02]  /*2410*/  LDG.E.U16 R4, desc[UR36][R4.64] ;  /* 0x0000002404047981 */ /* 0x000ee4000c1e1500 */
[----:B---3--:R-:W-:-:S05]  /*2420*/  HADD2.F32 R0, -RZ, R4.H0_H0 ;  /* 0x20000004ff007230 */ /* 0x008fca0000004100 */
[----:B------:R-:W-:-:S04]  /*2430*/  FMUL.FTZ R0, R0, 1 ;  /* 0x3f80000000007820 */ /* 0x000fc80000410000 */
[----:B------:R0:W1:Y:S01]  /*2440*/  F2F.F64.F32 R16, R0 ;  /* 0x0000000000107310 */ /* 0x0000620000201800 */
[----:B------:R-:W-:Y:S05]  /*2450*/  BRA `(.L_x_2311) ;  /* 0x0000000800bc7947 */ /* 0x000fea0003800000 */
.L_x_2316:
[----:B------:R0:W5:Y:S01]  /*2460*/  LDG.E.64 R16, desc[UR36][R4.64] ;  /* 0x0000002404107981 */ /* 0x000162000c1e1b00 */
[----:B------:R-:W-:Y:S05]  /*2470*/  BRA `(.L_x_2311) ;  /* 0x0000000800b47947 */ /* 0x000fea0003800000 */
.L_x_2306:
        /* <DEDUP_REMOVED lines=13> */
.L_x_2320:
[----:B------:R0:W5:Y:S01]  /*2550*/  LDG.E.64 R16, desc[UR36][R4.64] ;  /* 0x0000002404107981 */ /* 0x000162000c1e1b00 */
[----:B------:R-:W-:Y:S05]  /*2560*/  BRA `(.L_x_2311) ;  /* 0x0000000800787947 */ /* 0x000fea0003800000 */
.L_x_2319:
        /* <DEDUP_REMOVED lines=28> */
.L_x_2322:
        /* <DEDUP_REMOVED lines=15> */
.L_x_2321:
[----:B------:R-:W3:Y:S02]  /*2820*/  LDG.E.U16 R0, desc[UR36][R4.64] ;  /* 0x0000002404007981 */ /* 0x000ee4000c1e1500 */
[----:B---3--:R-:W-:-:S04]  /*2830*/  IMAD.U32 R0, R0, 0x10000, RZ ;  /* 0x0001000000007824 */ /* 0x008fc800078e00ff */
[----:B------:R-:W-:-:S04]  /*2840*/  FMUL.FTZ R0, R0, 1 ;  /* 0x3f80000000007820 */ /* 0x000fc80000410000 */
[----:B------:R0:W1:Y:S01]  /*2850*/  F2F.F64.F32 R16, R0 ;  /* 0x0000000000107310 */ /* 0x0000620000201800 */
[----:B------:R-:W-:Y:S05]  /*2860*/  BRA `(.L_x_2311) ;  /* 0x0000000400b87947 */ /* 0x000fea0003800000 */
.L_x_2318:
        /* <DEDUP_REMOVED lines=11> */
.L_x_2325:
        /* <DEDUP_REMOVED lines=21> */
.L_x_2329:
[----:B------:R-:W-:Y:S05]  /*2a70*/  BSYNC B1 ;  /* 0x0000000000017941 */ /* 0x000fea0003800000 */
.L_x_2328:
[----:B------:R-:W-:Y:S01]  /*2a80*/  LEA R5, R0, 0x3b800000, 0x17 ;  /* 0x3b80000000057811 */ /* 0x000fe200078eb8ff */
[----:B------:R-:W-:-:S05]  /*2a90*/  IMAD.SHL.U32 R0, R3, 0x100000, RZ ;  /* 0x0010000003007824 */ /* 0x000fca00078e00ff */
[----:B------:R-:W-:-:S07]  /*2aa0*/  LOP3.LUT R0, R5, R0, R6, 0xfe, !PT ;  /* 0x0000000005007212 */ /* 0x000fce00078efe06 */
.L_x_2327:
[----:B------:R-:W-:Y:S05]  /*2ab0*/  BSYNC B0 ;  /* 0x0000000000007941 */ /* 0x000fea0003800000 */
.L_x_2326:
[----:B------:R-:W-:-:S04]  /*2ac0*/  FMUL.FTZ R0, R0, 1 ;  /* 0x3f80000000007820 */ /* 0x000fc80000410000 */
[----:B------:R3:W0:Y:S01]  /*2ad0*/  F2F.F64.F32 R16, R0 ;  /* 0x0000000000107310 */ /* 0x0006220000201800 */
[----:B------:R-:W-:Y:S05]  /*2ae0*/  BRA `(.L_x_2311) ;  /* 0x0000000400187947 */ /* 0x000fea0003800000 */
.L_x_2324:
        /* <DEDUP_REMOVED lines=21> */
.L_x_2333:
[----:B------:R-:W-:Y:S05]  /*2c40*/  BSYNC B1 ;  /* 0x0000000000017941 */ /* 0x000fea0003800000 */
.L_x_2332:
[----:B------:R-:W-:Y:S01]  /*2c50*/  LEA R5, R0, 0x37800000, 0x17 ;  /* 0x3780000000057811 */ /* 0x000fe200078eb8ff */
[----:B------:R-:W-:-:S05]  /*2c60*/  IMAD.SHL.U32 R0, R3, 0x200000, RZ ;  /* 0x0020000003007824 */ /* 0x000fca00078e00ff */
[----:B------:R-:W-:-:S07]  /*2c70*/  LOP3.LUT R0, R5, R0, R6, 0xfe, !PT ;  /* 0x0000000005007212 */ /* 0x000fce00078efe06 */
.L_x_2331:
[----:B------:R-:W-:Y:S05]  /*2c80*/  BSYNC B0 ;  /* 0x0000000000007941 */ /* 0x000fea0003800000 */
.L_x_2330:
[----:B------:R-:W-:-:S04]  /*2c90*/  FMUL.FTZ R0, R0, 1 ;  /* 0x3f80000000007820 */ /* 0x000fc80000410000 */
[----:B------:R0:W1:Y:S01]  /*2ca0*/  F2F.F64.F32 R16, R0 ;  /* 0x0000000000107310 */ /* 0x0000620000201800 */
[----:B------:R-:W-:Y:S05]  /*2cb0*/  BRA `(.L_x_2311) ;  /* 0x0000000000a47947 */ /* 0x000fea0003800000 */
.L_x_2323:
        /* <DEDUP_REMOVED lines=14> */
.L_x_2337:
[----:B------:R-:W-:Y:S05]  /*2da0*/  BSYNC B0 ;  /* 0x0000000000007941 */ /* 0x000fea0003800000 */
.L_x_2336:
[----:B------:R-:W-:-:S04]  /*2db0*/  FMUL.FTZ R0, R0, 1 ;  /* 0x3f80000000007820 */ /* 0x000fc80000410000 */
[----:B------:R0:W1:Y:S01]  /*2dc0*/  F2F.F64.F32 R16, R0 ;  /* 0x0000000000107310 */ /* 0x0000620000201800 */
[----:B------:R-:W-:Y:S05]  /*2dd0*/  BRA `(.L_x_2311) ;  /* 0x00000000005c7947 */ /* 0x000fea0003800000 */
.L_x_2310:
        /* <DEDUP_REMOVED lines=16> */
.L_x_2338:
[----:B------:R-:W-:Y:S01]  /*2ee0*/  CS2R R16, SRZ ;  /* 0x0000000000107805 */ /* 0x000fe2000001ff00 */
[----:B------:R-:W-:Y:S06]  /*2ef0*/  BRA `(.L_x_2311) ;  /* 0x0000000000147947 */ /* 0x000fec0003800000 */
.L_x_2335:
[----:B------:R-:W3:Y:S02]  /*2f00*/  LDG.E.64 R16, desc[UR36][R4.64] ;  /* 0x0000002404107981 */ /* 0x000ee4000c1e1b00 */
[----:B---3--:R-:W0:Y:S01]  /*2f10*/  I2F.F64.U64 R16, R16 ;  /* 0x0000001000107312 */ /* 0x008e220000301800 */
[----:B------:R-:W-:Y:S05]  /*2f20*/  BRA `(.L_x_2311) ;  /* 0x0000000000087947 */ /* 0x000fea0003800000 */
.L_x_2334:
[----:B------:R-:W3:Y:S02]  /*2f30*/  LDG.E R4, desc[UR36][R4.64] ;  /* 0x0000002404047981 */ /* 0x000ee4000c1e1900 */
[----:B---3--:R0:W1:Y:S02]  /*2f40*/  I2F.F64.U32 R16, R4 ;  /* 0x0000000400107312 */ /* 0x0080640000201800 */
.L_x_2311:
[----:B------:R-:W-:-:S07]  /*2f50*/  VIADD R26, R26, 0x80 ;  /* 0x000000801a1a7836 */ /* 0x000fce0000000000 */
.L_x_2305:
[----:B------:R-:W-:Y:S05]  /*2f60*/  BSYNC B6 ;  /* 0x0000000000067941 */ /* 0x000fea0003800000 */
.L_x_2304:
[----:B------:R-:W-:Y:S01]  /*2f70*/  ISETP.GE.AND P0, PT, R26, R19, PT ;  /* 0x000000131a00720c */ /* 0x000fe20003f06270 */
[----:B------:R-:W-:-:S12]  /*2f80*/  BSSY B6, `(.L_x_2339) ;  /* 0x00000f4000067945 */ /* 0x000fd80003800000 */
[----:B------:R-:W-:Y:S05]  /*2f90*/  @P0 BRA `(.L_x_2340) ;  /* 0x0000000c00c80947 */ /* 0x000fea0003800000 */
[----:B01----:R-:W0:Y:S01]  /*2fa0*/  LDC.64 R4, c[0x0][0x220] ;  /* 0x00008800ff047b82 */ /* 0x003e220000000a00 */
[----:B---3--:R-:W-:Y:S01]  /*2fb0*/  PRMT R0, R2, 0x9910, RZ ;  /* 0x0000991002007816 */ /* 0x008fe200000000ff */
        /* <DEDUP_REMOVED lines=18> */
.L_x_2344:
[----:B------:R-:W3:Y:S02]  /*30e0*/  LDG.E.U8 R4, desc[UR36][R4.64] ;  /* 0x0000002404047981 */ /* 0x000ee4000c1e1100 */
[----:B---3--:R0:W1:Y:S01]  /*30f0*/  I2F.F64.U16 R22, R4 ;  /* 0x0000000400167312 */ /* 0x0080620000101800 */
[----:B------:R-:W-:Y:S05]  /*3100*/  BRA `(.L_x_2340) ;  /* 0x0000000c006c7947 */ /* 0x000fea0003800000 */
.L_x_2343:
        /* <DEDUP_REMOVED lines=9> */
.L_x_2347:
[----:B------:R-:W3:Y:S02]  /*31a0*/  LDG.E R4, desc[UR36][R4.64] ;  /* 0x0000002404047981 */ /* 0x000ee4000c1e1900 */
[----:B---3--:R0:W1:Y:S01]  /*31b0*/  I2F.F64 R22, R4 ;  /* 0x0000000400167312 */ /* 0x0080620000201c00 */
[----:B------:R-:W-:Y:S05]  /*31c0*/  BRA `(.L_x_2340) ;  /* 0x0000000c003c7947 */ /* 0x000fea0003800000 */
.L_x_2346:
[----:B------:R-:W3:Y:S02]  /*31d0*/  LDG.E.U16 R4, desc[UR36][R4.64] ;  /* 0x0000002404047981 */ /* 0x000ee4000c1e1500 */
[----:B---3--:R0:W1:Y:S01]  /*31e0*/  I2F.F64.S16 R22, R4 ;  /* 0x0000000400167312 */ /* 0x0080620000101c00 */
[----:B------:R-:W-:Y:S05]  /*31f0*/  BRA `(.L_x_2340) ;  /* 0x0000000c00307947 */ /* 0x000fea0003800000 */
.L_x_2342:
        /* <DEDUP_REMOVED lines=10> */
.L_x_2349:
[----:B------:R-:W3:Y:S02]  /*32a0*/  LDG.E.U16 R0, desc[UR36][R4.64] ;  /* 0x0000002404007981 */ /* 0x000ee4000c1e1500 */
[----:B---3--:R-:W-:-:S05]  /*32b0*/  HADD2.F32 R0, -RZ, R0.H0_H0 ;  /* 0x20000000ff007230 */ /* 0x008fca0000004100 */
[----:B------:R-:W-:-:S04]  /*32c0*/  FMUL.FTZ R0, R0, 1 ;  /* 0x3f80000000007820 */ /* 0x000fc80000410000 */
[----:B------:R0:W1:Y:S01]  /*32d0*/  F2F.F64.F32 R22, R0 ;  /* 0x0000000000167310 */ /* 0x0000620000201800 */
[----:B------:R-:W-:Y:S05]  /*32e0*/  BRA `(.L_x_2340) ;  /* 0x0000000800f47947 */ /* 0x000fea0003800000 */
.L_x_2348:
        /* <DEDUP_REMOVED lines=10> */
.L_x_2351:
[----:B------:R-:W3:Y:S02]  /*3390*/  LDG.E.U16 R4, desc[UR36][R4.64] ;  /* 0x0000002404047981 */ /* 0x000ee4000c1e1500 */
[----:B---3--:R-:W-:-:S05]  /*33a0*/  HADD2.F32 R0, -RZ, R4.H0_H0 ;  /* 0x20000004ff007230 */ /* 0x008fca0000004100 */
[----:B------:R-:W-:-:S04]  /*33b0*/  FMUL.FTZ R0, R0, 1 ;  /* 0x3f80000000007820 */ /* 0x000fc80000410000 */
[----:B------:R0:W1:Y:S01]  /*33c0*/  F2F.F64.F32 R22, R0 ;  /* 0x0000000000167310 */ /* 0x0000620000201800 */
[----:B------:R-:W-:Y:S05]  /*33d0*/  BRA `(.L_x_2340) ;  /* 0x0000000800b87947 */ /* 0x000fea0003800000 */
.L_x_2350:
[----:B------:R0:W5:Y:S01]  /*33e0*/  LDG.E.64 R22, desc[UR36][R4.64] ;  /* 0x0000002404167981 */ /* 0x000162000c1e1b00 */
[----:B------:R-:W-:Y:S05]  /*33f0*/  BRA `(.L_x_2340) ;  /* 0x0000000800b07947 */ /* 0x000fea0003800000 */
.L_x_2341:
        /* <DEDUP_REMOVED lines=13> */
.L_x_2354:
[----:B------:R0:W5:Y:S01]  /*34d0*/  LDG.E.64 R22, desc[UR36][R4.64] ;  /* 0x0000002404167981 */ /* 0x000162000c1e1b00 */
[----:B------:R-:W-:Y:S05]  /*34e0*/  BRA `(.L_x_2340) ;  /* 0x0000000800747947 */ /* 0x000fea0003800000 */
.L_x_2353:
        /* <DEDUP_REMOVED lines=25> */
[----:B------:R-:W-:-:S04]  /*3680*/  FMUL.FTZ R3, R3, 1 ;  /* 0x3f80000003037820 */ /* 0x000fc80000410000 */
[----:B------:R0:W1:Y:S01]  /*3690*/  F2F.F64.F32 R22, R3 ;  /* 0x0000000300167310 */ /* 0x0000620000201800 */
[----:B------:R-:W-:Y:S05]  /*36a0*/  BRA `(.L_x_2340) ;  /* 0x0000000800047947 */ /* 0x000fea0003800000 */
.L_x_2356:
[----:B------:R-:W3:Y:S02]  /*36b0*/  LDG.E.U8 R3, desc[UR36][R4.64] ;  /* 0x0000002404037981 */ /* 0x000ee4000c1e1100 */
[----:B---3--:R-:W-:-:S05]  /*36c0*/  IMAD.SHL.U32 R0, R3, 0x2000000, RZ ;  /* 0x0200000003007824 */ /* 0x008fca00078e00ff */
        /* <DEDUP_REMOVED lines=10> */
[----:B------:R-:W-:-:S04]  /*3770*/  FMUL.FTZ R2, R2, 1 ;  /* 0x3f80000002027820 */ /* 0x000fc80000410000 */
[----:B------:R0:W1:Y:S01]  /*3780*/  F2F.F64.F32 R22, R2 ;  /* 0x0000000200167310 */ /* 0x0000620000201800 */
[----:B------:R-:W-:Y:S05]  /*3790*/  BRA `(.L_x_2340) ;  /* 0x0000000400c87947 */ /* 0x000fea0003800000 */
.L_x_2355:
[----:B------:R-:W3:Y:S02]  /*37a0*/  LDG.E.U16 R0, desc[UR36][R4.64] ;  /* 0x0000002404007981 */ /* 0x000ee4000c1e1500 */
[----:B---3--:R-:W-:-:S04]  /*37b0*/  IMAD.U32 R0, R0, 0x10000, RZ ;  /* 0x0001000000007824 */ /* 0x008fc800078e00ff */
[----:B------:R-:W-:-:S04]  /*37c0*/  FMUL.FTZ R0, R0, 1 ;  /* 0x3f80000000007820 */ /* 0x000fc80000410000 */
[----:B------:R0:W1:Y:S01]  /*37d0*/  F2F.F64.F32 R22, R0 ;  /* 0x0000000000167310 */ /* 0x0000620000201800 */
[----:B------:R-:W-:Y:S05]  /*37e0*/  BRA `(.L_x_2340) ;  /* 0x0000000400b47947 */ /* 0x000fea0003800000 */
.L_x_2352:
        /* <DEDUP_REMOVED lines=11> */
.L_x_2359:
        /* <DEDUP_REMOVED lines=21> */
.L_x_2363:
[----:B------:R-:W-:Y:S05]  /*39f0*/  BSYNC B1 ;  /* 0x0000000000017941 */ /* 0x000fea0003800000 */
.L_x_2362:
[----:B------:R-:W-:Y:S01]  /*3a00*/  LEA R3, R0, 0x3b800000, 0x17 ;  /* 0x3b80000000037811 */ /* 0x000fe200078eb8ff */
[----:B------:R-:W-:-:S05]  /*3a10*/  IMAD.SHL.U32 R0, R2, 0x100000, RZ ;  /* 0x0010000002007824 */ /* 0x000fca00078e00ff */
[----:B------:R-:W-:-:S07]  /*3a20*/  LOP3.LUT R0, R3, R0, R4, 0xfe, !PT ;  /* 0x0000000003007212 */ /* 0x000fce00078efe04 */
.L_x_2361:
[----:B------:R-:W-:Y:S05]  /*3a30*/  BSYNC B0 ;  /* 0x0000000000007941 */ /* 0x000fea0003800000 */
.L_x_2360:
[----:B------:R-:W-:-:S04]  /*3a40*/  FMUL.FTZ R0, R0, 1 ;  /* 0x3f80000000007820 */ /* 0x000fc80000410000 */
[----:B------:R0:W1:Y:S01]  /*3a50*/  F2F.F64.F32 R22, R0 ;  /* 0x0000000000167310 */ /* 0x0000620000201800 */
[----:B------:R-:W-:Y:S05]  /*3a60*/  BRA `(.L_x_2340) ;  /* 0x0000000400147947 */ /* 0x000fea0003800000 */
.L_x_2358:
        /* <DEDUP_REMOVED lines=21> */
.L_x_2367:
[----:B------:R-:W-:Y:S05]  /*3bc0*/  BSYNC B1 ;  /* 0x0000000000017941 */ /* 0x000fea0003800000 */
.L_x_2366:
[----:B------:R-:W-:Y:S01]  /*3bd0*/  LEA R3, R0, 0x37800000, 0x17 ;  /* 0x3780000000037811 */ /* 0x000fe200078eb8ff */
[----:B------:R-:W-:-:S05]  /*3be0*/  IMAD.SHL.U32 R0, R2, 0x200000, RZ ;  /* 0x0020000002007824 */ /* 0x000fca00078e00ff */
[----:B------:R-:W-:-:S07]  /*3bf0*/  LOP3.LUT R0, R3, R0, R4, 0xfe, !PT ;  /* 0x0000000003007212 */ /* 0x000fce00078efe04 */
.L_x_2365:
[----:B------:R-:W-:Y:S05]  /*3c00*/  BSYNC B0 ;  /* 0x0000000000007941 */ /* 0x000fea0003800000 */
.L_x_2364:
[----:B------:R-:W-:-:S04]  /*3c10*/  FMUL.FTZ R0, R0, 1 ;  /* 0x3f80000000007820 */ /* 0x000fc80000410000 */
[----:B------:R0:W1:Y:S01]  /*3c20*/  F2F.F64.F32 R22, R0 ;  /* 0x0000000000167310 */ /* 0x0000620000201800 */
[----:B------:R-:W-:Y:S05]  /*3c30*/  BRA `(.L_x_2340) ;  /* 0x0000000000a07947 */ /* 0x000fea0003800000 */
.L_x_2357:
        /* <DEDUP_REMOVED lines=14> */
.L_x_2371:
[----:B------:R-:W-:Y:S05]  /*3d20*/  BSYNC B0 ;  /* 0x0000000000007941 */ /* 0x000fea0003800000 */
.L_x_2370:
[----:B------:R-:W-:-:S04]  /*3d30*/  FMUL.FTZ R0, R0, 1 ;  /* 0x3f80000000007820 */ /* 0x000fc80000410000 */
[----:B------:R0:W1:Y:S01]  /*3d40*/  F2F.F64.F32 R22, R0 ;  /* 0x0000000000167310 */ /* 0x0000620000201800 */
[----:B------:R-:W-:Y:S05]  /*3d50*/  BRA `(.L_x_2340) ;  /* 0x0000000000587947 */ /* 0x000fea0003800000 */
.L_x_2345:
        /* <DEDUP_REMOVED lines=16> */
.L_x_2372:
[----:B------:R-:W-:Y:S05]  /*3e60*/  BRA `(.L_x_2340) ;  /* 0x0000000000147947 */ /* 0x000fea0003800000 */
.L_x_2369:
[----:B------:R-:W3:Y:S02]  /*3e70*/  LDG.E.64 R22, desc[UR36][R4.64] ;  /* 0x0000002404167981 */ /* 0x000ee4000c1e1b00 */
[----:B---3--:R-:W0:Y:S01]  /*3e80*/  I2F.F64.U64 R22, R22 ;  /* 0x0000001600167312 */ /* 0x008e220000301800 */
[----:B------:R-:W-:Y:S05]  /*3e90*/  BRA `(.L_x_2340) ;  /* 0x0000000000087947 */ /* 0x000fea0003800000 */
.L_x_2368:
[----:B------:R-:W3:Y:S02]  /*3ea0*/  LDG.E R4, desc[UR36][R4.64] ;  /* 0x0000002404047981 */ /* 0x000ee4000c1e1900 */
[----:B---3--:R0:W1:Y:S02]  /*3eb0*/  I2F.F64.U32 R22, R4 ;  /* 0x0000000400167312 */ /* 0x0080640000201800 */
.L_x_2340:
[----:B------:R-:W-:Y:S05]  /*3ec0*/  BSYNC B6 ;  /* 0x0000000000067941 */ /* 0x000fea0003800000 */
.L_x_2339:
[----:B0--3--:R-:W0:Y:S01]  /*3ed0*/  S2R R0, SR_TID.X ;  /* 0x0000000000007919 */ /* 0x009e220000002100 */
[----:B------:R-:W-:Y:S01]  /*3ee0*/  BSSY B0, `(.L_x_2373) ;  /* 0x0000082000007945 */ /* 0x000fe20003800000 */
[----:B0-----:R-:W-:-:S13]  /*3ef0*/  ISETP.GE.AND P0, PT, R0, R19, PT ;  /* 0x000000130000720c */ /* 0x001fda0003f06270 */
[----:B------:R-:W-:Y:S05]  /*3f00*/  @P0 BRA `(.L_x_2374) ;  /* 0x0000000400fc0947 */ /* 0x000fea0003800000 */
[----:B-12-45:R-:W-:-:S10]  /*3f10*/  DADD R2, -RZ, |R28| ;  /* 0x00000000ff027229 */ /* 0x036fd4000000051c */
        /* <DEDUP_REMOVED lines=9> */
[----:B------:R-:W-:Y:S01]  /*3fb0*/  UMOV UR5, 0x3ec715b3 ;  /* 0x3ec715b300057882 */ /* 0x000fe20000000000 */
[----:B------:R-:W-:-:S04]  /*3fc0*/  IMAD.MOV.U32 R8, RZ, RZ, RZ ;  /* 0x000000ffff087224 */ /* 0x000fc800078e00ff */
[----:B------:R-:W-:Y:S01]  /*3fd0*/  DFMA R4, R2, UR4, -R4 ;  /* 0x0000000402047c2b */ /* 0x000fe20008000804 */
[----:B------:R-:W-:Y:S01]  /*3fe0*/  UMOV UR4, 0x8efcd9b8 ;  /* 0x8efcd9b800047882 */ /* 0x000fe20000000000 */
[----:B------:R-:W-:-:S06]  /*3ff0*/  UMOV UR5, 0x3ed9a9b8 ;  /* 0x3ed9a9b800057882 */ /* 0x000fcc0000000000 */
[----:B------:R-:W-:Y:S01]  /*4000*/  DFMA R4, R2, R4, UR4 ;  /* 0x0000000402047e2b */ /* 0x000fe20008000004 */
[----:B------:R-:W-:Y:S01]  /*4010*/  UMOV UR4, 0xa8a0c4c3 ;  /* 0xa8a0c4c300047882 */ /* 0x000fe20000000000 */
[----:B------:R-:W-:-:S06]  /*4020*/  UMOV UR5, 0x3edd0f40 ;  /* 0x3edd0f4000057882 */ /* 0x000fcc0000000000 */
[C---:B------:R-:W-:Y:S01]  /*4030*/  DFMA R6, R2.reuse, R4, UR4 ;  /* 0x0000000402067e2b */ /* 0x040fe20008000004 */
[----:B------:R-:W-:Y:S01]  /*4040*/  UMOV UR4, 0xfa9e0e1f ;  /* 0xfa9e0e1f00047882 */ /* 0x000fe20000000000 */
[----:B------:R-:W-:Y:S01]  /*4050*/  UMOV UR5, 0x3ef46d4c ;  /* 0x3ef46d4c00057882 */ /* 0x000fe20000000000 */
[----:B------:R-:W-:Y:S02]  /*4060*/  VIADD R5, R3, 0xfff00000 ;  /* 0xfff0000003057836 */ /* 0x000fe40000000000 */
[----:B------:R-:W-:Y:S02]  /*4070*/  IMAD.MOV.U32 R4, RZ, RZ, R2 ;  /* 0x000000ffff047224 */ /* 0x000fe400078e0002 */
[----:B------:R-:W0:Y:S01]  /*4080*/  MUFU.RSQ64H R9, R5 ;  /* 0x0000000500097308 */ /* 0x000e220000001c00 */
        /* <DEDUP_REMOVED lines=13> */
[----:B------:R-:W-:Y:S01]  /*4160*/  DFMA R14, R12, -R12, R4 ;  /* 0x8000000c0c0e722b */ /* 0x000fe20000000004 */
[----:B------:R-:W-:Y:S02]  /*4170*/  VIADD R7, R9, 0xfff00000 ;  /* 0xfff0000009077836 */ /* 0x000fe40000000000 */
[----:B------:R-:W-:Y:S02]  /*4180*/  IMAD.MOV.U32 R6, RZ, RZ, RZ ;  /* 0x000000ffff067224 */ /* 0x000fe400078e00ff */
[----:B------:R-:W-:Y:S01]  /*4190*/  DFMA R10, R2, R10, UR4 ;  /* 0x00000004020a7e2b */ /* 0x000fe2000800000a */
[----:B------:R-:W-:Y:S01]  /*41a0*/  UMOV UR4, 0xc62b05a2 ;  /* 0xc62b05a200047882 */ /* 0x000fe20000000000 */
[----:B------:R-:W-:-:S02]  /*41b0*/  UMOV UR5, 0x3f5f1c71 ;  /* 0x3f5f1c7100057882 */ /* 0x000fc40000000000 */
        /* <DEDUP_REMOVED lines=19> */
.L_x_2377:
[----:B------:R-:W-:-:S11]  /*42f0*/  DMUL R4, RZ, |R28| ;  /* 0x4000001cff047228 */ /* 0x000fd60000000000 */
.L_x_2378:
[----:B------:R-:W-:Y:S05]  /*4300*/  BSYNC B1 ;  /* 0x0000000000017941 */ /* 0x000fea0003800000 */
.L_x_2376:
        /* <DEDUP_REMOVED lines=11> */
.L_x_2375:
        /* <DEDUP_REMOVED lines=11> */
[----:B------:R-:W-:-:S06]  /*4470*/  UMOV UR5, 0x3f924eaf ;  /* 0x3f924eaf00057882 */ /* 0x000fcc0000000000 */
        /* <DEDUP_REMOVED lines=33> */
[----:B------:R-:W-:Y:S01]  /*4690*/  DFMA R28, R4, |R28|, |R28| ;  /* 0x4000001c041c722b */ /* 0x000fe2000000041c */
[----:B------:R-:W-:Y:S02]  /*46a0*/  @P1 IMAD.MOV.U32 R4, RZ, RZ, 0x33145c07 ;  /* 0x33145c07ff041424 */ /* 0x000fe400078e00ff */
[----:B------:R-:W-:-:S05]  /*46b0*/  @P1 IMAD.MOV.U32 R5, RZ, RZ, 0x3c91a626 ;  /* 0x3c91a626ff051424 */ /* 0x000fca00078e00ff */
[C---:B------:R-:W-:Y:S02]  /*46c0*/  @!P1 DADD R2, R28.reuse, R2 ;  /* 0x000000001c029229 */ /* 0x040fe40000000002 */
[----:B------:R-:W-:-:S08]  /*46d0*/  @P1 DADD R4, R28, -R4 ;  /* 0x000000001c041229 */ /* 0x000fd00000000804 */
[----:B------:R-:W-:Y:S02]  /*46e0*/  @P1 DADD R4, -R4, UR4 ;  /* 0x0000000404041e29 */ /* 0x000fe40008000100 */
[----:B------:R-:W-:-:S11]  /*46f0*/  @!P1 DADD R4, R2, UR4 ;  /* 0x0000000402049e29 */ /* 0x000fd60008000000 */
.L_x_2374:
[----:B------:R-:W-:Y:S05]  /*4700*/  BSYNC B0 ;  /* 0x0000000000007941 */ /* 0x000fea0003800000 */
.L_x_2373:
[----:B------:R-:W-:Y:S01]  /*4710*/  VIADD R26, R0, 0x80 ;  /* 0x00000080001a7836 */ /* 0x000fe20000000000 */
[----:B------:R-:W-:Y:S04]  /*4720*/  BSSY B0, `(.L_x_2379) ;  /* 0x0000082000007945 */ /* 0x000fe80003800000 */
[----:B------:R-:W-:-:S13]  /*4730*/  ISETP.GE.AND P1, PT, R26, R19, PT ;  /* 0x000000131a00720c */ /* 0x000fda0003f26270 */
[----:B------:R-:W-:Y:S05]  /*4740*/  @P1 BRA `(.L_x_2380) ;  /* 0x0000000400fc1947 */ /* 0x000fea0003800000 */
[----:B-1---5:R-:W-:-:S10]  /*4750*/  DADD R2, -RZ, |R24| ;  /* 0x00000000ff027229 */ /* 0x022fd40000000518 */
        /* <DEDUP_REMOVED lines=10> */
[----:B------:R-:W-:Y:S02]  /*4800*/  VIADD R21, R3, 0xfff00000 ;  /* 0xfff0000003157836 */ /* 0x000fe40000000000 */
[----:B------:R-:W-:Y:S02]  /*4810*/  IMAD.MOV.U32 R20, RZ, RZ, R2 ;  /* 0x000000ffff147224 */ /* 0x000fe400078e0002 */
[----:B------:R-:W-:Y:S01]  /*4820*/  DFMA R6, R2, UR4, -R6 ;  /* 0x0000000402067c2b */ /* 0x000fe20008000806 */
[----:B------:R-:W-:Y:S01]  /*4830*/  UMOV UR4, 0x8efcd9b8 ;  /* 0x8efcd9b800047882 */ /* 0x000fe20000000000 */
[----:B------:R-:W-:Y:S01]  /*4840*/  UMOV UR5, 0x3ed9a9b8 ;  /* 0x3ed9a9b800057882 */ /* 0x000fe20000000000 */
[----:B------:R-:W-:-:S05]  /*4850*/  IMAD.MOV.U32 R12, RZ, RZ, RZ ;  /* 0x000000ffff0c7224 */ /* 0x000fca00078e00ff */
        /* <DEDUP_REMOVED lines=17> */
[----:B0-----:R-:W-:Y:S01]  /*4970*/  DMUL R8, R20, R6 ;  /* 0x0000000614087228 */ /* 0x001fe20000000000 */
[----:B------:R-:W-:-:S04]  /*4980*/  VIADD R13, R7, 0xfff00000 ;  /* 0xfff00000070d7836 */ /* 0x000fc80000000000 */
[----:B------:R-:W-:Y:S01]  /*4990*/  DFMA R14, R2, R14, UR4 ;  /* 0x00000004020e7e2b */ /* 0x000fe2000800000e */
[----:B------:R-:W-:Y:S01]  /*49a0*/  UMOV UR4, 0x60009c8f ;  /* 0x60009c8f00047882 */ /* 0x000fe20000000000 */
[----:B------:R-:W-:Y:S01]  /*49b0*/  UMOV UR5, 0x3f46e8ba ;  /* 0x3f46e8ba00057882 */ /* 0x000fe20000000000 */
[----:B------:R-:W-:-:S05]  /*49c0*/  DFMA R10, R8, -R8, R20 ;  /* 0x80000008080a722b */ /* 0x000fca0000000014 */
[----:B------:R-:W-:Y:S01]  /*49d0*/  DFMA R14, R2, R14, UR4 ;  /* 0x00000004020e7e2b */ /* 0x000fe2000800000e */
[----:B------:R-:W-:Y:S01]  /*49e0*/  UMOV UR4, 0xc62b05a2 ;  /* 0xc62b05a200047882 */ /* 0x000fe20000000000 */
[----:B------:R-:W-:Y:S01]  /*49f0*/  UMOV UR5, 0x3f5f1c71 ;  /* 0x3f5f1c7100057882 */ /* 0x000fe20000000000 */
[----:B------:R-:W-:-:S05]  /*4a00*/  DFMA R10, R12, R10, R8 ;  /* 0x0000000a0c0a722b */ /* 0x000fca0000000008 */
[----:B------:R-:W-:Y:S01]  /*4a10*/  DFMA R14, R2, R14, UR4 ;  /* 0x00000004020e7e2b */ /* 0x000fe2000800000e */
[----:B------:R-:W-:Y:S01]  /*4a20*/  UMOV UR4, 0xb6dc9f2c ;  /* 0xb6dc9f2c00047882 */ /* 0x000fe20000000000 */
[----:B------:R-:W-:Y:S01]  /*4a30*/  UMOV UR5, 0x3f76db6d ;  /* 0x3f76db6d00057882 */ /* 0x000fe20000000000 */
[-C--:B------:R-:W-:Y:S02]  /*4a40*/  DFMA R6, R6, -R10.reuse, 1 ;  /* 0x3ff000000606742b */ /* 0x080fe4000000080a */
[----:B------:R-:W-:-:S03]  /*4a50*/  DFMA R20, R10, -R10, R20 ;  /* 0x8000000a0a14722b */ /* 0x000fc60000000014 */
[----:B------:R-:W-:Y:S01]  /*4a60*/  DFMA R14, R2, R14, UR4 ;  /* 0x00000004020e7e2b */ /* 0x000fe2000800000e */
[----:B------:R-:W-:Y:S01]  /*4a70*/  UMOV UR4, 0x3333329c ;  /* 0x3333329c00047882 */ /* 0x000fe20000000000 */
[----:B------:R-:W-:Y:S01]  /*4a80*/  UMOV UR5, 0x3f933333 ;  /* 0x3f93333300057882 */ /* 0x000fe20000000000 */
[----:B------:R-:W-:-:S05]  /*4a90*/  DFMA R6, R12, R6, R12 ;  /* 0x000000060c06722b */ /* 0x000fca000000000c */
[----:B------:R-:W-:Y:S01]  /*4aa0*/  DFMA R14, R2, R14, UR4 ;  /* 0x00000004020e7e2b */ /* 0x000fe2000800000e */
[----:B------:R-:W-:Y:S01]  /*4ab0*/  UMOV UR4, 0x55555555 ;  /* 0x5555555500047882 */ /* 0x000fe20000000000 */
[----:B------:R-:W-:Y:S01]  /*4ac0*/  UMOV UR5, 0x3fb55555 ;  /* 0x3fb5555500057882 */ /* 0x000fe20000000000 */
[----:B------:R-:W-:-:S05]  /*4ad0*/  DFMA R6, R20, R6, R10 ;  /* 0x000000061406722b */ /* 0x000fca000000000a */
[----:B------:R-:W-:-:S05]  /*4ae0*/  DFMA R14, R2, R14, UR4 ;  /* 0x00000004020e7e2b */ /* 0x000fca000800000e */
[----:B------:R-:W-:-:S03]  /*4af0*/  VIADD R7, R7, 0x100000 ;  /* 0x0010000007077836 */ /* 0x000fc60000000000 */
[----:B------:R-:W-:-:S08]  /*4b00*/  DMUL R14, R2, R14 ;  /* 0x0000000e020e7228 */ /* 0x000fd00000000000 */
[----:B--2-4-:R-:W-:Y:S01]  /*4b10*/  DFMA R28, R6, R14, R6 ;  /* 0x0000000e061c722b */ /* 0x014fe20000000006 */
[----:B------:R-:W-:Y:S10]  /*4b20*/  BRA `(.L_x_2384) ;  /* 0x0000000000047947 */ /* 0x000ff40003800000 */
.L_x_2383:
[----:B--2-4-:R-:W-:-:S11]  /*4b30*/  DMUL R28, RZ, |R24| ;  /* 0x40000018ff1c7228 */ /* 0x014fd60000000000 */
.L_x_2384:
[----:B------:R-:W-:Y:S05]  /*4b40*/  BSYNC B1 ;  /* 0x0000000000017941 */ /* 0x000fea0003800000 */
.L_x_2382:
        /* <DEDUP_REMOVED lines=11> */
.L_x_2381:
        /* <DEDUP_REMOVED lines=12> */
[----:B--2-4-:R-:W-:Y:S02]  /*4cc0*/  @P1 IMAD.MOV.U32 R28, RZ, RZ, 0x33145c07 ;  /* 0x33145c07ff1c1424 */ /* 0x014fe400078e00ff */
        /* <DEDUP_REMOVED lines=39> */
.L_x_2380:
[----:B------:R-:W-:Y:S05]  /*4f40*/  BSYNC B0 ;  /* 0x0000000000007941 */ /* 0x000fea0003800000 */
.L_x_2379:
        /* <DEDUP_REMOVED lines=64> */
[----:B------:R-:W-:Y:S01]  /*5350*/  DFMA R24, R6, R14, R6 ;  /* 0x0000000e0618722b */ /* 0x000fe20000000006 */
[----:B------:R-:W-:Y:S10]  /*5360*/  BRA `(.L_x_2390) ;  /* 0x0000000000047947 */ /* 0x000ff40003800000 */
.L_x_2389:
[----:B------:R-:W-:-:S11]  /*5370*/  DMUL R24, RZ, |R16| ;  /* 0x40000010ff187228 */ /* 0x000fd60000000000 */
.L_x_2390:
[----:B------:R-:W-:Y:S05]  /*5380*/  BSYNC B1 ;  /* 0x0000000000017941 */ /* 0x000fea0003800000 */
.L_x_2388:
        /* <DEDUP_REMOVED lines=11> */
.L_x_2387:
        /* <DEDUP_REMOVED lines=52> */
.L_x_2386:
[----:B------:R-:W-:Y:S05]  /*5780*/  BSYNC B0 ;  /* 0x0000000000007941 */ /* 0x000fea0003800000 */
.L_x_2385:
        /* <DEDUP_REMOVED lines=66> */
.L_x_2395:
[----:B------:R-:W-:-:S11]  /*5bb0*/  DMUL R16, RZ, |R22| ;  /* 0x40000016ff107228 */ /* 0x000fd60000000000 */
.L_x_2396:
[----:B------:R-:W-:Y:S05]  /*5bc0*/  BSYNC B1 ;  /* 0x0000000000017941 */ /* 0x000fea0003800000 */
.L_x_2394:
        /* <DEDUP_REMOVED lines=11> */
.L_x_2393:
        /* <DEDUP_REMOVED lines=52> */
.L_x_2392:
[----:B------:R-:W-:Y:S05]  /*5fc0*/  BSYNC B0 ;  /* 0x0000000000007941 */ /* 0x000fea0003800000 */
.L_x_2391:
[----:B------:R-:W0:Y:S01]  /*5fd0*/  LDC.U8 R2, c[0x0][0x234] ;  /* 0x00008d00ff027b82 */ /* 0x000e220000000000 */
[----:B------:R-:W-:Y:S01]  /*5fe0*/  BSSY B6, `(.L_x_2397) ;  /* 0x000012e000067945 */ /* 0x000fe20003800000 */
[----:B-1---5:R-:W-:-:S03]  /*5ff0*/  IMAD.MOV.U32 R22, RZ, RZ, R0 ;  /* 0x000000ffff167224 */ /* 0x022fc600078e0000 */
[----:B------:R-:W-:Y:S05]  /*6000*/  @P0 BRA `(.L_x_2398) ;  /* 0x0000001000ac0947 */ /* 0x000fea0003800000 */
[----:B------:R-:W1:Y:S01]  /*6010*/  LDC.64 R8, c[0x0][0x218] ;  /* 0x00008600ff087b82 */ /* 0x000e620000000a00 */
[----:B------:R-:W-:Y:S01]  /*6020*/  IMAD R0, R18, 0x200, R0 ;  /* 0x0000020012007824 */ /* 0x000fe200078e0200 */
[----:B0-----:R-:W-:Y:S01]  /*6030*/  PRMT R6, R2, 0x9910, RZ ;  /* 0x0000991002067816 */ /* 0x001fe200000000ff */
[----:B------:R-:W-:Y:S02]  /*6040*/  ULDC UR4, c[0x0][0x238] ;  /* 0x00008e0000047ab9 */ /* 0x000fe40000000800 */
[----:B------:R-:W-:Y:S02]  /*6050*/  IMAD R3, R0, UR4, RZ ;  /* 0x0000000400037c24 */ /* 0x000fe4000f8e02ff */
[----:B------:R-:W-:-:S05]  /*6060*/  IMAD.MOV.U32 R0, RZ, RZ, R6 ;  /* 0x000000ffff007224 */ /* 0x000fca00078e0006 */
[----:B------:R-:W-:Y:S02]  /*6070*/  ISETP.GT.AND P0, PT, R0, 0x9, PT ;  /* 0x000000090000780c */ /* 0x000fe40003f04270 */
[----:B-1----:R-:W-:-:S05]  /*6080*/  IADD3 R8, P1, R3, R8, RZ ;  /* 0x0000000803087210 */ /* 0x002fca0007f3e0ff */
        /* <DEDUP_REMOVED lines=10> */
[----:B------:R-:W0:Y:S01]  /*6130*/  F2I.F64.TRUNC R5, R4 ;  /* 0x0000000400057311 */ /* 0x000e22000030d100 */
[----:B------:R-:W-:Y:S01]  /*6140*/  IMAD.MOV.U32 R22, RZ, RZ, R26 ;  /* 0x000000ffff167224 */ /* 0x000fe200078e001a */
[----:B0-----:R0:W-:Y:S01]  /*6150*/  STG.E.U8 desc[UR36][R8.64], R5 ;  /* 0x0000000508007986 */ /* 0x0011e2000c101124 */
[----:B------:R-:W-:Y:S05]  /*6160*/  BRA `(.L_x_2398) ;  /* 0x0000001000547947 */ /* 0x000fea0003800000 */
.L_x_2402:
[----:B------:R-:W0:Y:S01]  /*6170*/  F2I.S64.F64.TRUNC R4, R4 ;  /* 0x0000000400047311 */ /* 0x000e22000030d900 */
[----:B------:R-:W-:Y:S02]  /*6180*/  IMAD.MOV.U32 R22, RZ, RZ, R26 ;  /* 0x000000ffff167224 */ /* 0x000fe400078e001a */
[----:B0-----:R-:W-:-:S05]  /*6190*/  IMAD.MOV.U32 R3, RZ, RZ, R4 ;  /* 0x000000ffff037224 */ /* 0x001fca00078e0004 */
[----:B------:R0:W-:Y:S01]  /*61a0*/  STG.E.U8 desc[UR36][R8.64], R3 ;  /* 0x0000000308007986 */ /* 0x0001e2000c101124 */
[----:B------:R-:W-:Y:S05]  /*61b0*/  BRA `(.L_x_2398) ;  /* 0x0000001000407947 */ /* 0x000fea0003800000 */
.L_x_2401:
[----:B------:R-:W-:-:S13]  /*61c0*/  ISETP.NE.AND P0, PT, R0, 0x2, PT ;  /* 0x000000020000780c */ /* 0x000fda0003f05270 */
[----:B------:R-:W-:Y:S05]  /*61d0*/  @!P0 BRA `(.L_x_2404) ;  /* 0x0000000000308947 */ /* 0x000fea0003800000 */
[----:B------:R-:W-:-:S13]  /*61e0*/  ISETP.NE.AND P0, PT, R0, 0x3, PT ;  /* 0x000000030000780c */ /* 0x000fda0003f05270 */
[----:B------:R-:W-:Y:S05]  /*61f0*/  @!P0 BRA `(.L_x_2405) ;  /* 0x0000000000188947 */ /* 0x000fea0003800000 */
[----:B------:R-:W-:-:S13]  /*6200*/  ISETP.NE.AND P0, PT, R0, 0x4, PT ;  /* 0x000000040000780c */ /* 0x000fda0003f05270 */
[----:B------:R-:W-:Y:S05]  /*6210*/  @P0 BRA `(.L_x_2403) ;  /* 0x0000000c00c40947 */ /* 0x000fea0003800000 */
[----:B------:R-:W0:Y:S01]  /*6220*/  F2I.S64.F64.TRUNC R4, R4 ;  /* 0x0000000400047311 */ /* 0x000e22000030d900 */
[----:B------:R-:W-:Y:S01]  /*6230*/  IMAD.MOV.U32 R22, RZ, RZ, R26 ;  /* 0x000000ffff167224 */ /* 0x000fe200078e001a */
[----:B0-----:R0:W-:Y:S01]  /*6240*/  STG.E.64 desc[UR36][R8.64], R4 ;  /* 0x0000000408007986 */ /* 0x0011e2000c101b24 */
[----:B------:R-:W-:Y:S05]  /*6250*/  BRA `(.L_x_2398) ;  /* 0x0000001000187947 */ /* 0x000fea0003800000 */
.L_x_2405:
[----:B------:R-:W0:Y:S01]  /*6260*/  F2I.F64.TRUNC R5, R4 ;  /* 0x0000000400057311 */ /* 0x000e22000030d100 */
[----:B------:R-:W-:Y:S01]  /*6270*/  IMAD.MOV.U32 R22, RZ, RZ, R26 ;  /* 0x000000ffff167224 */ /* 0x000fe200078e001a */
[----:B0-----:R0:W-:Y:S01]  /*6280*/  STG.E desc[UR36][R8.64], R5 ;  /* 0x0000000508007986 */ /* 0x0011e2000c101924 */
[----:B------:R-:W-:Y:S05]  /*6290*/  BRA `(.L_x_2398) ;  /* 0x0000001000087947 */ /* 0x000fea0003800000 */
.L_x_2404:
[----:B------:R-:W0:Y:S01]  /*62a0*/  F2I.F64.TRUNC R5, R4 ;  /* 0x0000000400057311 */ /* 0x000e22000030d100 */
[----:B------:R-:W-:Y:S01]  /*62b0*/  IMAD.MOV.U32 R22, RZ, RZ, R26 ;  /* 0x000000ffff167224 */ /* 0x000fe200078e001a */
[----:B0-----:R0:W-:Y:S01]  /*62c0*/  STG.E.U16 desc[UR36][R8.64], R5 ;  /* 0x0000000508007986 */ /* 0x0011e2000c101524 */
[----:B------:R-:W-:Y:S05]  /*62d0*/  BRA `(.L_x_2398) ;  /* 0x0000000c00f87947 */ /* 0x000fea0003800000 */
.L_x_2400:
        /* <DEDUP_REMOVED lines=10> */
[----:B------:R-:W-:-:S13]  /*6380*/  IMAD.MOV.U32 R22, RZ, RZ, R26 ;  /* 0x000000ffff167224 */ /* 0x000fda00078e001a */
[----:B0-----:R-:W-:-:S05]  /*6390*/  @!P0 FMUL R3, R3, 1.175494350822287508e-38 ;  /* 0x0080000003038820 */ /* 0x001fca0000400000 */
[----:B------:R0:W-:Y:S01]  /*63a0*/  STG.E desc[UR36][R8.64], R3 ;  /* 0x0000000308007986 */ /* 0x0001e2000c101924 */
[----:B------:R-:W-:Y:S05]  /*63b0*/  BRA `(.L_x_2398) ;  /* 0x0000000c00c07947 */ /* 0x000fea0003800000 */
.L_x_2407:
[----:B------:R-:W-:Y:S01]  /*63c0*/  UMOV UR4, 0xf0000000 ;  /* 0xf000000000047882 */ /* 0x000fe20000000000 */
[----:B------:R-:W-:Y:S01]  /*63d0*/  UMOV UR5, 0x380fffff ;  /* 0x380fffff00057882 */ /* 0x000fe20000000000 */
[----:B------:R-:W0:Y:S01]  /*63e0*/  F2F.F32.F64 R0, R4 ;  /* 0x0000000400007310 */ /* 0x000e220000301000 */
[----:B------:R-:W-:Y:S01]  /*63f0*/  DSETP.GEU.AND P0, PT, |R4|, UR4, PT ;  /* 0x0000000404007e2a */ /* 0x000fe2000bf0e200 */
[----:B------:R-:W-:-:S13]  /*6400*/  IMAD.MOV.U32 R22, RZ, RZ, R26 ;  /* 0x000000ffff167224 */ /* 0x000fda00078e001a */
[----:B0-----:R-:W-:-:S05]  /*6410*/  @!P0 FMUL R0, R0, 1.175494350822287508e-38 ;  /* 0x0080000000008820 */ /* 0x001fca0000400000 */
[----:B------:R-:W-:-:S05]  /*6420*/  F2FP.F16.F32.PACK_AB R0, RZ, R0 ;  /* 0x00000000ff00723e */ /* 0x000fca00000000ff */
[----:B------:R0:W-:Y:S01]  /*6430*/  STG.E.U16 desc[UR36][R8.64], R0 ;  /* 0x0000000008007986 */ /* 0x0001e2000c101524 */
[----:B------:R-:W-:Y:S05]  /*6440*/  BRA `(.L_x_2398) ;  /* 0x0000000c009c7947 */ /* 0x000fea0003800000 */
.L_x_2406:
        /* <DEDUP_REMOVED lines=10> */
[----:B------:R-:W-:Y:S02]  /*64f0*/  IMAD.MOV.U32 R7, RZ, RZ, RZ ;  /* 0x000000ffff077224 */ /* 0x000fe400078e00ff */
[----:B------:R-:W-:-:S11]  /*6500*/  IMAD.MOV.U32 R22, RZ, RZ, R26 ;  /* 0x000000ffff167224 */ /* 0x000fd600078e001a */
[----:B0-----:R-:W-:-:S05]  /*6510*/  @!P0 FMUL R6, R6, 1.175494350822287508e-38 ;  /* 0x0080000006068820 */ /* 0x001fca0000400000 */
[----:B------:R0:W-:Y:S01]  /*6520*/  STG.E.64 desc[UR36][R8.64], R6 ;  /* 0x0000000608007986 */ /* 0x0001e2000c101b24 */
[----:B------:R-:W-:Y:S05]  /*6530*/  BRA `(.L_x_2398) ;  /* 0x0000000c00607947 */ /* 0x000fea0003800000 */
.L_x_2409:
[----:B------:R-:W-:Y:S01]  /*6540*/  UMOV UR4, 0xf0000000 ;  /* 0xf000000000047882 */ /* 0x000fe20000000000 */
[----:B------:R-:W-:Y:S01]  /*6550*/  UMOV UR5, 0x380fffff ;  /* 0x380fffff00057882 */ /* 0x000fe20000000000 */
[----:B------:R-:W0:Y:S01]  /*6560*/  F2F.F32.F64 R0, R4 ;  /* 0x0000000400007310 */ /* 0x000e220000301000 */
[----:B------:R-:W-:Y:S01]  /*6570*/  DSETP.GEU.AND P0, PT, |R4|, UR4, PT ;  /* 0x0000000404007e2a */ /* 0x000fe2000bf0e200 */
[----:B------:R-:W-:-:S13]  /*6580*/  IMAD.MOV.U32 R22, RZ, RZ, R26 ;  /* 0x000000ffff167224 */ /* 0x000fda00078e001a */
[----:B0-----:R-:W-:-:S05]  /*6590*/  @!P0 FMUL R0, R0, 1.175494350822287508e-38 ;  /* 0x0080000000008820 */ /* 0x001fca0000400000 */
[----:B------:R-:W-:-:S04]  /*65a0*/  F2FP.F16.F32.PACK_AB R3, RZ, R0 ;  /* 0x00000000ff03723e */ /* 0x000fc800000000ff */
[----:B------:R-:W-:-:S05]  /*65b0*/  PRMT R3, R3, 0x5410, RZ ;  /* 0x0000541003037816 */ /* 0x000fca00000000ff */
[----:B------:R0:W-:Y:S01]  /*65c0*/  STG.E desc[UR36][R8.64], R3 ;  /* 0x0000000308007986 */ /* 0x0001e2000c101924 */
[----:B------:R-:W-:Y:S05]  /*65d0*/  BRA `(.L_x_2398) ;  /* 0x0000000c00387947 */ /* 0x000fea0003800000 */
.L_x_2408:
[----:B------:R0:W-:Y:S01]  /*65e0*/  STG.E.64 desc[UR36][R8.64], R4 ;  /* 0x0000000408007986 */ /* 0x0001e2000c101b24 */
[----:B------:R-:W-:Y:S01]  /*65f0*/  IMAD.MOV.U32 R22, RZ, RZ, R26 ;  /* 0x000000ffff167224 */ /* 0x000fe200078e001a */
[----:B------:R-:W-:Y:S06]  /*6600*/  BRA `(.L_x_2398) ;  /* 0x0000000c002c7947 */ /* 0x000fec0003800000 */
.L_x_2399:
        /* <DEDUP_REMOVED lines=8> */
[----:B------:R-:W-:Y:S01]  /*6690*/  DSETP.NEU.AND P0, PT, R4, RZ, PT ;  /* 0x000000ff0400722a */ /* 0x000fe20003f0d000 */
[----:B------:R-:W-:-:S05]  /*66a0*/  IMAD.MOV.U32 R22, RZ, RZ, R26 ;  /* 0x000000ffff167224 */ /* 0x000fca00078e001a */
[----:B------:R-:W-:-:S05]  /*66b0*/  SEL R3, RZ, 0x1, !P0 ;  /* 0x00000001ff037807 */ /* 0x000fca0004000000 */
[----:B------:R0:W-:Y:S01]  /*66c0*/  STG.E.U8 desc[UR36][R8.64], R3 ;  /* 0x0000000308007986 */ /* 0x0001e2000c101124 */
[----:B------:R-:W-:Y:S05]  /*66d0*/  BRA `(.L_x_2398) ;  /* 0x0000000800f87947 */ /* 0x000fea0003800000 */
.L_x_2412:
[----:B------:R-:W-:Y:S01]  /*66e0*/  CS2R R6, SRZ ;  /* 0x0000000000067805 */ /* 0x000fe2000001ff00 */
[----:B------:R-:W-:-:S04]  /*66f0*/  IMAD.MOV.U32 R22, RZ, RZ, R26 ;  /* 0x000000ffff167224 */ /* 0x000fc800078e001a */
[----:B------:R0:W-:Y:S01]  /*6700*/  STG.E.128 desc[UR36][R8.64], R4 ;  /* 0x0000000408007986 */ /* 0x0001e2000c101d24 */
[----:B------:R-:W-:Y:S05]  /*6710*/  BRA `(.L_x_2398) ;  /* 0x0000000800e87947 */ /* 0x000fea0003800000 */
.L_x_2411:
        /* <DEDUP_REMOVED lines=25> */
.L_x_2416:
[----:B------:R-:W-:Y:S05]  /*68b0*/  BSYNC B0 ;  /* 0x0000000000007941 */ /* 0x000fea0003800000 */
.L_x_2415:
[----:B------:R-:W-:Y:S01]  /*68c0*/  LOP3.LUT R7, R0, R7, RZ, 0xfc, !PT ;  /* 0x0000000700077212 */ /* 0x000fe200078efcff */
[----:B------:R-:W-:-:S04]  /*68d0*/  IMAD.MOV.U32 R22, RZ, RZ, R26 ;  /* 0x000000ffff167224 */ /* 0x000fc800078e001a */
[----:B------:R0:W-:Y:S01]  /*68e0*/  STG.E.U8 desc[UR36][R8.64], R7 ;  /* 0x0000000708007986 */ /* 0x0001e2000c101124 */
[----:B------:R-:W-:Y:S05]  /*68f0*/  BRA `(.L_x_2398) ;  /* 0x0000000800707947 */ /* 0x000fea0003800000 */
.L_x_2414:
        /* <DEDUP_REMOVED lines=17> */
.L_x_2418:
[----:B------:R-:W-:Y:S01]  /*6a10*/  IMAD.MOV.U32 R0, RZ, RZ, 0x7f ;  /* 0x0000007fff007424 */ /* 0x000fe200078e00ff */
[----:B------:R-:W-:-:S04]  /*6a20*/  ISETP.GT.U32.AND P0, PT, R3, 0x7f800000, PT ;  /* 0x7f8000000300780c */ /* 0x000fc80003f04070 */
[----:B------:R-:W-:-:S09]  /*6a30*/  SEL R0, R0, 0x7c, P0 ;  /* 0x0000007c00007807 */ /* 0x000fd20000000000 */
.L_x_2419:
[----:B------:R-:W-:Y:S05]  /*6a40*/  BSYNC B0 ;  /* 0x0000000000007941 */ /* 0x000fea0003800000 */
.L_x_2417:
[----:B------:R-:W-:Y:S01]  /*6a50*/  LOP3.LUT R3, R7, 0x80000000, RZ, 0xc0, !PT ;  /* 0x8000000007037812 */ /* 0x000fe200078ec0ff */
[----:B------:R-:W-:-:S03]  /*6a60*/  IMAD.MOV.U32 R22, RZ, RZ, R26 ;  /* 0x000000ffff167224 */ /* 0x000fc600078e001a */
[----:B------:R-:W-:-:S04]  /*6a70*/  SHF.R.U32.HI R3, RZ, 0x18, R3 ;  /* 0x00000018ff037819 */ /* 0x000fc80000011603 */
[----:B------:R-:W-:-:S05]  /*6a80*/  LOP3.LUT R3, R0, R3, RZ, 0xfc, !PT ;  /* 0x0000000300037212 */ /* 0x000fca00078efcff */
[----:B------:R0:W-:Y:S01]  /*6a90*/  STG.E.U8 desc[UR36][R8.64], R3 ;  /* 0x0000000308007986 */ /* 0x0001e2000c101124 */
[----:B------:R-:W-:Y:S05]  /*6aa0*/  BRA `(.L_x_2398) ;  /* 0x0000000800047947 */ /* 0x000fea0003800000 */
.L_x_2413:
[----:B------:R-:W-:Y:S01]  /*6ab0*/  UMOV UR4, 0xf0000000 ;  /* 0xf000000000047882 */ /* 0x000fe20000000000 */
[----:B------:R-:W-:Y:S01]  /*6ac0*/  UMOV UR5, 0x380fffff ;  /* 0x380fffff00057882 */ /* 0x000fe20000000000 */
[----:B------:R-:W0:Y:S01]  /*6ad0*/  F2F.F32.F64 R0, R4 ;  /* 0x0000000400007310 */ /* 0x000e220000301000 */
[----:B------:R-:W-:Y:S01]  /*6ae0*/  DSETP.GEU.AND P0, PT, |R4|, UR4, PT ;  /* 0x0000000404007e2a */ /* 0x000fe2000bf0e200 */
[----:B------:R-:W-:-:S13]  /*6af0*/  IMAD.MOV.U32 R22, RZ, RZ, R26 ;  /* 0x000000ffff167224 */ /* 0x000fda00078e001a */
[----:B0-----:R-:W-:-:S05]  /*6b00*/  @!P0 FMUL R0, R0, 1.175494350822287508e-38 ;  /* 0x0080000000008820 */ /* 0x001fca0000400000 */
[----:B------:R-:W-:-:S05]  /*6b10*/  F2FP.BF16.F32.PACK_AB R0, RZ, R0 ;  /* 0x00000000ff00723e */ /* 0x000fca00000010ff */
[----:B------:R0:W-:Y:S01]  /*6b20*/  STG.E.U16 desc[UR36][R8.64], R0 ;  /* 0x0000000008007986 */ /* 0x0001e2000c101524 */
[----:B------:R-:W-:Y:S05]  /*6b30*/  BRA `(.L_x_2398) ;  /* 0x0000000400e07947 */ /* 0x000fea0003800000 */
.L_x_2410:
        /* <DEDUP_REMOVED lines=8> */
[----:B------:R-:W0:Y:S01]  /*6bc0*/  F2I.U32.F64.TRUNC R5, R4 ;  /* 0x0000000400057311 */ /* 0x000e22000030d000 */
[----:B------:R-:W-:Y:S01]  /*6bd0*/  IMAD.MOV.U32 R22, RZ, RZ, R26 ;  /* 0x000000ffff167224 */ /* 0x000fe200078e001a */
[----:B0-----:R0:W-:Y:S01]  /*6be0*/  STG.E.U16 desc[UR36][R8.64], R5 ;  /* 0x0000000508007986 */ /* 0x0011e2000c101524 */
[----:B------:R-:W-:Y:S05]  /*6bf0*/  BRA `(.L_x_2398) ;  /* 0x0000000400b07947 */ /* 0x000fea0003800000 */
.L_x_2422:
        /* <DEDUP_REMOVED lines=21> */
.L_x_2425:
[----:B------:R-:W-:-:S04]  /*6d50*/  LOP3.LUT R0, R7, 0x80000000, RZ, 0xc0, !PT ;  /* 0x8000000007007812 */ /* 0x000fc800078ec0ff */
[----:B------:R-:W-:-:S04]  /*6d60*/  SHF.R.U32.HI R0, RZ, 0x18, R0 ;  /* 0x00000018ff007819 */ /* 0x000fc80000011600 */
[----:B------:R-:W-:-:S07]  /*6d70*/  LOP3.LUT R0, R3, R0, RZ, 0xfc, !PT ;  /* 0x0000000003007212 */ /* 0x000fce00078efcff */
.L_x_2424:
[----:B------:R-:W-:Y:S05]  /*6d80*/  BSYNC B0 ;  /* 0x0000000000007941 */ /* 0x000fea0003800000 */
.L_x_2423:
[----:B------:R0:W-:Y:S01]  /*6d90*/  STG.E.U8 desc[UR36][R8.64], R0 ;  /* 0x0000000008007986 */ /* 0x0001e2000c101124 */
[----:B------:R-:W-:Y:S01]  /*6da0*/  IMAD.MOV.U32 R22, RZ, RZ, R26 ;  /* 0x000000ffff167224 */ /* 0x000fe200078e001a */
[----:B------:R-:W-:Y:S06]  /*6db0*/  BRA `(.L_x_2398) ;  /* 0x0000000400407947 */ /* 0x000fec0003800000 */
.L_x_2421:
        /* <DEDUP_REMOVED lines=21> */
.L_x_2428:
[----:B------:R-:W-:-:S04]  /*6f10*/  LOP3.LUT R0, R7, 0x80000000, RZ, 0xc0, !PT ;  /* 0x8000000007007812 */ /* 0x000fc800078ec0ff */
[----:B------:R-:W-:-:S04]  /*6f20*/  SHF.R.U32.HI R0, RZ, 0x18, R0 ;  /* 0x00000018ff007819 */ /* 0x000fc80000011600 */
[----:B------:R-:W-:-:S07]  /*6f30*/  LOP3.LUT R0, R3, R0, RZ, 0xfc, !PT ;  /* 0x0000000003007212 */ /* 0x000fce00078efcff */
.L_x_2427:
[----:B------:R-:W-:Y:S05]  /*6f40*/  BSYNC B0 ;  /* 0x0000000000007941 */ /* 0x000fea0003800000 */
.L_x_2426:
[----:B------:R0:W-:Y:S01]  /*6f50*/  STG.E.U8 desc[UR36][R8.64], R0 ;  /* 0x0000000008007986 */ /* 0x0001e2000c101124 */
[----:B------:R-:W-:Y:S01]  /*6f60*/  IMAD.MOV.U32 R22, RZ, RZ, R26 ;  /* 0x000000ffff167224 */ /* 0x000fe200078e001a */
[----:B------:R-:W-:Y:S06]  /*6f70*/  BRA `(.L_x_2398) ;  /* 0x0000000000d07947 */ /* 0x000fec0003800000 */
.L_x_2420:
        /* <DEDUP_REMOVED lines=27> */
.L_x_2403:
        /* <DEDUP_REMOVED lines=15> */
[----:B0-2-4-:R-:W-:Y:S05]  /*7220*/  CALL.ABS.NOINC R14 ;  /* 0x000000000e007343 */ /* 0x015fea0003c00000 */
.L_x_2431:
[----:B------:R-:W-:Y:S01]  /*7230*/  IMAD.MOV.U32 R22, RZ, RZ, R26 ;  /* 0x000000ffff167224 */ /* 0x000fe200078e001a */
[----:B------:R-:W-:Y:S06]  /*7240*/  BRA `(.L_x_2398) ;  /* 0x00000000001c7947 */ /* 0x000fec0003800000 */
.L_x_2430:
[----:B------:R-:W0:Y:S01]  /*7250*/  F2I.U64.F64.TRUNC R4, R4 ;  /* 0x0000000400047311 */ /* 0x000e22000030d800 */
[----:B------:R-:W-:Y:S01]  /*7260*/  IMAD.MOV.U32 R22, RZ, RZ, R26 ;  /* 0x000000ffff167224 */ /* 0x000fe200078e001a */
[----:B0-----:R0:W-:Y:S01]  /*7270*/  STG.E.64 desc[UR36][R8.64], R4 ;  /* 0x0000000408007986 */ /* 0x0011e2000c101b24 */
[----:B------:R-:W-:Y:S05]  /*7280*/  BRA `(.L_x_2398) ;  /* 0x00000000000c7947 */ /* 0x000fea0003800000 */
.L_x_2429:
[----:B------:R-:W0:Y:S01]  /*7290*/  F2I.U32.F64.TRUNC R5, R4 ;  /* 0x0000000400057311 */ /* 0x000e22000030d000 */
[----:B------:R-:W-:Y:S01]  /*72a0*/  IMAD.MOV.U32 R22, RZ, RZ, R26 ;  /* 0x000000ffff167224 */ /* 0x000fe200078e001a */
[----:B0-----:R1:W-:Y:S06]  /*72b0*/  STG.E desc[UR36][R8.64], R5 ;  /* 0x0000000508007986 */ /* 0x0013ec000c101924 */
.L_x_2398:
[----:B------:R-:W-:Y:S05]  /*72c0*/  BSYNC B6 ;  /* 0x0000000000067941 */ /* 0x000fea0003800000 */
.L_x_2397:
[----:B------:R-:W-:Y:S01]  /*72d0*/  ISETP.GE.AND P0, PT, R22, R19, PT ;  /* 0x000000131600720c */ /* 0x000fe20003f06270 */
[----:B------:R-:W-:-:S12]  /*72e0*/  BSSY B6, `(.L_x_2432) ;  /* 0x0000230000067945 */ /* 0x000fd80003800000 */
[----:B------:R-:W-:Y:S05]  /*72f0*/  @P0 BRA `(.L_x_2433) ;  /* 0x0000002000b80947 */ /* 0x000fea0003800000 */
[----:B01----:R-:W0:Y:S01]  /*7300*/  LDC.64 R4, c[0x0][0x218] ;  /* 0x00008600ff047b82 */ /* 0x003e220000000a00 */
[----:B------:R-:W-:Y:S01]  /*7310*/  IMAD R0, R18, 0x200, R22 ;  /* 0x0000020012007824 */ /* 0x000fe200078e0216 */
[----:B------:R-:W-:Y:S01]  /*7320*/  PRMT R6, R2, 0x9910, RZ ;  /* 0x0000991002067816 */ /* 0x000fe200000000ff */
[----:B------:R-:W-:Y:S02]  /*7330*/  ULDC UR4, c[0x0][0x238] ;  /* 0x00008e0000047ab9 */ /* 0x000fe40000000800 */
[----:B---3--:R-:W-:Y:S02]  /*7340*/  IMAD R3, R0, UR4, RZ ;  /* 0x0000000400037c24 */ /* 0x008fe4000f8e02ff */
        /* <DEDUP_REMOVED lines=13> */
[----:B--2-4-:R-:W0:Y:S02]  /*7420*/  F2I.F64.TRUNC R29, R28 ;  /* 0x0000001c001d7311 */ /* 0x014e24000030d100 */
[----:B0-----:R0:W-:Y:S01]  /*7430*/  STG.E.U8 desc[UR36][R4.64], R29 ;  /* 0x0000001d04007986 */ /* 0x0011e2000c101124 */
[----:B------:R-:W-:Y:S05]  /*7440*/  BRA `(.L_x_2439) ;  /* 0x0000001000007947 */ /* 0x000fea0003800000 */
.L_x_2437:
[----:B--2-4-:R-:W0:Y:S02]  /*7450*/  F2I.S64.F64.TRUNC R28, R28 ;  /* 0x0000001c001c7311 */ /* 0x014e24000030d900 */
[----:B0-----:R-:W-:-:S05]  /*7460*/  IMAD.MOV.U32 R3, RZ, RZ, R28 ;  /* 0x000000ffff037224 */ /* 0x001fca00078e001c */
[----:B------:R0:W-:Y:S01]  /*7470*/  STG.E.U8 desc[UR36][R4.64], R3 ;  /* 0x0000000304007986 */ /* 0x0001e2000c101124 */
[----:B------:R-:W-:Y:S05]  /*7480*/  BRA `(.L_x_2439) ;  /* 0x0000000c00f07947 */ /* 0x000fea0003800000 */
.L_x_2436:
[----:B------:R-:W-:-:S13]  /*7490*/  ISETP.NE.AND P0, PT, R0, 0x2, PT ;  /* 0x000000020000780c */ /* 0x000fda0003f05270 */
[----:B------:R-:W-:Y:S05]  /*74a0*/  @!P0 BRA `(.L_x_2440) ;  /* 0x0000000000288947 */ /* 0x000fea0003800000 */
[----:B------:R-:W-:-:S13]  /*74b0*/  ISETP.NE.AND P0, PT, R0, 0x3, PT ;  /* 0x000000030000780c */ /* 0x000fda0003f05270 */
[----:B------:R-:W-:Y:S05]  /*74c0*/  @!P0 BRA `(.L_x_2441) ;  /* 0x0000000000148947 */ /* 0x000fea0003800000 */
[----:B------:R-:W-:-:S13]  /*74d0*/  ISETP.NE.AND P0, PT, R0, 0x4, PT ;  /* 0x000000040000780c */ /* 0x000fda0003f05270 */
[----:B------:R-:W-:Y:S05]  /*74e0*/  @P0 BRA `(.L_x_2438) ;  /* 0x0000000c00800947 */ /* 0x000fea0003800000 */
[----:B--2-4-:R-:W0:Y:S02]  /*74f0*/  F2I.S64.F64.TRUNC R28, R28 ;  /* 0x0000001c001c7311 */ /* 0x014e24000030d900 */
[----:B0-----:R0:W-:Y:S01]  /*7500*/  STG.E.64 desc[UR36][R4.64], R28 ;  /* 0x0000001c04007986 */ /* 0x0011e2000c101b24 */
[----:B------:R-:W-:Y:S05]  /*7510*/  BRA `(.L_x_2439) ;  /* 0x0000000c00cc7947 */ /* 0x000fea0003800000 */
.L_x_2441:
[----:B--2-4-:R-:W0:Y:S02]  /*7520*/  F2I.F64.TRUNC R29, R28 ;  /* 0x0000001c001d7311 */ /* 0x014e24000030d100 */
[----:B0-----:R0:W-:Y:S01]  /*7530*/  STG.E desc[UR36][R4.64], R29 ;  /* 0x0000001d04007986 */ /* 0x0011e2000c101924 */
[----:B------:R-:W-:Y:S05]  /*7540*/  BRA `(.L_x_2439) ;  /* 0x0000000c00c07947 */ /* 0x000fea0003800000 */
.L_x_2440:
[----:B--2-4-:R-:W0:Y:S02]  /*7550*/  F2I.F64.TRUNC R29, R28 ;  /* 0x0000001c001d7311 */ /* 0x014e24000030d100 */
[----:B0-----:R0:W-:Y:S01]  /*7560*/  STG.E.U16 desc[UR36][R4.64], R29 ;  /* 0x0000001d04007986 */ /* 0x0011e2000c101524 */
[----:B------:R-:W-:Y:S05]  /*7570*/  BRA `(.L_x_2439) ;  /* 0x0000000c00b47947 */ /* 0x000fea0003800000 */
.L_x_2435:
        /* <DEDUP_REMOVED lines=8> */
[----:B--2-4-:R-:W0:Y:S01]  /*7600*/  F2F.F32.F64 R3, R28 ;  /* 0x0000001c00037310 */ /* 0x014e220000301000 */
[----:B------:R-:W-:-:S14]  /*7610*/  DSETP.GEU.AND P0, PT, |R28|, UR4, PT ;  /* 0x000000041c007e2a */ /* 0x000fdc000bf0e200 */
[----:B0-----:R-:W-:-:S05]  /*7620*/  @!P0 FMUL R3, R3, 1.175494350822287508e-38 ;  /* 0x0080000003038820 */ /* 0x001fca0000400000 */
[----:B------:R0:W-:Y:S01]  /*7630*/  STG.E desc[UR36][R4.64], R3 ;  /* 0x0000000304007986 */ /* 0x0001e2000c101924 */
[----:B------:R-:W-:Y:S05]  /*7640*/  BRA `(.L_x_2439) ;  /* 0x0000000c00807947 */ /* 0x000fea0003800000 */
.L_x_2443:
[----:B------:R-:W-:Y:S01]  /*7650*/  UMOV UR4, 0xf0000000 ;  /* 0xf000000000047882 */ /* 0x000fe20000000000 */
[----:B------:R-:W-:Y:S01]  /*7660*/  UMOV UR5, 0x380fffff ;  /* 0x380fffff00057882 */ /* 0x000fe20000000000 */
[----:B--2-4-:R-:W0:Y:S01]  /*7670*/  F2F.F32.F64 R0, R28 ;  /* 0x0000001c00007310 */ /* 0x014e220000301000 */
[----:B------:R-:W-:-:S14]  /*7680*/  DSETP.GEU.AND P0, PT, |R28|, UR4, PT ;  /* 0x000000041c007e2a */ /* 0x000fdc000bf0e200 */
[----:B0-----:R-:W-:-:S05]  /*7690*/  @!P0 FMUL R0, R0, 1.175494350822287508e-38 ;  /* 0x0080000000008820 */ /* 0x001fca0000400000 */
[----:B------:R-:W-:-:S05]  /*76a0*/  F2FP.F16.F32.PACK_AB R0, RZ, R0 ;  /* 0x00000000ff00723e */ /* 0x000fca00000000ff */
[----:B------:R0:W-:Y:S01]  /*76b0*/  STG.E.U16 desc[UR36][R4.64], R0 ;  /* 0x0000000004007986 */ /* 0x0001e2000c101524 */
[----:B------:R-:W-:Y:S05]  /*76c0*/  BRA `(.L_x_2439) ;  /* 0x0000000c00607947 */ /* 0x000fea0003800000 */
.L_x_2442:
        /* <DEDUP_REMOVED lines=8> */
[----:B--2-4-:R-:W0:Y:S01]  /*7750*/  F2F.F32.F64 R6, R28 ;  /* 0x0000001c00067310 */ /* 0x014e220000301000 */
[----:B------:R-:W-:Y:S01]  /*7760*/  DSETP.GEU.AND P0, PT, |R28|, UR4, PT ;  /* 0x000000041c007e2a */ /* 0x000fe2000bf0e200 */
[----:B------:R-:W-:-:S13]  /*7770*/  IMAD.MOV.U32 R7, RZ, RZ, RZ ;  /* 0x000000ffff077224 */ /* 0x000fda00078e00ff */
[----:B0-----:R-:W-:-:S05]  /*7780*/  @!P0 FMUL R6, R6, 1.175494350822287508e-38 ;  /* 0x0080000006068820 */ /* 0x001fca0000400000 */
[----:B------:R0:W-:Y:S01]  /*7790*/  STG.E.64 desc[UR36][R4.64], R6 ;  /* 0x0000000604007986 */ /* 0x0001e2000c101b24 */
[----:B------:R-:W-:Y:S05]  /*77a0*/  BRA `(.L_x_2439) ;  /* 0x0000000c00287947 */ /* 0x000fea0003800000 */
.L_x_2445:
[----:B------:R-:W-:Y:S01]  /*77b0*/  UMOV UR4, 0xf0000000 ;  /* 0xf000000000047882 */ /* 0x000fe20000000000 */
[----:B------:R-:W-:Y:S01]  /*77c0*/  UMOV UR5, 0x380fffff ;  /* 0x380fffff00057882 */ /* 0x000fe20000000000 */
[----:B--2-4-:R-:W0:Y:S01]  /*77d0*/  F2F.F32.F64 R0, R28 ;  /* 0x0000001c00007310 */ /* 0x014e220000301000 */
[----:B------:R-:W-:-:S14]  /*77e0*/  DSETP.GEU.AND P0, PT, |R28|, UR4, PT ;  /* 0x000000041c007e2a */ /* 0x000fdc000bf0e200 */
[----:B0-----:R-:W-:-:S05]  /*77f0*/  @!P0 FMUL R0, R0, 1.175494350822287508e-38 ;  /* 0x0080000000008820 */ /* 0x001fca0000400000 */
[----:B------:R-:W-:-:S04]  /*7800*/  F2FP.F16.F32.PACK_AB R3, RZ, R0 ;  /* 0x00000000ff03723e */ /* 0x000fc800000000ff */
[----:B------:R-:W-:-:S05]  /*7810*/  PRMT R3, R3, 0x5410, RZ ;  /* 0x0000541003037816 */ /* 0x000fca00000000ff */
[----:B------:R0:W-:Y:S01]  /*7820*/  STG.E desc[UR36][R4.64], R3 ;  /* 0x0000000304007986 */ /* 0x0001e2000c101924 */
[----:B------:R-:W-:Y:S05]  /*7830*/  BRA `(.L_x_2439) ;  /* 0x0000000c00047947 */ /* 0x000fea0003800000 */
.L_x_2444:
[----:B--2-4-:R0:W-:Y:S01]  /*7840*/  STG.E.64 desc[UR36][R4.64], R28 ;  /* 0x0000001c04007986 */ /* 0x0141e2000c101b24 */
[----:B------:R-:W-:Y:S05]  /*7850*/  BRA `(.L_x_2439) ;  /* 0x0000000800fc7947 */ /* 0x000fea0003800000 */
.L_x_2434:
        /* <DEDUP_REMOVED lines=8> */
[----:B--2-4-:R-:W-:-:S06]  /*78e0*/  DSETP.NEU.AND P0, PT, R28, RZ, PT ;  /* 0x000000ff1c00722a */ /* 0x014fcc0003f0d000 */
[----:B------:R-:W-:-:S05]  /*78f0*/  SEL R3, RZ, 0x1, !P0 ;  /* 0x00000001ff037807 */ /* 0x000fca0004000000 */
[----:B------:R0:W-:Y:S01]  /*7900*/  STG.E.U8 desc[UR36][R4.64], R3 ;  /* 0x0000000304007986 */ /* 0x0001e2000c101124 */
[----:B------:R-:W-:Y:S05]  /*7910*/  BRA `(.L_x_2439) ;  /* 0x0000000800cc7947 */ /* 0x000fea0003800000 */
.L_x_2448:
[----:B------:R-:W-:-:S05]  /*7920*/  CS2R R30, SRZ ;  /* 0x00000000001e7805 */ /* 0x000fca000001ff00 */
[----:B--2-4-:R0:W-:Y:S01]  /*7930*/  STG.E.128 desc[UR36][R4.64], R28 ;  /* 0x0000001c04007986 */ /* 0x0141e2000c101d24 */
[----:B------:R-:W-:Y:S05]  /*7940*/  BRA `(.L_x_2439) ;  /* 0x0000000800c07947 */ /* 0x000fea0003800000 */
.L_x_2447:
        /* <DEDUP_REMOVED lines=25> */
.L_x_2452:
[----:B------:R-:W-:Y:S05]  /*7ae0*/  BSYNC B0 ;  /* 0x0000000000007941 */ /* 0x000fea0003800000 */
.L_x_2451:
[----:B------:R-:W-:-:S05]  /*7af0*/  LOP3.LUT R7, R0, R7, RZ, 0xfc, !PT ;  /* 0x0000000700077212 */ /* 0x000fca00078efcff */
[----:B------:R0:W-:Y:S01]  /*7b00*/  STG.E.U8 desc[UR36][R4.64], R7 ;  /* 0x0000000704007986 */ /* 0x0001e2000c101124 */
[----:B------:R-:W-:Y:S05]  /*7b10*/  BRA `(.L_x_2439) ;  /* 0x00000008004c7947 */ /* 0x000fea0003800000 */
.L_x_2450:
[----:B------:R-:W-:Y:S01]  /*7b20*/  UMOV UR4, 0xf0000000 ;  /* 0xf000000000047882 */ /* 0x000fe20000000000 */
[----:B------:R-:W-:Y:S01]  /*7b30*/  UMOV UR5, 0x380fffff ;  /* 0x380fffff00057882 */ /* 0x000fe20000000000 */
[----:B--2-4-:R-:W0:Y:S01]  /*7b40*/  F2F.F32.F64 R7, R28 ;  /* 0x0000001c00077310 */ /* 0x014e220000301000 */
        /* <DEDUP_REMOVED lines=14> */
.L_x_2454:
[----:B------:R-:W-:Y:S01]  /*7c30*/  IMAD.MOV.U32 R0, RZ, RZ, 0x7f ;  /* 0x0000007fff007424 */ /* 0x000fe200078e00ff */
[----:B------:R-:W-:-:S04]  /*7c40*/  ISETP.GT.U32.AND P0, PT, R3, 0x7f800000, PT ;  /* 0x7f8000000300780c */ /* 0x000fc80003f04070 */
[----:B------:R-:W-:-:S09]  /*7c50*/  SEL R0, R0, 0x7c, P0 ;  /* 0x0000007c00007807 */ /* 0x000fd20000000000 */
.L_x_2455:
[----:B------:R-:W-:Y:S05]  /*7c60*/  BSYNC B0 ;  /* 0x0000000000007941 */ /* 0x000fea0003800000 */
.L_x_2453:
[----:B------:R-:W-:-:S04]  /*7c70*/  LOP3.LUT R3, R7, 0x80000000, RZ, 0xc0, !PT ;  /* 0x8000000007037812 */ /* 0x000fc800078ec0ff */
[----:B------:R-:W-:-:S04]  /*7c80*/  SHF.R.U32.HI R3, RZ, 0x18, R3 ;  /* 0x00000018ff037819 */ /* 0x000fc80000011603 */
[----:B------:R-:W-:-:S05]  /*7c90*/  LOP3.LUT R3, R0, R3, RZ, 0xfc, !PT ;  /* 0x0000000300037212 */ /* 0x000fca00078efcff */
[----:B------:R0:W-:Y:S01]  /*7ca0*/  STG.E.U8 desc[UR36][R4.64], R3 ;  /* 0x0000000304007986 */ /* 0x0001e2000c101124 */
[----:B------:R-:W-:Y:S05]  /*7cb0*/  BRA `(.L_x_2439) ;  /* 0x0000000400e47947 */ /* 0x000fea0003800000 */
.L_x_2449:
[----:B------:R-:W-:Y:S01]  /*7cc0*/  UMOV UR4, 0xf0000000 ;  /* 0xf000000000047882 */ /* 0x000fe20000000000 */
[----:B------:R-:W-:Y:S01]  /*7cd0*/  UMOV UR5, 0x380fffff ;  /* 0x380fffff00057882 */ /* 0x000fe20000000000 */
[----:B--2-4-:R-:W0:Y:S01]  /*7ce0*/  F2F.F32.F64 R0, R28 ;  /* 0x0000001c00007310 */ /* 0x014e220000301000 */
[----:B------:R-:W-:-:S14]  /*7cf0*/  DSETP.GEU.AND P0, PT, |R28|, UR4, PT ;  /* 0x000000041c007e2a */ /* 0x000fdc000bf0e200 */
[----:B0-----:R-:W-:-:S05]  /*7d00*/  @!P0 FMUL R0, R0, 1.175494350822287508e-38 ;  /* 0x0080000000008820 */ /* 0x001fca0000400000 */
[----:B------:R-:W-:-:S05]  /*7d10*/  F2FP.BF16.F32.PACK_AB R0, RZ, R0 ;  /* 0x00000000ff00723e */ /* 0x000fca00000010ff */
[----:B------:R0:W-:Y:S01]  /*7d20*/  STG.E.U16 desc[UR36][R4.64], R0 ;  /* 0x0000000004007986 */ /* 0x0001e2000c101524 */
[----:B------:R-:W-:Y:S05]  /*7d30*/  BRA `(.L_x_2439) ;  /* 0x0000000400c47947 */ /* 0x000fea0003800000 */
.L_x_2446:
        /* <DEDUP_REMOVED lines=8> */
[----:B--2-4-:R-:W0:Y:S02]  /*7dc0*/  F2I.U32.F64.TRUNC R29, R28 ;  /* 0x0000001c001d7311 */ /* 0x014e24000030d000 */
[----:B0-----:R4:W-:Y:S01]  /*7dd0*/  STG.E.U16 desc[UR36][R4.64], R29 ;  /* 0x0000001d04007986 */ /* 0x0019e2000c101524 */
[----:B------:R-:W-:Y:S05]  /*7de0*/  BRA `(.L_x_2439) ;  /* 0x0000000400987947 */ /* 0x000fea0003800000 */
.L_x_2458:
[----:B------:R-:W-:Y:S01]  /*7df0*/  UMOV UR4, 0xf0000000 ;  /* 0xf000000000047882 */ /* 0x000fe20000000000 */
[----:B------:R-:W-:Y:S01]  /*7e00*/  UMOV UR5, 0x380fffff ;  /* 0x380fffff00057882 */ /* 0x000fe20000000000 */
[----:B--2-4-:R-:W0:Y:S01]  /*7e10*/  F2F.F32.F64 R7, R28 ;  /* 0x0000001c00077310 */ /* 0x014e220000301000 */
        /* <DEDUP_REMOVED lines=18> */
.L_x_2461:
[----:B------:R-:W-:-:S04]  /*7f40*/  LOP3.LUT R0, R7, 0x80000000, RZ, 0xc0, !PT ;  /* 0x8000000007007812 */ /* 0x000fc800078ec0ff */
[----:B------:R-:W-:-:S04]  /*7f50*/  SHF.R.U32.HI R0, RZ, 0x18, R0 ;  /* 0x00000018ff007819 */ /* 0x000fc80000011600 */
[----:B------:R-:W-:-:S07]  /*7f60*/  LOP3.LUT R0, R3, R0, RZ, 0xfc, !PT ;  /* 0x0000000003007212 */ /* 0x000fce00078efcff */
.L_x_2460:
[----:B------:R-:W-:Y:S05]  /*7f70*/  BSYNC B0 ;  /* 0x0000000000007941 */ /* 0x000fea0003800000 */
.L_x_2459:
[----:B------:R3:W-:Y:S01]  /*7f80*/  STG.E.U8 desc[UR36][R4.64], R0 ;  /* 0x0000000004007986 */ /* 0x0007e2000c101124 */
[----:B------:R-:W-:Y:S05]  /*7f90*/  BRA `(.L_x_2439) ;  /* 0x00000004002c7947 */ /* 0x000fea0003800000 */
.L_x_2457:
        /* <DEDUP_REMOVED lines=21> */
.L_x_2464:
[----:B------:R-:W-:-:S04]  /*80f0*/  LOP3.LUT R0, R7, 0x80000000, RZ, 0xc0, !PT ;  /* 0x8000000007007812 */ /* 0x000fc800078ec0ff */
[----:B------:R-:W-:-:S04]  /*8100*/  SHF.R.U32.HI R0, RZ, 0x18, R0 ;  /* 0x00000018ff007819 */ /* 0x000fc80000011600 */
[----:B------:R-:W-:-:S07]  /*8110*/  LOP3.LUT R0, R3, R0, RZ, 0xfc, !PT ;  /* 0x0000000003007212 */ /* 0x000fce00078efcff */
.L_x_2463:
[----:B------:R-:W-:Y:S05]  /*8120*/  BSYNC B0 ;  /* 0x0000000000007941 */ /* 0x000fea0003800000 */
.L_x_2462:
[----:B------:R0:W-:Y:S01]  /*8130*/  STG.E.U8 desc[UR36][R4.64], R0 ;  /* 0x0000000004007986 */ /* 0x0001e2000c101124 */
[----:B------:R-:W-:Y:S05]  /*8140*/  BRA `(.L_x_2439) ;  /* 0x0000000000c07947 */ /* 0x000fea0003800000 */
.L_x_2456:
        /* <DEDUP_REMOVED lines=26> */
.L_x_2438:
        /* <DEDUP_REMOVED lines=16> */
.L_x_2467:
[----:B------:R-:W-:Y:S05]  /*83f0*/  BRA `(.L_x_2439) ;  /* 0x0000000000147947 */ /* 0x000fea0003800000 */
.L_x_2466:
[----:B--2-4-:R-:W0:Y:S02]  /*8400*/  F2I.U64.F64.TRUNC R28, R28 ;  /* 0x0000001c001c7311 */ /* 0x014e24000030d800 */
[----:B0-----:R2:W-:Y:S01]  /*8410*/  STG.E.64 desc[UR36][R4.64], R28 ;  /* 0x0000001c04007986 */ /* 0x0015e2000c101b24 */
[----:B------:R-:W-:Y:S05]  /*8420*/  BRA `(.L_x_2439) ;  /* 0x0000000000087947 */ /* 0x000fea0003800000 */
.L_x_2465:
[----:B--2-4-:R-:W0:Y:S02]  /*8430*/  F2I.U32.F64.TRUNC R29, R28 ;  /* 0x0000001c001d7311 */ /* 0x014e24000030d000 */
[----:B0-----:R0:W-:Y:S02]  /*8440*/  STG.E desc[UR36][R4.64], R29 ;  /* 0x0000001d04007986 */ /* 0x0011e4000c101924 */
.L_x_2439:
        /* <DEDUP_REMOVED lines=24> */
.L_x_2471:
[----:B------:R-:W0:Y:S02]  /*85d0*/  F2I.S64.F64.TRUNC R24, R24 ;  /* 0x0000001800187311 */ /* 0x000e24000030d900 */
[----:B0-----:R-:W-:-:S05]  /*85e0*/  IMAD.MOV.U32 R3, RZ, RZ, R24 ;  /* 0x000000ffff037224 */ /* 0x001fca00078e0018 */
[----:B------:R3:W-:Y:S01]  /*85f0*/  STG.E.U8 desc[UR36][R4.64], R3 ;  /* 0x0000000304007986 */ /* 0x0007e2000c101124 */
[----:B------:R-:W-:Y:S05]  /*8600*/  BRA `(.L_x_2473) ;  /* 0x0000000c00f07947 */ /* 0x000fea0003800000 */
.L_x_2470:
        /* <DEDUP_REMOVED lines=9> */
.L_x_2475:
[----:B------:R-:W0:Y:S02]  /*86a0*/  F2I.F64.TRUNC R25, R24 ;  /* 0x0000001800197311 */ /* 0x000e24000030d100 */
[----:B0-----:R2:W-:Y:S01]  /*86b0*/  STG.E desc[UR36][R4.64], R25 ;  /* 0x0000001904007986 */ /* 0x0015e2000c101924 */
[----:B------:R-:W-:Y:S05]  /*86c0*/  BRA `(.L_x_2473) ;  /* 0x0000000c00c07947 */ /* 0x000fea0003800000 */
.L_x_2474:
[----:B------:R-:W0:Y:S02]  /*86d0*/  F2I.F64.TRUNC R25, R24 ;  /* 0x0000001800197311 */ /* 0x000e24000030d100 */
[----:B0-----:R0:W-:Y:S01]  /*86e0*/  STG.E.U16 desc[UR36][R4.64], R25 ;  /* 0x0000001904007986 */ /* 0x0011e2000c101524 */
[----:B------:R-:W-:Y:S05]  /*86f0*/  BRA `(.L_x_2473) ;  /* 0x0000000c00b47947 */ /* 0x000fea0003800000 */
.L_x_2469:
        /* <DEDUP_REMOVED lines=13> */
.L_x_2477:
        /* <DEDUP_REMOVED lines=8> */
.L_x_2476:
        /* <DEDUP_REMOVED lines=14> */
.L_x_2479:
        /* <DEDUP_REMOVED lines=9> */
.L_x_2478:
[----:B------:R0:W-:Y:S01]  /*89c0*/  STG.E.64 desc[UR36][R4.64], R24 ;  /* 0x0000001804007986 */ /* 0x0001e2000c101b24 */
[----:B------:R-:W-:Y:S05]  /*89d0*/  BRA `(.L_x_2473) ;  /* 0x0000000800fc7947 */ /* 0x000fea0003800000 */
.L_x_2468:
        /* <DEDUP_REMOVED lines=12> */
.L_x_2482:
[----:B------:R-:W-:-:S05]  /*8aa0*/  CS2R R26, SRZ ;  /* 0x00000000001a7805 */ /* 0x000fca000001ff00 */
[----:B------:R0:W-:Y:S01]  /*8ab0*/  STG.E.128 desc[UR36][R4.64], R24 ;  /* 0x0000001804007986 */ /* 0x0001e2000c101d24 */
[----:B------:R-:W-:Y:S05]  /*8ac0*/  BRA `(.L_x_2473) ;  /* 0x0000000800c07947 */ /* 0x000fea0003800000 */
.L_x_2481:
        /* <DEDUP_REMOVED lines=25> */
.L_x_2486:
[----:B------:R-:W-:Y:S05]  /*8c60*/  BSYNC B0 ;  /* 0x0000000000007941 */ /* 0x000fea0003800000 */
.L_x_2485:
[----:B------:R-:W-:-:S05]  /*8c70*/  LOP3.LUT R7, R0, R7, RZ, 0xfc, !PT ;  /* 0x0000000700077212 */ /* 0x000fca00078efcff */
[----:B------:R0:W-:Y:S01]  /*8c80*/  STG.E.U8 desc[UR36][R4.64], R7 ;  /* 0x0000000704007986 */ /* 0x0001e2000c101124 */
[----:B------:R-:W-:Y:S05]  /*8c90*/  BRA `(.L_x_2473) ;  /* 0x00000008004c7947 */ /* 0x000fea0003800000 */
.L_x_2484:
        /* <DEDUP_REMOVED lines=17> */
.L_x_2488:
[----:B------:R-:W-:Y:S01]  /*8db0*/  IMAD.MOV.U32 R0, RZ, RZ, 0x7f ;  /* 0x0000007fff007424 */ /* 0x000fe200078e00ff */
[----:B------:R-:W-:-:S04]  /*8dc0*/  ISETP.GT.U32.AND P0, PT, R3, 0x7f800000, PT ;  /* 0x7f8000000300780c */ /* 0x000fc80003f04070 */
[----:B------:R-:W-:-:S09]  /*8dd0*/  SEL R0, R0, 0x7c, P0 ;  /* 0x0000007c00007807 */ /* 0x000fd20000000000 */
.L_x_2489:
[----:B------:R-:W-:Y:S05]  /*8de0*/  BSYNC B0 ;  /* 0x0000000000007941 */ /* 0x000fea0003800000 */
.L_x_2487:
[----:B------:R-:W-:-:S04]  /*8df0*/  LOP3.LUT R3, R7, 0x80000000, RZ, 0xc0, !PT ;  /* 0x8000000007037812 */ /* 0x000fc800078ec0ff */
[----:B------:R-:W-:-:S04]  /*8e00*/  SHF.R.U32.HI R3, RZ, 0x18, R3 ;  /* 0x00000018ff037819 */ /* 0x000fc80000011603 */
[----:B------:R-:W-:-:S05]  /*8e10*/  LOP3.LUT R3, R0, R3, RZ, 0xfc, !PT ;  /* 0x0000000300037212 */ /* 0x000fca00078efcff */
[----:B------:R0:W-:Y:S01]  /*8e20*/  STG.E.U8 desc[UR36][R4.64], R3 ;  /* 0x0000000304007986 */ /* 0x0001e2000c101124 */
[----:B------:R-:W-:Y:S05]  /*8e30*/  BRA `(.L_x_2473) ;  /* 0x0000000400e47947 */ /* 0x000fea0003800000 */
.L_x_2483:
        /* <DEDUP_REMOVED lines=8> */
.L_x_2480:
        /* <DEDUP_REMOVED lines=11> */
.L_x_2492:
        /* <DEDUP_REMOVED lines=21> */
.L_x_2495:
[----:B------:R-:W-:-:S04]  /*90c0*/  LOP3.LUT R0, R7, 0x80000000, RZ, 0xc0, !PT ;  /* 0x8000000007007812 */ /* 0x000fc800078ec0ff */
[----:B------:R-:W-:-:S04]  /*90d0*/  SHF.R.U32.HI R0, RZ, 0x18, R0 ;  /* 0x00000018ff007819 */ /* 0x000fc80000011600 */
[----:B------:R-:W-:-:S07]  /*90e0*/  LOP3.LUT R0, R3, R0, RZ, 0xfc, !PT ;  /* 0x0000000003007212 */ /* 0x000fce00078efcff */
.L_x_2494:
[----:B------:R-:W-:Y:S05]  /*90f0*/  BSYNC B0 ;  /* 0x0000000000007941 */ /* 0x000fea0003800000 */
.L_x_2493:
[----:B------:R0:W-:Y:S01]  /*9100*/  STG.E.U8 desc[UR36][R4.64], R0 ;  /* 0x0000000004007986 */ /* 0x0001e2000c101124 */
[----:B------:R-:W-:Y:S05]  /*9110*/  BRA `(.L_x_2473) ;  /* 0x00000004002c7947 */ /* 0x000fea0003800000 */
.L_x_2491:
        /* <DEDUP_REMOVED lines=21> */
.L_x_2498:
[----:B------:R-:W-:-:S04]  /*9270*/  LOP3.LUT R0, R7, 0x80000000, RZ, 0xc0, !PT ;  /* 0x8000000007007812 */ /* 0x000fc800078ec0ff */
[----:B------:R-:W-:-:S04]  /*9280*/  SHF.R.U32.HI R0, RZ, 0x18, R0 ;  /* 0x00000018ff007819 */ /* 0x000fc80000011600 */
[----:B------:R-:W-:-:S07]  /*9290*/  LOP3.LUT R0, R3, R0, RZ, 0xfc, !PT ;  /* 0x0000000003007212 */ /* 0x000fce00078efcff */
.L_x_2497:
[----:B------:R-:W-:Y:S05]  /*92a0*/  BSYNC B0 ;  /* 0x0000000000007941 */ /* 0x000fea0003800000 */
.L_x_2496:
[----:B------:R0:W-:Y:S01]  /*92b0*/  STG.E.U8 desc[UR36][R4.64], R0 ;  /* 0x0000000004007986 */ /* 0x0001e2000c101124 */
[----:B------:R-:W-:Y:S05]  /*92c0*/  BRA `(.L_x_2473) ;  /* 0x0000000000c07947 */ /* 0x000fea0003800000 */
.L_x_2490:
        /* <DEDUP_REMOVED lines=26> */
.L_x_2472:
        /* <DEDUP_REMOVED lines=16> */
.L_x_2501:
[----:B------:R-:W-:Y:S05]  /*9570*/  BRA `(.L_x_2473) ;  /* 0x0000000000147947 */ /* 0x000fea0003800000 */
.L_x_2500:
[----:B------:R-:W0:Y:S02]  /*9580*/  F2I.U64.F64.TRUNC R24, R24 ;  /* 0x0000001800187311 */ /* 0x000e24000030d800 */
[----:B0-----:R0:W-:Y:S01]  /*9590*/  STG.E.64 desc[UR36][R4.64], R24 ;  /* 0x0000001804007986 */ /* 0x0011e2000c101b24 */
[----:B------:R-:W-:Y:S05]  /*95a0*/  BRA `(.L_x_2473) ;  /* 0x0000000000087947 */ /* 0x000fea0003800000 */
.L_x_2499:
[----:B------:R-:W0:Y:S02]  /*95b0*/  F2I.U32.F64.TRUNC R25, R24 ;  /* 0x0000001800197311 */ /* 0x000e24000030d000 */
[----:B0-----:R0:W-:Y:S02]  /*95c0*/  STG.E desc[UR36][R4.64], R25 ;  /* 0x0000001904007986 */ /* 0x0011e4000c101924 */
.L_x_2473:
[----:B------:R-:W-:-:S07]  /*95d0*/  VIADD R22, R22, 0x80 ;  /* 0x0000008016167836 */ /* 0x000fce0000000000 */
.L_x_2433:
[----:B------:R-:W-:Y:S05]  /*95e0*/  BSYNC B6 ;  /* 0x0000000000067941 */ /* 0x000fea0003800000 */
.L_x_2432:
[----:B------:R-:W-:-:S13]  /*95f0*/  ISETP.GE.AND P0, PT, R22, R19, PT ;  /* 0x000000131600720c */ /* 0x000fda0003f06270 */
[----:B------:R-:W-:Y:S05]  /*9600*/  @P0 EXIT ;  /* 0x000000000000094d */ /* 0x000fea0003800000 */
[----:B01234-:R-:W0:Y:S01]  /*9610*/  LDC.64 R4, c[0x0][0x218] ;  /* 0x00008600ff047b82 */ /* 0x01fe220000000a00 */
        /* <DEDUP_REMOVED lines=19> */
.L_x_2505:
[----:B------:R-:W0:Y:S02]  /*9750*/  F2I.S64.F64.TRUNC R16, R16 ;  /* 0x0000001000107311 */ /* 0x000e24000030d900 */
[----:B0-----:R-:W-:-:S05]  /*9760*/  IMAD.MOV.U32 R3, RZ, RZ, R16 ;  /* 0x000000ffff037224 */ /* 0x001fca00078e0010 */
[----:B------:R-:W-:Y:S01]  /*9770*/  STG.E.U8 desc[UR36][R4.64], R3 ;  /* 0x0000000304007986 */ /* 0x000fe2000c101124 */
[----:B------:R-:W-:Y:S05]  /*9780*/  EXIT ;  /* 0x000000000000794d */ /* 0x000fea0003800000 */
.L_x_2504:
        /* <DEDUP_REMOVED lines=9> */
.L_x_2508:
[----:B------:R-:W0:Y:S02]  /*9820*/  F2I.F64.TRUNC R17, R16 ;  /* 0x0000001000117311 */ /* 0x000e24000030d100 */
[----:B0-----:R-:W-:Y:S01]  /*9830*/  STG.E desc[UR36][R4.64], R17 ;  /* 0x0000001104007986 */ /* 0x001fe2000c101924 */
[----:B------:R-:W-:Y:S05]  /*9840*/  EXIT ;  /* 0x000000000000794d */ /* 0x000fea0003800000 */
.L_x_2507:
[----:B------:R-:W0:Y:S02]  /*9850*/  F2I.F64.TRUNC R17, R16 ;  /* 0x0000001000117311 */ /* 0x000e24000030d100 */
[----:B0-----:R-:W-:Y:S01]  /*9860*/  STG.E.U16 desc[UR36][R4.64], R17 ;  /* 0x0000001104007986 */ /* 0x001fe2000c101524 */
[----:B------:R-:W-:Y:S05]  /*9870*/  EXIT ;  /* 0x000000000000794d */ /* 0x000fea0003800000 */
.L_x_2503:
        /* <DEDUP_REMOVED lines=13> */
.L_x_2510:
        /* <DEDUP_REMOVED lines=8> */
.L_x_2509:
        /* <DEDUP_REMOVED lines=14> */
.L_x_2512:
        /* <DEDUP_REMOVED lines=9> */
.L_x_2511:
[----:B------:R-:W-:Y:S01]  /*9b40*/  STG.E.64 desc[UR36][R4.64], R16 ;  /* 0x0000001004007986 */ /* 0x000fe2000c101b24 */
[----:B------:R-:W-:Y:S05]  /*9b50*/  EXIT ;  /* 0x000000000000794d */ /* 0x000fea0003800000 */
.L_x_2502:
        /* <DEDUP_REMOVED lines=12> */
.L_x_2515:
[----:B------:R-:W-:-:S05]  /*9c20*/  CS2R R18, SRZ ;  /* 0x0000000000127805 */ /* 0x000fca000001ff00 */
[----:B------:R-:W-:Y:S01]  /*9c30*/  STG.E.128 desc[UR36][R4.64], R16 ;  /* 0x0000001004007986 */ /* 0x000fe2000c101d24 */
[----:B------:R-:W-:Y:S05]  /*9c40*/  EXIT ;  /* 0x000000000000794d */ /* 0x000fea0003800000 */
.L_x_2514:
        /* <DEDUP_REMOVED lines=25> */
.L_x_2519:
[----:B------:R-:W-:Y:S05]  /*9de0*/  BSYNC B0 ;  /* 0x0000000000007941 */ /* 0x000fea0003800000 */
.L_x_2518:
[----:B------:R-:W-:-:S05]  /*9df0*/  LOP3.LUT R3, R0, R3, RZ, 0xfc, !PT ;  /* 0x0000000300037212 */ /* 0x000fca00078efcff */
[----:B------:R-:W-:Y:S01]  /*9e00*/  STG.E.U8 desc[UR36][R4.64], R3 ;  /* 0x0000000304007986 */ /* 0x000fe2000c101124 */
[----:B------:R-:W-:Y:S05]  /*9e10*/  EXIT ;  /* 0x000000000000794d */ /* 0x000fea0003800000 */
.L_x_2517:
        /* <DEDUP_REMOVED lines=17> */
.L_x_2521:
[----:B------:R-:W-:Y:S01]  /*9f30*/  IMAD.MOV.U32 R0, RZ, RZ, 0x7f ;  /* 0x0000007fff007424 */ /* 0x000fe200078e00ff */
[----:B------:R-:W-:-:S04]  /*9f40*/  ISETP.GT.U32.AND P0, PT, R2, 0x7f800000, PT ;  /* 0x7f8000000200780c */ /* 0x000fc80003f04070 */
[----:B------:R-:W-:-:S09]  /*9f50*/  SEL R0, R0, 0x7c, P0 ;  /* 0x0000007c00007807 */ /* 0x000fd20000000000 */
.L_x_2522:
[----:B------:R-:W-:Y:S05]  /*9f60*/  BSYNC B0 ;  /* 0x0000000000007941 */ /* 0x000fea0003800000 */
.L_x_2520:
[----:B------:R-:W-:-:S04]  /*9f70*/  LOP3.LUT R2, R3, 0x80000000, RZ, 0xc0, !PT ;  /* 0x8000000003027812 */ /* 0x000fc800078ec0ff */
[----:B------:R-:W-:-:S04]  /*9f80*/  SHF.R.U32.HI R3, RZ, 0x18, R2 ;  /* 0x00000018ff037819 */ /* 0x000fc80000011602 */
[----:B------:R-:W-:-:S05]  /*9f90*/  LOP3.LUT R3, R0, R3, RZ, 0xfc, !PT ;  /* 0x0000000300037212 */ /* 0x000fca00078efcff */
[----:B------:R-:W-:Y:S01]  /*9fa0*/  STG.E.U8 desc[UR36][R4.64], R3 ;  /* 0x0000000304007986 */ /* 0x000fe2000c101124 */
[----:B------:R-:W-:Y:S05]  /*9fb0*/  EXIT ;  /* 0x000000000000794d */ /* 0x000fea0003800000 */
.L_x_2516:
        /* <DEDUP_REMOVED lines=8> */
.L_x_2513:
        /* <DEDUP_REMOVED lines=11> */
.L_x_2525:
        /* <DEDUP_REMOVED lines=21> */
.L_x_2528:
[----:B------:R-:W-:-:S04]  /*a240*/  LOP3.LUT R2, R7, 0x80000000, RZ, 0xc0, !PT ;  /* 0x8000000007027812 */ /* 0x000fc800078ec0ff */
[----:B------:R-:W-:-:S04]  /*a250*/  SHF.R.U32.HI R3, RZ, 0x18, R2 ;  /* 0x00000018ff037819 */ /* 0x000fc80000011602 */
[----:B------:R-:W-:-:S04]  /*a260*/  LOP3.LUT R0, R0, R3, RZ, 0xfc, !PT ;  /* 0x0000000300007212 */ /* 0x000fc800078efcff */
[----:B------:R-:W-:-:S07]  /*a270*/  PRMT R2, R0, 0x7610, R2 ;  /* 0x0000761000027816 */ /* 0x000fce0000000002 */
.L_x_2527:
[----:B------:R-:W-:Y:S05]  /*a280*/  BSYNC B0 ;  /* 0x0000000000007941 */ /* 0x000fea0003800000 */
.L_x_2526:
[----:B------:R-:W-:Y:S01]  /*a290*/  STG.E.U8 desc[UR36][R4.64], R2 ;  /* 0x0000000204007986 */ /* 0x000fe2000c101124 */
[----:B------:R-:W-:Y:S05]  /*a2a0*/  EXIT ;  /* 0x000000000000794d */ /* 0x000fea0003800000 */
.L_x_2524:
        /* <DEDUP_REMOVED lines=21> */
.L_x_2531:
[----:B------:R-:W-:-:S04]  /*a400*/  LOP3.LUT R2, R7, 0x80000000, RZ, 0xc0, !PT ;  /* 0x8000000007027812 */ /* 0x000fc800078ec0ff */
[----:B------:R-:W-:-:S04]  /*a410*/  SHF.R.U32.HI R3, RZ, 0x18, R2 ;  /* 0x00000018ff037819 */ /* 0x000fc80000011602 */
[----:B------:R-:W-:-:S04]  /*a420*/  LOP3.LUT R0, R0, R3, RZ, 0xfc, !PT ;  /* 0x0000000300007212 */ /* 0x000fc800078efcff */
[----:B------:R-:W-:-:S07]  /*a430*/  PRMT R2, R0, 0x7610, R2 ;  /* 0x0000761000027816 */ /* 0x000fce0000000002 */
.L_x_2530:
[----:B------:R-:W-:Y:S05]  /*a440*/  BSYNC B0 ;  /* 0x0000000000007941 */ /* 0x000fea0003800000 */
.L_x_2529:
[----:B------:R-:W-:Y:S01]  /*a450*/  STG.E.U8 desc[UR36][R4.64], R2 ;  /* 0x0000000204007986 */ /* 0x000fe2000c101124 */
[----:B------:R-:W-:Y:S05]  /*a460*/  EXIT ;  /* 0x000000000000794d */ /* 0x000fea0003800000 */
.L_x_2523:
        /* <DEDUP_REMOVED lines=26> */
.L_x_2506:
        /* <DEDUP_REMOVED lines=16> */
.L_x_2534:
[----:B------:R-:W-:Y:S05]  /*a710*/  EXIT ;  /* 0x000000000000794d */ /* 0x000fea0003800000 */
.L_x_2533:
[----:B------:R-:W0:Y:S02]  /*a720*/  F2I.U64.F64.TRUNC R16, R16 ;  /* 0x0000001000107311 */ /* 0x000e24000030d800 */
[----:B0-----:R-:W-:Y:S01]  /*a730*/  STG.E.64 desc[UR36][R4.64], R16 ;  /* 0x0000001004007986 */ /* 0x001fe2000c101b24 */
[----:B------:R-:W-:Y:S05]  /*a740*/  EXIT ;  /* 0x000000000000794d */ /* 0x000fea0003800000 */
.L_x_2532:
[----:B------:R-:W0:Y:S02]  /*a750*/  F2I.U32.F64.TRUNC R17, R16 ;  /* 0x0000001000117311 */ /* 0x000e24000030d000 */
[----:B0-----:R-:W-:Y:S01]  /*a760*/  STG.E desc[UR36][R4.64], R17 ;  /* 0x0000001104007986 */ /* 0x001fe2000c101924 */
[----:B------:R-:W-:Y:S05]  /*a770*/  EXIT ;  /* 0x000000000000794d */ /* 0x000fea0003800000 */
.L_x_2535:
        /* <DEDUP_REMOVED lines=16> */
.L_x_20117:


//--------------------- .text._ZN2at6native18elementwise_kernelILi128ELi2EZNS0_22gpu_kernel_impl_nocastIZZZNS0_16acos_kernel_cudaERNS_18TensorIteratorBaseEENKUlvE0_clEvENKUlvE_clEvEUldE_EEvS4_RKT_EUliE_EEviT1_ --------------------------
	.section	.text._ZN2at6native18elementwise_kernelILi128ELi2EZNS0_22gpu_kernel_impl_nocastIZZZNS0_16acos_kernel_cudaERNS_18TensorIteratorBaseEENKUlvE0_clEvENKUlvE_clEvEUldE_EEvS4_RKT_EUliE_EEviT1_,"ax",@progbits
	.align	128
        .global         _ZN2at6native18elementwise_kernelILi128ELi2EZNS0_22gpu_kernel_impl_nocastIZZZNS0_16acos_kernel_cudaERNS_18TensorIteratorBaseEENKUlvE0_clEvENKUlvE_clEvEUldE_EEvS4_RKT_EUliE_EEviT1_
        .type           _ZN2at6native18elementwise_kernelILi128ELi2EZNS0_22gpu_kernel_impl_nocastIZZZNS0_16acos_kernel_cudaERNS_18TensorIteratorBaseEENKUlvE0_clEvENKUlvE_clEvEUldE_EEvS4_RKT_EUliE_EEviT1_,@function
        .size           _ZN2at6native18elementwise_kernelILi128ELi2EZNS0_22gpu_kernel_impl_nocastIZZZNS0_16acos_kernel_cudaERNS_18TensorIteratorBaseEENKUlvE0_clEvENKUlvE_clEvEUldE_EEvS4_RKT_EUliE_EEviT1_,(.L_x_20118 - _ZN2at6native18elementwise_kernelILi128ELi2EZNS0_22gpu_kernel_impl_nocastIZZZNS0_16acos_kernel_cudaERNS_18TensorIteratorBaseEENKUlvE0_clEvENKUlvE_clEvEUldE_EEvS4_RKT_EUliE_EEviT1_)
        .other          _ZN2at6native18elementwise_kernelILi128ELi2EZNS0_22gpu_kernel_impl_nocastIZZZNS0_16acos_kernel_cudaERNS_18TensorIteratorBaseEENKUlvE0_clEvENKUlvE_clEvEUldE_EEvS4_RKT_EUliE_EEviT1_,@"STO_CUDA_ENTRY STV_DEFAULT"
_ZN2at6native18elementwise_kernelILi128ELi2EZNS0_22gpu_kernel_impl_nocastIZZZNS0_16acos_kernel_cudaERNS_18TensorIteratorBaseEENKUlvE0_clEvENKUlvE_clEvEUldE_EEvS4_RKT_EUliE_EEviT1_:
.text._ZN2at6native18elementwise_kernelILi128ELi2EZNS0_22gpu_kernel_impl_nocastIZZZNS0_16acos_kernel_cudaERNS_18TensorIteratorBaseEENKUlvE0_clEvENKUlvE_clEvEUldE_EEvS4_RKT_EUliE_EEviT1_:
        /* <DEDUP_REMOVED lines=15> */
[----:B------:R-:W-:Y:S01]  /*00f0*/  MOV R3, R11 ;  /* 0x0000000b00037202 */ /* 0x000fe20000000f00 */
        /* <DEDUP_REMOVED lines=277> */
[----:B------:R-:W-:Y:S01]  /*1250*/  IMAD.MOV.U32 R6, RZ, RZ, RZ ;  /* 0x000000ffff067224 */ /* 0x000fe200078e00ff */
[----:B------:R-:W-:Y:S01]  /*1260*/  ULDC.64 UR8, c[0x0][0x330] ;  /* 0x0000cc0000087ab9 */ /* 0x000fe20000000a00 */
[----:B------:R-:W-:Y:S02]  /*1270*/  ULDC UR7, c[0x0][0x338] ;  /* 0x0000ce0000077ab9 */ /* 0x000fe40000000800 */
[----:B------:R-:W-:-:S05]  /*1280*/  IMAD.HI.U32 R10, R7, UR9, R6 ;  /* 0x00000009070a7c27 */ /* 0x000fca000f8e0006 */
[----:B------:R-:W-:-:S03]  /*1290*/  SHF.R.U32.HI R11, RZ, UR7, R10 ;  /* 0x00000007ff0b7c19 */ /* 0x000fc6000801160a */
        /* <DEDUP_REMOVED lines=15> */
.L_x_2538:
[----:B------:R-:W-:Y:S02]  /*1390*/  ULDC.64 UR8, c[0x0][0x418] ;  /* 0x0001060000087ab9 */ /* 0x000fe40000000a00 */
[----:B------:R-:W-:-:S04]  /*13a0*/  IADD3 R2, P0, R2, UR8, RZ ;  /* 0x0000000802027c10 */ /* 0x000fc8000ff1e0ff */
[----:B------:R-:W-:Y:S01]  /*13b0*/  IADD3.X R3, RZ, UR9, RZ, P0, !PT ;  /* 0x00000009ff037c10 */ /* 0x000fe200087fe4ff */
[----:B------:R-:W-:-:S05]  /*13c0*/  ULDC.64 UR8, c[0x0][0x410] ;  /* 0x0001040000087ab9 */ /* 0x000fca0000000a00 */
[----:B------:R-:W2:Y:S01]  /*13d0*/  LDG.E.64 R2, desc[UR4][R2.64] ;  /* 0x0000000402027981 */ /* 0x000ea2000c1e1b00 */
[----:B------:R-:W-:Y:S01]  /*13e0*/  IADD3 R4, P1, R5, UR8, RZ ;  /* 0x0000000805047c10 */ /* 0x000fe2000ff3e0ff */
[----:B------:R-:W-:Y:S04]  /*13f0*/  BSSY B1, `(.L_x_2539) ;  /* 0x0000081000017945 */ /* 0x000fe80003800000 */
[----:B------:R-:W-:Y:S01]  /*1400*/  IMAD.X R5, RZ, RZ, UR9, P1 ;  /* 0x00000009ff057e24 */ /* 0x000fe200088e06ff */
[----:B--2---:R-:W-:-:S10]  /*1410*/  DADD R6, -RZ, |R2| ;  /* 0x00000000ff067229 */ /* 0x004fd40000000502 */
[----:B------:R-:W-:-:S13]  /*1420*/  ISETP.GE.AND P0, PT, R7, 0x3fe26666, PT ;  /* 0x3fe266660700780c */ /* 0x000fda0003f06270 */
[----:B------:R-:W-:Y:S05]  /*1430*/  @!P0 BRA `(.L_x_2540) ;  /* 0x0000000400208947 */ /* 0x000fea0003800000 */
[----:B------:R-:W-:Y:S01]  /*1440*/  DADD R6, -|R2|, 1 ;  /* 0x3ff0000002067429 */ /* 0x000fe20000000300 */
[----:B------:R-:W-:Y:S09]  /*1450*/  BSSY B2, `(.L_x_2541) ;  /* 0x000003b000027945 */ /* 0x000ff20003800000 */
[----:B------:R-:W-:-:S13]  /*1460*/  ISETP.GE.AND P0, PT, R7, 0x1, PT ;  /* 0x000000010700780c */ /* 0x000fda0003f06270 */
[----:B------:R-:W-:Y:S05]  /*1470*/  @!P0 BRA `(.L_x_2542) ;  /* 0x0000000000dc8947 */ /* 0x000fea0003800000 */
[----:B------:R-:W-:Y:S01]  /*1480*/  MOV R8, 0x66faac4b ;  /* 0x66faac4b00087802 */ /* 0x000fe20000000f00 */
[----:B------:R-:W-:Y:S01]  /*1490*/  UMOV UR8, 0x71155f70 ;  /* 0x71155f7000087882 */ /* 0x000fe20000000000 */
[----:B------:R-:W-:Y:S01]  /*14a0*/  MOV R9, 0x3ebac2fe ;  /* 0x3ebac2fe00097802 */ /* 0x000fe20000000f00 */
        /* <DEDUP_REMOVED lines=10> */
[----:B------:R-:W-:Y:S02]  /*1550*/  IADD3 R9, R7, -0x100000, RZ ;  /* 0xfff0000007097810 */ /* 0x000fe40007ffe0ff */
[----:B------:R-:W-:-:S03]  /*1560*/  MOV R8, R6 ;  /* 0x0000000600087202 */ /* 0x000fc60000000f00 */
        /* <DEDUP_REMOVED lines=15> */
[----:B------:R-:W-:Y:S01]  /*1660*/  IADD3 R13, R11, -0x100000, RZ ;  /* 0xfff000000b0d7810 */ /* 0x000fe20007ffe0ff */
        /* <DEDUP_REMOVED lines=20> */
[----:B------:R-:W-:Y:S02]  /*17b0*/  IADD3 R9, R9, 0x100000, RZ ;  /* 0x0010000009097810 */ /* 0x000fe40007ffe0ff */
[----:B------:R-:W-:-:S08]  /*17c0*/  DMUL R18, R6, R18 ;  /* 0x0000001206127228 */ /* 0x000fd00000000000 */
[----:B------:R-:W-:Y:S01]  /*17d0*/  DFMA R8, R8, R18, R8 ;  /* 0x000000120808722b */ /* 0x000fe20000000008 */
[----:B------:R-:W-:Y:S10]  /*17e0*/  BRA `(.L_x_2543) ;  /* 0x0000000000047947 */ /* 0x000ff40003800000 */
.L_x_2542:
[----:B------:R-:W-:-:S11]  /*17f0*/  DMUL R8, RZ, |R2| ;  /* 0x40000002ff087228 */ /* 0x000fd60000000000 */
.L_x_2543:
[----:B------:R-:W-:Y:S05]  /*1800*/  BSYNC B2 ;  /* 0x0000000000027941 */ /* 0x000fea0003800000 */
.L_x_2541:
        /* <DEDUP_REMOVED lines=11> */
.L_x_2540:
[----:B------:R-:W-:Y:S01]  /*18c0*/  DMUL R6, R2, R2 ;  /* 0x0000000202067228 */ /* 0x000fe20000000000 */
[----:B------:R-:W-:Y:S01]  /*18d0*/  MOV R8, 0x180754af ;  /* 0x180754af00087802 */ /* 0x000fe20000000f00 */
[----:B------:R-:W-:Y:S01]  /*18e0*/  IMAD.MOV.U32 R9, RZ, RZ, 0x3fb3823b ;  /* 0x3fb3823bff097424 */ /* 0x000fe200078e00ff */
        /* <DEDUP_REMOVED lines=40> */
[----:B------:R-:W-:Y:S02]  /*1b70*/  @!P0 MOV R6, 0x33145c07 ;  /* 0x33145c0700068802 */ /* 0x000fe40000000f00 */
[----:B------:R-:W-:-:S05]  /*1b80*/  @!P0 MOV R7, 0x3c91a626 ;  /* 0x3c91a62600078802 */ /* 0x000fca0000000f00 */
[----:B------:R-:W-:Y:S01]  /*1b90*/  DFMA R8, |R2|, R8, |R2| ;  /* 0x000000080208722b */ /* 0x000fe20000000602 */
[----:B------:R-:W-:Y:S02]  /*1ba0*/  @P0 MOV R2, 0x33145c07 ;  /* 0x33145c0700020802 */ /* 0x000fe40000000f00 */
[----:B------:R-:W-:-:S05]  /*1bb0*/  @P0 MOV R3, 0x3c91a626 ;  /* 0x3c91a62600030802 */ /* 0x000fca0000000f00 */
[C---:B------:R-:W-:Y:S02]  /*1bc0*/  @!P0 DADD R6, R8.reuse, R6 ;  /* 0x0000000008068229 */ /* 0x040fe40000000006 */
[----:B------:R-:W-:-:S08]  /*1bd0*/  @P0 DADD R2, R8, -R2 ;  /* 0x0000000008020229 */ /* 0x000fd00000000802 */
[----:B------:R-:W-:Y:S02]  /*1be0*/  @P0 DADD R8, -R2, UR8 ;  /* 0x0000000802080e29 */ /* 0x000fe40008000100 */
[----:B------:R-:W-:-:S11]  /*1bf0*/  @!P0 DADD R8, R6, UR8 ;  /* 0x0000000806088e29 */ /* 0x000fd60008000000 */
.L_x_2544:
[----:B------:R-:W-:Y:S05]  /*1c00*/  BSYNC B1 ;  /* 0x0000000000017941 */ /* 0x000fea0003800000 */
.L_x_2539:
[----:B------:R0:W-:Y:S01]  /*1c10*/  STG.E.64 desc[UR4][R4.64], R8 ;  /* 0x0000000804007986 */ /* 0x0001e2000c101b04 */
[----:B------:R-:W-:-:S07]  /*1c20*/  VIADD R11, R0, 0x80 ;  /* 0x00000080000b7836 */ /* 0x000fce0000000000 */
.L_x_2537:
[----:B------:R-:W-:Y:S05]  /*1c30*/  BSYNC B0 ;  /* 0x0000000000007941 */ /* 0x000fea0003800000 */
.L_x_2536:
[----:B------:R-:W-:-:S13]  /*1c40*/  ISETP.GE.AND P0, PT, R11, UR6, PT ;  /* 0x000000060b007c0c */ /* 0x000fda000bf06270 */
[----:B------:R-:W-:Y:S05]  /*1c50*/  @P0 EXIT ;  /* 0x000000000000094d */ /* 0x000fea0003800000 */
[----:B0-----:R-:W0:Y:S01]  /*1c60*/  LDC R4, c[0x0][0x218] ;  /* 0x00008600ff047b82 */ /* 0x001e220000000800 */
[----:B------:R-:W-:Y:S01]  /*1c70*/  HFMA2.MMA R5, -RZ, RZ, 0, 0 ;  /* 0x00000000ff057435 */ /* 0x000fe200000001ff */
[----:B------:R-:W-:Y:S02]  /*1c80*/  MOV R0, RZ ;  /* 0x000000ff00007202 */ /* 0x000fe40000000f00 */
[----:B0-----:R-:W-:-:S13]  /*1c90*/  ISETP.NE.AND P0, PT, R4, RZ, PT ;  /* 0x000000ff0400720c */ /* 0x001fda0003f05270 */
[----:B------:R-:W-:Y:S05]  /*1ca0*/  @!P0 BRA `(.L_x_2545) ;  /* 0x0000001000a88947 */ /* 0x000fea0003800000 */
[----:B------:R-:W-:Y:S01]  /*1cb0*/  MOV R2, RZ ;  /* 0x000000ff00027202 */ /* 0x000fe20000000f00 */
[----:B------:R-:W-:Y:S01]  /*1cc0*/  ULDC.64 UR6, c[0x0][0x220] ;  /* 0x0000880000067ab9 */ /* 0x000fe20000000a00 */
[----:B------:R-:W-:Y:S02]  /*1cd0*/  MOV R3, R11 ;  /* 0x0000000b00037202 */ /* 0x000fe40000000f00 */
        /* <DEDUP_REMOVED lines=279> */
[----:B------:R-:W-:Y:S01]  /*2e50*/  SHF.R.U32.HI R7, RZ, UR6, R6 ;  /* 0x00000006ff077c19 */ /* 0x000fe20008011606 */
[----:B------:R-:W-:Y:S02]  /*2e60*/  ULDC.64 UR6, c[0x0][0x400] ;  /* 0x0001000000067ab9 */ /* 0x000fe40000000a00 */
[----:B------:R-:W0:Y:S01]  /*2e70*/  @P0 LDC.64 R10, c[0x0][0x340] ;  /* 0x0000d000ff0a0b82 */ /* 0x000e220000000a00 */
[----:B------:R-:W-:Y:S02]  /*2e80*/  @P0 MOV R6, RZ ;  /* 0x000000ff00060202 */ /* 0x000fe40000000f00 */
[----:B------:R-:W-:-:S05]  /*2e90*/  IADD3 R9, -R7, RZ, RZ ;  /* 0x000000ff07097210 */ /* 0x000fca0007ffe1ff */
[----:B------:R-:W1:Y:S08]  /*2ea0*/  @P0 LDC R13, c[0x0][0x33c] ;  /* 0x0000cf00ff0d0b82 */ /* 0x000e700000000800 */
[----:B------:R-:W2:Y:S01]  /*2eb0*/  @P0 LDC.64 R14, c[0x0][0x408] ;  /* 0x00010200ff0e0b82 */ /* 0x000ea20000000a00 */
[----:B0-----:R-:W-:-:S05]  /*2ec0*/  @P0 IMAD.HI.U32 R2, R7, R10, R6 ;  /* 0x0000000a07020227 */ /* 0x001fca00078e0006 */
[----:B------:R-:W-:Y:S01]  /*2ed0*/  @P0 SHF.R.U32.HI R4, RZ, R11, R2 ;  /* 0x0000000bff040219 */ /* 0x000fe20000011602 */
[----:B------:R-:W-:-:S03]  /*2ee0*/  IMAD R2, R9, UR8, R3 ;  /* 0x0000000809027c24 */ /* 0x000fc6000f8e0203 */
[----:B------:R-:W-:Y:S01]  /*2ef0*/  @P0 IADD3 R6, -R4, RZ, RZ ;  /* 0x000000ff04060210 */ /* 0x000fe20007ffe1ff */
[C---:B------:R-:W-:Y:S02]  /*2f00*/  IMAD R5, R2.reuse, UR6, R5 ;  /* 0x0000000602057c24 */ /* 0x040fe4000f8e0205 */
[----:B------:R-:W-:Y:S02]  /*2f10*/  IMAD R0, R2, UR7, R0 ;  /* 0x0000000702007c24 */ /* 0x000fe4000f8e0200 */
[----:B-1----:R-:W-:-:S04]  /*2f20*/  @P0 IMAD R6, R13, R6, R7 ;  /* 0x000000060d060224 */ /* 0x002fc800078e0207 */
[C---:B--2---:R-:W-:Y:S02]  /*2f30*/  @P0 IMAD R5, R6.reuse, R14, R5 ;  /* 0x0000000e06050224 */ /* 0x044fe400078e0205 */
[----:B------:R-:W-:-:S07]  /*2f40*/  @P0 IMAD R0, R6, R15, R0 ;  /* 0x0000000f06000224 */ /* 0x000fce00078e0200 */
.L_x_2545:
        /* <DEDUP_REMOVED lines=70> */
.L_x_2549:
[----:B------:R-:W-:-:S11]  /*33b0*/  DMUL R8, RZ, |R2| ;  /* 0x40000002ff087228 */ /* 0x000fd60000000000 */
.L_x_2550:
[----:B------:R-:W-:Y:S05]  /*33c0*/  BSYNC B1 ;  /* 0x0000000000017941 */ /* 0x000fea0003800000 */
.L_x_2548:
        /* <DEDUP_REMOVED lines=11> */
.L_x_2547:
        /* <DEDUP_REMOVED lines=52> */
.L_x_2551:
[----:B------:R-:W-:Y:S05]  /*37c0*/  BSYNC B0 ;  /* 0x0000000000007941 */ /* 0x000fea0003800000 */
.L_x_2546:
[----:B------:R-:W-:Y:S01]  /*37d0*/  STG.E.64 desc[UR4][R4.64], R8 ;  /* 0x0000000804007986 */ /* 0x000fe2000c101b04 */
[----:B------:R-:W-:Y:S05]  /*37e0*/  EXIT ;  /* 0x000000000000794d */ /* 0x000fea0003800000 */
.L_x_2552:
        /* <DEDUP_REMOVED lines=9> */
.L_x_20118:


//--------------------- .text._ZN2at6native27unrolled_elementwise_kernelIZZZNS0_16acos_kernel_cudaERNS_18TensorIteratorBaseEENKUlvE0_clEvENKUlvE_clEvEUldE_St5arrayIPcLm2EELi4E23TrivialOffsetCalculatorILi1EjESB_NS0_6memory15LoadWithoutCastENSC_16StoreWithoutCastEEEviT_T0_T2_T3_T4_T5_ --------------------------
	.section	.text._ZN2at6native27unrolled_elementwise_kernelIZZZNS0_16acos_kernel_cudaERNS_18TensorIteratorBaseEENKUlvE0_clEvENKUlvE_clEvEUldE_St5arrayIPcLm2EELi4E23TrivialOffsetCalculatorILi1EjESB_NS0_6memory15LoadWithoutCastENSC_16StoreWithoutCastEEEviT_T0_T2_T3_T4_T5_,"ax",@progbits
	.align	128
        .global         _ZN2at6native27unrolled_elementwise_kernelIZZZNS0_16acos_kernel_cudaERNS_18TensorIteratorBaseEENKUlvE0_clEvENKUlvE_clEvEUldE_St5arrayIPcLm2EELi4E23TrivialOffsetCalculatorILi1EjESB_NS0_6memory15LoadWithoutCastENSC_16StoreWithoutCastEEEviT_T0_T2_T3_T4_T5_
        .type           _ZN2at6native27unrolled_elementwise_kernelIZZZNS0_16acos_kernel_cudaERNS_18TensorIteratorBaseEENKUlvE0_clEvENKUlvE_clEvEUldE_St5arrayIPcLm2EELi4E23TrivialOffsetCalculatorILi1EjESB_NS0_6memory15LoadWithoutCastENSC_16StoreWithoutCastEEEviT_T0_T2_T3_T4_T5_,@function
        .size           _ZN2at6native27unrolled_elementwise_kernelIZZZNS0_16acos_kernel_cudaERNS_18TensorIteratorBaseEENKUlvE0_clEvENKUlvE_clEvEUldE_St5arrayIPcLm2EELi4E23TrivialOffsetCalculatorILi1EjESB_NS0_6memory15LoadWithoutCastENSC_16StoreWithoutCastEEEviT_T0_T2_T3_T4_T5_,(.L_x_20119 - _ZN2at6native27unrolled_elementwise_kernelIZZZNS0_16acos_kernel_cudaERNS_18TensorIteratorBaseEENKUlvE0_clEvENKUlvE_clEvEUldE_St5arrayIPcLm2EELi4E23TrivialOffsetCalculatorILi1EjESB_NS0_6memory15LoadWithoutCastENSC_16StoreWithoutCastEEEviT_T0_T2_T3_T4_T5_)
        .other          _ZN2at6native27unrolled_elementwise_kernelIZZZNS0_16acos_kernel_cudaERNS_18TensorIteratorBaseEENKUlvE0_clEvENKUlvE_clEvEUldE_St5arrayIPcLm2EELi4E23TrivialOffsetCalculatorILi1EjESB_NS0_6memory15LoadWithoutCastENSC_16StoreWithoutCastEEEviT_T0_T2_T3_T4_T5_,@"STO_CUDA_ENTRY STV_DEFAULT"
_ZN2at6native27unrolled_elementwise_kernelIZZZNS0_16acos_kernel_cudaERNS_18TensorIteratorBaseEENKUlvE0_clEvENKUlvE_clEvEUldE_St5arrayIPcLm2EELi4E23TrivialOffsetCalculatorILi1EjESB_NS0_6memory15LoadWithoutCastENSC_16StoreWithoutCastEEEviT_T0_T2_T3_T4_T5_:
.text._ZN2at6native27unrolled_elementwise_kernelIZZZNS0_16acos_kernel_cudaERNS_18TensorIteratorBaseEENKUlvE0_clEvENKUlvE_clEvEUldE_St5arrayIPcLm2EELi4E23TrivialOffsetCalculatorILi1EjESB_NS0_6memory15LoadWithoutCastENSC_16StoreWithoutCastEEEviT_T0_T2_T3_T4_T5_:
[----:B------:R-:W-:Y:S01]  /*0000*/  LDC R1, c[0x0][0x28] ;  /* 0x00000a00ff017b82 */ /* 0x000fe20000000800 */
[----:B------:R-:W0:Y:S07]  /*0010*/  S2R R0, SR_CTAID.X ;  /* 0x0000000000007919 */ /* 0x000e2e0000002500 */
[----:B------:R-:W0:Y:S01]  /*0020*/  LDC R5, c[0x0][0x210] ;  /* 0x00008400ff057b82 */ /* 0x000e220000000800 */
[----:B------:R-:W-:Y:S01]  /*0030*/  ULDC.64 UR4, c[0x0][0x208] ;  /* 0x0000820000047ab9 */ /* 0x000fe20000000a00 */
[----:B------:R-:W1:Y:S01]  /*0040*/  S2R R3, SR_TID.X ;  /* 0x0000000000037919 */ /* 0x000e620000002100 */
[----:B0-----:R-:W-:-:S02]  /*0050*/  IMAD R2, R0, -0x200, R5 ;  /* 0xfffffe0000027824 */ /* 0x001fc400078e0205 */
[----:B-1----:R-:W-:-:S03]  /*0060*/  IMAD.MOV.U32 R13, RZ, RZ, R3 ;  /* 0x000000ffff0d7224 */ /* 0x002fc600078e0003 */
[----:B------:R-:W-:-:S13]  /*0070*/  ISETP.GE.AND P2, PT, R3, R2, PT ;  /* 0x000000020300720c */ /* 0x000fda0003f46270 */
[----:B------:R-:W-:Y:S01]  /*0080*/  @!P2 IMAD R15, R0, 0x200, R13 ;  /* 0x00000200000fa824 */ /* 0x000fe200078e020d */
[----:B------:R-:W-:Y:S01]  /*0090*/  @!P2 IADD3 R13, R13, 0x80, RZ ;  /* 0x000000800d0da810 */ /* 0x000fe20007ffe0ff */
[----:B------:R-:W0:Y:S03]  /*00a0*/  @!P2 LDC.64 R10, c[0x0][0x220] ;  /* 0x00008800ff0aab82 */ /* 0x000e260000000a00 */
[----:B------:R-:W-:-:S13]  /*00b0*/  ISETP.GE.AND P0, PT, R13, R2, PT ;  /* 0x000000020d00720c */ /* 0x000fda0003f06270 */
[----:B------:R-:W-:Y:S01]  /*00c0*/  @!P0 IMAD R19, R0, 0x200, R13 ;  /* 0x0000020000138824 */ /* 0x000fe200078e020d */
[----:B------:R-:W1:Y:S01]  /*00d0*/  @!P0 LDC.64 R8, c[0x0][0x220] ;  /* 0x00008800ff088b82 */ /* 0x000e620000000a00 */
[----:B------:R-:W-:-:S05]  /*00e0*/  @!P0 VIADD R13, R13, 0x80 ;  /* 0x000000800d0d8836 */ /* 0x000fca0000000000 */
[----:B------:R-:W-:Y:S01]  /*00f0*/  ISETP.GE.AND P3, PT, R13, R2, PT ;  /* 0x000000020d00720c */ /* 0x000fe20003f66270 */
[----:B0-----:R-:W-:Y:S01]  /*0100*/  @!P2 IMAD.WIDE.U32 R10, R15, 0x8, R10 ;  /* 0x000000080f0aa825 */ /* 0x001fe200078e000a */
[----:B------:R-:W-:-:S11]  /*0110*/  CS2R R14, SRZ ;  /* 0x00000000000e7805 */ /* 0x000fd6000001ff00 */
[----:B------:R-:W-:Y:S01]  /*0120*/  @!P3 LEA R21, R0, R13, 0x9 ;  /* 0x0000000d0015b211 */ /* 0x000fe200078e48ff */
[----:B------:R-:W-:Y:S01]  /*0130*/  @!P3 VIADD R13, R13, 0x80 ;  /* 0x000000800d0db836 */ /* 0x000fe20000000000 */
[----:B------:R-:W0:Y:S01]  /*0140*/  @!P3 LDC.64 R6, c[0x0][0x220] ;  /* 0x00008800ff06bb82 */ /* 0x000e220000000a00 */
[----:B-1----:R-:W-:-:S03]  /*0150*/  @!P0 IMAD.WIDE.U32 R8, R19, 0x8, R8 ;  /* 0x0000000813088825 */ /* 0x002fc600078e0008 */
[----:B------:R-:W-:-:S13]  /*0160*/  ISETP.GE.AND P1, PT, R13, R2, PT ;  /* 0x000000020d00720c */ /* 0x000fda0003f26270 */
[----:B------:R-:W1:Y:S01]  /*0170*/  @!P1 LDC.64 R4, c[0x0][0x220] ;  /* 0x00008800ff049b82 */ /* 0x000e620000000a00 */
[----:B------:R-:W-:Y:S01]  /*0180*/  @!P1 IMAD R17, R0, 0x200, R13 ;  /* 0x0000020000119824 */ /* 0x000fe200078e020d */
[----:B------:R-:W-:Y:S01]  /*0190*/  CS2R R12, SRZ ;  /* 0x00000000000c7805 */ /* 0x000fe2000001ff00 */
[----:B0-----:R-:W-:Y:S01]  /*01a0*/  @!P3 IMAD.WIDE.U32 R18, R21, 0x8, R6 ;  /* 0x000000081512b825 */ /* 0x001fe200078e0006 */
[----:B------:R-:W-:-:S04]  /*01b0*/  CS2R R6, SRZ ;  /* 0x0000000000067805 */ /* 0x000fc8000001ff00 */
[----:B------:R0:W5:Y:S04]  /*01c0*/  @!P0 LDG.E.64 R12, desc[UR4][R8.64] ;  /* 0x00000004080c8981 */ /* 0x000168000c1e1b00 */
[----:B------:R0:W5:Y:S01]  /*01d0*/  @!P3 LDG.E.64 R14, desc[UR4][R18.64] ;  /* 0x00000004120eb981 */ /* 0x000162000c1e1b00 */
[----:B-1----:R-:W-:Y:S01]  /*01e0*/  @!P1 IMAD.WIDE.U32 R16, R17, 0x8, R4 ;  /* 0x0000000811109825 */ /* 0x002fe200078e0004 */
[----:B------:R-:W-:-:S04]  /*01f0*/  CS2R R4, SRZ ;  /* 0x0000000000047805 */ /* 0x000fc8000001ff00 */
[----:B------:R0:W5:Y:S04]  /*0200*/  @!P1 LDG.E.64 R6, desc[UR4][R16.64] ;  /* 0x0000000410069981 */ /* 0x000168000c1e1b00 */
[----:B------:R0:W5:Y:S01]  /*0210*/  @!P2 LDG.E.64 R4, desc[UR4][R10.64] ;  /* 0x000000040a04a981 */ /* 0x000162000c1e1b00 */
[----:B------:R-:W-:Y:S04]  /*0220*/  BSSY B0, `(.L_x_2553) ;  /* 0x0000081000007945 */ /* 0x000fe80003800000 */
[----:B------:R-:W-:Y:S05]  /*0230*/  @P2 BRA `(.L_x_2554) ;  /* 0x0000000400fc2947 */ /* 0x000fea0003800000 */
[----:B0----5:R-:W-:-:S10]  /*0240*/  DADD R8, -RZ, |R4| ;  /* 0x00000000ff087229 */ /* 0x021fd40000000504 */
[----:B------:R-:W-:-:S13]  /*0250*/  ISETP.GE.AND P0, PT, R9, 0x3fe26666, PT ;  /* 0x3fe266660900780c */ /* 0x000fda0003f06270 */
[----:B------:R-:W-:Y:S05]  /*0260*/  @!P0 BRA `(.L_x_2555) ;  /* 0x0000000400208947 */ /* 0x000fea0003800000 */
[----:B------:R-:W-:Y:S01]  /*0270*/  DADD R10, -|R4|, 1 ;  /* 0x3ff00000040a7429 */ /* 0x000fe20000000300 */
[----:B------:R-:W-:Y:S09]  /*0280*/  BSSY B1, `(.L_x_2556) ;  /* 0x000003b000017945 */ /* 0x000ff20003800000 */
[----:B------:R-:W-:-:S13]  /*0290*/  ISETP.GE.AND P0, PT, R11, 0x1, PT ;  /* 0x000000010b00780c */ /* 0x000fda0003f06270 */
[----:B------:R-:W-:Y:S05]  /*02a0*/  @!P0 BRA `(.L_x_2557) ;  /* 0x0000000000dc8947 */ /* 0x000fea0003800000 */
[----:B------:R-:W-:Y:S01]  /*02b0*/  MOV R8, 0x66faac4b ;  /* 0x66faac4b00087802 */ /* 0x000fe20000000f00 */
[----:B------:R-:W-:Y:S01]  /*02c0*/  IMAD.MOV.U32 R9, RZ, RZ, 0x3ebac2fe ;  /* 0x3ebac2feff097424 */ /* 0x000fe200078e00ff */
[----:B------:R-:W-:Y:S01]  /*02d0*/  UMOV UR6, 0x71155f70 ;  /* 0x71155f7000067882 */ /* 0x000fe20000000000 */
[----:B------:R-:W-:Y:S01]  /*02e0*/  UMOV UR7, 0x3ec715b3 ;  /* 0x3ec715b300077882 */ /* 0x000fe20000000000 */
[----:B------:R-:W-:-:S03]  /*02f0*/  IMAD.MOV.U32 R18, RZ, RZ, RZ ;  /* 0x000000ffff127224 */ /* 0x000fc600078e00ff */
        /* <DEDUP_REMOVED lines=9> */
[----:B------:R-:W-:Y:S01]  /*0390*/  VIADD R9, R11, 0xfff00000 ;  /* 0xfff000000b097836 */ /* 0x000fe20000000000 */
[----:B------:R-:W-:-:S03]  /*03a0*/  MOV R8, R10 ;  /* 0x0000000a00087202 */ /* 0x000fc60000000f00 */
        /* <DEDUP_REMOVED lines=15> */
[----:B------:R-:W-:Y:S01]  /*04a0*/  VIADD R17, R19, 0xfff00000 ;  /* 0xfff0000013117836 */ /* 0x000fe20000000000 */
[----:B------:R-:W-:-:S03]  /*04b0*/  MOV R16, RZ ;  /* 0x000000ff00107202 */ /* 0x000fc60000000f00 */
        /* <DEDUP_REMOVED lines=22> */
.L_x_2557:
[----:B------:R-:W-:-:S11]  /*0620*/  DMUL R8, RZ, |R4| ;  /* 0x40000004ff087228 */ /* 0x000fd60000000000 */
.L_x_2558:
[----:B------:R-:W-:Y:S05]  /*0630*/  BSYNC B1 ;  /* 0x0000000000017941 */ /* 0x000fea0003800000 */
.L_x_2556:
        /* <DEDUP_REMOVED lines=11> */
.L_x_2555:
        /* <DEDUP_REMOVED lines=43> */
[----:B------:R-:W-:Y:S02]  /*09a0*/  @P0 IMAD.MOV.U32 R8, RZ, RZ, 0x33145c07 ;  /* 0x33145c07ff080424 */ /* 0x000fe400078e00ff */
[----:B------:R-:W-:-:S05]  /*09b0*/  @P0 IMAD.MOV.U32 R9, RZ, RZ, 0x3c91a626 ;  /* 0x3c91a626ff090424 */ /* 0x000fca00078e00ff */
[----:B------:R-:W-:Y:S01]  /*09c0*/  DFMA R10, R10, |R4|, |R4| ;  /* 0x400000040a0a722b */ /* 0x000fe20000000404 */
[----:B------:R-:W-:Y:S01]  /*09d0*/  @!P0 MOV R4, 0x33145c07 ;  /* 0x33145c0700048802 */ /* 0x000fe20000000f00 */
[----:B------:R-:W-:-:S06]  /*09e0*/  @!P0 IMAD.MOV.U32 R5, RZ, RZ, 0x3c91a626 ;  /* 0x3c91a626ff058424 */ /* 0x000fcc00078e00ff */
[C---:B------:R-:W-:Y:S02]  /*09f0*/  @P0 DADD R8, R10.reuse, -R8 ;  /* 0x000000000a080229 */ /* 0x040fe40000000808 */
[----:B------:R-:W-:-:S06]  /*0a00*/  @!P0 DADD R4, R10, R4 ;  /* 0x000000000a048229 */ /* 0x000fcc0000000004 */
[----:B------:R-:W-:Y:S02]  /*0a10*/  @P0 DADD R8, -R8, UR6 ;  /* 0x0000000608080e29 */ /* 0x000fe40008000100 */
[----:B------:R-:W-:-:S11]  /*0a20*/  @!P0 DADD R8, R4, UR6 ;  /* 0x0000000604088e29 */ /* 0x000fd60008000000 */
.L_x_2554:
[----:B------:R-:W-:Y:S05]  /*0a30*/  BSYNC B0 ;  /* 0x0000000000007941 */ /* 0x000fea0003800000 */
.L_x_2553:
[----:B-----5:R-:W-:Y:S01]  /*0a40*/  VIADD R5, R3, 0x80 ;  /* 0x0000008003057836 */ /* 0x020fe20000000000 */
[----:B------:R-:W-:Y:S04]  /*0a50*/  BSSY B0, `(.L_x_2559) ;  /* 0x0000082000007945 */ /* 0x000fe80003800000 */
[----:B------:R-:W-:-:S13]  /*0a60*/  ISETP.GE.AND P0, PT, R5, R2, PT ;  /* 0x000000020500720c */ /* 0x000fda0003f06270 */
[----:B------:R-:W-:Y:S05]  /*0a70*/  @P0 BRA `(.L_x_2560) ;  /* 0x0000000400fc0947 */ /* 0x000fea0003800000 */
[----:B0-----:R-:W-:-:S10]  /*0a80*/  DADD R10, -RZ, |R12| ;  /* 0x00000000ff0a7229 */ /* 0x001fd4000000050c */
[----:B------:R-:W-:-:S13]  /*0a90*/  ISETP.GE.AND P0, PT, R11, 0x3fe26666, PT ;  /* 0x3fe266660b00780c */ /* 0x000fda0003f06270 */
[----:B------:R-:W-:Y:S05]  /*0aa0*/  @!P0 BRA `(.L_x_2561) ;  /* 0x0000000400208947 */ /* 0x000fea0003800000 */
[----:B------:R-:W-:Y:S01]  /*0ab0*/  DADD R16, -|R12|, 1 ;  /* 0x3ff000000c107429 */ /* 0x000fe20000000300 */
[----:B------:R-:W-:Y:S09]  /*0ac0*/  BSSY B1, `(.L_x_2562) ;  /* 0x000003b000017945 */ /* 0x000ff20003800000 */
[----:B------:R-:W-:-:S13]  /*0ad0*/  ISETP.GE.AND P0, PT, R17, 0x1, PT ;  /* 0x000000011100780c */ /* 0x000fda0003f06270 */
[----:B------:R-:W-:Y:S05]  /*0ae0*/  @!P0 BRA `(.L_x_2563) ;  /* 0x0000000000dc8947 */ /* 0x000fea0003800000 */
[----:B------:R-:W-:Y:S01]  /*0af0*/  IADD3 R25, R17, -0x100000, RZ ;  /* 0xfff0000011197810 */ /* 0x000fe20007ffe0ff */
[----:B------:R-:W-:Y:S01]  /*0b00*/  IMAD.MOV.U32 R24, RZ, RZ, R16 ;  /* 0x000000ffff187224 */ /* 0x000fe200078e0010 */
[----:B------:R-:W-:Y:S01]  /*0b10*/  UMOV UR6, 0x71155f70 ;  /* 0x71155f7000067882 */ /* 0x000fe20000000000 */
[----:B------:R-:W-:Y:S01]  /*0b20*/  IMAD.MOV.U32 R10, RZ, RZ, RZ ;  /* 0x000000ffff0a7224 */ /* 0x000fe200078e00ff */
[----:B------:R-:W0:Y:S01]  /*0b30*/  MUFU.RSQ64H R11, R25 ;  /* 0x00000019000b7308 */ /* 0x000e220000001c00 */
[----:B------:R-:W-:Y:S01]  /*0b40*/  IMAD.MOV.U32 R18, RZ, RZ, RZ ;  /* 0x000000ffff127224 */ /* 0x000fe200078e00ff */
[----:B------:R-:W-:-:S03]  /*0b50*/  UMOV UR7, 0x3ec715b3 ;  /* 0x3ec715b300077882 */ /* 0x000fc60000000000 */
[----:B0-----:R-:W-:Y:S01]  /*0b60*/  DMUL R22, R24, R10 ;  /* 0x0000000a18167228 */ /* 0x001fe20000000000 */
[----:B------:R-:W-:-:S07]  /*0b70*/  IADD3 R19, R11, -0x100000, RZ ;  /* 0xfff000000b137810 */ /* 0x000fce0007ffe0ff */
[----:B------:R-:W-:-:S08]  /*0b80*/  DFMA R20, R22, -R22, R24 ;  /* 0x800000161614722b */ /* 0x000fd00000000018 */
[----:B------:R-:W-:Y:S01]  /*0b90*/  DFMA R20, R18, R20, R22 ;  /* 0x000000141214722b */ /* 0x000fe20000000016 */
[----:B------:R-:W-:Y:S01]  /*0ba0*/  IMAD.MOV.U32 R22, RZ, RZ, 0x66faac4b ;  /* 0x66faac4bff167424 */ /* 0x000fe200078e00ff */
[----:B------:R-:W-:-:S06]  /*0bb0*/  MOV R23, 0x3ebac2fe ;  /* 0x3ebac2fe00177802 */ /* 0x000fcc0000000f00 */
[-C--:B------:R-:W-:Y:S02]  /*0bc0*/  DFMA R10, R10, -R20.reuse, 1 ;  /* 0x3ff000000a0a742b */ /* 0x080fe40000000814 */
[----:B------:R-:W-:Y:S01]  /*0bd0*/  DFMA R22, R16, UR6, -R22 ;  /* 0x0000000610167c2b */ /* 0x000fe20008000816 */
[----:B------:R-:W-:Y:S01]  /*0be0*/  UMOV UR6, 0x8efcd9b8 ;  /* 0x8efcd9b800067882 */ /* 0x000fe20000000000 */
[----:B------:R-:W-:Y:S01]  /*0bf0*/  UMOV UR7, 0x3ed9a9b8 ;  /* 0x3ed9a9b800077882 */ /* 0x000fe20000000000 */
[----:B------:R-:W-:-:S03]  /*0c00*/  DFMA R24, R20, -R20, R24 ;  /* 0x800000141418722b */ /* 0x000fc60000000018 */
[----:B------:R-:W-:Y:S02]  /*0c10*/  DFMA R10, R18, R10, R18 ;  /* 0x0000000a120a722b */ /* 0x000fe40000000012 */
[----:B------:R-:W-:Y:S01]  /*0c20*/  DFMA R22, R16, R22, UR6 ;  /* 0x0000000610167e2b */ /* 0x000fe20008000016 */
[----:B------:R-:W-:Y:S01]  /*0c30*/  UMOV UR6, 0xa8a0c4c3 ;  /* 0xa8a0c4c300067882 */ /* 0x000fe20000000000 */
[----:B------:R-:W-:-:S04]  /*0c40*/  UMOV UR7, 0x3edd0f40 ;  /* 0x3edd0f4000077882 */ /* 0x000fc80000000000 */
[----:B------:R-:W-:Y:S02]  /*0c50*/  DFMA R10, R24, R10, R20 ;  /* 0x0000000a180a722b */ /* 0x000fe40000000014 */
[----:B------:R-:W-:Y:S01]  /*0c60*/  DFMA R22, R16, R22, UR6 ;  /* 0x0000000610167e2b */ /* 0x000fe20008000016 */
[----:B------:R-:W-:Y:S01]  /*0c70*/  UMOV UR6, 0xfa9e0e1f ;  /* 0xfa9e0e1f00067882 */ /* 0x000fe20000000000 */
[----:B------:R-:W-:-:S06]  /*0c80*/  UMOV UR7, 0x3ef46d4c ;  /* 0x3ef46d4c00077882 */ /* 0x000fcc0000000000 */
[----:B------:R-:W-:Y:S01]  /*0c90*/  DFMA R22, R16, R22, UR6 ;  /* 0x0000000610167e2b */ /* 0x000fe20008000016 */
[----:B------:R-:W-:Y:S01]  /*0ca0*/  UMOV UR6, 0x8d1e2422 ;  /* 0x8d1e242200067882 */ /* 0x000fe20000000000 */
[----:B------:R-:W-:Y:S01]  /*0cb0*/  UMOV UR7, 0x3f079c16 ;  /* 0x3f079c1600077882 */ /* 0x000fe20000000000 */
[----:B------:R-:W-:-:S05]  /*0cc0*/  VIADD R11, R11, 0x100000 ;  /* 0x001000000b0b7836 */ /* 0x000fca0000000000 */
        /* <DEDUP_REMOVED lines=21> */
[----:B------:R-:W-:-:S08]  /*0e20*/  DFMA R22, R16, R22, UR6 ;  /* 0x0000000610167e2b */ /* 0x000fd00008000016 */
[----:B------:R-:W-:-:S08]  /*0e30*/  DMUL R22, R16, R22 ;  /* 0x0000001610167228 */ /* 0x000fd00000000000 */
[----:B------:R-:W-:Y:S01]  /*0e40*/  DFMA R10, R10, R22, R10 ;  /* 0x000000160a0a722b */ /* 0x000fe2000000000a */
[----:B------:R-:W-:Y:S10]  /*0e50*/  BRA `(.L_x_2564) ;  /* 0x0000000000047947 */ /* 0x000ff40003800000 */
.L_x_2563:
[----:B------:R-:W-:-:S11]  /*0e60*/  DMUL R10, RZ, |R12| ;  /* 0x4000000cff0a7228 */ /* 0x000fd60000000000 */
.L_x_2564:
[----:B------:R-:W-:Y:S05]  /*0e70*/  BSYNC B1 ;  /* 0x0000000000017941 */ /* 0x000fea0003800000 */
.L_x_2562:
        /* <DEDUP_REMOVED lines=11> */
.L_x_2561:
        /* <DEDUP_REMOVED lines=52> */
.L_x_2560:
[----:B------:R-:W-:Y:S05]  /*1270*/  BSYNC B0 ;  /* 0x0000000000007941 */ /* 0x000fea0003800000 */
.L_x_2559:
[----:B------:R-:W-:Y:S01]  /*1280*/  VIADD R13, R3, 0x100 ;  /* 0x00000100030d7836 */ /* 0x000fe20000000000 */
[----:B------:R-:W-:Y:S04]  /*1290*/  BSSY B0, `(.L_x_2565) ;  /* 0x0000082000007945 */ /* 0x000fe80003800000 */
[----:B------:R-:W-:-:S13]  /*12a0*/  ISETP.GE.AND P0, PT, R13, R2, PT ;  /* 0x000000020d00720c */ /* 0x000fda0003f06270 */
[----:B------:R-:W-:Y:S05]  /*12b0*/  @P0 BRA `(.L_x_2566) ;  /* 0x0000000400fc0947 */ /* 0x000fea0003800000 */
[----:B------:R-:W-:-:S10]  /*12c0*/  DADD R12, -RZ, |R14| ;  /* 0x00000000ff0c7229 */ /* 0x000fd4000000050e */
[----:B------:R-:W-:-:S13]  /*12d0*/  ISETP.GE.AND P0, PT, R13, 0x3fe26666, PT ;  /* 0x3fe266660d00780c */ /* 0x000fda0003f06270 */
[----:B------:R-:W-:Y:S05]  /*12e0*/  @!P0 BRA `(.L_x_2567) ;  /* 0x0000000400208947 */ /* 0x000fea0003800000 */
[----:B0-----:R-:W-:Y:S01]  /*12f0*/  DADD R16, -|R14|, 1 ;  /* 0x3ff000000e107429 */ /* 0x001fe20000000300 */
        /* <DEDUP_REMOVED lines=58> */
.L_x_2569:
[----:B------:R-:W-:-:S11]  /*16a0*/  DMUL R12, RZ, |R14| ;  /* 0x4000000eff0c7228 */ /* 0x000fd60000000000 */
.L_x_2570:
[----:B------:R-:W-:Y:S05]  /*16b0*/  BSYNC B1 ;  /* 0x0000000000017941 */ /* 0x000fea0003800000 */
.L_x_2568:
        /* <DEDUP_REMOVED lines=11> */
.L_x_2567:
[----:B------:R-:W-:Y:S01]  /*1770*/  DMUL R12, R14, R14 ;  /* 0x0000000e0e0c7228 */ /* 0x000fe20000000000 */
[----:B0-----:R-:W-:Y:S01]  /*1780*/  IMAD.MOV.U32 R16, RZ, RZ, 0x180754af ;  /* 0x180754afff107424 */ /* 0x001fe200078e00ff */
        /* <DEDUP_REMOVED lines=50> */
.L_x_2566:
[----:B------:R-:W-:Y:S05]  /*1ab0*/  BSYNC B0 ;  /* 0x0000000000007941 */ /* 0x000fea0003800000 */
.L_x_2565:
[----:B------:R-:W-:Y:S01]  /*1ac0*/  VIADD R15, R3, 0x180 ;  /* 0x00000180030f7836 */ /* 0x000fe20000000000 */
[----:B------:R-:W-:Y:S04]  /*1ad0*/  BSSY B0, `(.L_x_2571) ;  /* 0x0000082000007945 */ /* 0x000fe80003800000 */
[----:B------:R-:W-:-:S13]  /*1ae0*/  ISETP.GE.AND P0, PT, R15, R2, PT ;  /* 0x000000020f00720c */ /* 0x000fda0003f06270 */
[----:B------:R-:W-:Y:S05]  /*1af0*/  @P0 BRA `(.L_x_2572) ;  /* 0x0000000400fc0947 */ /* 0x000fea0003800000 */
[----:B------:R-:W-:-:S10]  /*1b00*/  DADD R14, -RZ, |R6| ;  /* 0x00000000ff0e7229 */ /* 0x000fd40000000506 */
        /* <DEDUP_REMOVED lines=9> */
[----:B0-----:R-:W-:Y:S01]  /*1ba0*/  IMAD.MOV.U32 R18, RZ, RZ, RZ ;  /* 0x000000ffff127224 */ /* 0x001fe200078e00ff */
        /* <DEDUP_REMOVED lines=51> */
.L_x_2575:
[----:B0-----:R-:W-:-:S11]  /*1ee0*/  DMUL R16, RZ, |R6| ;  /* 0x40000006ff107228 */ /* 0x001fd60000000000 */
.L_x_2576:
[----:B------:R-:W-:Y:S05]  /*1ef0*/  BSYNC B1 ;  /* 0x0000000000017941 */ /* 0x000fea0003800000 */
.L_x_2574:
        /* <DEDUP_REMOVED lines=11> */
.L_x_2573:
        /* <DEDUP_REMOVED lines=43> */
[----:B------:R-:W-:Y:S01]  /*2260*/  @!P0 MOV R14, 0x33145c07 ;  /* 0x33145c07000e8802 */ /* 0x000fe20000000f00 */
[----:B------:R-:W-:-:S06]  /*2270*/  @!P0 IMAD.MOV.U32 R15, RZ, RZ, 0x3c91a626 ;  /* 0x3c91a626ff0f8424 */ /* 0x000fcc00078e00ff */
[----:B------:R-:W-:Y:S01]  /*2280*/  DFMA R6, R16, |R6|, |R6| ;  /* 0x400000061006722b */ /* 0x000fe20000000406 */
[----:B------:R-:W-:Y:S02]  /*2290*/  @P0 IMAD.MOV.U32 R16, RZ, RZ, 0x33145c07 ;  /* 0x33145c07ff100424 */ /* 0x000fe400078e00ff */
[----:B------:R-:W-:-:S06]  /*22a0*/  @P0 IMAD.MOV.U32 R17, RZ, RZ, 0x3c91a626 ;  /* 0x3c91a626ff110424 */ /* 0x000fcc00078e00ff */
[C---:B------:R-:W-:Y:S02]  /*22b0*/  @P0 DADD R16, R6.reuse, -R16 ;  /* 0x0000000006100229 */ /* 0x040fe40000000810 */
[----:B------:R-:W-:-:S06]  /*22c0*/  @!P0 DADD R6, R6, R14 ;  /* 0x0000000006068229 */ /* 0x000fcc000000000e */
[----:B------:R-:W-:Y:S02]  /*22d0*/  @P0 DADD R16, -R16, UR6 ;  /* 0x0000000610100e29 */ /* 0x000fe40008000100 */
[----:B------:R-:W-:-:S11]  /*22e0*/  @!P0 DADD R16, R6, UR6 ;  /* 0x0000000606108e29 */ /* 0x000fd60008000000 */
.L_x_2572:
[----:B------:R-:W-:Y:S05]  /*22f0*/  BSYNC B0 ;  /* 0x0000000000007941 */ /* 0x000fea0003800000 */
.L_x_2571:
[----:B------:R-:W-:Y:S01]  /*2300*/  ISETP.GE.AND P0, PT, R3, R2, PT ;  /* 0x000000020300720c */ /* 0x000fe20003f06270 */
[----:B------:R-:W-:Y:S04]  /*2310*/  BSSY B0, `(.L_x_2577) ;  /* 0x0000017000007945 */ /* 0x000fe80003800000 */
[----:B------:R-:W-:Y:S08]  /*2320*/  BSSY B1, `(.L_x_2578) ;  /* 0x000000f000017945 */ /* 0x000ff00003800000 */
[----:B------:R-:W-:Y:S05]  /*2330*/  @P0 BRA `(.L_x_2579) ;  /* 0x0000000000340947 */ /* 0x000fea0003800000 */
[----:B------:R-:W1:Y:S01]  /*2340*/  LDC.64 R6, c[0x0][0x218] ;  /* 0x00008600ff067b82 */ /* 0x000e620000000a00 */
[----:B------:R-:W-:-:S04]  /*2350*/  IMAD R3, R0, 0x200, R3 ;  /* 0x0000020000037824 */ /* 0x000fc800078e0203 */
[----:B-1----:R-:W-:Y:S01]  /*2360*/  IMAD.WIDE.U32 R6, R3, 0x8, R6 ;  /* 0x0000000803067825 */ /* 0x002fe200078e0006 */
[----:B------:R-:W-:-:S04]  /*2370*/  MOV R3, R5 ;  /* 0x0000000500037202 */ /* 0x000fc80000000f00 */
[----:B------:R1:W-:Y:S01]  /*2380*/  STG.E.64 desc[UR4][R6.64], R8 ;  /* 0x0000000806007986 */ /* 0x0003e2000c101b04 */
[----:B------:R-:W-:-:S13]  /*2390*/  ISETP.GE.AND P0, PT, R3, R2, PT ;  /* 0x000000020300720c */ /* 0x000fda0003f06270 */
[----:B------:R-:W-:Y:S05]  /*23a0*/  @P0 BREAK B1 ;  /* 0x0000000000010942 */ /* 0x000fea0003800000 */
[----:B-1----:R-:W-:Y:S05]  /*23b0*/  @P0 BRA `(.L_x_2580) ;  /* 0x0000000000300947 */ /* 0x002fea0003800000 */
[----:B------:R-:W1:Y:S01]  /*23c0*/  LDC.64 R4, c[0x0][0x218] ;  /* 0x00008600ff047b82 */ /* 0x000e620000000a00 */
[----:B------:R-:W-:Y:S02]  /*23d0*/  IMAD R7, R0, 0x200, R3 ;  /* 0x0000020000077824 */ /* 0x000fe400078e0203 */
[----:B------:R-:W-:Y:S02]  /*23e0*/  VIADD R3, R3, 0x80 ;  /* 0x0000008003037836 */ /* 0x000fe40000000000 */
[----:B-1----:R-:W-:-:S05]  /*23f0*/  IMAD.WIDE.U32 R4, R7, 0x8, R4 ;  /* 0x0000000807047825 */ /* 0x002fca00078e0004 */
[----:B------:R1:W-:Y:S02]  /*2400*/  STG.E.64 desc[UR4][R4.64], R10 ;  /* 0x0000000a04007986 */ /* 0x0003e4000c101b04 */
.L_x_2579:
[----:B------:R-:W-:Y:S05]  /*2410*/  BSYNC B1 ;  /* 0x0000000000017941 */ /* 0x000fea0003800000 */
.L_x_2578:
[----:B------:R-:W-:-:S13]  /*2420*/  ISETP.GE.AND P0, PT, R3, R2, PT ;  /* 0x000000020300720c */ /* 0x000fda0003f06270 */
[----:B-1----:R-:W1:Y:S01]  /*2430*/  @!P0 LDC.64 R4, c[0x0][0x218] ;  /* 0x00008600ff048b82 */ /* 0x002e620000000a00 */
[----:B------:R-:W-:Y:S01]  /*2440*/  @!P0 LEA R7, R0, R3, 0x9 ;  /* 0x0000000300078211 */ /* 0x000fe200078e48ff */
[----:B------:R-:W-:-:S04]  /*2450*/  @!P0 VIADD R3, R3, 0x80 ;  /* 0x0000008003038836 */ /* 0x000fc80000000000 */
[----:B-1----:R-:W-:-:S05]  /*2460*/  @!P0 IMAD.WIDE.U32 R4, R7, 0x8, R4 ;  /* 0x0000000807048825 */ /* 0x002fca00078e0004 */
[----:B------:R1:W-:Y:S02]  /*2470*/  @!P0 STG.E.64 desc[UR4][R4.64], R12 ;  /* 0x0000000c04008986 */ /* 0x0003e4000c101b04 */
.L_x_2580:
[----:B------:R-:W-:Y:S05]  /*2480*/  BSYNC B0 ;  /* 0x0000000000007941 */ /* 0x000fea0003800000 */
.L_x_2577:
[----:B------:R-:W-:Y:S05]  /*2490*/  WARPSYNC.ALL ;  /* 0x0000000000007948 */ /* 0x000fea0003800000 */
[----:B------:R-:W-:-:S13]  /*24a0*/  ISETP.GE.AND P0, PT, R3, R2, PT ;  /* 0x000000020300720c */ /* 0x000fda0003f06270 */
[----:B------:R-:W-:Y:S05]  /*24b0*/  @P0 EXIT ;  /* 0x000000000000094d */ /* 0x000fea0003800000 */
[----:B-1----:R-:W1:Y:S01]  /*24c0*/  LDC.64 R4, c[0x0][0x218] ;  /* 0x00008600ff047b82 */ /* 0x002e620000000a00 */
[----:B------:R-:W-:-:S05]  /*24d0*/  LEA R3, R0, R3, 0x9 ;  /* 0x0000000300037211 */ /* 0x000fca00078e48ff */
[----:B-1----:R-:W-:-:S05]  /*24e0*/  IMAD.WIDE.U32 R2, R3, 0x8, R4 ;  /* 0x0000000803027825 */ /* 0x002fca00078e0004 */
[----:B------:R-:W-:Y:S01]  /*24f0*/  STG.E.64 desc[UR4][R2.64], R16 ;  /* 0x0000001002007986 */ /* 0x000fe2000c101b04 */
[----:B------:R-:W-:Y:S05]  /*2500*/  EXIT ;  /* 0x000000000000794d */ /* 0x000fea0003800000 */
.L_x_2581:
        /* <DEDUP_REMOVED lines=15> */
.L_x_20119:


//--------------------- .text._ZN2at6native29vectorized_elementwise_kernelILi2EZZZNS0_16acos_kernel_cudaERNS_18TensorIteratorBaseEENKUlvE0_clEvENKUlvE_clEvEUldE_St5arrayIPcLm2EEEEviT0_T1_ --------------------------
	.section	.text._ZN2at6native29vectorized_elementwise_kernelILi2EZZZNS0_16acos_kernel_cudaERNS_18TensorIteratorBaseEENKUlvE0_clEvENKUlvE_clEvEUldE_St5arrayIPcLm2EEEEviT0_T1_,"ax",@progbits
	.align	128
        .global         _ZN2at6native29vectorized_elementwise_kernelILi2EZZZNS0_16acos_kernel_cudaERNS_18TensorIteratorBaseEENKUlvE0_clEvENKUlvE_clEvEUldE_St5arrayIPcLm2EEEEviT0_T1_
        .type           _ZN2at6native29vectorized_elementwise_kernelILi2EZZZNS0_16acos_kernel_cudaERNS_18TensorIteratorBaseEENKUlvE0_clEvENKUlvE_clEvEUldE_St5arrayIPcLm2EEEEviT0_T1_,@function
        .size           _ZN2at6native29vectorized_elementwise_kernelILi2EZZZNS0_16acos_kernel_cudaERNS_18TensorIteratorBaseEENKUlvE0_clEvENKUlvE_clEvEUldE_St5arrayIPcLm2EEEEviT0_T1_,(.L_x_20120 - _ZN2at6native29vectorized_elementwise_kernelILi2EZZZNS0_16acos_kernel_cudaERNS_18TensorIteratorBaseEENKUlvE0_clEvENKUlvE_clEvEUldE_St5arrayIPcLm2EEEEviT0_T1_)
        .other          _ZN2at6native29vectorized_elementwise_kernelILi2EZZZNS0_16acos_kernel_cudaERNS_18TensorIteratorBaseEENKUlvE0_clEvENKUlvE_clEvEUldE_St5arrayIPcLm2EEEEviT0_T1_,@"STO_CUDA_ENTRY STV_DEFAULT"
_ZN2at6native29vectorized_elementwise_kernelILi2EZZZNS0_16acos_kernel_cudaERNS_18TensorIteratorBaseEENKUlvE0_clEvENKUlvE_clEvEUldE_St5arrayIPcLm2EEEEviT0_T1_:
.text._ZN2at6native29vectorized_elementwise_kernelILi2EZZZNS0_16acos_kernel_cudaERNS_18TensorIteratorBaseEENKUlvE0_clEvENKUlvE_clEvEUldE_St5arrayIPcLm2EEEEviT0_T1_:
[----:B------:R-:W-:Y:S01]  /*0000*/  LDC R1, c[0x0][0x28] ;  /* 0x00000a00ff017b82 */ /* 0x000fe20000000800 */
[----:B------:R-:W0:Y:S01]  /*0010*/  S2R R5, SR_CTAID.X ;  /* 0x0000000000057919 */ /* 0x000e220000002500 */
[----:B------:R-:W-:Y:S01]  /*0020*/  ULDC UR4, c[0x0][0x210] ;  /* 0x0000840000047ab9 */ /* 0x000fe20000000800 */
[----:B0-----:R-:W-:-:S05]  /*0030*/  IMAD.SHL.U32 R5, R5, 0x400, RZ ;  /* 0x0000040005057824 */ /* 0x001fca00078e00ff */
        /* <DEDUP_REMOVED lines=9> */
[----:B------:R0:W5:Y:S04]  /*00d0*/  LDG.E.128 R16, desc[UR4][R2.64+0x800] ;  /* 0x0008000402107981 */ /* 0x000168000c1e1d00 */
[----:B------:R0:W5:Y:S04]  /*00e0*/  LDG.E.128 R12, desc[UR4][R2.64+0x1000] ;  /* 0x00100004020c7981 */ /* 0x000168000c1e1d00 */
[----:B------:R0:W5:Y:S01]  /*00f0*/  LDG.E.128 R8, desc[UR4][R2.64+0x1800] ;  /* 0x0018000402087981 */ /* 0x000162000c1e1d00 */
[----:B------:R-:W-:Y:S01]  /*0100*/  BSSY B0, `(.L_x_2583) ;  /* 0x0000082000007945 */ /* 0x000fe20003800000 */
[----:B--2---:R-:W-:-:S10]  /*0110*/  DADD R6, -RZ, |R24| ;  /* 0x00000000ff067229 */ /* 0x004fd40000000518 */
[----:B------:R-:W-:-:S13]  /*0120*/  ISETP.GE.AND P0, PT, R7, 0x3fe26666, PT ;  /* 0x3fe266660700780c */ /* 0x000fda0003f06270 */
[----:B0-----:R-:W-:Y:S05]  /*0130*/  @!P0 BRA `(.L_x_2584) ;  /* 0x0000000400288947 */ /* 0x001fea0003800000 */
        /* <DEDUP_REMOVED lines=8> */
[----:B------:R-:W-:Y:S02]  /*01c0*/  IMAD.MOV.U32 R22, RZ, RZ, RZ ;  /* 0x000000ffff167224 */ /* 0x000fe400078e00ff */
[----:B------:R-:W-:Y:S02]  /*01d0*/  VIADD R4, R3, 0xfff00000 ;  /* 0xfff0000003047836 */ /* 0x000fe40000000000 */
        /* <DEDUP_REMOVED lines=9> */
[----:B------:R-:W-:Y:S01]  /*0270*/  IADD3 R7, R3, -0x100000, RZ ;  /* 0xfff0000003077810 */ /* 0x000fe20007ffe0ff */
[----:B------:R-:W-:-:S03]  /*0280*/  IMAD.MOV.U32 R6, RZ, RZ, R2 ;  /* 0x000000ffff067224 */ /* 0x000fc600078e0002 */
        /* <DEDUP_REMOVED lines=10> */
[----:B0-----:R-:W-:Y:S01]  /*0330*/  DMUL R28, R6, R22 ;  /* 0x00000016061c7228 */ /* 0x001fe20000000000 */
[----:B------:R-:W-:-:S04]  /*0340*/  IADD3 R23, R23, -0x100000, RZ ;  /* 0xfff0000017177810 */ /* 0x000fc80007ffe0ff */
[----:B------:R-:W-:Y:S01]  /*0350*/  DFMA R32, R2, R20, UR6 ;  /* 0x0000000602207e2b */ /* 0x000fe20008000014 */
[----:B------:R-:W-:Y:S01]  /*0360*/  UMOV UR6, 0x60009c8f ;  /* 0x60009c8f00067882 */ /* 0x000fe20000000000 */
[----:B------:R-:W-:Y:S01]  /*0370*/  UMOV UR7, 0x3f46e8ba ;  /* 0x3f46e8ba00077882 */ /* 0x000fe20000000000 */
[----:B------:R-:W0:Y:S01]  /*0380*/  MUFU.RSQ64H R21, R4 ;  /* 0x0000000400157308 */ /* 0x000e220000001c00 */
        /* <DEDUP_REMOVED lines=9> */
[-C--:B0-----:R-:W-:Y:S02]  /*0420*/  DFMA R20, R20, -R30.reuse, 1 ;  /* 0x3ff000001414742b */ /* 0x081fe4000000081e */
        /* <DEDUP_REMOVED lines=14> */
.L_x_2586:
[----:B------:R-:W-:-:S11]  /*0510*/  DMUL R20, RZ, |R24| ;  /* 0x40000018ff147228 */ /* 0x000fd60000000000 */
.L_x_2587:
[----:B------:R-:W-:Y:S05]  /*0520*/  BSYNC B1 ;  /* 0x0000000000017941 */ /* 0x000fea0003800000 */
.L_x_2585:
        /* <DEDUP_REMOVED lines=11> */
.L_x_2584:
        /* <DEDUP_REMOVED lines=12> */
[----:B------:R-:W-:Y:S01]  /*06a0*/  @P0 IMAD.MOV.U32 R20, RZ, RZ, 0x33145c07 ;  /* 0x33145c07ff140424 */ /* 0x000fe200078e00ff */
[----:B------:R-:W-:-:S04]  /*06b0*/  @P0 MOV R21, 0x3c91a626 ;  /* 0x3c91a62600150802 */ /* 0x000fc80000000f00 */
        /* <DEDUP_REMOVED lines=33> */
[----:B------:R-:W-:-:S08]  /*08d0*/  DFMA R6, |R24|, R6, |R24| ;  /* 0x000000061806722b */ /* 0x000fd00000000618 */
[C---:B------:R-:W-:Y:S02]  /*08e0*/  @P0 DADD R20, R6.reuse, -R20 ;  /* 0x0000000006140229 */ /* 0x040fe40000000814 */
[----:B------:R-:W-:-:S06]  /*08f0*/  @!P0 DADD R6, R6, R2 ;  /* 0x0000000006068229 */ /* 0x000fcc0000000002 */
[----:B------:R-:W-:Y:S02]  /*0900*/  @P0 DADD R20, -R20, UR6 ;  /* 0x0000000614140e29 */ /* 0x000fe40008000100 */
[----:B------:R-:W-:-:S11]  /*0910*/  @!P0 DADD R20, R6, UR6 ;  /* 0x0000000606148e29 */ /* 0x000fd60008000000 */
.L_x_2588:
[----:B------:R-:W-:Y:S05]  /*0920*/  BSYNC B0 ;  /* 0x0000000000007941 */ /* 0x000fea0003800000 */
.L_x_2583:
[----:B------:R-:W-:Y:S01]  /*0930*/  DADD R2, -RZ, |R26| ;  /* 0x00000000ff027229 */ /* 0x000fe2000000051a */
[----:B------:R-:W-:Y:S09]  /*0940*/  BSSY B0, `(.L_x_2589) ;  /* 0x000007f000007945 */ /* 0x000ff20003800000 */
        /* <DEDUP_REMOVED lines=9> */
[----:B------:R-:W-:-:S04]  /*09e0*/  UMOV UR7, 0x3ec715b3 ;  /* 0x3ec715b300077882 */ /* 0x000fc80000000000 */
        /* <DEDUP_REMOVED lines=10> */
[----:B------:R-:W-:-:S04]  /*0a90*/  MOV R6, R2 ;  /* 0x0000000200067202 */ /* 0x000fc80000000f00 */
        /* <DEDUP_REMOVED lines=40> */
.L_x_2592:
[----:B------:R-:W-:-:S11]  /*0d20*/  DMUL R22, RZ, |R26| ;  /* 0x4000001aff167228 */ /* 0x000fd60000000000 */
.L_x_2593:
[----:B------:R-:W-:Y:S05]  /*0d30*/  BSYNC B1 ;  /* 0x0000000000017941 */ /* 0x000fea0003800000 */
.L_x_2591:
        /* <DEDUP_REMOVED lines=11> */
.L_x_2590:
        /* <DEDUP_REMOVED lines=47> */
[----:B------:R-:W-:-:S08]  /*10e0*/  DFMA R6, |R26|, R6, |R26| ;  /* 0x000000061a06722b */ /* 0x000fd0000000061a */
[C---:B------:R-:W-:Y:S02]  /*10f0*/  @P0 DADD R22, R6.reuse, -R22 ;  /* 0x0000000006160229 */ /* 0x040fe40000000816 */
[----:B------:R-:W-:-:S06]  /*1100*/  @!P0 DADD R6, R6, R2 ;  /* 0x0000000006068229 */ /* 0x000fcc0000000002 */
[----:B------:R-:W-:Y:S02]  /*1110*/  @P0 DADD R22, -R22, UR6 ;  /* 0x0000000616160e29 */ /* 0x000fe40008000100 */
[----:B------:R-:W-:-:S11]  /*1120*/  @!P0 DADD R22, R6, UR6 ;  /* 0x0000000606168e29 */ /* 0x000fd60008000000 */
.L_x_2594:
[----:B------:R-:W-:Y:S05]  /*1130*/  BSYNC B0 ;  /* 0x0000000000007941 */ /* 0x000fea0003800000 */
.L_x_2589:
[----:B-----5:R-:W-:Y:S01]  /*1140*/  DADD R2, -RZ, |R16| ;  /* 0x00000000ff027229 */ /* 0x020fe20000000510 */
        /* <DEDUP_REMOVED lines=8> */
[----:B------:R-:W-:Y:S01]  /*11d0*/  MOV R7, 0x3ebac2fe ;  /* 0x3ebac2fe00077802 */ /* 0x000fe20000000f00 */
        /* <DEDUP_REMOVED lines=17> */
[----:B------:R-:W-:-:S04]  /*12f0*/  MOV R24, RZ ;  /* 0x000000ff00187202 */ /* 0x000fc80000000f00 */
        /* <DEDUP_REMOVED lines=35> */
.L_x_2598:
[----:B------:R-:W-:-:S11]  /*1530*/  DMUL R24, RZ, |R16| ;  /* 0x40000010ff187228 */ /* 0x000fd60000000000 */
.L_x_2599:
[----:B------:R-:W-:Y:S05]  /*1540*/  BSYNC B1 ;  /* 0x0000000000017941 */ /* 0x000fea0003800000 */
.L_x_2597:
        /* <DEDUP_REMOVED lines=11> */
.L_x_2596:
        /* <DEDUP_REMOVED lines=12> */
[----:B------:R-:W-:Y:S01]  /*16c0*/  @P0 MOV R24, 0x33145c07 ;  /* 0x33145c0700180802 */ /* 0x000fe20000000f00 */
[----:B------:R-:W-:-:S04]  /*16d0*/  @P0 IMAD.MOV.U32 R25, RZ, RZ, 0x3c91a626 ;  /* 0x3c91a626ff190424 */ /* 0x000fc800078e00ff */
        /* <DEDUP_REMOVED lines=31> */
[----:B------:R-:W-:Y:S01]  /*18d0*/  @!P0 IMAD.MOV.U32 R2, RZ, RZ, 0x33145c07 ;  /* 0x33145c07ff028424 */ /* 0x000fe200078e00ff */
[----:B------:R-:W-:-:S06]  /*18e0*/  @!P0 MOV R3, 0x3c91a626 ;  /* 0x3c91a62600038802 */ /* 0x000fcc0000000f00 */
[----:B------:R-:W-:-:S08]  /*18f0*/  DFMA R6, |R16|, R6, |R16| ;  /* 0x000000061006722b */ /* 0x000fd00000000610 */
[C---:B------:R-:W-:Y:S02]  /*1900*/  @P0 DADD R24, R6.reuse, -R24 ;  /* 0x0000000006180229 */ /* 0x040fe40000000818 */
[----:B------:R-:W-:-:S06]  /*1910*/  @!P0 DADD R6, R6, R2 ;  /* 0x0000000006068229 */ /* 0x000fcc0000000002 */
[----:B------:R-:W-:Y:S02]  /*1920*/  @P0 DADD R24, -R24, UR6 ;  /* 0x0000000618180e29 */ /* 0x000fe40008000100 */
[----:B------:R-:W-:-:S11]  /*1930*/  @!P0 DADD R24, R6, UR6 ;  /* 0x0000000606188e29 */ /* 0x000fd60008000000 */
.L_x_2600:
[----:B------:R-:W-:Y:S05]  /*1940*/  BSYNC B0 ;  /* 0x0000000000007941 */ /* 0x000fea0003800000 */
.L_x_2595:
        /* <DEDUP_REMOVED lines=22> */
[----:B------:R-:W-:-:S04]  /*1ab0*/  IMAD.MOV.U32 R6, RZ, RZ, R2 ;  /* 0x000000ffff067224 */ /* 0x000fc800078e0002 */
        /* <DEDUP_REMOVED lines=40> */
.L_x_2604:
[----:B------:R-:W-:-:S11]  /*1d40*/  DMUL R26, RZ, |R18| ;  /* 0x40000012ff1a7228 */ /* 0x000fd60000000000 */
.L_x_2605:
[----:B------:R-:W-:Y:S05]  /*1d50*/  BSYNC B1 ;  /* 0x0000000000017941 */ /* 0x000fea0003800000 */
.L_x_2603:
        /* <DEDUP_REMOVED lines=11> */
.L_x_2602:
        /* <DEDUP_REMOVED lines=52> */
.L_x_2606:
[----:B------:R-:W-:Y:S05]  /*2150*/  BSYNC B0 ;  /* 0x0000000000007941 */ /* 0x000fea0003800000 */
.L_x_2601:
        /* <DEDUP_REMOVED lines=63> */
.L_x_2610:
[----:B------:R-:W-:-:S11]  /*2550*/  DMUL R16, RZ, |R12| ;  /* 0x4000000cff107228 */ /* 0x000fd60000000000 */
.L_x_2611:
[----:B------:R-:W-:Y:S05]  /*2560*/  BSYNC B1 ;  /* 0x0000000000017941 */ /* 0x000fea0003800000 */
.L_x_2609:
        /* <DEDUP_REMOVED lines=11> */
.L_x_2608:
        /* <DEDUP_REMOVED lines=52> */
.L_x_2612:
[----:B------:R-:W-:Y:S05]  /*2960*/  BSYNC B0 ;  /* 0x0000000000007941 */ /* 0x000fea0003800000 */
.L_x_2607:
        /* <DEDUP_REMOVED lines=63> */
.L_x_2616:
[----:B------:R-:W-:-:S11]  /*2d60*/  DMUL R18, RZ, |R14| ;  /* 0x4000000eff127228 */ /* 0x000fd60000000000 */
.L_x_2617:
[----:B------:R-:W-:Y:S05]  /*2d70*/  BSYNC B1 ;  /* 0x0000000000017941 */ /* 0x000fea0003800000 */
.L_x_2615:
        /* <DEDUP_REMOVED lines=11> */
.L_x_2614:
        /* <DEDUP_REMOVED lines=52> */
.L_x_2618:
[----:B------:R-:W-:Y:S05]  /*3170*/  BSYNC B0 ;  /* 0x0000000000007941 */ /* 0x000fea0003800000 */
.L_x_2613:
        /* <DEDUP_REMOVED lines=63> */
.L_x_2622:
[----:B------:R-:W-:-:S11]  /*3570*/  DMUL R12, RZ, |R8| ;  /* 0x40000008ff0c7228 */ /* 0x000fd60000000000 */
.L_x_2623:
[----:B------:R-:W-:Y:S05]  /*3580*/  BSYNC B1 ;  /* 0x0000000000017941 */ /* 0x000fea0003800000 */
.L_x_2621:
        /* <DEDUP_REMOVED lines=11> */
.L_x_2620:
        /* <DEDUP_REMOVED lines=52> */
.L_x_2624:
[----:B------:R-:W-:Y:S05]  /*3980*/  BSYNC B0 ;  /* 0x0000000000007941 */ /* 0x000fea0003800000 */
.L_x_2619:
        /* <DEDUP_REMOVED lines=63> */
.L_x_2628:
[----:B------:R-:W-:-:S11]  /*3d80*/  DMUL R14, RZ, |R10| ;  /* 0x4000000aff0e7228 */ /* 0x000fd60000000000 */
.L_x_2629:
[----:B------:R-:W-:Y:S05]  /*3d90*/  BSYNC B1 ;  /* 0x0000000000017941 */ /* 0x000fea0003800000 */
.L_x_2627:
        /* <DEDUP_REMOVED lines=11> */
.L_x_2626:
        /* <DEDUP_REMOVED lines=52> */
.L_x_2630:
[----:B------:R-:W-:Y:S05]  /*4190*/  BSYNC B0 ;  /* 0x0000000000007941 */ /* 0x000fea0003800000 */
.L_x_2625:
[----:B------:R-:W0:Y:S02]  /*41a0*/  LDC.64 R2, c[0x0][0x218] ;  /* 0x00008600ff027b82 */ /* 0x000e240000000a00 */
[----:B0-----:R-:W-:-:S04]  /*41b0*/  IMAD.WIDE.U32 R2, R5, 0x8, R2 ;  /* 0x0000000805027825 */ /* 0x001fc800078e0002 */
[----:B------:R-:W-:-:S05]  /*41c0*/  IMAD.WIDE R2, R0, 0x10, R2 ;  /* 0x0000001000027825 */ /* 0x000fca00078e0202 */
[----:B------:R-:W-:Y:S04]  /*41d0*/  STG.E.128 desc[UR4][R2.64], R20 ;  /* 0x0000001402007986 */ /* 0x000fe8000c101d04 */
[----:B------:R-:W-:Y:S04]  /*41e0*/  STG.E.128 desc[UR4][R2.64+0x800], R24 ;  /* 0x0008001802007986 */ /* 0x000fe8000c101d04 */
[----:B------:R-:W-:Y:S04]  /*41f0*/  STG.E.128 desc[UR4][R2.64+0x1000], R16 ;  /* 0x0010001002007986 */ /* 0x000fe8000c101d04 */
[----:B------:R-:W-:Y:S01]  /*4200*/  STG.E.128 desc[UR4][R2.64+0x1800], R12 ;  /* 0x0018000c02007986 */ /* 0x000fe2000c101d04 */
[----:B------:R-:W-:Y:S05]  /*4210*/  EXIT ;  /* 0x000000000000794d */ /* 0x000fea0003800000 */
.L_x_2582:
[----:B------:R-:W0:Y:S01]  /*4220*/  S2R R0, SR_TID.X ;  /* 0x0000000000007919 */ /* 0x000e220000002100 */
[----:B------:R-:W-:Y:S02]  /*4230*/  CS2R R14, SRZ ;  /* 0x00000000000e7805 */ /* 0x000fe4000001ff00 */
[----:B0-----:R-:W-:Y:S01]  /*4240*/  ISETP.GE.AND P0, PT, R0, R3, PT ;  /* 0x000000030000720c */ /* 0x001fe20003f06270 */
[----:B------:R-:W-:-:S12]  /*4250*/  IMAD.MOV.U32 R2, RZ, RZ, R0 ;  /* 0x000000ffff027224 */ /* 0x000fd800078e0000 */
[----:B------:R-:W-:Y:S01]  /*4260*/  @!P0 IADD3 R21, R5, R2, RZ ;  /* 0x0000000205158210 */ /* 0x000fe20007ffe0ff */
[----:B------:R-:W-:-:S05]  /*4270*/  @!P0 VIADD R2, R2, 0x80 ;  /* 0x0000008002028836 */ /* 0x000fca0000000000 */
[----:B------:R-:W-:-:S13]  /*4280*/  ISETP.GE.AND P6, PT, R2, R3, PT ;  /* 0x000000030200720c */ /* 0x000fda0003fc6270 */
[----:B------:R-:W-:Y:S01]  /*4290*/  @!P6 IMAD.IADD R19, R5, 0x1, R2 ;  /* 0x000000010513e824 */ /* 0x000fe200078e0202 */
[----:B------:R-:W-:Y:S01]  /*42a0*/  @!P6 IADD3 R2, R2, 0x80, RZ ;  /* 0x000000800202e810 */ /* 0x000fe20007ffe0ff */
[----:B------:R-:W0:Y:S03]  /*42b0*/  @!P6 LDC.64 R6, c[0x0][0x220] ;  /* 0x00008800ff06eb82 */ /* 0x000e260000000a00 */
[----:B------:R-:W-:-:S13]  /*42c0*/  ISETP.GE.AND P5, PT, R2, R3, PT ;  /* 0x000000030200720c */ /* 0x000fda0003fa6270 */
[----:B------:R-:W-:Y:S01]  /*42d0*/  @!P5 IMAD.IADD R17, R5, 0x1, R2 ;  /* 0x000000010511d824 */ /* 0x000fe200078e0202 */
[----:B------:R-:W1:Y:S01]  /*42e0*/  @!P5 LDC.64 R26, c[0x0][0x220] ;  /* 0x00008800ff1adb82 */ /* 0x000e620000000a00 */
[----:B------:R-:W-:-:S05]  /*42f0*/  @!P5 VIADD R2, R2, 0x80 ;  /* 0x000000800202d836 */ /* 0x000fca0000000000 */
[CC--:B------:R-:W-:Y:S01]  /*4300*/  ISETP.GE.AND P4, PT, R2.reuse, R3.reuse, PT ;  /* 0x000000030200720c */ /* 0x0c0fe20003f86270 */
[----:B0-----:R-:W-:Y:S02]  /*4310*/  @!P6 IMAD.WIDE.U32 R18, R19, 0x8, R6 ;  /* 0x000000081312e825 */ /* 0x001fe400078e0006 */
[----:B------:R-:W0:Y:S03]  /*4320*/  @!P0 LDC.64 R6, c[0x0][0x220] ;  /* 0x00008800ff068b82 */ /* 0x000e260000000a00 */
[----:B------:R2:W5:Y:S07]  /*4330*/  @!P6 LDG.E.64 R14, desc[UR4][R18.64] ;  /* 0x00000004120ee981 */ /* 0x00056e000c1e1b00 */
[----:B------:R-:W-:Y:S01]  /*4340*/  @!P4 IADD3 R35, R5, R2, RZ ;  /* 0x000000020523c210 */ /* 0x000fe20007ffe0ff */
[----:B------:R-:W-:Y:S01]  /*4350*/  @!P4 VIADD R2, R2, 0x80 ;  /* 0x000000800202c836 */ /* 0x000fe20000000000 */
[----:B------:R-:W3:Y:S04]  /*4360*/  @!P4 LDC.64 R30, c[0x0][0x220] ;  /* 0x00008800ff1ecb82 */ /* 0x000ee80000000a00 */
[----:B------:R-:W-:-:S13]  /*4370*/  ISETP.GE.AND P3, PT, R2, R3, PT ;  /* 0x000000030200720c */ /* 0x000fda0003f66270 */
[----:B------:R-:W-:Y:S01]  /*4380*/  @!P3 IMAD.IADD R33, R5, 0x1, R2 ;  /* 0x000000010521b824 */ /* 0x000fe200078e0202 */
[----:B------:R-:W-:Y:S01]  /*4390*/  @!P3 IADD3 R2, R2, 0x80, RZ ;  /* 0x000000800202b810 */ /* 0x000fe20007ffe0ff */
[----:B------:R-:W4:Y:S03]  /*43a0*/  @!P3 LDC.64 R10, c[0x0][0x220] ;  /* 0x00008800ff0abb82 */ /* 0x000f260000000a00 */
[----:B------:R-:W-:-:S13]  /*43b0*/  ISETP.GE.AND P2, PT, R2, R3, PT ;  /* 0x000000030200720c */ /* 0x000fda0003f46270 */
[----:B------:R-:W-:Y:S01]  /*43c0*/  @!P2 IMAD.IADD R23, R5, 0x1, R2 ;  /* 0x000000010517a824 */ /* 0x000fe200078e0202 */
[----:B------:R-:W0:Y:S01]  /*43d0*/  @!P2 LDC.64 R24, c[0x0][0x220] ;  /* 0x00008800ff18ab82 */ /* 0x000e220000000a00 */
[----:B------:R-:W-:-:S05]  /*43e0*/  @!P2 VIADD R2, R2, 0x80 ;  /* 0x000000800202a836 */ /* 0x000fca0000000000 */
[----:B------:R-:W-:-:S13]  /*43f0*/  ISETP.GE.AND P1, PT, R2, R3, PT ;  /* 0x000000030200720c */ /* 0x000fda0003f26270 */
[----:B------:R-:W-:Y:S01]  /*4400*/  @!P1 IADD3 R29, R5, R2, RZ ;  /* 0x00000002051d9210 */ /* 0x000fe20007ffe0ff */
[----:B------:R-:W-:Y:S01]  /*4410*/  @!P1 VIADD R2, R2, 0x80 ;  /* 0x0000008002029836 */ /* 0x000fe20000000000 */
[----:B------:R-:W0:Y:S04]  /*4420*/  @!P1 LDC.64 R12, c[0x0][0x220] ;  /* 0x00008800ff0c9b82 */ /* 0x000e280000000a00 */
[----:B------:R-:W-:-:S13]  /*4430*/  ISETP.GE.AND P6, PT, R2, R3, PT ;  /* 0x000000030200720c */ /* 0x000fda0003fc6270 */
[----:B------:R-:W0:Y:S01]  /*4440*/  @!P6 LDC.64 R8, c[0x0][0x220] ;  /* 0x00008800ff08eb82 */ /* 0x000e220000000a00 */
[----:B---3--:R-:W-:-:S04]  /*4450*/  @!P4 IMAD.WIDE.U32 R30, R35, 0x8, R30 ;  /* 0x00000008231ec825 */ /* 0x008fc800078e001e */
[----:B------:R-:W-:Y:S02]  /*4460*/  @!P6 IMAD.IADD R35, R5, 0x1, R2 ;  /* 0x000000010523e824 */ /* 0x000fe400078e0202 */
[----:B----4-:R-:W-:Y:S01]  /*4470*/  @!P3 IMAD.WIDE.U32 R10, R33, 0x8, R10 ;  /* 0x00000008210ab825 */ /* 0x010fe200078e000a */
[----:B--2---:R-:W-:-:S03]  /*4480*/  CS2R R18, SRZ ;  /* 0x0000000000127805 */ /* 0x004fc6000001ff00 */
[----:B-1----:R-:W-:Y:S01]  /*4490*/  @!P5 IMAD.WIDE.U32 R26, R17, 0x8, R26 ;  /* 0x00000008111ad825 */ /* 0x002fe200078e001a */
[----:B------:R-:W-:Y:S02]  /*44a0*/  CS2R R16, SRZ ;  /* 0x0000000000107805 */ /* 0x000fe4000001ff00 */
[----:B------:R1:W5:Y:S01]  /*44b0*/  @!P4 LDG.E.64 R18, desc[UR4][R30.64] ;  /* 0x000000041e12c981 */ /* 0x000362000c1e1b00 */
[----:B0-----:R-:W-:Y:S01]  /*44c0*/  @!P2 IMAD.WIDE.U32 R24, R23, 0x8, R24 ;  /* 0x000000081718a825 */ /* 0x001fe200078e0018 */
[----:B------:R-:W-:Y:S02]  /*44d0*/  CS2R R22, SRZ ;  /* 0x0000000000167805 */ /* 0x000fe4000001ff00 */
[----:B------:R1:W5:Y:S01]  /*44e0*/  @!P5 LDG.E.64 R16, desc[UR4][R26.64] ;  /* 0x000000041a10d981 */ /* 0x000362000c1e1b00 */
[----:B------:R-:W-:Y:S01]  /*44f0*/  @!P1 IMAD.WIDE.U32 R28, R29, 0x8, R12 ;  /* 0x000000081d1c9825 */ /* 0x000fe200078e000c */
[----:B------:R-:W-:Y:S02]  /*4500*/  CS2R R12, SRZ ;  /* 0x00000000000c7805 */ /* 0x000fe4000001ff00 */
[----:B------:R1:W5:Y:S01]  /*4510*/  @!P2 LDG.E.64 R22, desc[UR4][R24.64] ;  /* 0x000000041816a981 */ /* 0x000362000c1e1b00 */
[----:B------:R-:W-:Y:S01]  /*4520*/  @!P0 IMAD.WIDE.U32 R32, R21, 0x8, R6 ;  /* 0x0000000815208825 */ /* 0x000fe200078e0006 */
[----:B------:R-:W-:-:S02]  /*4530*/  CS2R R20, SRZ ;  /* 0x0000000000147805 */ /* 0x000fc4000001ff00 */
[----:B------:R-:W-:Y:S01]  /*4540*/  CS2R R6, SRZ ;  /* 0x0000000000067805 */ /* 0x000fe2000001ff00 */
[----:B------:R-:W-:Y:S01]  /*4550*/  @!P6 IMAD.WIDE.U32 R34, R35, 0x8, R8 ;  /* 0x000000082322e825 */ /* 0x000fe200078e0008 */
[----:B------:R-:W-:Y:S01]  /*4560*/  CS2R R8, SRZ ;  /* 0x0000000000087805 */ /* 0x000fe2000001ff00 */
[----:B------:R1:W5:Y:S04]  /*4570*/  @!P0 LDG.E.64 R12, desc[UR4][R32.64] ;  /* 0x00000004200c8981 */ /* 0x000368000c1e1b00 */
[----:B------:R1:W5:Y:S04]  /*4580*/  @!P3 LDG.E.64 R20, desc[UR4][R10.64] ;  /* 0x000000040a14b981 */ /* 0x000368000c1e1b00 */
[----:B------:R1:W5:Y:S04]  /*4590*/  @!P1 LDG.E.64 R6, desc[UR4][R28.64] ;  /* 0x000000041c069981 */ /* 0x000368000c1e1b00 */
[----:B------:R1:W5:Y:S01]  /*45a0*/  @!P6 LDG.E.64 R8, desc[UR4][R34.64] ;  /* 0x000000042208e981 */ /* 0x000362000c1e1b00 */
[----:B------:R-:W-:Y:S04]  /*45b0*/  BSSY B0, `(.L_x_2631) ;  /* 0x0000081000007945 */ /* 0x000fe80003800000 */
        /* <DEDUP_REMOVED lines=63> */
.L_x_2635:
[----:B------:R-:W-:-:S11]  /*49b0*/  DMUL R10, RZ, |R12| ;  /* 0x4000000cff0a7228 */ /* 0x000fd60000000000 */
.L_x_2636:
[----:B------:R-:W-:Y:S05]  /*49c0*/  BSYNC B1 ;  /* 0x0000000000017941 */ /* 0x000fea0003800000 */
.L_x_2634:
        /* <DEDUP_REMOVED lines=11> */
.L_x_2633:
        /* <DEDUP_REMOVED lines=52> */
.L_x_2632:
[----:B------:R-:W-:Y:S05]  /*4dc0*/  BSYNC B0 ;  /* 0x0000000000007941 */ /* 0x000fea0003800000 */
.L_x_2631:
[----:B------:R-:W-:Y:S01]  /*4dd0*/  VIADD R2, R0, 0x80 ;  /* 0x0000008000027836 */ /* 0x000fe20000000000 */
[----:B------:R-:W-:Y:S04]  /*4de0*/  BSSY B0, `(.L_x_2637) ;  /* 0x0000082000007945 */ /* 0x000fe80003800000 */
[----:B------:R-:W-:-:S13]  /*4df0*/  ISETP.GE.AND P1, PT, R2, R3, PT ;  /* 0x000000030200720c */ /* 0x000fda0003f26270 */
[----:B------:R-:W-:Y:S05]  /*4e00*/  @P1 BRA `(.L_x_2638) ;  /* 0x0000000400fc1947 */ /* 0x000fea0003800000 */
[----:B-----5:R-:W-:-:S10]  /*4e10*/  DADD R12, -RZ, |R14| ;  /* 0x00000000ff0c7229 */ /* 0x020fd4000000050e */
[----:B------:R-:W-:-:S13]  /*4e20*/  ISETP.GE.AND P1, PT, R13, 0x3fe26666, PT ;  /* 0x3fe266660d00780c */ /* 0x000fda0003f26270 */
[----:B------:R-:W-:Y:S05]  /*4e30*/  @!P1 BRA `(.L_x_2639) ;  /* 0x0000000400209947 */ /* 0x000fea0003800000 */
[----:B-1----:R-:W-:Y:S01]  /*4e40*/  DADD R24, -|R14|, 1 ;  /* 0x3ff000000e187429 */ /* 0x002fe20000000300 */
[----:B------:R-:W-:Y:S09]  /*4e50*/  BSSY B1, `(.L_x_2640) ;  /* 0x000003b000017945 */ /* 0x000ff20003800000 */
[----:B------:R-:W-:-:S13]  /*4e60*/  ISETP.GE.AND P1, PT, R25, 0x1, PT ;  /* 0x000000011900780c */ /* 0x000fda0003f26270 */
[----:B------:R-:W-:Y:S05]  /*4e70*/  @!P1 BRA `(.L_x_2641) ;  /* 0x0000000000dc9947 */ /* 0x000fea0003800000 */
[----:B------:R-:W-:Y:S01]  /*4e80*/  MOV R12, 0x66faac4b ;  /* 0x66faac4b000c7802 */ /* 0x000fe20000000f00 */
[----:B------:R-:W-:Y:S01]  /*4e90*/  IMAD.MOV.U32 R13, RZ, RZ, 0x3ebac2fe ;  /* 0x3ebac2feff0d7424 */ /* 0x000fe200078e00ff */
[----:B------:R-:W-:Y:S01]  /*4ea0*/  UMOV UR6, 0x71155f70 ;  /* 0x71155f7000067882 */ /* 0x000fe20000000000 */
[----:B------:R-:W-:Y:S01]  /*4eb0*/  UMOV UR7, 0x3ec715b3 ;  /* 0x3ec715b300077882 */ /* 0x000fe20000000000 */
[----:B------:R-:W-:Y:S01]  /*4ec0*/  VIADD R35, R25, 0xfff00000 ;  /* 0xfff0000019237836 */ /* 0x000fe20000000000 */
[----:B------:R-:W-:Y:S02]  /*4ed0*/  MOV R34, R24 ;  /* 0x0000001800227202 */ /* 0x000fe40000000f00 */
[----:B------:R-:W-:Y:S01]  /*4ee0*/  DFMA R12, R24, UR6, -R12 ;  /* 0x00000006180c7c2b */ /* 0x000fe2000800080c */
[----:B------:R-:W-:Y:S01]  /*4ef0*/  UMOV UR6, 0x8efcd9b8 ;  /* 0x8efcd9b800067882 */ /* 0x000fe20000000000 */
[----:B------:R-:W-:Y:S01]  /*4f00*/  UMOV UR7, 0x3ed9a9b8 ;  /* 0x3ed9a9b800077882 */ /* 0x000fe20000000000 */
[----:B------:R-:W-:-:S05]  /*4f10*/  MOV R28, RZ ;  /* 0x000000ff001c7202 */ /* 0x000fca0000000f00 */
        /* <DEDUP_REMOVED lines=45> */
.L_x_2641:
[----:B------:R-:W-:-:S11]  /*51f0*/  DMUL R12, RZ, |R14| ;  /* 0x4000000eff0c7228 */ /* 0x000fd60000000000 */
.L_x_2642:
[----:B------:R-:W-:Y:S05]  /*5200*/  BSYNC B1 ;  /* 0x0000000000017941 */ /* 0x000fea0003800000 */
.L_x_2640:
        /* <DEDUP_REMOVED lines=11> */
.L_x_2639:
[----:B------:R-:W-:Y:S01]  /*52c0*/  DMUL R12, R14, R14 ;  /* 0x0000000e0e0c7228 */ /* 0x000fe20000000000 */
[----:B-1----:R-:W-:Y:S01]  /*52d0*/  IMAD.MOV.U32 R24, RZ, RZ, 0x180754af ;  /* 0x180754afff187424 */ /* 0x002fe200078e00ff */
        /* <DEDUP_REMOVED lines=50> */
.L_x_2638:
[----:B------:R-:W-:Y:S05]  /*5600*/  BSYNC B0 ;  /* 0x0000000000007941 */ /* 0x000fea0003800000 */
.L_x_2637:
        /* <DEDUP_REMOVED lines=66> */
.L_x_2647:
[----:B------:R-:W-:-:S11]  /*5a30*/  DMUL R14, RZ, |R16| ;  /* 0x40000010ff0e7228 */ /* 0x000fd60000000000 */
.L_x_2648:
[----:B------:R-:W-:Y:S05]  /*5a40*/  BSYNC B1 ;  /* 0x0000000000017941 */ /* 0x000fea0003800000 */
.L_x_2646:
        /* <DEDUP_REMOVED lines=11> */
.L_x_2645:
        /* <DEDUP_REMOVED lines=52> */
.L_x_2644:
[----:B------:R-:W-:Y:S05]  /*5e40*/  BSYNC B0 ;  /* 0x0000000000007941 */ /* 0x000fea0003800000 */
.L_x_2643:
        /* <DEDUP_REMOVED lines=66> */
.L_x_2653:
[----:B------:R-:W-:-:S11]  /*6270*/  DMUL R16, RZ, |R18| ;  /* 0x40000012ff107228 */ /* 0x000fd60000000000 */
.L_x_2654:
[----:B------:R-:W-:Y:S05]  /*6280*/  BSYNC B1 ;  /* 0x0000000000017941 */ /* 0x000fea0003800000 */
.L_x_2652:
        /* <DEDUP_REMOVED lines=11> */
.L_x_2651:
        /* <DEDUP_REMOVED lines=52> */
.L_x_2650:
[----:B------:R-:W-:Y:S05]  /*6680*/  BSYNC B0 ;  /* 0x0000000000007941 */ /* 0x000fea0003800000 */
.L_x_2649:
        /* <DEDUP_REMOVED lines=66> */
.L_x_2659:
[----:B------:R-:W-:-:S11]  /*6ab0*/  DMUL R18, RZ, |R20| ;  /* 0x40000014ff127228 */ /* 0x000fd60000000000 */
.L_x_2660:
[----:B------:R-:W-:Y:S05]  /*6ac0*/  BSYNC B1 ;  /* 0x0000000000017941 */ /* 0x000fea0003800000 */
.L_x_2658:
        /* <DEDUP_REMOVED lines=11> */
.L_x_2657:
        /* <DEDUP_REMOVED lines=52> */
.L_x_2656:
[----:B------:R-:W-:Y:S05]  /*6ec0*/  BSYNC B0 ;  /* 0x0000000000007941 */ /* 0x000fea0003800000 */
.L_x_2655:
        /* <DEDUP_REMOVED lines=66> */
.L_x_2665:
[----:B------:R-:W-:-:S11]  /*72f0*/  DMUL R20, RZ, |R22| ;  /* 0x40000016ff147228 */ /* 0x000fd60000000000 */
.L_x_2666:
[----:B------:R-:W-:Y:S05]  /*7300*/  BSYNC B1 ;  /* 0x0000000000017941 */ /* 0x000fea0003800000 */
.L_x_2664:
        /* <DEDUP_REMOVED lines=11> */
.L_x_2663:
        /* <DEDUP_REMOVED lines=52> */
.L_x_2662:
[----:B------:R-:W-:Y:S05]  /*7700*/  BSYNC B0 ;  /* 0x0000000000007941 */ /* 0x000fea0003800000 */
.L_x_2661:
        /* <DEDUP_REMOVED lines=66> */
.L_x_2671:
[----:B------:R-:W-:-:S11]  /*7b30*/  DMUL R22, RZ, |R6| ;  /* 0x40000006ff167228 */ /* 0x000fd60000000000 */
.L_x_2672:
[----:B------:R-:W-:Y:S05]  /*7b40*/  BSYNC B1 ;  /* 0x0000000000017941 */ /* 0x000fea0003800000 */
.L_x_2670:
        /* <DEDUP_REMOVED lines=11> */
.L_x_2669:
        /* <DEDUP_REMOVED lines=52> */
.L_x_2668:
[----:B------:R-:W-:Y:S05]  /*7f40*/  BSYNC B0 ;  /* 0x0000000000007941 */ /* 0x000fea0003800000 */
.L_x_2667:
        /* <DEDUP_REMOVED lines=16> */
[----:B------:R-:W-:Y:S01]  /*8050*/  MOV R28, R24 ;  /* 0x00000018001c7202 */ /* 0x000fe20000000f00 */
[----:B------:R-:W-:Y:S01]  /*8060*/  IMAD.MOV.U32 R26, RZ, RZ, RZ ;  /* 0x000000ffff1a7224 */ /* 0x000fe200078e00ff */
[C---:B------:R-:W-:Y:S01]  /*8070*/  DFMA R6, R24.reuse, UR6, -R6 ;  /* 0x0000000618067c2b */ /* 0x040fe20008000806 */
[----:B------:R-:W-:Y:S01]  /*8080*/  UMOV UR6, 0x8efcd9b8 ;  /* 0x8efcd9b800067882 */ /* 0x000fe20000000000 */
[----:B------:R-:W-:Y:S01]  /*8090*/  UMOV UR7, 0x3ed9a9b8 ;  /* 0x3ed9a9b800077882 */ /* 0x000fe20000000000 */
[----:B------:R-:W0:Y:S05]  /*80a0*/  MUFU.RSQ64H R27, R29 ;  /* 0x0000001d001b7308 */ /* 0x000e2a0000001c00 */
        /* <DEDUP_REMOVED lines=10> */
[----:B------:R-:W-:-:S05]  /*8150*/  DFMA R32, R30, -R30, R28 ;  /* 0x8000001e1e20722b */ /* 0x000fca000000001c */
        /* <DEDUP_REMOVED lines=10> */
[----:B------:R-:W-:-:S04]  /*8200*/  MOV R6, RZ ;  /* 0x000000ff00067202 */ /* 0x000fc80000000f00 */
        /* <DEDUP_REMOVED lines=22> */
.L_x_2677:
[----:B------:R-:W-:-:S11]  /*8370*/  DMUL R6, RZ, |R8| ;  /* 0x40000008ff067228 */ /* 0x000fd60000000000 */
.L_x_2678:
[----:B------:R-:W-:Y:S05]  /*8380*/  BSYNC B1 ;  /* 0x0000000000017941 */ /* 0x000fea0003800000 */
.L_x_2676:
        /* <DEDUP_REMOVED lines=11> */
.L_x_2675:
        /* <DEDUP_REMOVED lines=52> */
.L_x_2674:
[----:B------:R-:W-:Y:S05]  /*8780*/  BSYNC B0 ;  /* 0x0000000000007941 */ /* 0x000fea0003800000 */
.L_x_2673:
[----:B-----5:R-:W0:Y:S01]  /*8790*/  @!P0 LDC.64 R8, c[0x0][0x218] ;  /* 0x00008600ff088b82 */ /* 0x020e220000000a00 */
[----:B-1----:R-:W-:Y:S01]  /*87a0*/  @!P0 IMAD.IADD R25, R5, 0x1, R0 ;  /* 0x0000000105198824 */ /* 0x002fe200078e0200 */
[----:B------:R-:W-:Y:S01]  /*87b0*/  @!P0 MOV R0, R2 ;  /* 0x0000000200008202 */ /* 0x000fe20000000f00 */
[----:B------:R-:W-:Y:S04]  /*87c0*/  BSSY B0, `(.L_x_2679) ;  /* 0x000002f000007945 */ /* 0x000fe80003800000 */
[----:B------:R-:W-:Y:S01]  /*87d0*/  BSSY B1, `(.L_x_2680) ;  /* 0x0000027000017945 */ /* 0x000fe20003800000 */
[----:B0-----:R-:W-:-:S05]  /*87e0*/  @!P0 IMAD.WIDE.U32 R8, R25, 0x8, R8 ;  /* 0x0000000819088825 */ /* 0x001fca00078e0008 */
[----:B------:R0:W-:Y:S01]  /*87f0*/  @!P0 STG.E.64 desc[UR4][R8.64], R10 ;  /* 0x0000000a08008986 */ /* 0x0001e2000c101b04 */
[----:B------:R-:W-:-:S13]  /*8800*/  ISETP.GE.AND P0, PT, R0, R3, PT ;  /* 0x000000030000720c */ /* 0x000fda0003f06270 */
[----:B0-----:R-:W-:Y:S05]  /*8810*/  @P0 BRA `(.L_x_2681) ;  /* 0x0000000000300947 */ /* 0x001fea0003800000 */
[----:B------:R-:W0:Y:S01]  /*8820*/  LDC.64 R8, c[0x0][0x218] ;  /* 0x00008600ff087b82 */ /* 0x000e220000000a00 */
[----:B------:R-:W-:Y:S02]  /*8830*/  IMAD.IADD R11, R5, 0x1, R0 ;  /* 0x00000001050b7824 */ /* 0x000fe400078e0200 */
[----:B------:R-:W-:-:S05]  /*8840*/  VIADD R0, R0, 0x80 ;  /* 0x0000008000007836 */ /* 0x000fca0000000000 */
[----:B------:R-:W-:Y:S01]  /*8850*/  ISETP.GE.AND P0, PT, R0, R3, PT ;  /* 0x000000030000720c */ /* 0x000fe20003f06270 */
[----:B0-----:R-:W-:-:S05]  /*8860*/  IMAD.WIDE.U32 R8, R11, 0x8, R8 ;  /* 0x000000080b087825 */ /* 0x001fca00078e0008 */
[----:B------:R0:W-:Y:S07]  /*8870*/  STG.E.64 desc[UR4][R8.64], R12 ;  /* 0x0000000c08007986 */ /* 0x0001ee000c101b04 */
[----:B------:R-:W-:Y:S05]  /*8880*/  @P0 BRA `(.L_x_2682) ;  /* 0x0000000000300947 */ /* 0x000fea0003800000 */
[----:B0-----:R-:W0:Y:S01]  /*8890*/  LDC.64 R8, c[0x0][0x218] ;  /* 0x00008600ff087b82 */ /* 0x001e220000000a00 */
[----:B------:R-:W-:Y:S01]  /*88a0*/  IADD3 R11, R5, R0, RZ ;  /* 0x00000000050b7210 */ /* 0x000fe20007ffe0ff */
[----:B------:R-:W-:-:S04]  /*88b0*/  VIADD R0, R0, 0x80 ;  /* 0x0000008000007836 */ /* 0x000fc80000000000 */
[----:B0-----:R-:W-:-:S05]  /*88c0*/  IMAD.WIDE.U32 R8, R11, 0x8, R8 ;  /* 0x000000080b087825 */ /* 0x001fca00078e0008 */
[----:B------:R0:W-:Y:S02]  /*88d0*/  STG.E.64 desc[UR4][R8.64], R14 ;  /* 0x0000000e08007986 */ /* 0x0001e4000c101b04 */
.L_x_2681:
[----:B------:R-:W-:-:S13]  /*88e0*/  ISETP.GE.AND P0, PT, R0, R3, PT ;  /* 0x000000030000720c */ /* 0x000fda0003f06270 */
[----:B------:R-:W-:Y:S05]  /*88f0*/  @P0 BRA `(.L_x_2683) ;  /* 0x0000000000300947 */ /* 0x000fea0003800000 */
[----:B0-----:R-:W0:Y:S01]  /*8900*/  LDC.64 R8, c[0x0][0x218] ;  /* 0x00008600ff087b82 */ /* 0x001e220000000a00 */
[----:B------:R-:W-:Y:S01]  /*8910*/  IMAD.IADD R11, R5, 0x1, R0 ;  /* 0x00000001050b7824 */ /* 0x000fe200078e0200 */
[----:B------:R-:W-:-:S03]  /*8920*/  IADD3 R0, R0, 0x80, RZ ;  /* 0x0000008000007810 */ /* 0x000fc60007ffe0ff */
[----:B0-----:R-:W-:-:S05]  /*8930*/  IMAD.WIDE.U32 R8, R11, 0x8, R8 ;  /* 0x000000080b087825 */ /* 0x001fca00078e0008 */
[----:B------:R1:W-:Y:S02]  /*8940*/  STG.E.64 desc[UR4][R8.64], R16 ;  /* 0x0000001008007986 */ /* 0x0003e4000c101b04 */
.L_x_2682:
[----:B------:R-:W-:-:S13]  /*8950*/  ISETP.GE.AND P0, PT, R0, R3, PT ;  /* 0x000000030000720c */ /* 0x000fda0003f06270 */
[----:B------:R-:W-:Y:S05]  /*8960*/  @P0 BRA `(.L_x_2684) ;  /* 0x0000000000340947 */ /* 0x000fea0003800000 */
[----:B01----:R-:W0:Y:S01]  /*8970*/  LDC.64 R8, c[0x0][0x218] ;  /* 0x00008600ff087b82 */ /* 0x003e220000000a00 */
[----:B------:R-:W-:Y:S02]  /*8980*/  IMAD.IADD R11, R5, 0x1, R0 ;  /* 0x00000001050b7824 */ /* 0x000fe400078e0200 */
[----:B------:R-:W-:Y:S02]  /*8990*/  VIADD R0, R0, 0x80 ;  /* 0x0000008000007836 */ /* 0x000fe40000000000 */
[----:B0-----:R-:W-:-:S05]  /*89a0*/  IMAD.WIDE.U32 R8, R11, 0x8, R8 ;  /* 0x000000080b087825 */ /* 0x001fca00078e0008 */
[----:B------:R1:W-:Y:S02]  /*89b0*/  STG.E.64 desc[UR4][R8.64], R18 ;  /* 0x0000001208007986 */ /* 0x0003e4000c101b04 */
.L_x_2683:
[----:B------:R-:W-:-:S13]  /*89c0*/  ISETP.GE.AND P0, PT, R0, R3, PT ;  /* 0x000000030000720c */ /* 0x000fda0003f06270 */
[----:B------:R-:W-:Y:S05]  /*89d0*/  @P0 BREAK B1 ;  /* 0x0000000000010942 */ /* 0x000fea0003800000 */
[----:B------:R-:W-:Y:S05]  /*89e0*/  @P0 BRA `(.L_x_2685) ;  /* 0x0000000000300947 */ /* 0x000fea0003800000 */
[----:B01----:R-:W0:Y:S01]  /*89f0*/  LDC.64 R8, c[0x0][0x218] ;  /* 0x00008600ff087b82 */ /* 0x003e220000000a00 */
[----:B------:R-:W-:Y:S01]  /*8a00*/  IADD3 R11, R5, R0, RZ ;  /* 0x00000000050b7210 */ /* 0x000fe20007ffe0ff */
[----:B------:R-:W-:-:S04]  /*8a10*/  VIADD R0, R0, 0x80 ;  /* 0x0000008000007836 */ /* 0x000fc80000000000 */
[----:B0-----:R-:W-:-:S05]  /*8a20*/  IMAD.WIDE.U32 R8, R11, 0x8, R8 ;  /* 0x000000080b087825 */ /* 0x001fca00078e0008 */
[----:B------:R2:W-:Y:S02]  /*8a30*/  STG.E.64 desc[UR4][R8.64], R20 ;  /* 0x0000001408007986 */ /* 0x0005e4000c101b04 */
.L_x_2684:
[----:B------:R-:W-:Y:S05]  /*8a40*/  BSYNC B1 ;  /* 0x0000000000017941 */ /* 0x000fea0003800000 */
.L_x_2680:
[----:B------:R-:W-:-:S13]  /*8a50*/  ISETP.GE.AND P0, PT, R0, R3, PT ;  /* 0x000000030000720c */ /* 0x000fda0003f06270 */
[----:B012---:R-:W0:Y:S01]  /*8a60*/  @!P0 LDC.64 R8, c[0x0][0x218] ;  /* 0x00008600ff088b82 */ /* 0x007e220000000a00 */
[----:B------:R-:W-:Y:S01]  /*8a70*/  @!P0 IMAD.IADD R11, R5, 0x1, R0 ;  /* 0x00000001050b8824 */ /* 0x000fe200078e0200 */
[----:B------:R-:W-:-:S03]  /*8a80*/  @!P0 IADD3 R0, R0, 0x80, RZ ;  /* 0x0000008000008810 */ /* 0x000fc60007ffe0ff */
[----:B0-----:R-:W-:-:S05]  /*8a90*/  @!P0 IMAD.WIDE.U32 R8, R11, 0x8, R8 ;  /* 0x000000080b088825 */ /* 0x001fca00078e0008 */
[----:B------:R2:W-:Y:S02]  /*8aa0*/  @!P0 STG.E.64 desc[UR4][R8.64], R22 ;  /* 0x0000001608008986 */ /* 0x0005e4000c101b04 */
.L_x_2685:
[----:B------:R-:W-:Y:S05]  /*8ab0*/  BSYNC B0 ;  /* 0x0000000000007941 */ /* 0x000fea0003800000 */
.L_x_2679:
[----:B------:R-:W-:Y:S05]  /*8ac0*/  WARPSYNC.ALL ;  /* 0x0000000000007948 */ /* 0x000fea0003800000 */
[----:B------:R-:W-:-:S13]  /*8ad0*/  ISETP.GE.AND P0, PT, R0, R3, PT ;  /* 0x000000030000720c */ /* 0x000fda0003f06270 */
[----:B------:R-:W-:Y:S05]  /*8ae0*/  @P0 EXIT ;  /* 0x000000000000094d */ /* 0x000fea0003800000 */
[----:B------:R-:W3:Y:S01]  /*8af0*/  LDC.64 R2, c[0x0][0x218] ;  /* 0x00008600ff027b82 */ /* 0x000ee20000000a00 */
[----:B------:R-:W-:-:S04]  /*8b00*/  IMAD.IADD R5, R5, 0x1, R0 ;  /* 0x0000000105057824 */ /* 0x000fc800078e0200 */
[----:B---3--:R-:W-:-:S05]  /*8b10*/  IMAD.WIDE.U32 R2, R5, 0x8, R2 ;  /* 0x0000000805027825 */ /* 0x008fca00078e0002 */
[----:B------:R-:W-:Y:S01]  /*8b20*/  STG.E.64 desc[UR4][R2.64], R6 ;  /* 0x0000000602007986 */ /* 0x000fe2000c101b04 */
[----:B------:R-:W-:Y:S05]  /*8b30*/  EXIT ;  /* 0x000000000000794d */ /* 0x000fea0003800000 */
.L_x_2686:
        /* <DEDUP_REMOVED lines=12> */
.L_x_20120:


//--------------------- .text._ZN2at6native29vectorized_elementwise_kernelILi4EZZZNS0_16acos_kernel_cudaERNS_18TensorIteratorBaseEENKUlvE0_clEvENKUlvE_clEvEUldE_St5arrayIPcLm2EEEEviT0_T1_ --------------------------
	.section	.text._ZN2at6native29vectorized_elementwise_kernelILi4EZZZNS0_16acos_kernel_cudaERNS_18TensorIteratorBaseEENKUlvE0_clEvENKUlvE_clEvEUldE_St5arrayIPcLm2EEEEviT0_T1_,"ax",@progbits
	.align	128
        .global         _ZN2at6native29vectorized_elementwise_kernelILi4EZZZNS0_16acos_kernel_cudaERNS_18TensorIteratorBaseEENKUlvE0_clEvENKUlvE_clEvEUldE_St5arrayIPcLm2EEEEviT0_T1_
        .type           _ZN2at6native29vectorized_elementwise_kernelILi4EZZZNS0_16acos_kernel_cudaERNS_18TensorIteratorBaseEENKUlvE0_clEvENKUlvE_clEvEUldE_St5arrayIPcLm2EEEEviT0_T1_,@function
        .size           _ZN2at6native29vectorized_elementwise_kernelILi4EZZZNS0_16acos_kernel_cudaERNS_18TensorIteratorBaseEENKUlvE0_clEvENKUlvE_clEvEUldE_St5arrayIPcLm2EEEEviT0_T1_,(.L_x_20121 - _ZN2at6native29vectorized_elementwise_kernelILi4EZZZNS0_16acos_kernel_cudaERNS_18TensorIteratorBaseEENKUlvE0_clEvENKUlvE_clEvEUldE_St5arrayIPcLm2EEEEviT0_T1_)
        .other          _ZN2at6native29vectorized_elementwise_kernelILi4EZZZNS0_16acos_kernel_cudaERNS_18TensorIteratorBaseEENKUlvE0_clEvENKUlvE_clEvEUldE_St5arrayIPcLm2EEEEviT0_T1_,@"STO_CUDA_ENTRY STV_DEFAULT"
_ZN2at6native29vectorized_elementwise_kernelILi4EZZZNS0_16acos_kernel_cudaERNS_18TensorIteratorBaseEENKUlvE0_clEvENKUlvE_clEvEUldE_St5arrayIPcLm2EEEEviT0_T1_:
.text._ZN2at6native29vectorized_elementwise_kernelILi4EZZZNS0_16acos_kernel_cudaERNS_18TensorIteratorBaseEENKUlvE0_clEvENKUlvE_clEvEUldE_St5arrayIPcLm2EEEEviT0_T1_:
        /* <DEDUP_REMOVED lines=81> */
.L_x_2691:
[----:B------:R-:W-:-:S11]  /*0510*/  DMUL R20, RZ, |R24| ;  /* 0x40000018ff147228 */ /* 0x000fd60000000000 */
.L_x_2692:
[----:B------:R-:W-:Y:S05]  /*0520*/  BSYNC B1 ;  /* 0x0000000000017941 */ /* 0x000fea0003800000 */
.L_x_2690:
        /* <DEDUP_REMOVED lines=11> */
.L_x_2689:
        /* <DEDUP_REMOVED lines=52> */
.L_x_2693:
[----:B------:R-:W-:Y:S05]  /*0920*/  BSYNC B0 ;  /* 0x0000000000007941 */ /* 0x000fea0003800000 */
.L_x_2688:
        /* <DEDUP_REMOVED lines=63> */
.L_x_2697:
[----:B------:R-:W-:-:S11]  /*0d20*/  DMUL R22, RZ, |R26| ;  /* 0x4000001aff167228 */ /* 0x000fd60000000000 */
.L_x_2698:
[----:B------:R-:W-:Y:S05]  /*0d30*/  BSYNC B1 ;  /* 0x0000000000017941 */ /* 0x000fea0003800000 */
.L_x_2696:
        /* <DEDUP_REMOVED lines=11> */
.L_x_2695:
        /* <DEDUP_REMOVED lines=52> */
.L_x_2699:
[----:B------:R-:W-:Y:S05]  /*1130*/  BSYNC B0 ;  /* 0x0000000000007941 */ /* 0x000fea0003800000 */
.L_x_2694:
        /* <DEDUP_REMOVED lines=63> */
.L_x_2703:
[----:B------:R-:W-:-:S11]  /*1530*/  DMUL R24, RZ, |R16| ;  /* 0x40000010ff187228 */ /* 0x000fd60000000000 */
.L_x_2704:
[----:B------:R-:W-:Y:S05]  /*1540*/  BSYNC B1 ;  /* 0x0000000000017941 */ /* 0x000fea0003800000 */
.L_x_2702:
        /* <DEDUP_REMOVED lines=11> */
.L_x_2701:
        /* <DEDUP_REMOVED lines=52> */
.L_x_2705:
[----:B------:R-:W-:Y:S05]  /*1940*/  BSYNC B0 ;  /* 0x0000000000007941 */ /* 0x000fea0003800000 */
.L_x_2700:
        /* <DEDUP_REMOVED lines=63> */
.L_x_2709:
[----:B------:R-:W-:-:S11]  /*1d40*/  DMUL R26, RZ, |R18| ;  /* 0x40000012ff1a7228 */ /* 0x000fd60000000000 */
.L_x_2710:
[----:B------:R-:W-:Y:S05]  /*1d50*/  BSYNC B1 ;  /* 0x0000000000017941 */ /* 0x000fea0003800000 */
.L_x_2708:
        /* <DEDUP_REMOVED lines=11> */
.L_x_2707:
        /* <DEDUP_REMOVED lines=52> */
.L_x_2711:
[----:B------:R-:W-:Y:S05]  /*2150*/  BSYNC B0 ;  /* 0x0000000000007941 */ /* 0x000fea0003800000 */
.L_x_2706:
        /* <DEDUP_REMOVED lines=63> */
.L_x_2715:
[----:B------:R-:W-:-:S11]  /*2550*/  DMUL R16, RZ, |R12| ;  /* 0x4000000cff107228 */ /* 0x000fd60000000000 */
.L_x_2716:
[----:B------:R-:W-:Y:S05]  /*2560*/  BSYNC B1 ;  /* 0x0000000000017941 */ /* 0x000fea0003800000 */
.L_x_2714:
        /* <DEDUP_REMOVED lines=11> */
.L_x_2713:
        /* <DEDUP_REMOVED lines=52> */
.L_x_2717:
[----:B------:R-:W-:Y:S05]  /*2960*/  BSYNC B0 ;  /* 0x0000000000007941 */ /* 0x000fea0003800000 */
.L_x_2712:
        /* <DEDUP_REMOVED lines=63> */
.L_x_2721:
[----:B------:R-:W-:-:S11]  /*2d60*/  DMUL R18, RZ, |R14| ;  /* 0x4000000eff127228 */ /* 0x000fd60000000000 */
.L_x_2722:
[----:B------:R-:W-:Y:S05]  /*2d70*/  BSYNC B1 ;  /* 0x0000000000017941 */ /* 0x000fea0003800000 */
.L_x_2720:
        /* <DEDUP_REMOVED lines=11> */
.L_x_2719:
        /* <DEDUP_REMOVED lines=52> */
.L_x_2723:
[----:B------:R-:W-:Y:S05]  /*3170*/  BSYNC B0 ;  /* 0x0000000000007941 */ /* 0x000fea0003800000 */
.L_x_2718:
        /* <DEDUP_REMOVED lines=63> */
.L_x_2727:
[----:B------:R-:W-:-:S11]  /*3570*/  DMUL R12, RZ, |R8| ;  /* 0x40000008ff0c7228 */ /* 0x000fd60000000000 */
.L_x_2728:
[----:B------:R-:W-:Y:S05]  /*3580*/  BSYNC B1 ;  /* 0x0000000000017941 */ /* 0x000fea0003800000 */
.L_x_2726:
        /* <DEDUP_REMOVED lines=11> */
.L_x_2725:
        /* <DEDUP_REMOVED lines=52> */
.L_x_2729:
[----:B------:R-:W-:Y:S05]  /*3980*/  BSYNC B0 ;  /* 0x0000000000007941 */ /* 0x000fea0003800000 */
.L_x_2724:
        /* <DEDUP_REMOVED lines=63> */
.L_x_2733:
[----:B------:R-:W-:-:S11]  /*3d80*/  DMUL R14, RZ, |R10| ;  /* 0x4000000aff0e7228 */ /* 0x000fd60000000000 */
.L_x_2734:
[----:B------:R-:W-:Y:S05]  /*3d90*/  BSYNC B1 ;  /* 0x0000000000017941 */ /* 0x000fea0003800000 */
.L_x_2732:
        /* <DEDUP_REMOVED lines=11> */
.L_x_2731:
        /* <DEDUP_REMOVED lines=52> */
.L_x_2735:
[----:B------:R-:W-:Y:S05]  /*4190*/  BSYNC B0 ;  /* 0x0000000000007941 */ /* 0x000fea0003800000 */
.L_x_2730:
        /* <DEDUP_REMOVED lines=8> */
.L_x_2687:
        /* <DEDUP_REMOVED lines=121> */
.L_x_2740:
[----:B------:R-:W-:-:S11]  /*49b0*/  DMUL R10, RZ, |R12| ;  /* 0x4000000cff0a7228 */ /* 0x000fd60000000000 */
.L_x_2741:
[----:B------:R-:W-:Y:S05]  /*49c0*/  BSYNC B1 ;  /* 0x0000000000017941 */ /* 0x000fea0003800000 */
.L_x_2739:
        /* <DEDUP_REMOVED lines=11> */
.L_x_2738:
        /* <DEDUP_REMOVED lines=52> */
.L_x_2737:
[----:B------:R-:W-:Y:S05]  /*4dc0*/  BSYNC B0 ;  /* 0x0000000000007941 */ /* 0x000fea0003800000 */
.L_x_2736:
        /* <DEDUP_REMOVED lines=66> */
.L_x_2746:
[----:B------:R-:W-:-:S11]  /*51f0*/  DMUL R12, RZ, |R14| ;  /* 0x4000000eff0c7228 */ /* 0x000fd60000000000 */
.L_x_2747:
[----:B------:R-:W-:Y:S05]  /*5200*/  BSYNC B1 ;  /* 0x0000000000017941 */ /* 0x000fea0003800000 */
.L_x_2745:
        /* <DEDUP_REMOVED lines=11> */
.L_x_2744:
        /* <DEDUP_REMOVED lines=52> */
.L_x_2743:
[----:B------:R-:W-:Y:S05]  /*5600*/  BSYNC B0 ;  /* 0x0000000000007941 */ /* 0x000fea0003800000 */
.L_x_2742:
        /* <DEDUP_REMOVED lines=66> */
.L_x_2752:
[----:B------:R-:W-:-:S11]  /*5a30*/  DMUL R14, RZ, |R16| ;  /* 0x40000010ff0e7228 */ /* 0x000fd60000000000 */
.L_x_2753:
[----:B------:R-:W-:Y:S05]  /*5a40*/  BSYNC B1 ;  /* 0x0000000000017941 */ /* 0x000fea0003800000 */
.L_x_2751:
        /* <DEDUP_REMOVED lines=11> */
.L_x_2750:
        /* <DEDUP_REMOVED lines=52> */
.L_x_2749:
[----:B------:R-:W-:Y:S05]  /*5e40*/  BSYNC B0 ;  /* 0x0000000000007941 */ /* 0x000fea0003800000 */
.L_x_2748:
        /* <DEDUP_REMOVED lines=66> */
.L_x_2758:
[----:B------:R-:W-:-:S11]  /*6270*/  DMUL R16, RZ, |R18| ;  /* 0x40000012ff107228 */ /* 0x000fd60000000000 */
.L_x_2759:
[----:B------:R-:W-:Y:S05]  /*6280*/  BSYNC B1 ;  /* 0x0000000000017941 */ /* 0x000fea0003800000 */
.L_x_2757:
        /* <DEDUP_REMOVED lines=11> */
.L_x_2756:
        /* <DEDUP_REMOVED lines=52> */
.L_x_2755:
[----:B------:R-:W-:Y:S05]  /*6680*/  BSYNC B0 ;  /* 0x0000000000007941 */ /* 0x000fea0003800000 */
.L_x_2754:
        /* <DEDUP_REMOVED lines=66> */
.L_x_2764:
[----:B------:R-:W-:-:S11]  /*6ab0*/  DMUL R18, RZ, |R20| ;  /* 0x40000014ff127228 */ /* 0x000fd60000000000 */
.L_x_2765:
[----:B------:R-:W-:Y:S05]  /*6ac0*/  BSYNC B1 ;  /* 0x0000000000017941 */ /* 0x000fea0003800000 */
.L_x_2763:
        /* <DEDUP_REMOVED lines=11> */
.L_x_2762:
        /* <DEDUP_REMOVED lines=52> */
.L_x_2761:
[----:B------:R-:W-:Y:S05]  /*6ec0*/  BSYNC B0 ;  /* 0x0000000000007941 */ /* 0x000fea0003800000 */
.L_x_2760:
        /* <DEDUP_REMOVED lines=66> */
.L_x_2770:
[----:B------:R-:W-:-:S11]  /*72f0*/  DMUL R20, RZ, |R22| ;  /* 0x40000016ff147228 */ /* 0x000fd60000000000 */
.L_x_2771:
[----:B------:R-:W-:Y:S05]  /*7300*/  BSYNC B1 ;  /* 0x0000000000017941 */ /* 0x000fea0003800000 */
.L_x_2769:
        /* <DEDUP_REMOVED lines=11> */
.L_x_2768:
        /* <DEDUP_REMOVED lines=52> */
.L_x_2767:
[----:B------:R-:W-:Y:S05]  /*7700*/  BSYNC B0 ;  /* 0x0000000000007941 */ /* 0x000fea0003800000 */
.L_x_2766:
        /* <DEDUP_REMOVED lines=66> */
.L_x_2776:
[----:B------:R-:W-:-:S11]  /*7b30*/  DMUL R22, RZ, |R6| ;  /* 0x40000006ff167228 */ /* 0x000fd60000000000 */
.L_x_2777:
[----:B------:R-:W-:Y:S05]  /*7b40*/  BSYNC B1 ;  /* 0x0000000000017941 */ /* 0x000fea0003800000 */
.L_x_2775:
        /* <DEDUP_REMOVED lines=11> */
.L_x_2774:
        /* <DEDUP_REMOVED lines=52> */
.L_x_2773:
[----:B------:R-:W-:Y:S05]  /*7f40*/  BSYNC B0 ;  /* 0x0000000000007941 */ /* 0x000fea0003800000 */
.L_x_2772:
        /* <DEDUP_REMOVED lines=66> */
.L_x_2782:
[----:B------:R-:W-:-:S11]  /*8370*/  DMUL R6, RZ, |R8| ;  /* 0x40000008ff067228 */ /* 0x000fd60000000000 */
.L_x_2783:
[----:B------:R-:W-:Y:S05]  /*8380*/  BSYNC B1 ;  /* 0x0000000000017941 */ /* 0x000fea0003800000 */
.L_x_2781:
        /* <DEDUP_REMOVED lines=11> */
.L_x_2780:
        /* <DEDUP_REMOVED lines=52> */
.L_x_2779:
[----:B------:R-:W-:Y:S05]  /*8780*/  BSYNC B0 ;  /* 0x0000000000007941 */ /* 0x000fea0003800000 */
.L_x_2778:
        /* <DEDUP_REMOVED lines=21> */
.L_x_2786:
[----:B------:R-:W-:-:S13]  /*88e0*/  ISETP.GE.AND P0, PT, R0, R3, PT ;  /* 0x000000030000720c */ /* 0x000fda0003f06270 */
[----:B------:R-:W-:Y:S05]  /*88f0*/  @P0 BRA `(.L_x_2788) ;  /* 0x0000000000300947 */ /* 0x000fea0003800000 */
[----:B0-----:R-:W0:Y:S01]  /*8900*/  LDC.64 R8, c[0x0][0x218] ;  /* 0x00008600ff087b82 */ /* 0x001e220000000a00 */
[----:B------:R-:W-:Y:S01]  /*8910*/  IMAD.IADD R11, R5, 0x1, R0 ;  /* 0x00000001050b7824 */ /* 0x000fe200078e0200 */
[----:B------:R-:W-:-:S03]  /*8920*/  IADD3 R0, R0, 0x80, RZ ;  /* 0x0000008000007810 */ /* 0x000fc60007ffe0ff */
[----:B0-----:R-:W-:-:S05]  /*8930*/  IMAD.WIDE.U32 R8, R11, 0x8, R8 ;  /* 0x000000080b087825 */ /* 0x001fca00078e0008 */
[----:B------:R1:W-:Y:S02]  /*8940*/  STG.E.64 desc[UR4][R8.64], R16 ;  /* 0x0000001008007986 */ /* 0x0003e4000c101b04 */
.L_x_2787:
[----:B------:R-:W-:-:S13]  /*8950*/  ISETP.GE.AND P0, PT, R0, R3, PT ;  /* 0x000000030000720c */ /* 0x000fda0003f06270 */
[----:B------:R-:W-:Y:S05]  /*8960*/  @P0 BRA `(.L_x_2789) ;  /* 0x0000000000340947 */ /* 0x000fea0003800000 */
[----:B01----:R-:W0:Y:S01]  /*8970*/  LDC.64 R8, c[0x0][0x218] ;  /* 0x00008600ff087b82 */ /* 0x003e220000000a00 */
[----:B------:R-:W-:Y:S02]  /*8980*/  IMAD.IADD R11, R5, 0x1, R0 ;  /* 0x00000001050b7824 */ /* 0x000fe400078e0200 */
[----:B------:R-:W-:Y:S02]  /*8990*/  VIADD R0, R0, 0x80 ;  /* 0x0000008000007836 */ /* 0x000fe40000000000 */
[----:B0-----:R-:W-:-:S05]  /*89a0*/  IMAD.WIDE.U32 R8, R11, 0x8, R8 ;  /* 0x000000080b087825 */ /* 0x001fca00078e0008 */
[----:B------:R1:W-:Y:S02]  /*89b0*/  STG.E.64 desc[UR4][R8.64], R18 ;  /* 0x0000001208007986 */ /* 0x0003e4000c101b04 */
.L_x_2788:
        /* <DEDUP_REMOVED lines=8> */
.L_x_2789:
[----:B------:R-:W-:Y:S05]  /*8a40*/  BSYNC B1 ;  /* 0x0000000000017941 */ /* 0x000fea0003800000 */
.L_x_2785:
[----:B------:R-:W-:-:S13]  /*8a50*/  ISETP.GE.AND P0, PT, R0, R3, PT ;  /* 0x000000030000720c */ /* 0x000fda0003f06270 */
[----:B012---:R-:W0:Y:S01]  /*8a60*/  @!P0 LDC.64 R8, c[0x0][0x218] ;  /* 0x00008600ff088b82 */ /* 0x007e220000000a00 */
[----:B------:R-:W-:Y:S01]  /*8a70*/  @!P0 IMAD.IADD R11, R5, 0x1, R0 ;  /* 0x00000001050b8824 */ /* 0x000fe200078e0200 */
[----:B------:R-:W-:-:S03]  /*8a80*/  @!P0 IADD3 R0, R0, 0x80, RZ ;  /* 0x0000008000008810 */ /* 0x000fc60007ffe0ff */
[----:B0-----:R-:W-:-:S05]  /*8a90*/  @!P0 IMAD.WIDE.U32 R8, R11, 0x8, R8 ;  /* 0x000000080b088825 */ /* 0x001fca00078e0008 */
[----:B------:R2:W-:Y:S02]  /*8aa0*/  @!P0 STG.E.64 desc[UR4][R8.64], R22 ;  /* 0x0000001608008986 */ /* 0x0005e4000c101b04 */
.L_x_2790:
[----:B------:R-:W-:Y:S05]  /*8ab0*/  BSYNC B0 ;  /* 0x0000000000007941 */ /* 0x000fea0003800000 */
.L_x_2784:
        /* <DEDUP_REMOVED lines=8> */
.L_x_2791:
        /* <DEDUP_REMOVED lines=12> */
.L_x_20121:


//--------------------- .text._ZN2at6native29vectorized_elementwise_kernelILi8EZZZNS0_16acos_kernel_cudaERNS_18TensorIteratorBaseEENKUlvE0_clEvENKUlvE_clEvEUldE_St5arrayIPcLm2EEEEviT0_T1_ --------------------------
	.section	.text._ZN2at6native29vectorized_elementwise_kernelILi8EZZZNS0_16acos_kernel_cudaERNS_18TensorIteratorBaseEENKUlvE0_clEvENKUlvE_clEvEUldE_St5arrayIPcLm2EEEEviT0_T1_,"ax",@progbits
	.align	128
        .global         _ZN2at6native29vectorized_elementwise_kernelILi8EZZZNS0_16acos_kernel_cudaERNS_18TensorIteratorBaseEENKUlvE0_clEvENKUlvE_clEvEUldE_St5arrayIPcLm2EEEEviT0_T1_
        .type           _ZN2at6native29vectorized_elementwise_kernelILi8EZZZNS0_16acos_kernel_cudaERNS_18TensorIteratorBaseEENKUlvE0_clEvENKUlvE_clEvEUldE_St5arrayIPcLm2EEEEviT0_T1_,@function
        .size           _ZN2at6native29vectorized_elementwise_kernelILi8EZZZNS0_16acos_kernel_cudaERNS_18TensorIteratorBaseEENKUlvE0_clEvENKUlvE_clEvEUldE_St5arrayIPcLm2EEEEviT0_T1_,(.L_x_20122 - _ZN2at6native29vectorized_elementwise_kernelILi8EZZZNS0_16acos_kernel_cudaERNS_18TensorIteratorBaseEENKUlvE0_clEvENKUlvE_clEvEUldE_St5arrayIPcLm2EEEEviT0_T1_)
        .other          _ZN2at6native29vectorized_elementwise_kernelILi8EZZZNS0_16acos_kernel_cudaERNS_18TensorIteratorBaseEENKUlvE0_clEvENKUlvE_clEvEUldE_St5arrayIPcLm2EEEEviT0_T1_,@"STO_CUDA_ENTRY STV_DEFAULT"
_ZN2at6native29vectorized_elementwise_kernelILi8EZZZNS0_16acos_kernel_cudaERNS_18TensorIteratorBaseEENKUlvE0_clEvENKUlvE_clEvEUldE_St5arrayIPcLm2EEEEviT0_T1_:
.text._ZN2at6native29vectorized_elementwise_kernelILi8EZZZNS0_16acos_kernel_cudaERNS_18TensorIteratorBaseEENKUlvE0_clEvENKUlvE_clEvEUldE_St5arrayIPcLm2EEEEviT0_T1_:
        /* <DEDUP_REMOVED lines=81> */
.L_x_2796:
[----:B------:R-:W-:-:S11]  /*0510*/  DMUL R20, RZ, |R24| ;  /* 0x40000018ff147228 */ /* 0x000fd60000000000 */
.L_x_2797:
[----:B------:R-:W-:Y:S05]  /*0520*/  BSYNC B1 ;  /* 0x0000000000017941 */ /* 0x000fea0003800000 */
.L_x_2795:
        /* <DEDUP_REMOVED lines=11> */
.L_x_2794:
        /* <DEDUP_REMOVED lines=52> */
.L_x_2798:
[----:B------:R-:W-:Y:S05]  /*0920*/  BSYNC B0 ;  /* 0x0000000000007941 */ /* 0x000fea0003800000 */
.L_x_2793:
        /* <DEDUP_REMOVED lines=63> */
.L_x_2802:
[----:B------:R-:W-:-:S11]  /*0d20*/  DMUL R22, RZ, |R26| ;  /* 0x4000001aff167228 */ /* 0x000fd60000000000 */
.L_x_2803:
[----:B------:R-:W-:Y:S05]  /*0d30*/  BSYNC B1 ;  /* 0x0000000000017941 */ /* 0x000fea0003800000 */
.L_x_2801:
        /* <DEDUP_REMOVED lines=11> */
.L_x_2800:
        /* <DEDUP_REMOVED lines=52> */
.L_x_2804:
[----:B------:R-:W-:Y:S05]  /*1130*/  BSYNC B0 ;  /* 0x0000000000007941 */ /* 0x000fea0003800000 */
.L_x_2799:
        /* <DEDUP_REMOVED lines=63> */
.L_x_2808:
[----:B------:R-:W-:-:S11]  /*1530*/  DMUL R24, RZ, |R16| ;  /* 0x40000010ff187228 */ /* 0x000fd60000000000 */
.L_x_2809:
[----:B------:R-:W-:Y:S05]  /*1540*/  BSYNC B1 ;  /* 0x0000000000017941 */ /* 0x000fea0003800000 */
.L_x_2807:
        /* <DEDUP_REMOVED lines=11> */
.L_x_2806:
        /* <DEDUP_REMOVED lines=52> */
.L_x_2810:
[----:B------:R-:W-:Y:S05]  /*1940*/  BSYNC B0 ;  /* 0x0000000000007941 */ /* 0x000fea0003800000 */
.L_x_2805:
        /* <DEDUP_REMOVED lines=63> */
.L_x_2814:
[----:B------:R-:W-:-:S11]  /*1d40*/  DMUL R26, RZ, |R18| ;  /* 0x40000012ff1a7228 */ /* 0x000fd60000000000 */
.L_x_2815:
[----:B------:R-:W-:Y:S05]  /*1d50*/  BSYNC B1 ;  /* 0x0000000000017941 */ /* 0x000fea0003800000 */
.L_x_2813:
        /* <DEDUP_REMOVED lines=11> */
.L_x_2812:
        /* <DEDUP_REMOVED lines=52> */
.L_x_2816:
[----:B------:R-:W-:Y:S05]  /*2150*/  BSYNC B0 ;  /* 0x0000000000007941 */ /* 0x000fea0003800000 */
.L_x_2811:
        /* <DEDUP_REMOVED lines=63> */
.L_x_2820:
[----:B------:R-:W-:-:S11]  /*2550*/  DMUL R16, RZ, |R12| ;  /* 0x4000000cff107228 */ /* 0x000fd60000000000 */
.L_x_2821:
[----:B------:R-:W-:Y:S05]  /*2560*/  BSYNC B1 ;  /* 0x0000000000017941 */ /* 0x000fea0003800000 */
.L_x_2819:
        /* <DEDUP_REMOVED lines=11> */
.L_x_2818:
        /* <DEDUP_REMOVED lines=52> */
.L_x_2822:
[----:B------:R-:W-:Y:S05]  /*2960*/  BSYNC B0 ;  /* 0x0000000000007941 */ /* 0x000fea0003800000 */
.L_x_2817:
        /* <DEDUP_REMOVED lines=63> */
.L_x_2826:
[----:B------:R-:W-:-:S11]  /*2d60*/  DMUL R18, RZ, |R14| ;  /* 0x4000000eff127228 */ /* 0x000fd60000000000 */
.L_x_2827:
[----:B------:R-:W-:Y:S05]  /*2d70*/  BSYNC B1 ;  /* 0x0000000000017941 */ /* 0x000fea0003800000 */
.L_x_2825:
        /* <DEDUP_REMOVED lines=11> */
.L_x_2824:
        /* <DEDUP_REMOVED lines=52> */
.L_x_2828:
[----:B------:R-:W-:Y:S05]  /*3170*/  BSYNC B0 ;  /* 0x0000000000007941 */ /* 0x000fea0003800000 */
.L_x_2823:
        /* <DEDUP_REMOVED lines=63> */
.L_x_2832:
[----:B------:R-:W-:-:S11]  /*3570*/  DMUL R12, RZ, |R8| ;  /* 0x40000008ff0c7228 */ /* 0x000fd60000000000 */
.L_x_2833:
[----:B------:R-:W-:Y:S05]  /*3580*/  BSYNC B1 ;  /* 0x0000000000017941 */ /* 0x000fea0003800000 */
.L_x_2831:
        /* <DEDUP_REMOVED lines=11> */
.L_x_2830:
        /* <DEDUP_REMOVED lines=52> */
.L_x_2834:
[----:B------:R-:W-:Y:S05]  /*3980*/  BSYNC B0 ;  /* 0x0000000000007941 */ /* 0x000fea0003800000 */
.L_x_2829:
        /* <DEDUP_REMOVED lines=63> */
.L_x_2838:
[----:B------:R-:W-:-:S11]  /*3d80*/  DMUL R14, RZ, |R10| ;  /* 0x4000000aff0e7228 */ /* 0x000fd60000000000 */
.L_x_2839:
[----:B------:R-:W-:Y:S05]  /*3d90*/  BSYNC B1 ;  /* 0x0000000000017941 */ /* 0x000fea0003800000 */
.L_x_2837:
        /* <DEDUP_REMOVED lines=11> */
.L_x_2836:
        /* <DEDUP_REMOVED lines=52> */
.L_x_2840:
[----:B------:R-:W-:Y:S05]  /*4190*/  BSYNC B0 ;  /* 0x0000000000007941 */ /* 0x000fea0003800000 */
.L_x_2835:
        /* <DEDUP_REMOVED lines=8> */
.L_x_2792:
        /* <DEDUP_REMOVED lines=121> */
.L_x_2845:
[----:B------:R-:W-:-:S11]  /*49b0*/  DMUL R10, RZ, |R12| ;  /* 0x4000000cff0a7228 */ /* 0x000fd60000000000 */
.L_x_2846:
[----:B------:R-:W-:Y:S05]  /*49c0*/  BSYNC B1 ;  /* 0x0000000000017941 */ /* 0x000fea0003800000 */
.L_x_2844:
        /* <DEDUP_REMOVED lines=11> */
.L_x_2843:
        /* <DEDUP_REMOVED lines=52> */
.L_x_2842:
[----:B------:R-:W-:Y:S05]  /*4dc0*/  BSYNC B0 ;  /* 0x0000000000007941 */ /* 0x000fea0003800000 */
.L_x_2841:
        /* <DEDUP_REMOVED lines=66> */
.L_x_2851:
[----:B------:R-:W-:-:S11]  /*51f0*/  DMUL R12, RZ, |R14| ;  /* 0x4000000eff0c7228 */ /* 0x000fd60000000000 */
.L_x_2852:
[----:B------:R-:W-:Y:S05]  /*5200*/  BSYNC B1 ;  /* 0x0000000000017941 */ /* 0x000fea0003800000 */
.L_x_2850:
        /* <DEDUP_REMOVED lines=11> */
.L_x_2849:
        /* <DEDUP_REMOVED lines=52> */
.L_x_2848:
[----:B------:R-:W-:Y:S05]  /*5600*/  BSYNC B0 ;  /* 0x0000000000007941 */ /* 0x000fea0003800000 */
.L_x_2847:
        /* <DEDUP_REMOVED lines=66> */
.L_x_2857:
[----:B------:R-:W-:-:S11]  /*5a30*/  DMUL R14, RZ, |R16| ;  /* 0x40000010ff0e7228 */ /* 0x000fd60000000000 */
.L_x_2858:
[----:B------:R-:W-:Y:S05]  /*5a40*/  BSYNC B1 ;  /* 0x0000000000017941 */ /* 0x000fea0003800000 */
.L_x_2856:
        /* <DEDUP_REMOVED lines=11> */
.L_x_2855:
        /* <DEDUP_REMOVED lines=52> */
.L_x_2854:
[----:B------:R-:W-:Y:S05]  /*5e40*/  BSYNC B0 ;  /* 0x0000000000007941 */ /* 0x000fea0003800000 */
.L_x_2853:
        /* <DEDUP_REMOVED lines=66> */
.L_x_2863:
[----:B------:R-:W-:-:S11]  /*6270*/  DMUL R16, RZ, |R18| ;  /* 0x40000012ff107228 */ /* 0x000fd60000000000 */
.L_x_2864:
[----:B------:R-:W-:Y:S05]  /*6280*/  BSYNC B1 ;  /* 0x0000000000017941 */ /* 0x000fea0003800000 */
.L_x_2862:
        /* <DEDUP_REMOVED lines=11> */
.L_x_2861:
        /* <DEDUP_REMOVED lines=52> */
.L_x_2860:
[----:B------:R-:W-:Y:S05]  /*6680*/  BSYNC B0 ;  /* 0x0000000000007941 */ /* 0x000fea0003800000 */
.L_x_2859:
        /* <DEDUP_REMOVED lines=66> */
.L_x_2869:
[----:B------:R-:W-:-:S11]  /*6ab0*/  DMUL R18, RZ, |R20| ;  /* 0x40000014ff127228 */ /* 0x000fd60000000000 */
.L_x_2870:
[----:B------:R-:W-:Y:S05]  /*6ac0*/  BSYNC B1 ;  /* 0x0000000000017941 */ /* 0x000fea0003800000 */
.L_x_2868:
        /* <DEDUP_REMOVED lines=11> */
.L_x_2867:
        /* <DEDUP_REMOVED lines=52> */
.L_x_2866:
[----:B------:R-:W-:Y:S05]  /*6ec0*/  BSYNC B0 ;  /* 0x0000000000007941 */ /* 0x000fea0003800000 */
.L_x_2865:
        /* <DEDUP_REMOVED lines=66> */
.L_x_2875:
[----:B------:R-:W-:-:S11]  /*72f0*/  DMUL R20, RZ, |R22| ;  /* 0x40000016ff147228 */ /* 0x000fd60000000000 */
.L_x_2876:
[----:B------:R-:W-:Y:S05]  /*7300*/  BSYNC B1 ;  /* 0x0000000000017941 */ /* 0x000fea0003800000 */
.L_x_2874:
        /* <DEDUP_REMOVED lines=11> */
.L_x_2873:
        /* <DEDUP_REMOVED lines=52> */
.L_x_2872:
[----:B------:R-:W-:Y:S05]  /*7700*/  BSYNC B0 ;  /* 0x0000000000007941 */ /* 0x000fea0003800000 */
.L_x_2871:
        /* <DEDUP_REMOVED lines=66> */
.L_x_2881:
[----:B------:R-:W-:-:S11]  /*7b30*/  DMUL R22, RZ, |R6| ;  /* 0x40000006ff167228 */ /* 0x000fd60000000000 */
.L_x_2882:
[----:B------:R-:W-:Y:S05]  /*7b40*/  BSYNC B1 ;  /* 0x0000000000017941 */ /* 0x000fea0003800000 */
.L_x_2880:
        /* <DEDUP_REMOVED lines=11> */
.L_x_2879:
        /* <DEDUP_REMOVED lines=52> */
.L_x_2878:
[----:B------:R-:W-:Y:S05]  /*7f40*/  BSYNC B0 ;  /* 0x0000000000007941 */ /* 0x000fea0003800000 */
.L_x_2877:
        /* <DEDUP_REMOVED lines=66> */
.L_x_2887:
[----:B------:R-:W-:-:S11]  /*8370*/  DMUL R6, RZ, |R8| ;  /* 0x40000008ff067228 */ /* 0x000fd60000000000 */
.L_x_2888:
[----:B------:R-:W-:Y:S05]  /*8380*/  BSYNC B1 ;  /* 0x0000000000017941 */ /* 0x000fea0003800000 */
.L_x_2886:
        /* <DEDUP_REMOVED lines=11> */
.L_x_2885:
        /* <DEDUP_REMOVED lines=52> */
.L_x_2884:
[----:B------:R-:W-:Y:S05]  /*8780*/  BSYNC B0 ;  /* 0x0000000000007941 */ /* 0x000fea0003800000 */
.L_x_2883:
        /* <DEDUP_REMOVED lines=21> */
.L_x_2891:
[----:B------:R-:W-:-:S13]  /*88e0*/  ISETP.GE.AND P0, PT, R0, R3, PT ;  /* 0x000000030000720c */ /* 0x000fda0003f06270 */
[----:B------:R-:W-:Y:S05]  /*88f0*/  @P0 BRA `(.L_x_2893) ;  /* 0x0000000000300947 */ /* 0x000fea0003800000 */
[----:B0-----:R-:W0:Y:S01]  /*8900*/  LDC.64 R8, c[0x0][0x218] ;  /* 0x00008600ff087b82 */ /* 0x001e220000000a00 */
[----:B------:R-:W-:Y:S01]  /*8910*/  IMAD.IADD R11, R5, 0x1, R0 ;  /* 0x00000001050b7824 */ /* 0x000fe200078e0200 */
[----:B------:R-:W-:-:S03]  /*8920*/  IADD3 R0, R0, 0x80, RZ ;  /* 0x0000008000007810 */ /* 0x000fc60007ffe0ff */
[----:B0-----:R-:W-:-:S05]  /*8930*/  IMAD.WIDE.U32 R8, R11, 0x8, R8 ;  /* 0x000000080b087825 */ /* 0x001fca00078e0008 */
[----:B------:R1:W-:Y:S02]  /*8940*/  STG.E.64 desc[UR4][R8.64], R16 ;  /* 0x0000001008007986 */ /* 0x0003e4000c101b04 */
.L_x_2892:
[----:B------:R-:W-:-:S13]  /*8950*/  ISETP.GE.AND P0, PT, R0, R3, PT ;  /* 0x000000030000720c */ /* 0x000fda0003f06270 */
[----:B------:R-:W-:Y:S05]  /*8960*/  @P0 BRA `(.L_x_2894) ;  /* 0x0000000000340947 */ /* 0x000fea0003800000 */
[----:B01----:R-:W0:Y:S01]  /*8970*/  LDC.64 R8, c[0x0][0x218] ;  /* 0x00008600ff087b82 */ /* 0x003e220000000a00 */
[----:B------:R-:W-:Y:S02]  /*8980*/  IMAD.IADD R11, R5, 0x1, R0 ;  /* 0x00000001050b7824 */ /* 0x000fe400078e0200 */
[----:B------:R-:W-:Y:S02]  /*8990*/  VIADD R0, R0, 0x80 ;  /* 0x0000008000007836 */ /* 0x000fe40000000000 */
[----:B0-----:R-:W-:-:S05]  /*89a0*/  IMAD.WIDE.U32 R8, R11, 0x8, R8 ;  /* 0x000000080b087825 */ /* 0x001fca00078e0008 */
[----:B------:R1:W-:Y:S02]  /*89b0*/  STG.E.64 desc[UR4][R8.64], R18 ;  /* 0x0000001208007986 */ /* 0x0003e4000c101b04 */
.L_x_2893:
        /* <DEDUP_REMOVED lines=8> */
.L_x_2894:
[----:B------:R-:W-:Y:S05]  /*8a40*/  BSYNC B1 ;  /* 0x0000000000017941 */ /* 0x000fea0003800000 */
.L_x_2890:
[----:B------:R-:W-:-:S13]  /*8a50*/  ISETP.GE.AND P0, PT, R0, R3, PT ;  /* 0x000000030000720c */ /* 0x000fda0003f06270 */
[----:B012---:R-:W0:Y:S01]  /*8a60*/  @!P0 LDC.64 R8, c[0x0][0x218] ;  /* 0x00008600ff088b82 */ /* 0x007e220000000a00 */
[----:B------:R-:W-:Y:S01]  /*8a70*/  @!P0 IMAD.IADD R11, R5, 0x1, R0 ;  /* 0x00000001050b8824 */ /* 0x000fe200078e0200 */
[----:B------:R-:W-:-:S03]  /*8a80*/  @!P0 IADD3 R0, R0, 0x80, RZ ;  /* 0x0000008000008810 */ /* 0x000fc60007ffe0ff */
[----:B0-----:R-:W-:-:S05]  /*8a90*/  @!P0 IMAD.WIDE.U32 R8, R11, 0x8, R8 ;  /* 0x000000080b088825 */ /* 0x001fca00078e0008 */
[----:B------:R2:W-:Y:S02]  /*8aa0*/  @!P0 STG.E.64 desc[UR4][R8.64], R22 ;  /* 0x0000001608008986 */ /* 0x0005e4000c101b04 */
.L_x_2895:
[----:B------:R-:W-:Y:S05]  /*8ab0*/  BSYNC B0 ;  /* 0x0000000000007941 */ /* 0x000fea0003800000 */
.L_x_2889:
        /* <DEDUP_REMOVED lines=8> */
.L_x_2896:
        /* <DEDUP_REMOVED lines=12> */
.L_x_20122:


//--------------------- .text._ZN2at6native18elementwise_kernelILi128ELi4EZNS0_15gpu_kernel_implIZZZNS0_16acos_kernel_cudaERNS_18TensorIteratorBaseEENKUlvE_clEvENKUlvE1_clEvEUlN3c107complexINS7_4HalfEEEE_EEvS4_RKT_EUliE_EEviT1_ --------------------------
	.section	.text._ZN2at6native18elementwise_kernelILi128ELi4EZNS0_15gpu_kernel_implIZZZNS0_16acos_kernel_cudaERNS_18TensorIteratorBaseEENKUlvE_clEvENKUlvE1_clEvEUlN3c107complexINS7_4HalfEEEE_EEvS4_RKT_EUliE_EEviT1_,"ax",@progbits
	.align	128
        .global         _ZN2at6native18elementwise_kernelILi128ELi4EZNS0_15gpu_kernel_implIZZZNS0_16acos_kernel_cudaERNS_18TensorIteratorBaseEENKUlvE_clEvENKUlvE1_clEvEUlN3c107complexINS7_4HalfEEEE_EEvS4_RKT_EUliE_EEviT1_
        .type           _ZN2at6native18elementwise_kernelILi128ELi4EZNS0_15gpu_kernel_implIZZZNS0_16acos_kernel_cudaERNS_18TensorIteratorBaseEENKUlvE_clEvENKUlvE1_clEvEUlN3c107complexINS7_4HalfEEEE_EEvS4_RKT_EUliE_EEviT1_,@function
        .size           _ZN2at6native18elementwise_kernelILi128ELi4EZNS0_15gpu_kernel_implIZZZNS0_16acos_kernel_cudaERNS_18TensorIteratorBaseEENKUlvE_clEvENKUlvE1_clEvEUlN3c107complexINS7_4HalfEEEE_EEvS4_RKT_EUliE_EEviT1_,(.L_x_20067 - _ZN2at6native18elementwise_kernelILi128ELi4EZNS0_15gpu_kernel_implIZZZNS0_16acos_kernel_cudaERNS_18TensorIteratorBaseEENKUlvE_clEvENKUlvE1_clEvEUlN3c107complexINS7_4HalfEEEE_EEvS4_RKT_EUliE_EEviT1_)
        .other          _ZN2at6native18elementwise_kernelILi128ELi4EZNS0_15gpu_kernel_implIZZZNS0_16acos_kernel_cudaERNS_18TensorIteratorBaseEENKUlvE_clEvENKUlvE1_clEvEUlN3c107complexINS7_4HalfEEEE_EEvS4_RKT_EUliE_EEviT1_,@"STO_CUDA_ENTRY STV_DEFAULT"
_ZN2at6native18elementwise_kernelILi128ELi4EZNS0_15gpu_kernel_implIZZZNS0_16acos_kernel_cudaERNS_18TensorIteratorBaseEENKUlvE_clEvENKUlvE1_clEvEUlN3c107complexINS7_4HalfEEEE_EEvS4_RKT_EUliE_EEviT1_:
.text._ZN2at6native18elementwise_kernelILi128ELi4EZNS0_15gpu_kernel_implIZZZNS0_16acos_kernel_cudaERNS_18TensorIteratorBaseEENKUlvE_clEvENKUlvE1_clEvEUlN3c107complexINS7_4HalfEEEE_EEvS4_RKT_EUliE_EEviT1_:
        /* <DEDUP_REMOVED lines=10> */
[----:B------:R-:W-:Y:S01]  /*00a0*/  HFMA2.MMA R18, -RZ, RZ, 0, 0 ;  /* 0x00000000ff127435 */ /* 0x000fe200000001ff */
[----:B------:R-:W-:Y:S01]  /*00b0*/  IMAD.MOV.U32 R0, RZ, RZ, RZ ;  /* 0x000000ffff007224 */ /* 0x000fe200078e00ff */
        /* <DEDUP_REMOVED lines=300> */
.L_x_2899:
[----:B------:R-:W0:Y:S01]  /*1380*/  LDC.U8 R5, c[0x0][0x422] ;  /* 0x00010880ff057b82 */ /* 0x000e220000000000 */
[----:B------:R-:W-:Y:S02]  /*1390*/  ULDC.64 UR4, c[0x0][0x418] ;  /* 0x0001060000047ab9 */ /* 0x000fe40000000a00 */
[----:B------:R-:W-:-:S04]  /*13a0*/  IADD3 R2, P1, R0, UR4, RZ ;  /* 0x0000000400027c10 */ /* 0x000fc8000ff3e0ff */
        /* <DEDUP_REMOVED lines=12> */
[----:B------:R-:W2:Y:S01]  /*1470*/  LDG.E.S8 R2, desc[UR36][R2.64] ;  /* 0x0000002402027981 */ /* 0x000ea2000c1e1300 */
[----:B------:R-:W-:Y:S01]  /*1480*/  PRMT R7, RZ, 0x7610, R7 ;  /* 0x00007610ff077816 */ /* 0x000fe20000000007 */
[----:B--2---:R-:W0:Y:S02]  /*1490*/  I2F.S16 R0, R2 ;  /* 0x0000000200007306 */ /* 0x004e240000101400 */
[----:B0-----:R-:W-:Y:S01]  /*14a0*/  F2FP.F16.F32.PACK_AB R0, RZ, R0 ;  /* 0x00000000ff00723e */ /* 0x001fe200000000ff */
[----:B------:R-:W-:Y:S06]  /*14b0*/  BRA `(.L_x_2905) ;  /* 0x0000000c00fc7947 */ /* 0x000fec0003800000 */
.L_x_2903:
[----:B------:R-:W2:Y:S01]  /*14c0*/  LDG.E.U8 R2, desc[UR36][R2.64] ;  /* 0x0000002402027981 */ /* 0x000ea2000c1e1100 */
[----:B------:R-:W-:Y:S02]  /*14d0*/  PRMT R7, RZ, 0x7610, R7 ;  /* 0x00007610ff077816 */ /* 0x000fe40000000007 */
[----:B--2---:R-:W-:-:S04]  /*14e0*/  I2FP.F32.U32 R0, R2 ;  /* 0x0000000200007245 */ /* 0x004fc80000201000 */
[----:B------:R-:W-:Y:S01]  /*14f0*/  F2FP.F16.F32.PACK_AB R0, RZ, R0 ;  /* 0x00000000ff00723e */ /* 0x000fe200000000ff */
[----:B------:R-:W-:Y:S06]  /*1500*/  BRA `(.L_x_2905) ;  /* 0x0000000c00e87947 */ /* 0x000fec0003800000 */
.L_x_2902:
[----:B------:R-:W-:-:S13]  /*1510*/  ISETP.NE.AND P0, PT, R4, 0x2, PT ;  /* 0x000000020400780c */ /* 0x000fda0003f05270 */
[----:B------:R-:W-:Y:S05]  /*1520*/  @!P0 BRA `(.L_x_2906) ;  /* 0x0000000000388947 */ /* 0x000fea0003800000 */
[----:B------:R-:W-:-:S13]  /*1530*/  ISETP.NE.AND P0, PT, R4, 0x3, PT ;  /* 0x000000030400780c */ /* 0x000fda0003f05270 */
[----:B------:R-:W-:Y:S05]  /*1540*/  @!P0 BRA `(.L_x_2907) ;  /* 0x00000000001c8947 */ /* 0x000fea0003800000 */
[----:B------:R-:W-:-:S13]  /*1550*/  ISETP.NE.AND P0, PT, R4, 0x4, PT ;  /* 0x000000040400780c */ /* 0x000fda0003f05270 */
[----:B------:R-:W-:Y:S05]  /*1560*/  @P0 BRA `(.L_x_2904) ;  /* 0x0000000c00600947 */ /* 0x000fea0003800000 */
[----:B------:R-:W2:Y:S01]  /*1570*/  LDG.E.64 R2, desc[UR36][R2.64] ;  /* 0x0000002402027981 */ /* 0x000ea2000c1e1b00 */
[----:B------:R-:W-:Y:S01]  /*1580*/  PRMT R7, RZ, 0x7610, R7 ;  /* 0x00007610ff077816 */ /* 0x000fe20000000007 */
[----:B--2---:R-:W0:Y:S02]  /*1590*/  I2F.S64 R0, R2 ;  /* 0x0000000200007312 */ /* 0x004e240000301400 */
[----:B0-----:R-:W-:Y:S01]  /*15a0*/  F2FP.F16.F32.PACK_AB R0, RZ, R0 ;  /* 0x00000000ff00723e */ /* 0x001fe200000000ff */
[----:B------:R-:W-:Y:S06]  /*15b0*/  BRA `(.L_x_2905) ;  /* 0x0000000c00bc7947 */ /* 0x000fec0003800000 */
.L_x_2907:
[----:B------:R-:W2:Y:S01]  /*15c0*/  LDG.E R2, desc[UR36][R2.64] ;  /* 0x0000002402027981 */ /* 0x000ea2000c1e1900 */
[----:B------:R-:W-:Y:S02]  /*15d0*/  PRMT R7, RZ, 0x7610, R7 ;  /* 0x00007610ff077816 */ /* 0x000fe40000000007 */
[----:B--2---:R-:W-:-:S04]  /*15e0*/  I2FP.F32.S32 R0, R2 ;  /* 0x0000000200007245 */ /* 0x004fc80000201400 */
[----:B------:R-:W-:Y:S01]  /*15f0*/  F2FP.F16.F32.PACK_AB R0, RZ, R0 ;  /* 0x00000000ff00723e */ /* 0x000fe200000000ff */
[----:B------:R-:W-:Y:S06]  /*1600*/  BRA `(.L_x_2905) ;  /* 0x0000000c00a87947 */ /* 0x000fec0003800000 */
.L_x_2906:
[----:B------:R-:W2:Y:S01]  /*1610*/  LDG.E.U16 R2, desc[UR36][R2.64] ;  /* 0x0000002402027981 */ /* 0x000ea2000c1e1500 */
[----:B------:R-:W-:Y:S01]  /*1620*/  PRMT R7, RZ, 0x7610, R7 ;  /* 0x00007610ff077816 */ /* 0x000fe20000000007 */
[----:B--2---:R-:W0:Y:S02]  /*1630*/  I2F.S16 R0, R2 ;  /* 0x0000000200007306 */ /* 0x004e240000101400 */
[----:B0-----:R-:W-:Y:S01]  /*1640*/  F2FP.F16.F32.PACK_AB R0, RZ, R0 ;  /* 0x00000000ff00723e */ /* 0x001fe200000000ff */
[----:B------:R-:W-:Y:S06]  /*1650*/  BRA `(.L_x_2905) ;  /* 0x0000000c00947947 */ /* 0x000fec0003800000 */
.L_x_2901:
[----:B------:R-:W-:-:S13]  /*1660*/  ISETP.GT.AND P0, PT, R4, 0x6, PT ;  /* 0x000000060400780c */ /* 0x000fda0003f04270 */
[----:B------:R-:W-:Y:S05]  /*1670*/  @P0 BRA `(.L_x_2908) ;  /* 0x0000000000340947 */ /* 0x000fea0003800000 */
[----:B------:R-:W-:-:S13]  /*1680*/  ISETP.NE.AND P0, PT, R4, 0x5, PT ;  /* 0x000000050400780c */ /* 0x000fda0003f05270 */
[----:B------:R-:W-:Y:S05]  /*1690*/  @!P0 BRA `(.L_x_2909) ;  /* 0x0000000000188947 */ /* 0x000fea0003800000 */
[----:B------:R-:W-:-:S13]  /*16a0*/  ISETP.NE.AND P0, PT, R4, 0x6, PT ;  /* 0x000000060400780c */ /* 0x000fda0003f05270 */
[----:B------:R-:W-:Y:S05]  /*16b0*/  @P0 BRA `(.L_x_2904) ;  /* 0x0000000c000c0947 */ /* 0x000fea0003800000 */
[----:B------:R-:W2:Y:S01]  /*16c0*/  LDG.E R0, desc[UR36][R2.64] ;  /* 0x0000002402007981 */ /* 0x000ea2000c1e1900 */
[----:B------:R-:W-:Y:S02]  /*16d0*/  PRMT R7, RZ, 0x7610, R7 ;  /* 0x00007610ff077816 */ /* 0x000fe40000000007 */
[----:B--2---:R-:W-:Y:S01]  /*16e0*/  F2FP.F16.F32.PACK_AB R0, RZ, R0 ;  /* 0x00000000ff00723e */ /* 0x004fe200000000ff */
[----:B------:R-:W-:Y:S06]  /*16f0*/  BRA `(.L_x_2905) ;  /* 0x0000000c006c7947 */ /* 0x000fec0003800000 */
.L_x_2909:
[----:B------:R-:W2:Y:S01]  /*1700*/  LDG.E.U16 R0, desc[UR36][R2.64] ;  /* 0x0000002402007981 */ /* 0x000ea2000c1e1500 */
[----:B------:R-:W-:Y:S01]  /*1710*/  PRMT R7, RZ, 0x7610, R7 ;  /* 0x00007610ff077816 */ /* 0x000fe20000000007 */
[----:B--2---:R-:W-:-:S05]  /*1720*/  HADD2.F32 R0, -RZ, R0.H0_H0 ;  /* 0x20000000ff007230 */ /* 0x004fca0000004100 */
[----:B------:R-:W-:Y:S01]  /*1730*/  F2FP.F16.F32.PACK_AB R0, RZ, R0 ;  /* 0x00000000ff00723e */ /* 0x000fe200000000ff */
[----:B------:R-:W-:Y:S06]  /*1740*/  BRA `(.L_x_2905) ;  /* 0x0000000c00587947 */ /* 0x000fec0003800000 */
.L_x_2908:
[----:B------:R-:W-:-:S13]  /*1750*/  ISETP.NE.AND P0, PT, R4, 0x7, PT ;  /* 0x000000070400780c */ /* 0x000fda0003f05270 */
[----:B------:R-:W-:Y:S05]  /*1760*/  @!P0 BRA `(.L_x_2910) ;  /* 0x0000000000308947 */ /* 0x000fea0003800000 */
[----:B------:R-:W-:-:S13]  /*1770*/  ISETP.NE.AND P0, PT, R4, 0x8, PT ;  /* 0x000000080400780c */ /* 0x000fda0003f05270 */
[----:B------:R-:W-:Y:S05]  /*1780*/  @!P0 BRA `(.L_x_2911) ;  /* 0x0000000000188947 */ /* 0x000fea0003800000 */
[----:B------:R-:W-:-:S13]  /*1790*/  ISETP.NE.AND P0, PT, R4, 0x9, PT ;  /* 0x000000090400780c */ /* 0x000fda0003f05270 */
[----:B------:R-:W-:Y:S05]  /*17a0*/  @P0 BRA `(.L_x_2904) ;  /* 0x0000000800d00947 */ /* 0x000fea0003800000 */
[----:B------:R-:W2:Y:S02]  /*17b0*/  LDG.E.64 R6, desc[UR36][R2.64] ;  /* 0x0000002402067981 */ /* 0x000ea4000c1e1b00 */
[----:B--2---:R-:W-:-:S04]  /*17c0*/  F2FP.F16.F32.PACK_AB R7, R6, R7 ;  /* 0x000000070607723e */ /* 0x004fc800000000ff */
[----:B------:R-:W-:Y:S01]  /*17d0*/  PRMT R0, R7, 0x7632, R0 ;  /* 0x0000763207007816 */ /* 0x000fe20000000000 */
[----:B------:R-:W-:Y:S06]  /*17e0*/  BRA `(.L_x_2905) ;  /* 0x0000000c00307947 */ /* 0x000fec0003800000 */
.L_x_2911:
[----:B------:R-:W2:Y:S02]  /*17f0*/  LDG.E R2, desc[UR36][R2.64] ;  /* 0x0000002402027981 */ /* 0x000ea4000c1e1900 */
[C---:B--2---:R-:W-:Y:S02]  /*1800*/  PRMT R0, R2.reuse, 0x7610, R0 ;  /* 0x0000761002007816 */ /* 0x044fe40000000000 */
[----:B------:R-:W-:Y:S01]  /*1810*/  PRMT R7, R2, 0x7632, R7 ;  /* 0x0000763202077816 */ /* 0x000fe20000000007 */
[----:B------:R-:W-:Y:S06]  /*1820*/  BRA `(.L_x_2905) ;  /* 0x0000000c00207947 */ /* 0x000fec0003800000 */
.L_x_2910:
[----:B------:R-:W2:Y:S01]  /*1830*/  LDG.E.64 R2, desc[UR36][R2.64] ;  /* 0x0000002402027981 */ /* 0x000ea2000c1e1b00 */
[----:B------:R-:W-:Y:S01]  /*1840*/  UMOV UR4, 0xf0000000 ;  /* 0xf000000000047882 */ /* 0x000fe20000000000 */
[----:B------:R-:W-:Y:S01]  /*1850*/  UMOV UR5, 0x380fffff ;  /* 0x380fffff00057882 */ /* 0x000fe20000000000 */
[----:B------:R-:W-:Y:S01]  /*1860*/  PRMT R7, RZ, 0x7610, R7 ;  /* 0x00007610ff077816 */ /* 0x000fe20000000007 */
[----:B--2---:R-:W0:Y:S01]  /*1870*/  F2F.F32.F64 R0, R2 ;  /* 0x0000000200007310 */ /* 0x004e220000301000 */
[----:B------:R-:W-:-:S14]  /*1880*/  DSETP.GEU.AND P0, PT, |R2|, UR4, PT ;  /* 0x0000000402007e2a */ /* 0x000fdc000bf0e200 */
[----:B0-----:R-:W-:-:S05]  /*1890*/  @!P0 FMUL R0, R0, 1.175494350822287508e-38 ;  /* 0x0080000000008820 */ /* 0x001fca0000400000 */
[----:B------:R-:W-:Y:S01]  /*18a0*/  F2FP.F16.F32.PACK_AB R0, RZ, R0 ;  /* 0x00000000ff00723e */ /* 0x000fe200000000ff */
[----:B------:R-:W-:Y:S06]  /*18b0*/  BRA `(.L_x_2905) ;  /* 0x0000000800fc7947 */ /* 0x000fec0003800000 */
.L_x_2900:
        /* <DEDUP_REMOVED lines=9> */
[----:B------:R-:W-:Y:S02]  /*1950*/  PRMT R7, RZ, 0x7610, R7 ;  /* 0x00007610ff077816 */ /* 0x000fe40000000007 */
[----:B--2---:R-:W-:-:S04]  /*1960*/  ISETP.NE.AND P0, PT, R2, RZ, PT ;  /* 0x000000ff0200720c */ /* 0x004fc80003f05270 */
[----:B------:R-:W-:-:S04]  /*1970*/  FSEL R0, RZ, 1, !P0 ;  /* 0x3f800000ff007808 */ /* 0x000fc80004000000 */
[----:B------:R-:W-:Y:S01]  /*1980*/  F2FP.F16.F32.PACK_AB R0, RZ, R0 ;  /* 0x00000000ff00723e */ /* 0x000fe200000000ff */
[----:B------:R-:W-:Y:S06]  /*1990*/  BRA `(.L_x_2905) ;  /* 0x0000000800c47947 */ /* 0x000fec0003800000 */
.L_x_2914:
[----:B------:R-:W2:Y:S01]  /*19a0*/  LDG.E.128 R4, desc[UR36][R2.64] ;  /* 0x0000002402047981 */ /* 0x000ea2000c1e1d00 */
[----:B------:R-:W-:Y:S01]  /*19b0*/  UMOV UR4, 0xf0000000 ;  /* 0xf000000000047882 */ /* 0x000fe20000000000 */
[----:B------:R-:W-:Y:S01]  /*19c0*/  UMOV UR5, 0x380fffff ;  /* 0x380fffff00057882 */ /* 0x000fe20000000000 */
[----:B--2---:R-:W0:Y:S01]  /*19d0*/  F2F.F32.F64 R8, R6 ;  /* 0x0000000600087310 */ /* 0x004e220000301000 */
[----:B------:R-:W-:Y:S02]  /*19e0*/  DSETP.GEU.AND P1, PT, |R6|, UR4, PT ;  /* 0x0000000406007e2a */ /* 0x000fe4000bf2e200 */
[----:B------:R-:W-:-:S05]  /*19f0*/  DSETP.GEU.AND P0, PT, |R4|, UR4, PT ;  /* 0x0000000404007e2a */ /* 0x000fca000bf0e200 */
[----:B------:R-:W1:Y:S07]  /*1a00*/  F2F.F32.F64 R0, R4 ;  /* 0x0000000400007310 */ /* 0x000e6e0000301000 */
[----:B0-----:R-:W-:-:S05]  /*1a10*/  @!P1 FMUL R8, R8, 1.175494350822287508e-38 ;  /* 0x0080000008089820 */ /* 0x001fca0000400000 */
[----:B------:R-:W-:Y:S01]  /*1a20*/  F2FP.F16.F32.PACK_AB R7, RZ, R8 ;  /* 0x00000008ff07723e */ /* 0x000fe200000000ff */
[----:B-1----:R-:W-:-:S05]  /*1a30*/  @!P0 FMUL R0, R0, 1.175494350822287508e-38 ;  /* 0x0080000000008820 */ /* 0x002fca0000400000 */
[----:B------:R-:W-:Y:S01]  /*1a40*/  F2FP.F16.F32.PACK_AB R0, RZ, R0 ;  /* 0x00000000ff00723e */ /* 0x000fe200000000ff */
[----:B------:R-:W-:Y:S06]  /*1a50*/  BRA `(.L_x_2905) ;  /* 0x0000000800947947 */ /* 0x000fec0003800000 */
.L_x_2913:
        /* <DEDUP_REMOVED lines=8> */
[----:B------:R-:W-:Y:S01]  /*1ae0*/  PRMT R7, RZ, 0x7610, R7 ;  /* 0x00007610ff077816 */ /* 0x000fe20000000007 */
        /* <DEDUP_REMOVED lines=17> */
[----:B------:R-:W-:Y:S01]  /*1c00*/  F2FP.F16.F32.PACK_AB R0, RZ, R0 ;  /* 0x00000000ff00723e */ /* 0x000fe200000000ff */
[----:B------:R-:W-:Y:S06]  /*1c10*/  BRA `(.L_x_2905) ;  /* 0x0000000800247947 */ /* 0x000fec0003800000 */
.L_x_2916:
[----:B------:R-:W2:Y:S01]  /*1c20*/  LDG.E.U8 R2, desc[UR36][R2.64] ;  /* 0x0000002402027981 */ /* 0x000ea2000c1e1100 */
[----:B------:R-:W-:Y:S02]  /*1c30*/  PRMT R7, RZ, 0x7610, R7 ;  /* 0x00007610ff077816 */ /* 0x000fe40000000007 */
[C---:B--2---:R-:W-:Y:S02]  /*1c40*/  SHF.L.U32 R0, R2.reuse, 0x19, RZ ;  /* 0x0000001902007819 */ /* 0x044fe400000006ff */
[----:B------:R-:W-:Y:S02]  /*1c50*/  SHF.L.U32 R5, R2, 0x18, RZ ;  /* 0x0000001802057819 */ /* 0x000fe400000006ff */
        /* <DEDUP_REMOVED lines=11> */
.L_x_2915:
[----:B------:R-:W2:Y:S01]  /*1d10*/  LDG.E.U16 R0, desc[UR36][R2.64] ;  /* 0x0000002402007981 */ /* 0x000ea2000c1e1500 */
[----:B------:R-:W-:Y:S01]  /*1d20*/  PRMT R7, RZ, 0x7610, R7 ;  /* 0x00007610ff077816 */ /* 0x000fe20000000007 */
[----:B--2---:R-:W-:-:S05]  /*1d30*/  IMAD.U32 R0, R0, 0x10000, RZ ;  /* 0x0001000000007824 */ /* 0x004fca00078e00ff */
[----:B------:R-:W-:Y:S01]  /*1d40*/  F2FP.F16.F32.PACK_AB R0, RZ, R0 ;  /* 0x00000000ff00723e */ /* 0x000fe200000000ff */
[----:B------:R-:W-:Y:S06]  /*1d50*/  BRA `(.L_x_2905) ;  /* 0x0000000400d47947 */ /* 0x000fec0003800000 */
.L_x_2912:
        /* <DEDUP_REMOVED lines=8> */
[----:B------:R-:W2:Y:S01]  /*1de0*/  LDG.E.U16 R0, desc[UR36][R2.64] ;  /* 0x0000002402007981 */ /* 0x000ea2000c1e1500 */
[----:B------:R-:W-:Y:S02]  /*1df0*/  PRMT R7, RZ, 0x7610, R7 ;  /* 0x00007610ff077816 */ /* 0x000fe40000000007 */
[----:B--2---:R-:W-:-:S04]  /*1e00*/  I2FP.F32.U32 R0, R0 ;  /* 0x0000000000007245 */ /* 0x004fc80000201000 */
[----:B------:R-:W-:Y:S01]  /*1e10*/  F2FP.F16.F32.PACK_AB R0, RZ, R0 ;  /* 0x00000000ff00723e */ /* 0x000fe200000000ff */
[----:B------:R-:W-:Y:S06]  /*1e20*/  BRA `(.L_x_2905) ;  /* 0x0000000400a07947 */ /* 0x000fec0003800000 */
.L_x_2919:
        /* <DEDUP_REMOVED lines=21> */
.L_x_2923:
[----:B------:R-:W-:Y:S05]  /*1f80*/  BSYNC B1 ;  /* 0x0000000000017941 */ /* 0x000fea0003800000 */
.L_x_2922:
[----:B------:R-:W-:Y:S02]  /*1f90*/  LEA R3, R0, 0x3b800000, 0x17 ;  /* 0x3b80000000037811 */ /* 0x000fe400078eb8ff */
[----:B------:R-:W-:-:S04]  /*1fa0*/  SHF.L.U32 R0, R2, 0x14, RZ ;  /* 0x0000001402007819 */ /* 0x000fc800000006ff */
[----:B------:R-:W-:-:S07]  /*1fb0*/  LOP3.LUT R0, R3, R0, R4, 0xfe, !PT ;  /* 0x0000000003007212 */ /* 0x000fce00078efe04 */
.L_x_2921:
[----:B------:R-:W-:Y:S05]  /*1fc0*/  BSYNC B0 ;  /* 0x0000000000007941 */ /* 0x000fea0003800000 */
.L_x_2920:
[----:B------:R-:W-:Y:S02]  /*1fd0*/  F2FP.F16.F32.PACK_AB R0, RZ, R0 ;  /* 0x00000000ff00723e */ /* 0x000fe400000000ff */
[----:B------:R-:W-:Y:S01]  /*1fe0*/  PRMT R7, RZ, 0x7610, R7 ;  /* 0x00007610ff077816 */ /* 0x000fe20000000007 */
[----:B------:R-:W-:Y:S06]  /*1ff0*/  BRA `(.L_x_2905) ;  /* 0x00000004002c7947 */ /* 0x000fec0003800000 */
.L_x_2918:
        /* <DEDUP_REMOVED lines=12> */
[----:B------:R-:W-:Y:S02]  /*20c0*/  SHF.L.U32 R4, R3, 0x1f, RZ ;  /* 0x0000001f03047819 */ /* 0x000fe400000006ff */
[----:B------:R-:W-:-:S05]  /*20d0*/  SHF.R.U32.HI R0, RZ, 0x2, R0 ;  /* 0x00000002ff007819 */ /* 0x000fca0000011600 */
[----:B------:R-:W-:Y:S05]  /*20e0*/  @P0 BRA `(.L_x_2927) ;  /* 0x0000000000180947 */ /* 0x000fea0003800000 */
[----:B------:R-:W0:Y:S02]  /*20f0*/  FLO.U32 R3, R2 ;  /* 0x0000000200037300 */ /* 0x000e2400000e0000 */
[----:B0-----:R-:W-:-:S04]  /*2100*/  IADD3 R3, -R3, 0x1f, RZ ;  /* 0x0000001f03037810 */ /* 0x001fc80007ffe1ff */
[----:B------:R-:W-:Y:S01]  /*2110*/  IADD3 R0, R0, 0x1e, -R3 ;  /* 0x0000001e00007810 */ /* 0x000fe20007ffe803 */
[----:B------:R-:W-:-:S05]  /*2120*/  VIADD R5, R3, 0xffffffe3 ;  /* 0xffffffe303057836 */ /* 0x000fca0000000000 */
[----:B------:R-:W-:-:S04]  /*2130*/  SHF.L.U32 R5, R2, R5, RZ ;  /* 0x0000000502057219 */ /* 0x000fc800000006ff */
[----:B------:R-:W-:-:S07]  /*2140*/  LOP3.LUT R2, R5, 0x3, RZ, 0xc0, !PT ;  /* 0x0000000305027812 */ /* 0x000fce00078ec0ff */
.L_x_2927:
[----:B------:R-:W-:Y:S05]  /*2150*/  BSYNC B1 ;  /* 0x0000000000017941 */ /* 0x000fea0003800000 */
.L_x_2926:
[----:B------:R-:W-:Y:S01]  /*2160*/  LEA R3, R0, 0x37800000, 0x17 ;  /* 0x3780000000037811 */ /* 0x000fe200078eb8ff */
[----:B------:R-:W-:-:S05]  /*2170*/  IMAD.SHL.U32 R0, R2, 0x200000, RZ ;  /* 0x0020000002007824 */ /* 0x000fca00078e00ff */
[----:B------:R-:W-:-:S07]  /*2180*/  LOP3.LUT R0, R3, R0, R4, 0xfe, !PT ;  /* 0x0000000003007212 */ /* 0x000fce00078efe04 */
.L_x_2925:
[----:B------:R-:W-:Y:S05]  /*2190*/  BSYNC B0 ;  /* 0x0000000000007941 */ /* 0x000fea0003800000 */
.L_x_2924:
[----:B------:R-:W-:Y:S02]  /*21a0*/  F2FP.F16.F32.PACK_AB R0, RZ, R0 ;  /* 0x00000000ff00723e */ /* 0x000fe400000000ff */
[----:B------:R-:W-:Y:S01]  /*21b0*/  PRMT R7, RZ, 0x7610, R7 ;  /* 0x00007610ff077816 */ /* 0x000fe20000000007 */
[----:B------:R-:W-:Y:S06]  /*21c0*/  BRA `(.L_x_2905) ;  /* 0x0000000000b87947 */ /* 0x000fec0003800000 */
.L_x_2917:
        /* <DEDUP_REMOVED lines=8> */
[----:B------:R-:W-:Y:S01]  /*2250*/  HFMA2.MMA R0, -RZ, RZ, 3.814697265625e-06, 0 ;  /* 0x00400000ff007435 */ /* 0x000fe200000001ff */
[----:B--2---:R-:W-:-:S13]  /*2260*/  ISETP.NE.AND P0, PT, R2, RZ, PT ;  /* 0x000000ff0200720c */ /* 0x004fda0003f05270 */
[----:B------:R-:W-:Y:S05]  /*2270*/  @!P0 BRA `(.L_x_2931) ;  /* 0x00000000000c8947 */ /* 0x000fea0003800000 */
[----:B------:R-:W-:-:S13]  /*2280*/  ISETP.NE.AND P0, PT, R2, 0xff, PT ;  /* 0x000000ff0200780c */ /* 0x000fda0003f05270 */
[----:B------:R-:W-:Y:S02]  /*2290*/  @!P0 IMAD.MOV.U32 R0, RZ, RZ, 0x7f800001 ;  /* 0x7f800001ff008424 */ /* 0x000fe400078e00ff */
[----:B------:R-:W-:-:S07]  /*22a0*/  @P0 IMAD.SHL.U32 R0, R2, 0x800000, RZ ;  /* 0x0080000002000824 */ /* 0x000fce00078e00ff */
.L_x_2931:
[----:B------:R-:W-:Y:S05]  /*22b0*/  BSYNC B0 ;  /* 0x0000000000007941 */ /* 0x000fea0003800000 */
.L_x_2930:
[----:B------:R-:W-:Y:S02]  /*22c0*/  PRMT R7, RZ, 0x7610, R7 ;  /* 0x00007610ff077816 */ /* 0x000fe40000000007 */
[----:B------:R-:W-:Y:S01]  /*22d0*/  F2FP.F16.F32.PACK_AB R0, RZ, R0 ;  /* 0x00000000ff00723e */ /* 0x000fe200000000ff */
[----:B------:R-:W-:Y:S06]  /*22e0*/  BRA `(.L_x_2905) ;  /* 0x0000000000707947 */ /* 0x000fec0003800000 */
.L_x_2904:
[----:B------:R-:W-:Y:S01]  /*22f0*/  MOV R0, 0x0 ;  /* 0x0000000000007802 */ /* 0x000fe20000000f00 */
[----:B------:R-:W-:Y:S01]  /*2300*/  ULDC.64 UR4, c[0x4][0x158] ;  /* 0x0100560000047ab9 */ /* 0x000fe20000000a00 */
[----:B------:R-:W-:Y:S01]  /*2310*/  ULDC.64 UR6, c[0x4][0x28] ;  /* 0x01000a0000067ab9 */ /* 0x000fe20000000a00 */
[----:B------:R-:W-:Y:S01]  /*2320*/  MOV R4, UR4 ;  /* 0x0000000400047c02 */ /* 0x000fe20008000f00 */
[----:B------:R0:W1:Y:S01]  /*2330*/  LDC.64 R2, c[0x4][R0] ;  /* 0x0100000000027b82 */ /* 0x0000620000000a00 */
[----:B------:R-:W-:Y:S01]  /*2340*/  IMAD.U32 R5, RZ, RZ, UR5 ;  /* 0x00000005ff057e24 */ /* 0x000fe2000f8e00ff */
[----:B------:R-:W-:Y:S01]  /*2350*/  ULDC.64 UR4, c[0x4][0x160] ;  /* 0x0100580000047ab9 */ /* 0x000fe20000000a00 */
[----:B------:R-:W-:Y:S01]  /*2360*/  HFMA2.MMA R8, -RZ, RZ, 0, 4.64916229248046875e-06 ;  /* 0x0000004eff087435 */ /* 0x000fe200000001ff */
[----:B------:R-:W-:Y:S01]  /*2370*/  IMAD.U32 R6, RZ, RZ, UR4 ;  /* 0x00000004ff067e24 */ /* 0x000fe2000f8e00ff */
[----:B------:R-:W-:Y:S01]  /*2380*/  MOV R7, UR5 ;  /* 0x0000000500077c02 */ /* 0x000fe20008000f00 */
[----:B------:R-:W-:-:S02]  /*2390*/  IMAD.U32 R10, RZ, RZ, UR6 ;  /* 0x00000006ff0a7e24 */ /* 0x000fc4000f8e00ff */
[----:B------:R-:W-:Y:S02]  /*23a0*/  IMAD.U32 R11, RZ, RZ, UR7 ;  /* 0x00000007ff0b7e24 */ /* 0x000fe4000f8e00ff */
[----:B------:R-:W-:Y:S02]  /*23b0*/  IMAD.MOV.U32 R12, RZ, RZ, 0x1 ;  /* 0x00000001ff0c7424 */ /* 0x000fe400078e00ff */
[----:B0-----:R-:W-:-:S07]  /*23c0*/  IMAD.MOV.U32 R13, RZ, RZ, RZ ;  /* 0x000000ffff0d7224 */ /* 0x001fce00078e00ff */
[----:B------:R-:W-:-:S07]  /*23d0*/  LEPC R20, `(.L_x_2932) ;  /* 0x000000001014794e */ /* 0x000fce0000000000 */
[----:B-1----:R-:W-:Y:S05]  /*23e0*/  CALL.ABS.NOINC R2 ;  /* 0x0000000002007343 */ /* 0x002fea0003c00000 */
.L_x_2932:
[----:B------:R-:W-:Y:S02]  /*23f0*/  PRMT R7, RZ, 0x7610, R7 ;  /* 0x00007610ff077816 */ /* 0x000fe40000000007 */
[----:B------:R-:W-:Y:S01]  /*2400*/  PRMT R0, RZ, 0x7610, R0 ;  /* 0x00007610ff007816 */ /* 0x000fe20000000000 */
[----:B------:R-:W-:Y:S06]  /*2410*/  BRA `(.L_x_2905) ;  /* 0x0000000000247947 */ /* 0x000fec0003800000 */
.L_x_2929:
[----:B------:R-:W2:Y:S01]  /*2420*/  LDG.E.64 R2, desc[UR36][R2.64] ;  /* 0x0000002402027981 */ /* 0x000ea2000c1e1b00 */
[----:B------:R-:W-:Y:S01]  /*2430*/  PRMT R7, RZ, 0x7610, R7 ;  /* 0x00007610ff077816 */ /* 0x000fe20000000007 */
[----:B--2---:R-:W0:Y:S02]  /*2440*/  I2F.U64 R0, R2 ;  /* 0x0000000200007312 */ /* 0x004e240000301000 */
[----:B0-----:R-:W-:Y:S01]  /*2450*/  F2FP.F16.F32.PACK_AB R0, RZ, R0 ;  /* 0x00000000ff00723e */ /* 0x001fe200000000ff */
[----:B------:R-:W-:Y:S06]  /*2460*/  BRA `(.L_x_2905) ;  /* 0x0000000000107947 */ /* 0x000fec0003800000 */
.L_x_2928:
[----:B------:R-:W2:Y:S01]  /*2470*/  LDG.E R2, desc[UR36][R2.64] ;  /* 0x0000002402027981 */ /* 0x000ea2000c1e1900 */
[----:B------:R-:W-:Y:S02]  /*2480*/  PRMT R7, RZ, 0x7610, R7 ;  /* 0x00007610ff077816 */ /* 0x000fe40000000007 */
[----:B--2---:R-:W-:-:S04]  /*2490*/  I2FP.F32.U32 R0, R2 ;  /* 0x0000000200007245 */ /* 0x004fc80000201000 */
[----:B------:R-:W-:-:S07]  /*24a0*/  F2FP.F16.F32.PACK_AB R0, RZ, R0 ;  /* 0x00000000ff00723e */ /* 0x000fce00000000ff */
.L_x_2905:
[----:B------:R-:W-:Y:S01]  /*24b0*/  HADD2.F32 R6, -RZ, R0.H0_H0 ;  /* 0x20000000ff067230 */ /* 0x000fe20000004100 */
[----:B------:R-:W-:Y:S01]  /*24c0*/  ULDC.64 UR4, c[0x0][0x410] ;  /* 0x0001040000047ab9 */ /* 0x000fe20000000a00 */
[----:B------:R-:W-:Y:S01]  /*24d0*/  HADD2.F32 R7, -RZ, R7.H0_H0 ;  /* 0x20000007ff077230 */ /* 0x000fe20000004100 */
[----:B------:R-:W-:Y:S01]  /*24e0*/  IADD3 R4, P2, R18, UR4, RZ ;  /* 0x0000000412047c10 */ /* 0x000fe2000ff5e0ff */
[----:B------:R-:W-:Y:S01]  /*24f0*/  BSSY B0, `(.L_x_2933) ;  /* 0x0000281000007945 */ /* 0x000fe20003800000 */
[C---:B------:R-:W-:Y:S01]  /*2500*/  FSETP.GTU.FTZ.AND P0, PT, |R6|.reuse, +INF , PT ;  /* 0x7f8000000600780b */ /* 0x040fe20003f1c200 */
[----:B------:R-:W-:Y:S01]  /*2510*/  FADD.FTZ R8, |R6|, -RZ ;  /* 0x800000ff06087221 */ /* 0x000fe20000010200 */
[----:B------:R-:W-:Y:S02]  /*2520*/  FSETP.GTU.FTZ.AND P1, PT, |R7|, +INF , PT ;  /* 0x7f8000000700780b */ /* 0x000fe40003f3c200 */
[----:B------:R-:W-:Y:S02]  /*2530*/  IADD3.X R5, RZ, UR5, RZ, P2, !PT ;  /* 0x00000005ff057c10 */ /* 0x000fe400097fe4ff */
[----:B------:R-:W-:-:S13]  /*2540*/  PLOP3.LUT P0, PT, P0, P1, PT, 0xa8, 0x0 ;  /* 0x000000000000781c */ /* 0x000fda0000703570 */
[----:B------:R-:W-:Y:S05]  /*2550*/  @P0 BRA `(.L_x_2934) ;  /* 0x0000002400ac0947 */ /* 0x000fea0003800000 */
[----:B------:R-:W-:Y:S01]  /*2560*/  FSETP.GT.FTZ.AND P0, PT, R8, 8388608, PT ;  /* 0x4b0000000800780b */ /* 0x000fe20003f14000 */
[C---:B------:R-:W-:Y:S01]  /*2570*/  FADD.FTZ R11, |R7|.reuse, -RZ ;  /* 0x800000ff070b7221 */ /* 0x040fe20000010200 */
[----:B------:R-:W-:Y:S02]  /*2580*/  FSETP.GT.FTZ.AND P1, PT, |R7|, 8388608, PT ;  /* 0x4b0000000700780b */ /* 0x000fe40003f34200 */
[----:B------:R-:W-:Y:S02]  /*2590*/  SHF.R.U32.HI R19, RZ, 0x1f, R7 ;  /* 0x0000001fff137819 */ /* 0x000fe40000011607 */
[----:B------:R-:W-:-:S13]  /*25a0*/  PLOP3.LUT P0, PT, P0, P1, PT, 0xa8, 0x0 ;  /* 0x000000000000781c */ /* 0x000fda0000703570 */
[----:B------:R-:W-:Y:S05]  /*25b0*/  @P0 BRA `(.L_x_2935) ;  /* 0x0000001800740947 */ /* 0x000fea0003800000 */
[----:B------:R-:W-:Y:S02]  /*25c0*/  FSETP.NEU.FTZ.AND P1, PT, R6, 1, PT ;  /* 0x3f8000000600780b */ /* 0x000fe40003f3d000 */
[----:B------:R-:W-:-:S13]  /*25d0*/  FSETP.NEU.FTZ.AND P0, PT, R7, RZ, PT ;  /* 0x000000ff0700720b */ /* 0x000fda0003f1d000 */
[----:B------:R-:W-:Y:S05]  /*25e0*/  @!P0 BRA !P1, `(.L_x_2936) ;  /* 0x00000018005c8947 */ /* 0x000fea0004800000 */
[----:B------:R-:W-:Y:S02]  /*25f0*/  FSETP.GEU.FTZ.AND P0, PT, |R7|, 0.00021143197955098003149, PT ;  /* 0x395db3d70700780b */ /* 0x000fe40003f1e200 */
[----:B------:R-:W-:-:S13]  /*2600*/  FSETP.GEU.FTZ.AND P1, PT, R8, 0.00021143197955098003149, PT ;  /* 0x395db3d70800780b */ /* 0x000fda0003f3e000 */
[----:B------:R-:W-:Y:S05]  /*2610*/  @!P0 BRA !P1, `(.L_x_2937) ;  /* 0x0000001800408947 */ /* 0x000fea0004800000 */
[C---:B------:R-:W-:Y:S01]  /*2620*/  FADD.FTZ R0, R8.reuse, 1 ;  /* 0x3f80000008007421 */ /* 0x040fe20000010000 */
[----:B------:R-:W-:Y:S01]  /*2630*/  FADD.FTZ R9, |R11|, -RZ ;  /* 0x800000ff0b097221 */ /* 0x000fe20000010200 */
[----:B------:R-:W-:Y:S01]  /*2640*/  FADD.FTZ R3, R8, -1 ;  /* 0xbf80000008037421 */ /* 0x000fe20000010000 */
[----:B------:R-:W-:Y:S01]  /*2650*/  BSSY B1, `(.L_x_2938) ;  /* 0x0000096000017945 */ /* 0x000fe20003800000 */
[----:B------:R-:W-:Y:S02]  /*2660*/  FADD.FTZ R2, |R0|, -RZ ;  /* 0x800000ff00027221 */ /* 0x000fe40000010200 */
[----:B------:R-:W-:-:S03]  /*2670*/  FADD.FTZ R14, |R3|, -RZ ;  /* 0x800000ff030e7221 */ /* 0x000fc60000010200 */
[-C--:B------:R-:W-:Y:S02]  /*2680*/  VIMNMX R10, R2, R9.reuse, !PT ;  /* 0x00000009020a7248 */ /* 0x080fe40007fe0100 */
[----:B------:R-:W-:Y:S02]  /*2690*/  VIMNMX R18, R9, R14, !PT ;  /* 0x0000000e09127248 */ /* 0x000fe40007fe0100 */
[----:B------:R-:W-:Y:S02]  /*26a0*/  LOP3.LUT R12, R10, 0xfe000000, RZ, 0xc0, !PT ;  /* 0xfe0000000a0c7812 */ /* 0x000fe400078ec0ff */
[----:B------:R-:W-:Y:S02]  /*26b0*/  VIMNMX R2, R2, R9, PT ;  /* 0x0000000902027248 */ /* 0x000fe40003fe0100 */
[----:B------:R-:W-:Y:S02]  /*26c0*/  IADD3 R13, -R12, 0x7e800000, RZ ;  /* 0x7e8000000c0d7810 */ /* 0x000fe40007ffe1ff */
[----:B------:R-:W-:-:S02]  /*26d0*/  LOP3.LUT R20, R18, 0xfe000000, RZ, 0xc0, !PT ;  /* 0xfe00000012147812 */ /* 0x000fc400078ec0ff */
[----:B------:R-:W-:Y:S01]  /*26e0*/  VIMNMX R15, R9, R14, PT ;  /* 0x0000000e090f7248 */ /* 0x000fe20003fe0100 */
[-C--:B------:R-:W-:Y:S01]  /*26f0*/  FMUL.FTZ R9, R2, R13.reuse ;  /* 0x0000000d02097220 */ /* 0x080fe20000410000 */
[----:B------:R-:W-:Y:S01]  /*2700*/  IADD3 R21, -R20, 0x7e800000, RZ ;  /* 0x7e80000014157810 */ /* 0x000fe20007ffe1ff */
[----:B------:R-:W-:Y:S01]  /*2710*/  FMUL.FTZ R13, R10, R13 ;  /* 0x0000000d0a0d7220 */ /* 0x000fe20000410000 */
[----:B------:R-:W-:Y:S01]  /*2720*/  FSETP.NEU.FTZ.AND P0, PT, R2, RZ, PT ;  /* 0x000000ff0200720b */ /* 0x000fe20003f1d000 */
[----:B------:R-:W-:Y:S01]  /*2730*/  FMUL.FTZ R14, R9, R9 ;  /* 0x00000009090e7220 */ /* 0x000fe20000410000 */
[C---:B------:R-:W-:Y:S01]  /*2740*/  FSETP.NEU.FTZ.AND P2, PT, R15.reuse, RZ, PT ;  /* 0x000000ff0f00720b */ /* 0x040fe20003f5d000 */
[-C--:B------:R-:W-:Y:S01]  /*2750*/  FMUL.FTZ R9, R15, R21.reuse ;  /* 0x000000150f097220 */ /* 0x080fe20000410000 */
[----:B------:R-:W-:Y:S01]  /*2760*/  FMUL.FTZ R21, R18, R21 ;  /* 0x0000001512157220 */ /* 0x000fe20000410000 */
[----:B------:R-:W-:Y:S01]  /*2770*/  FFMA.FTZ R14, R13, R13, R14 ;  /* 0x0000000d0d0e7223 */ /* 0x000fe2000001000e */
[----:B------:R-:W-:Y:S01]  /*2780*/  LOP3.LUT R13, R20, 0x800000, RZ, 0xfc, !PT ;  /* 0x00800000140d7812 */ /* 0x000fe200078efcff */
[----:B------:R-:W-:Y:S01]  /*2790*/  FMUL.FTZ R22, R9, R9 ;  /* 0x0000000909167220 */ /* 0x000fe20000410000 */
[----:B------:R-:W-:-:S02]  /*27a0*/  LOP3.LUT R9, R12, 0x800000, RZ, 0xfc, !PT ;  /* 0x008000000c097812 */ /* 0x000fc400078efcff */
[----:B------:R-:W-:Y:S01]  /*27b0*/  FSETP.NEU.FTZ.AND P1, PT, R2, +INF , PT ;  /* 0x7f8000000200780b */ /* 0x000fe20003f3d000 */
[----:B------:R-:W-:Y:S01]  /*27c0*/  FFMA.FTZ R22, R21, R21, R22 ;  /* 0x0000001515167223 */ /* 0x000fe20000010016 */
[----:B------:R-:W0:Y:S08]  /*27d0*/  MUFU.SQRT R14, R14 ;  /* 0x0000000e000e7308 */ /* 0x000e300000002000 */
[----:B------:R-:W1:Y:S01]  /*27e0*/  MUFU.SQRT R22, R22 ;  /* 0x0000001600167308 */ /* 0x000e620000002000 */
[----:B0-----:R-:W-:Y:S01]  /*27f0*/  @P0 FMUL.FTZ R10, R14, R9 ;  /* 0x000000090e0a0220 */ /* 0x001fe20000410000 */
[----:B------:R-:W-:-:S04]  /*2800*/  FSETP.NEU.FTZ.AND P0, PT, R15, +INF , PT ;  /* 0x7f8000000f00780b */ /* 0x000fc80003f1d000 */
[----:B------:R-:W-:Y:S01]  /*2810*/  FSEL R9, R10, +INF , P1 ;  /* 0x7f8000000a097808 */ /* 0x000fe20000800000 */
[----:B-1----:R-:W-:-:S05]  /*2820*/  @P2 FMUL.FTZ R18, R22, R13 ;  /* 0x0000000d16122220 */ /* 0x002fca0000410000 */
[----:B------:R-:W-:-:S05]  /*2830*/  FSEL R2, R18, +INF , P0 ;  /* 0x7f80000012027808 */ /* 0x000fca0000000000 */
[----:B------:R-:W-:-:S04]  /*2840*/  FADD.FTZ R10, R9, R2 ;  /* 0x00000002090a7221 */ /* 0x000fc80000010000 */
[----:B------:R-:W-:-:S05]  /*2850*/  FMUL.FTZ R10, R10, 0.5 ;  /* 0x3f0000000a0a7820 */ /* 0x000fca0000410000 */
[----:B------:R-:W-:-:S04]  /*2860*/  FMNMX.NAN R13, R10, 1, !PT ;  /* 0x3f8000000a0d7809 */ /* 0x000fc80007820000 */
[----:B------:R-:W-:-:S13]  /*2870*/  FSETP.GEU.FTZ.AND P0, PT, R13, 10, PT ;  /* 0x412000000d00780b */ /* 0x000fda0003f1e000 */
[----:B------:R-:W-:-:S06]  /*2880*/  @P0 FFMA.FTZ R12, R13, R13, -1 ;  /* 0xbf8000000d0c0423 */ /* 0x000fcc000001000d */
[----:B------:R-:W0:Y:S02]  /*2890*/  @P0 MUFU.SQRT R12, R12 ;  /* 0x0000000c000c0308 */ /* 0x000e240000002000 */
[----:B0-----:R-:W-:-:S06]  /*28a0*/  @P0 FADD.FTZ R14, R13, R12 ;  /* 0x0000000c0d0e0221 */ /* 0x001fcc0000010000 */
[----:B------:R-:W0:Y:S02]  /*28b0*/  @P0 MUFU.LG2 R14, R14 ;  /* 0x0000000e000e0308 */ /* 0x000e240000000c00 */
[----:B0-----:R-:W-:Y:S01]  /*28c0*/  @P0 FMUL.FTZ R10, R14, 0.69314718246459960938 ;  /* 0x3f3172180e0a0820 */ /* 0x001fe20000410000 */
[----:B------:R-:W-:Y:S06]  /*28d0*/  @P0 BRA `(.L_x_2939) ;  /* 0x0000000400b40947 */ /* 0x000fec0003800000 */
[----:B------:R-:W-:Y:S02]  /*28e0*/  FSETP.NEU.FTZ.AND P1, PT, R8, 1, PT ;  /* 0x3f8000000800780b */ /* 0x000fe40003f3d000 */
[----:B------:R-:W-:-:S13]  /*28f0*/  FSETP.GEU.FTZ.AND P0, PT, |R7|, 1.1102230246251565404e-16, PT ;  /* 0x250000000700780b */ /* 0x000fda0003f1e200 */
[----:B------:R-:W-:Y:S05]  /*2900*/  @!P0 BRA !P1, `(.L_x_2940) ;  /* 0x0000000400a48947 */ /* 0x000fea0004800000 */
[----:B------:R-:W-:-:S05]  /*2910*/  FMUL.FTZ R10, |R3|, 1.1920928955078125e-07 ;  /* 0x34000000030a7820 */ /* 0x000fca0000410200 */
[----:B------:R-:W-:-:S13]  /*2920*/  FSETP.GTU.FTZ.AND P0, PT, R10, |R7|, PT ;  /* 0x400000070a00720b */ /* 0x000fda0003f1c000 */
[----:B------:R-:W-:Y:S05]  /*2930*/  @!P0 BRA `(.L_x_2941) ;  /* 0x0000000000a08947 */ /* 0x000fea0003800000 */
[----:B------:R-:W-:-:S13]  /*2940*/  FSETP.GEU.FTZ.AND P0, PT, R8, 1, PT ;  /* 0x3f8000000800780b */ /* 0x000fda0003f1e000 */
[----:B------:R-:W-:-:S04]  /*2950*/  @!P0 FADD.FTZ R15, -R8, 1 ;  /* 0x3f800000080f8421 */ /* 0x000fc80000010100 */
[----:B------:R-:W-:-:S06]  /*2960*/  @!P0 FMUL.FTZ R15, R0, R15 ;  /* 0x0000000f000f8220 */ /* 0x000fcc0000410000 */
[----:B------:R-:W0:Y:S08]  /*2970*/  @!P0 MUFU.SQRT R15, R15 ;  /* 0x0000000f000f8308 */ /* 0x000e300000002000 */
[----:B0-----:R-:W0:Y:S02]  /*2980*/  @!P0 MUFU.RCP R10, R15 ;  /* 0x0000000f000a8308 */ /* 0x001e240000001000 */
[----:B0-----:R-:W-:Y:S01]  /*2990*/  @!P0 FMUL.FTZ R10, |R7|, R10 ;  /* 0x0000000a070a8220 */ /* 0x001fe20000410200 */
[----:B------:R-:W-:Y:S06]  /*29a0*/  @!P0 BRA `(.L_x_2939) ;  /* 0x0000000400808947 */ /* 0x000fec0003800000 */
[----:B------:R-:W-:Y:S01]  /*29b0*/  FMUL.FTZ R10, R0, R3 ;  /* 0x00000003000a7220 */ /* 0x000fe20000410000 */
[----:B------:R-:W-:Y:S02]  /*29c0*/  IMAD.MOV.U32 R18, RZ, RZ, 0x3e800000 ;  /* 0x3e800000ff127424 */ /* 0x000fe400078e00ff */
[----:B------:R-:W-:-:S03]  /*29d0*/  IMAD.MOV.U32 R21, RZ, RZ, 0x3d39bf78 ;  /* 0x3d39bf78ff157424 */ /* 0x000fc600078e00ff */
[----:B------:R-:W0:Y:S02]  /*29e0*/  MUFU.SQRT R10, R10 ;  /* 0x0000000a000a7308 */ /* 0x000e240000002000 */
[----:B0-----:R-:W-:-:S04]  /*29f0*/  FADD.FTZ R23, R3, R10 ;  /* 0x0000000a03177221 */ /* 0x001fc80000010000 */
[C---:B------:R-:W-:Y:S01]  /*2a00*/  FADD.FTZ.RZ R12, R23.reuse, 1 ;  /* 0x3f800000170c7421 */ /* 0x040fe2000001c000 */
[----:B------:R-:W-:-:S03]  /*2a10*/  ISETP.GE.U32.AND P0, PT, R23, 0x7f800000, PT ;  /* 0x7f8000001700780c */ /* 0x000fc60003f06070 */
[----:B------:R-:W-:-:S05]  /*2a20*/  VIADD R12, R12, 0xc0c00000 ;  /* 0xc0c000000c0c7836 */ /* 0x000fca0000000000 */
[----:B------:R-:W-:-:S04]  /*2a30*/  LOP3.LUT R12, R12, 0xff800000, RZ, 0xc0, !PT ;  /* 0xff8000000c0c7812 */ /* 0x000fc800078ec0ff */
[----:B------:R-:W-:Y:S02]  /*2a40*/  IADD3 R15, -R12, 0x40800000, RZ ;  /* 0x408000000c0f7810 */ /* 0x000fe40007ffe1ff */
[-C--:B------:R-:W-:Y:S02]  /*2a50*/  IADD3 R14, R23, -R12.reuse, RZ ;  /* 0x8000000c170e7210 */ /* 0x080fe40007ffe0ff */
[----:B------:R-:W-:Y:S01]  /*2a60*/  I2FP.F32.S32 R12, R12 ;  /* 0x0000000c000c7245 */ /* 0x000fe20000201400 */
[----:B------:R-:W-:-:S04]  /*2a70*/  FFMA.FTZ R15, R15, R18, -1 ;  /* 0xbf8000000f0f7423 */ /* 0x000fc80000010012 */
[----:B------:R-:W-:Y:S01]  /*2a80*/  FADD.FTZ R14, R14, R15 ;  /* 0x0000000f0e0e7221 */ /* 0x000fe20000010000 */
[----:B------:R-:W-:-:S03]  /*2a90*/  FMUL.FTZ R12, R12, 1.1920928955078125e-07 ;  /* 0x340000000c0c7820 */ /* 0x000fc60000410000 */
[----:B------:R-:W-:-:S04]  /*2aa0*/  FFMA.FTZ R15, R14, -R21, 0.10546888411045074463 ;  /* 0x3dd800120e0f7423 */ /* 0x000fc80000010815 */
[----:B------:R-:W-:-:S04]  /*2ab0*/  FFMA.FTZ R15, R14, R15, -0.13229703903198242188 ;  /* 0xbe0778e00e0f7423 */ /* 0x000fc8000001000f */
[----:B------:R-:W-:-:S04]  /*2ac0*/  FFMA.FTZ R15, R14, R15, 0.14491446316242218018 ;  /* 0x3e1464750e0f7423 */ /* 0x000fc8000001000f */
[----:B------:R-:W-:-:S04]  /*2ad0*/  FFMA.FTZ R15, R14, R15, -0.16641564667224884033 ;  /* 0xbe2a68dd0e0f7423 */ /* 0x000fc8000001000f */
[----:B------:R-:W-:-:S04]  /*2ae0*/  FFMA.FTZ R15, R14, R15, 0.19988867640495300293 ;  /* 0x3e4caf9e0e0f7423 */ /* 0x000fc8000001000f */
[----:B------:R-:W-:-:S04]  /*2af0*/  FFMA.FTZ R15, R14, R15, -0.25000196695327758789 ;  /* 0xbe8000420e0f7423 */ /* 0x000fc8000001000f */
[----:B------:R-:W-:-:S04]  /*2b00*/  FFMA.FTZ R15, R14, R15, 0.33333510160446166992 ;  /* 0x3eaaaae60e0f7423 */ /* 0x000fc8000001000f */
[----:B------:R-:W-:-:S04]  /*2b10*/  FFMA.FTZ R15, R14, R15, -0.5 ;  /* 0xbf0000000e0f7423 */ /* 0x000fc8000001000f */
[----:B------:R-:W-:-:S04]  /*2b20*/  FMUL.FTZ R15, R14, R15 ;  /* 0x0000000f0e0f7220 */ /* 0x000fc80000410000 */
[----:B------:R-:W-:-:S04]  /*2b30*/  FFMA.FTZ R15, R14, R15, R14 ;  /* 0x0000000f0e0f7223 */ /* 0x000fc8000001000e */
[----:B------:R-:W-:Y:S01]  /*2b40*/  FFMA.FTZ R10, R12, 0.69314718246459960938, R15 ;  /* 0x3f3172180c0a7823 */ /* 0x000fe2000001000f */
[----:B------:R-:W-:Y:S06]  /*2b50*/  @!P0 BRA `(.L_x_2939) ;  /* 0x0000000400148947 */ /* 0x000fec0003800000 */
[C---:B------:R-:W-:Y:S02]  /*2b60*/  ISETP.GE.AND P0, PT, R23.reuse, -0x407fffff, PT ;  /* 0xbf8000011700780c */ /* 0x040fe40003f06270 */
[----:B------:R-:W-:-:S11]  /*2b70*/  FSETP.NEU.FTZ.AND P1, PT, R23, RZ, PT ;  /* 0x000000ff1700720b */ /* 0x000fd60003f3d000 */
[----:B------:R-:W-:-:S04]  /*2b80*/  @P0 IMAD.MOV.U32 R12, RZ, RZ, 0x7f800000 ;  /* 0x7f800000ff0c0424 */ /* 0x000fc800078e00ff */
[----:B------:R-:W-:-:S05]  /*2b90*/  @P0 FFMA.FTZ R10, R23, R12, +INF ;  /* 0x7f800000170a0423 */ /* 0x000fca000001000c */
[----:B------:R-:W-:Y:S01]  /*2ba0*/  FSEL R10, R10, -RZ, P1 ;  /* 0x800000ff0a0a7208 */ /* 0x000fe20000800000 */
[----:B------:R-:W-:Y:S06]  /*2bb0*/  BRA `(.L_x_2939) ;  /* 0x0000000000fc7947 */ /* 0x000fec0003800000 */
.L_x_2941:
[----:B------:R-:W-:Y:S01]  /*2bc0*/  FSETP.GEU.FTZ.AND P0, PT, R0, RZ, PT ;  /* 0x000000ff0000720b */ /* 0x000fe20003f1e000 */
[----:B------:R-:W-:-:S12]  /*2bd0*/  BSSY B2, `(.L_x_2942) ;  /* 0x000000b000027945 */ /* 0x000fd80003800000 */
[----:B------:R-:W-:Y:S05]  /*2be0*/  @!P0 BRA `(.L_x_2943) ;  /* 0x00000000001c8947 */ /* 0x000fea0003800000 */
[----:B------:R-:W-:-:S13]  /*2bf0*/  FSETP.NEU.FTZ.AND P0, PT, R0, RZ, PT ;  /* 0x000000ff0000720b */ /* 0x000fda0003f1d000 */
[----:B------:R-:W-:Y:S01]  /*2c00*/  @P0 FADD.FTZ R12, R0, R9 ;  /* 0x00000009000c0221 */ /* 0x000fe20000010000 */
[----:B------:R-:W-:-:S03]  /*2c10*/  @P0 FMUL.FTZ R10, R7, R7 ;  /* 0x00000007070a0220 */ /* 0x000fc60000410000 */
[----:B------:R-:W0:Y:S02]  /*2c20*/  @P0 MUFU.RCP R15, R12 ;  /* 0x0000000c000f0308 */ /* 0x000e240000001000 */
[----:B0-----:R-:W-:Y:S01]  /*2c30*/  @P0 FMUL.FTZ.D2 R10, R10, R15 ;  /* 0x0000000f0a0a0220 */ /* 0x001fe20000310000 */
[----:B------:R-:W-:Y:S01]  /*2c40*/  @!P0 FMUL.FTZ R10, |R7|, 0.5 ;  /* 0x3f000000070a8820 */ /* 0x000fe20000410200 */
[----:B------:R-:W-:Y:S06]  /*2c50*/  BRA `(.L_x_2944) ;  /* 0x0000000000087947 */ /* 0x000fec0003800000 */
.L_x_2943:
[----:B------:R-:W-:-:S04]  /*2c60*/  FADD.FTZ R10, -R0, R9 ;  /* 0x00000009000a7221 */ /* 0x000fc80000010100 */
[----:B------:R-:W-:-:S07]  /*2c70*/  FMUL.FTZ R10, R10, 0.5 ;  /* 0x3f0000000a0a7820 */ /* 0x000fce0000410000 */
.L_x_2944:
[----:B------:R-:W-:Y:S05]  /*2c80*/  BSYNC B2 ;  /* 0x0000000000027941 */ /* 0x000fea0003800000 */
.L_x_2942:
[----:B------:R-:W-:Y:S01]  /*2c90*/  FADD.FTZ R15, -R8, 1 ;  /* 0x3f800000080f7421 */ /* 0x000fe20000010100 */
[----:B------:R-:W-:Y:S04]  /*2ca0*/  BSSY B2, `(.L_x_2945) ;  /* 0x000000c000027945 */ /* 0x000fe80003800000 */
[----:B------:R-:W-:-:S13]  /*2cb0*/  FSETP.GEU.FTZ.AND P0, PT, R15, RZ, PT ;  /* 0x000000ff0f00720b */ /* 0x000fda0003f1e000 */
[----:B------:R-:W-:Y:S05]  /*2cc0*/  @!P0 BRA `(.L_x_2946) ;  /* 0x00000000001c8947 */ /* 0x000fea0003800000 */
[----:B------:R-:W-:-:S13]  /*2cd0*/  FSETP.NEU.FTZ.AND P0, PT, R15, RZ, PT ;  /* 0x000000ff0f00720b */ /* 0x000fda0003f1d000 */
[----:B------:R-:W-:Y:S01]  /*2ce0*/  @P0 FADD.FTZ R12, R2, R15 ;  /* 0x0000000f020c0221 */ /* 0x000fe20000010000 */
[----:B------:R-:W-:-:S05]  /*2cf0*/  @P0 FMUL.FTZ R15, R7, R7 ;  /* 0x00000007070f0220 */ /* 0x000fca0000410000 */
[----:B------:R-:W0:Y:S02]  /*2d00*/  @P0 MUFU.RCP R12, R12 ;  /* 0x0000000c000c0308 */ /* 0x000e240000001000 */
[----:B0-----:R-:W-:Y:S01]  /*2d10*/  @P0 FMUL.FTZ.D2 R15, R15, R12 ;  /* 0x0000000c0f0f0220 */ /* 0x001fe20000310000 */
[----:B------:R-:W-:Y:S01]  /*2d20*/  @!P0 FMUL.FTZ R15, |R7|, 0.5 ;  /* 0x3f000000070f8820 */ /* 0x000fe20000410200 */
[----:B------:R-:W-:Y:S06]  /*2d30*/  BRA `(.L_x_2947) ;  /* 0x0000000000087947 */ /* 0x000fec0003800000 */
.L_x_2946:
[----:B------:R-:W-:-:S04]  /*2d40*/  FADD.FTZ R12, R2, -R15 ;  /* 0x8000000f020c7221 */ /* 0x000fc80000010000 */
[----:B------:R-:W-:-:S07]  /*2d50*/  FMUL.FTZ R15, R12, 0.5 ;  /* 0x3f0000000c0f7820 */ /* 0x000fce0000410000 */
.L_x_2947:
[----:B------:R-:W-:Y:S05]  /*2d60*/  BSYNC B2 ;  /* 0x0000000000027941 */ /* 0x000fea0003800000 */
.L_x_2945:
[----:B------:R-:W-:Y:S01]  /*2d70*/  FADD.FTZ R15, R15, R10 ;  /* 0x0000000a0f0f7221 */ /* 0x000fe20000010000 */
[----:B------:R-:W-:Y:S01]  /*2d80*/  FADD.FTZ R10, R13, 1 ;  /* 0x3f8000000d0a7421 */ /* 0x000fe20000010000 */
[----:B------:R-:W-:Y:S01]  /*2d90*/  IMAD.MOV.U32 R18, RZ, RZ, 0x3e800000 ;  /* 0x3e800000ff127424 */ /* 0x000fe200078e00ff */
[----:B------:R-:W-:Y:S02]  /*2da0*/  MOV R23, 0x3d39bf78 ;  /* 0x3d39bf7800177802 */ /* 0x000fe40000000f00 */
[----:B------:R-:W-:-:S06]  /*2db0*/  FMUL.FTZ R10, R10, R15 ;  /* 0x0000000f0a0a7220 */ /* 0x000fcc0000410000 */
[----:B------:R-:W0:Y:S02]  /*2dc0*/  MUFU.SQRT R10, R10 ;  /* 0x0000000a000a7308 */ /* 0x000e240000002000 */
[----:B0-----:R-:W-:-:S04]  /*2dd0*/  FADD.FTZ R21, R15, R10 ;  /* 0x0000000a0f157221 */ /* 0x001fc80000010000 */
[C---:B------:R-:W-:Y:S01]  /*2de0*/  FADD.FTZ.RZ R12, R21.reuse, 1 ;  /* 0x3f800000150c7421 */ /* 0x040fe2000001c000 */
[----:B------:R-:W-:-:S04]  /*2df0*/  ISETP.GE.U32.AND P0, PT, R21, 0x7f800000, PT ;  /* 0x7f8000001500780c */ /* 0x000fc80003f06070 */
[----:B------:R-:W-:-:S04]  /*2e00*/  IADD3 R12, R12, -0x3f400000, RZ ;  /* 0xc0c000000c0c7810 */ /* 0x000fc80007ffe0ff */
[----:B------:R-:W-:-:S04]  /*2e10*/  LOP3.LUT R12, R12, 0xff800000, RZ, 0xc0, !PT ;  /* 0xff8000000c0c7812 */ /* 0x000fc800078ec0ff */
[----:B------:R-:W-:Y:S01]  /*2e20*/  IADD3 R15, -R12, 0x40800000, RZ ;  /* 0x408000000c0f7810 */ /* 0x000fe20007ffe1ff */
[----:B------:R-:W-:Y:S01]  /*2e30*/  IMAD.IADD R14, R21, 0x1, -R12 ;  /* 0x00000001150e7824 */ /* 0x000fe200078e0a0c */
[----:B------:R-:W-:-:S03]  /*2e40*/  I2FP.F32.S32 R12, R12 ;  /* 0x0000000c000c7245 */ /* 0x000fc60000201400 */
[----:B------:R-:W-:Y:S02]  /*2e50*/  FFMA.FTZ R15, R15, R18, -1 ;  /* 0xbf8000000f0f7423 */ /* 0x000fe40000010012 */
[----:B------:R-:W-:Y:S02]  /*2e60*/  FMUL.FTZ R12, R12, 1.1920928955078125e-07 ;  /* 0x340000000c0c7820 */ /* 0x000fe40000410000 */
[----:B------:R-:W-:-:S04]  /*2e70*/  FADD.FTZ R14, R14, R15 ;  /* 0x0000000f0e0e7221 */ /* 0x000fc80000010000 */
        /* <DEDUP_REMOVED lines=18> */
.L_x_2940:
[----:B------:R0:W1:Y:S02]  /*2fa0*/  MUFU.SQRT R10, R11 ;  /* 0x0000000b000a7308 */ /* 0x0000640000002000 */
.L_x_2939:
[----:B------:R-:W-:Y:S05]  /*2fb0*/  BSYNC B1 ;  /* 0x0000000000017941 */ /* 0x000fea0003800000 */
.L_x_2938:
[----:B------:R-:W-:Y:S01]  /*2fc0*/  FSETP.GEU.FTZ.AND P0, PT, R8, 4.336808689942017736e-19, PT ;  /* 0x210000000800780b */ /* 0x000fe20003f1e000 */
[----:B------:R-:W-:-:S12]  /*2fd0*/  BSSY B1, `(.L_x_2948) ;  /* 0x0000047000017945 */ /* 0x000fd80003800000 */
[----:B------:R-:W-:Y:S05]  /*2fe0*/  @!P0 BRA `(.L_x_2949) ;  /* 0x0000000400088947 */ /* 0x000fea0003800000 */
[----:B------:R-:W2:Y:S01]  /*2ff0*/  MUFU.RCP R15, R13 ;  /* 0x0000000d000f7308 */ /* 0x000ea20000001000 */
[----:B------:R-:W-:Y:S01]  /*3000*/  PLOP3.LUT P0, PT, PT, PT, PT, 0x8, 0x0 ;  /* 0x000000000000781c */ /* 0x000fe20003f0e170 */
[----:B--2---:R-:W-:-:S05]  /*3010*/  FMUL.FTZ R12, R8, R15 ;  /* 0x0000000f080c7220 */ /* 0x004fca0000410000 */
[----:B------:R-:W-:-:S13]  /*3020*/  FSETP.GT.FTZ.AND P1, PT, R12, 0.64170002937316894531, PT ;  /* 0x3f2446740c00780b */ /* 0x000fda0003f34000 */
[----:B------:R-:W-:Y:S05]  /*3030*/  @!P1 BRA `(.L_x_2950) ;  /* 0x0000000400009947 */ /* 0x000fea0003800000 */
[----:B------:R-:W-:Y:S02]  /*3040*/  FSETP.NEU.FTZ.AND P1, PT, R8, 1, PT ;  /* 0x3f8000000800780b */ /* 0x000fe40003f3d000 */
[----:B------:R-:W-:-:S13]  /*3050*/  FSETP.GEU.FTZ.AND P0, PT, |R7|, 9.3132257461547851562e-10, PT ;  /* 0x308000000700780b */ /* 0x000fda0003f1e200 */
[----:B------:R-:W-:Y:S05]  /*3060*/  @!P0 BRA !P1, `(.L_x_2951) ;  /* 0x0000000000c88947 */ /* 0x000fea0004800000 */
[----:B------:R-:W-:-:S05]  /*3070*/  FMUL.FTZ R14, |R3|, 1.1920928955078125e-07 ;  /* 0x34000000030e7820 */ /* 0x000fca0000410200 */
[----:B------:R-:W-:-:S13]  /*3080*/  FSETP.GTU.FTZ.AND P0, PT, R14, |R7|, PT ;  /* 0x400000070e00720b */ /* 0x000fda0003f1c000 */
[----:B------:R-:W-:Y:S05]  /*3090*/  @P0 BRA `(.L_x_2952) ;  /* 0x0000000000800947 */ /* 0x000fea0003800000 */
[----:B------:R-:W-:Y:S01]  /*30a0*/  FSETP.GEU.FTZ.AND P0, PT, R0, RZ, PT ;  /* 0x000000ff0000720b */ /* 0x000fe20003f1e000 */
[----:B------:R-:W-:-:S12]  /*30b0*/  BSSY B2, `(.L_x_2953) ;  /* 0x000000b000027945 */ /* 0x000fd80003800000 */
[----:B------:R-:W-:Y:S05]  /*30c0*/  @!P0 BRA `(.L_x_2954) ;  /* 0x00000000001c8947 */ /* 0x000fea0003800000 */
[----:B------:R-:W-:-:S13]  /*30d0*/  FSETP.NEU.FTZ.AND P0, PT, R0, RZ, PT ;  /* 0x000000ff0000720b */ /* 0x000fda0003f1d000 */
[----:B------:R-:W-:Y:S01]  /*30e0*/  @P0 FADD.FTZ R9, R0, R9 ;  /* 0x0000000900090221 */ /* 0x000fe20000010000 */
[----:B------:R-:W-:-:S05]  /*30f0*/  @P0 FMUL.FTZ R0, R7, R7 ;  /* 0x0000000707000220 */ /* 0x000fca0000410000 */
[----:B------:R-:W2:Y:S02]  /*3100*/  @P0 MUFU.RCP R9, R9 ;  /* 0x0000000900090308 */ /* 0x000ea40000001000 */
[----:B--2---:R-:W-:Y:S01]  /*3110*/  @P0 FMUL.FTZ.D2 R0, R0, R9 ;  /* 0x0000000900000220 */ /* 0x004fe20000310000 */
[----:B------:R-:W-:Y:S01]  /*3120*/  @!P0 FMUL.FTZ R0, |R7|, 0.5 ;  /* 0x3f00000007008820 */ /* 0x000fe20000410200 */
[----:B------:R-:W-:Y:S06]  /*3130*/  BRA `(.L_x_2955) ;  /* 0x0000000000087947 */ /* 0x000fec0003800000 */
.L_x_2954:
[----:B------:R-:W-:-:S04]  /*3140*/  FADD.FTZ R0, -R0, R9 ;  /* 0x0000000900007221 */ /* 0x000fc80000010100 */
[----:B------:R-:W-:-:S07]  /*3150*/  FMUL.FTZ R0, R0, 0.5 ;  /* 0x3f00000000007820 */ /* 0x000fce0000410000 */
.L_x_2955:
[----:B------:R-:W-:Y:S05]  /*3160*/  BSYNC B2 ;  /* 0x0000000000027941 */ /* 0x000fea0003800000 */
.L_x_2953:
        /* <DEDUP_REMOVED lines=10> */
.L_x_2957:
[----:B------:R-:W-:-:S04]  /*3210*/  FADD.FTZ R2, -R3, R2 ;  /* 0x0000000203027221 */ /* 0x000fc80000010100 */
[----:B------:R-:W-:-:S07]  /*3220*/  FMUL.FTZ R3, R2, 0.5 ;  /* 0x3f00000002037820 */ /* 0x000fce0000410000 */
.L_x_2958:
[----:B------:R-:W-:Y:S05]  /*3230*/  BSYNC B2 ;  /* 0x0000000000027941 */ /* 0x000fea0003800000 */
.L_x_2956:
[----:B------:R-:W-:Y:S01]  /*3240*/  FADD.FTZ R0, R3, R0 ;  /* 0x0000000003007221 */ /* 0x000fe20000010000 */
[----:B------:R-:W-:Y:S01]  /*3250*/  FADD.FTZ R13, R8, R13 ;  /* 0x0000000d080d7221 */ /* 0x000fe20000010000 */
[----:B------:R-:W-:-:S03]  /*3260*/  PLOP3.LUT P0, PT, PT, PT, PT, 0x80, 0x0 ;  /* 0x000000000000781c */ /* 0x000fc60003f0f070 */
[----:B------:R-:W-:-:S06]  /*3270*/  FMUL.FTZ R13, R13, R0 ;  /* 0x000000000d0d7220 */ /* 0x000fcc0000410000 */
[----:B------:R-:W2:Y:S01]  /*3280*/  MUFU.SQRT R13, R13 ;  /* 0x0000000d000d7308 */ /* 0x000ea20000002000 */
[----:B------:R-:W-:Y:S05]  /*3290*/  BRA `(.L_x_2950) ;  /* 0x0000000000687947 */ /* 0x000fea0003800000 */
.L_x_2952:
[----:B------:R-:W-:-:S13]  /*32a0*/  FSETP.GT.FTZ.AND P1, PT, R8, 1, PT ;  /* 0x3f8000000800780b */ /* 0x000fda0003f34000 */
[----:B------:R-:W-:Y:S01]  /*32b0*/  @!P1 FADD.FTZ R9, -R8, 1 ;  /* 0x3f80000008099421 */ /* 0x000fe20000010100 */
[----:B------:R-:W-:-:S03]  /*32c0*/  @!P1 PLOP3.LUT P0, PT, PT, PT, PT, 0x80, 0x0 ;  /* 0x000000000000981c */ /* 0x000fc60003f0f070 */
[----:B------:R-:W-:-:S04]  /*32d0*/  @!P1 FMUL.FTZ R9, R0, R9 ;  /* 0x0000000900099220 */ /* 0x000fc80000410000 */
[----:B------:R3:W4:Y:S01]  /*32e0*/  @!P1 MUFU.SQRT R13, R9 ;  /* 0x00000009000d9308 */ /* 0x0007220000002000 */
[----:B------:R-:W-:Y:S05]  /*32f0*/  @!P1 BRA `(.L_x_2950) ;  /* 0x0000000000509947 */ /* 0x000fea0003800000 */
[----:B------:R-:W-:Y:S01]  /*3300*/  FMUL.FTZ R3, R0, R3 ;  /* 0x0000000300037220 */ /* 0x000fe20000410000 */
[----:B------:R-:W-:Y:S01]  /*3310*/  FMUL.FTZ R7, |R7|, 2.81474976710656000000e+14 ;  /* 0x5780000007077820 */ /* 0x000fe20000410200 */
[----:B------:R-:W-:Y:S02]  /*3320*/  PLOP3.LUT P0, PT, PT, PT, PT, 0x80, 0x0 ;  /* 0x000000000000781c */ /* 0x000fe40003f0f070 */
[----:B------:R-:W2:Y:S01]  /*3330*/  MUFU.SQRT R0, R3 ;  /* 0x0000000300007308 */ /* 0x000ea20000002000 */
[C---:B------:R-:W-:Y:S01]  /*3340*/  FMUL.FTZ R7, R8.reuse, R7 ;  /* 0x0000000708077220 */ /* 0x040fe20000410000 */
[----:B------:R-:W-:-:S06]  /*3350*/  FMUL.FTZ R8, R8, 2.81474976710656000000e+14 ;  /* 0x5780000008087820 */ /* 0x000fcc0000410000 */
[----:B--2---:R-:W4:Y:S02]  /*3360*/  MUFU.RCP R0, R0 ;  /* 0x0000000000007308 */ /* 0x004f240000001000 */
[----:B----4-:R-:W-:Y:S01]  /*3370*/  FMUL.FTZ R13, R7, R0 ;  /* 0x00000000070d7220 */ /* 0x010fe20000410000 */
[----:B------:R-:W-:Y:S06]  /*3380*/  BRA `(.L_x_2950) ;  /* 0x00000000002c7947 */ /* 0x000fec0003800000 */
.L_x_2951:
[----:B------:R-:W-:Y:S01]  /*3390*/  FADD.FTZ R0, R13, 1 ;  /* 0x3f8000000d007421 */ /* 0x000fe20000010000 */
[----:B0-----:R-:W-:Y:S01]  /*33a0*/  MUFU.SQRT R11, R11 ;  /* 0x0000000b000b7308 */ /* 0x001fe20000002000 */
[----:B------:R-:W-:Y:S01]  /*33b0*/  PLOP3.LUT P0, PT, PT, PT, PT, 0x80, 0x0 ;  /* 0x000000000000781c */ /* 0x000fe20003f0f070 */
[----:B------:R-:W-:Y:S02]  /*33c0*/  IMAD.MOV.U32 R8, RZ, RZ, 0x3f800000 ;  /* 0x3f800000ff087424 */ /* 0x000fe400078e00ff */
[----:B------:R-:W-:-:S06]  /*33d0*/  FMUL.FTZ R0, R0, 0.5 ;  /* 0x3f00000000007820 */ /* 0x000fcc0000410000 */
[----:B------:R-:W0:Y:S02]  /*33e0*/  MUFU.SQRT R0, R0 ;  /* 0x0000000000007308 */ /* 0x000e240000002000 */
[----:B0-----:R-:W-:Y:S01]  /*33f0*/  FMUL.FTZ R13, R11, R0 ;  /* 0x000000000b0d7220 */ /* 0x001fe20000410000 */
[----:B------:R-:W-:Y:S06]  /*3400*/  BRA `(.L_x_2950) ;  /* 0x00000000000c7947 */ /* 0x000fec0003800000 */
.L_x_2949:
[----:B------:R-:W-:Y:S01]  /*3410*/  PLOP3.LUT P0, PT, PT, PT, PT, 0x80, 0x0 ;  /* 0x000000000000781c */ /* 0x000fe20003f0f070 */
[----:B------:R-:W-:Y:S01]  /*3420*/  FMUL.FTZ R13, R13, 16777216 ;  /* 0x4b8000000d0d7820 */ /* 0x000fe20000410000 */
[----:B------:R-:W-:-:S11]  /*3430*/  FMUL.FTZ R8, R8, 16777216 ;  /* 0x4b80000008087820 */ /* 0x000fd60000410000 */
.L_x_2950:
[----:B------:R-:W-:Y:S05]  /*3440*/  BSYNC B1 ;  /* 0x0000000000017941 */ /* 0x000fea0003800000 */
.L_x_2948:
[----:B------:R-:W-:Y:S04]  /*3450*/  BSSY B3, `(.L_x_2959) ;  /* 0x00000a9000037945 */ /* 0x000fe80003800000 */
[----:B------:R-:W-:Y:S05]  /*3460*/  @P0 BRA `(.L_x_2960) ;  /* 0x0000000000ec0947 */ /* 0x000fea0003800000 */
[----:B------:R-:W-:-:S13]  /*3470*/  ISETP.GT.AND P0, PT, R6, -0x1, PT ;  /* 0xffffffff0600780c */ /* 0x000fda0003f04270 */
[----:B------:R-:W-:Y:S05]  /*3480*/  @P0 BRA `(.L_x_2961) ;  /* 0x0000000000740947 */ /* 0x000fea0003800000 */
[----:B------:R-:W-:Y:S01]  /*3490*/  HFMA2.MMA R2, -RZ, RZ, 1.75, 0 ;  /* 0x3f000000ff027435 */ /* 0x000fe200000001ff */
[----:B------:R-:W-:-:S04]  /*34a0*/  FADD.FTZ R0, -R12, -RZ ;  /* 0x800000ff0c007221 */ /* 0x000fc80000010100 */
[C---:B------:R-:W-:Y:S01]  /*34b0*/  FADD.FTZ R3, |R0|.reuse, -RZ ;  /* 0x800000ff00037221 */ /* 0x040fe20000010200 */
[C---:B------:R-:W-:Y:S02]  /*34c0*/  FSETP.GT.FTZ.AND P0, PT, |R0|.reuse, 0.56000000238418579102, PT ;  /* 0x3f0f5c290000780b */ /* 0x040fe40003f14200 */
[----:B------:R-:W-:Y:S02]  /*34d0*/  FSETP.NEU.FTZ.AND P1, PT, |R0|, 1, PT ;  /* 0x3f8000000000780b */ /* 0x000fe40003f3d200 */
[----:B------:R-:W-:-:S04]  /*34e0*/  FFMA.FTZ R2, -R3, R2, 0.5 ;  /* 0x3f00000003027423 */ /* 0x000fc80000010102 */
[----:B------:R-:W5:Y:S02]  /*34f0*/  MUFU.RSQ R7, R2 ;  /* 0x0000000200077308 */ /* 0x000f640000001400 */
[----:B-----5:R-:W-:Y:S01]  /*3500*/  FMUL.FTZ R6, R2, R7 ;  /* 0x0000000702067220 */ /* 0x020fe20000410000 */
[----:B------:R-:W-:-:S04]  /*3510*/  FMUL.FTZ R7, R7, 0.5 ;  /* 0x3f00000007077820 */ /* 0x000fc80000410000 */
[----:B------:R-:W-:-:S04]  /*3520*/  FFMA.FTZ R7, -R6, R7, 0.5 ;  /* 0x3f00000006077423 */ /* 0x000fc80000010107 */
[----:B------:R-:W-:Y:S01]  /*3530*/  FFMA.FTZ R7, R6, R7, R6 ;  /* 0x0000000706077223 */ /* 0x000fe20000010006 */
[----:B------:R-:W-:-:S04]  /*3540*/  IMAD.MOV.U32 R6, RZ, RZ, 0x3d10ecef ;  /* 0x3d10ecefff067424 */ /* 0x000fc800078e00ff */
[----:B------:R-:W-:Y:S01]  /*3550*/  @P0 FSEL R3, R7, RZ, P1 ;  /* 0x000000ff07030208 */ /* 0x000fe20000800000 */
[----:B------:R-:W-:Y:S01]  /*3560*/  IMAD.MOV.U32 R7, RZ, RZ, 0x3fd774eb ;  /* 0x3fd774ebff077424 */ /* 0x000fe200078e00ff */
[----:B------:R-:W-:Y:S02]  /*3570*/  FSETP.GEU.FTZ.AND P1, PT, R12, -0.56000000238418579102, PT ;  /* 0xbf0f5c290c00780b */ /* 0x000fe40003f3e000 */
        /* <DEDUP_REMOVED lines=11> */
[----:B------:R-:W-:-:S04]  /*3630*/  @P1 FFMA.FTZ R3, R7, 0.93318945169448852539, R0 ;  /* 0x3f6ee58107031823 */ /* 0x000fc80000010000 */
[----:B------:R-:W-:Y:S01]  /*3640*/  @P0 FADD.FTZ R3, R3, R3 ;  /* 0x0000000303030221 */ /* 0x000fe20000010000 */
[----:B------:R-:W-:Y:S06]  /*3650*/  BRA `(.L_x_2962) ;  /* 0x0000000800207947 */ /* 0x000fec0003800000 */
.L_x_2961:
[----:B------:R-:W-:Y:S01]  /*3660*/  MOV R0, 0x3f000000 ;  /* 0x3f00000000007802 */ /* 0x000fe20000000f00 */
[C---:B------:R-:W-:Y:S01]  /*3670*/  FADD.FTZ R3, |R12|.reuse, -RZ ;  /* 0x800000ff0c037221 */ /* 0x040fe20000010200 */
[C---:B------:R-:W-:Y:S02]  /*3680*/  FSETP.GT.FTZ.AND P0, PT, |R12|.reuse, 0.56000000238418579102, PT ;  /* 0x3f0f5c290c00780b */ /* 0x040fe40003f14200 */
[----:B------:R-:W-:Y:S01]  /*3690*/  FSETP.NEU.FTZ.AND P1, PT, |R12|, 1, PT ;  /* 0x3f8000000c00780b */ /* 0x000fe20003f3d200 */
[----:B------:R-:W-:-:S04]  /*36a0*/  FFMA.FTZ R0, -R3, R0, 0.5 ;  /* 0x3f00000003007423 */ /* 0x000fc80000010100 */
[----:B------:R-:W5:Y:S02]  /*36b0*/  MUFU.RSQ R7, R0 ;  /* 0x0000000000077308 */ /* 0x000f640000001400 */
[----:B-----5:R-:W-:Y:S01]  /*36c0*/  FMUL.FTZ R2, R0, R7 ;  /* 0x0000000700027220 */ /* 0x020fe20000410000 */
        /* <DEDUP_REMOVED lines=20> */
[----:B------:R-:W-:Y:S06]  /*3810*/  BRA `(.L_x_2962) ;  /* 0x0000000400b07947 */ /* 0x000fec0003800000 */
.L_x_2960:
[----:B------:R-:W-:-:S13]  /*3820*/  ISETP.GT.AND P0, PT, R6, -0x1, PT ;  /* 0xffffffff0600780c */ /* 0x000fda0003f04270 */
[----:B------:R-:W-:Y:S05]  /*3830*/  @P0 BRA `(.L_x_2963) ;  /* 0x0000000000d80947 */ /* 0x000fea0003800000 */
[----:B------:R-:W-:Y:S01]  /*3840*/  FADD.FTZ R8, -R8, -RZ ;  /* 0x800000ff08087221 */ /* 0x000fe20000010100 */
[C---:B--2-4-:R-:W-:Y:S01]  /*3850*/  FADD.FTZ R3, |R13|.reuse, -RZ ;  /* 0x800000ff0d037221 */ /* 0x054fe20000010200 */
[----:B------:R-:W-:Y:S02]  /*3860*/  BSSY B4, `(.L_x_2964) ;  /* 0x0000011000047945 */ /* 0x000fe40003800000 */
[----:B------:R-:W-:Y:S01]  /*3870*/  FADD.FTZ R0, |R8|, -RZ ;  /* 0x800000ff08007221 */ /* 0x000fe20000010200 */
[----:B------:R-:W-:-:S04]  /*3880*/  FSETP.GT.FTZ.AND P6, PT, |R13|, |R8|, PT ;  /* 0x400000080d00720b */ /* 0x000fc80003fd4200 */
[----:B---3--:R-:W-:Y:S02]  /*3890*/  FSEL R9, R3, R0, P6 ;  /* 0x0000000003097208 */ /* 0x008fe40003000000 */
[----:B------:R-:W-:Y:S02]  /*38a0*/  FSEL R0, R0, R3, P6 ;  /* 0x0000000300007208 */ /* 0x000fe40003000000 */
[----:B------:R-:W2:Y:S08]  /*38b0*/  MUFU.RCP R2, R9 ;  /* 0x0000000900027308 */ /* 0x000eb00000001000 */
[----:B------:R-:W3:Y:S01]  /*38c0*/  FCHK P0, R0, R9 ;  /* 0x0000000900007302 */ /* 0x000ee20000000000 */
[----:B--2---:R-:W-:-:S04]  /*38d0*/  FFMA R7, -R9, R2, 1 ;  /* 0x3f80000009077423 */ /* 0x004fc80000000102 */
[----:B------:R-:W-:-:S04]  /*38e0*/  FFMA R7, R2, R7, R2 ;  /* 0x0000000702077223 */ /* 0x000fc80000000002 */
[----:B------:R-:W-:-:S04]  /*38f0*/  FFMA R2, R0, R7, RZ ;  /* 0x0000000700027223 */ /* 0x000fc800000000ff */
[----:B------:R-:W-:-:S04]  /*3900*/  FFMA R3, -R9, R2, R0 ;  /* 0x0000000209037223 */ /* 0x000fc80000000100 */
[----:B------:R-:W-:Y:S01]  /*3910*/  FFMA R2, R7, R3, R2 ;  /* 0x0000000307027223 */ /* 0x000fe20000000002 */
[----:B---3--:R-:W-:Y:S06]  /*3920*/  @!P0 BRA `(.L_x_2965) ;  /* 0x0000000000108947 */ /* 0x008fec0003800000 */
[----:B------:R-:W-:Y:S02]  /*3930*/  MOV R15, R9 ;  /* 0x00000009000f7202 */ /* 0x000fe40000000f00 */
[----:B------:R-:W-:-:S07]  /*3940*/  MOV R2, 0x3960 ;  /* 0x0000396000027802 */ /* 0x000fce0000000f00 */
[----:B01----:R-:W-:Y:S05]  /*3950*/  CALL.REL.NOINC `($__internal_0_$__cuda_sm3x_div_rn_ftz_f32_slowpath) ;  /* 0x0000013800287944 */ /* 0x003fea0003c00000 */
[----:B------:R-:W-:-:S07]  /*3960*/  IMAD.MOV.U32 R2, RZ, RZ, R0 ;  /* 0x000000ffff027224 */ /* 0x000fce00078e0000 */
.L_x_2965:
[----:B------:R-:W-:Y:S05]  /*3970*/  BSYNC B4 ;  /* 0x0000000000047941 */ /* 0x000fea0003800000 */
.L_x_2964:
[----:B------:R-:W-:Y:S02]  /*3980*/  IMAD.MOV.U32 R3, RZ, RZ, 0x3b33710b ;  /* 0x3b33710bff037424 */ /* 0x000fe400078e00ff */
[----:B------:R-:W-:Y:S01]  /*3990*/  FMUL.FTZ R0, R2, R2 ;  /* 0x0000000202007220 */ /* 0x000fe20000410000 */
[----:B------:R-:W-:Y:S03]  /*39a0*/  BSSY B1, `(.L_x_2966) ;  /* 0x0000014000017945 */ /* 0x000fe60003800000 */
[----:B------:R-:W-:-:S04]  /*39b0*/  FFMA.FTZ R3, R0, R3, -0.015681877732276916504 ;  /* 0xbc80774800037423 */ /* 0x000fc80000010003 */
[----:B------:R-:W-:-:S04]  /*39c0*/  FFMA.FTZ R3, R0, R3, 0.042200751602649688721 ;  /* 0x3d2cdab200037423 */ /* 0x000fc80000010003 */
[----:B------:R-:W-:-:S04]  /*39d0*/  FFMA.FTZ R3, R0, R3, -0.074792981147766113281 ;  /* 0xbd992d1000037423 */ /* 0x000fc80000010003 */
[----:B------:R-:W-:-:S04]  /*39e0*/  FFMA.FTZ R3, R0, R3, 0.10640415549278259277 ;  /* 0x3dd9ea6c00037423 */ /* 0x000fc80000010003 */
[----:B------:R-:W-:-:S04]  /*39f0*/  FFMA.FTZ R3, R0, R3, -0.14207722246646881104 ;  /* 0xbe117cb100037423 */ /* 0x000fc80000010003 */
[----:B------:R-:W-:-:S04]  /*3a00*/  FFMA.FTZ R3, R0, R3, 0.19993925094604492188 ;  /* 0x3e4cbce000037423 */ /* 0x000fc80000010003 */
[----:B------:R-:W-:-:S04]  /*3a10*/  FFMA.FTZ R3, R0, R3, -0.33333197236061096191 ;  /* 0xbeaaaa7d00037423 */ /* 0x000fc80000010003 */
[----:B------:R-:W-:-:S04]  /*3a20*/  FMUL.FTZ R3, R0, R3 ;  /* 0x0000000300037220 */ /* 0x000fc80000410000 */
[----:B------:R-:W-:Y:S01]  /*3a30*/  FFMA.FTZ R2, R3, R2, R2 ;  /* 0x0000000203027223 */ /* 0x000fe20000010002 */
[----:B------:R-:W-:Y:S06]  /*3a40*/  @P6 BRA `(.L_x_2967) ;  /* 0x0000000000146947 */ /* 0x000fec0003800000 */
[----:B------:R-:W-:-:S13]  /*3a50*/  ISETP.GT.AND P0, PT, R8, -0x1, PT ;  /* 0xffffffff0800780c */ /* 0x000fda0003f04270 */
[----:B------:R-:W-:Y:S05]  /*3a60*/  @P0 BRA `(.L_x_2968) ;  /* 0x00000000001c0947 */ /* 0x000fea0003800000 */
[----:B------:R-:W-:-:S10]  /*3a70*/  HFMA2.MMA R3, -RZ, RZ, 1.9599609375, 20144 ;  /* 0x3fd774ebff037435 */ /* 0x000fd400000001ff */
[----:B------:R-:W-:Y:S01]  /*3a80*/  FFMA.FTZ R2, R3, 1.8663789033889770508, -R2 ;  /* 0x3feee58103027823 */ /* 0x000fe20000010802 */
[----:B------:R-:W-:Y:S06]  /*3a90*/  BRA `(.L_x_2968) ;  /* 0x0000000000107947 */ /* 0x000fec0003800000 */
.L_x_2967:
[----:B------:R-:W-:Y:S01]  /*3aa0*/  ISETP.GE.AND P0, PT, R8, RZ, PT ;  /* 0x000000ff0800720c */ /* 0x000fe20003f06270 */
[----:B------:R-:W-:-:S12]  /*3ab0*/  IMAD.MOV.U32 R3, RZ, RZ, 0x3fd774eb ;  /* 0x3fd774ebff037424 */ /* 0x000fd800078e00ff */
[----:B------:R-:W-:-:S04]  /*3ac0*/  @P0 FFMA.FTZ R2, R3, 0.93318945169448852539, -R2 ;  /* 0x3f6ee58103020823 */ /* 0x000fc80000010802 */
[----:B------:R-:W-:-:S07]  /*3ad0*/  @!P0 FFMA.FTZ R2, R3, 0.93318945169448852539, R2 ;  /* 0x3f6ee58103028823 */ /* 0x000fce0000010002 */
.L_x_2968:
[----:B------:R-:W-:Y:S05]  /*3ae0*/  BSYNC B1 ;  /* 0x0000000000017941 */ /* 0x000fea0003800000 */
.L_x_2966:
[C---:B------:R-:W-:Y:S01]  /*3af0*/  FSETP.NEU.FTZ.AND P0, PT, |R8|.reuse, |R13|, PT ;  /* 0x4000000d0800720b */ /* 0x040fe20003f1d200 */
[----:B------:R-:W-:Y:S01]  /*3b00*/  IMAD.MOV.U32 R0, RZ, RZ, 0x4016cbe4 ;  /* 0x4016cbe4ff007424 */ /* 0x000fe200078e00ff */
[----:B------:R-:W-:Y:S01]  /*3b10*/  FSETP.NEU.FTZ.AND P1, PT, R9, RZ, PT ;  /* 0x000000ff0900720b */ /* 0x000fe20003f3d000 */
[C---:B------:R-:W-:Y:S01]  /*3b20*/  FADD.FTZ R3, |R8|.reuse, |R13| ;  /* 0x4000000d08037221 */ /* 0x040fe20000010200 */
[----:B------:R-:W-:-:S09]  /*3b30*/  ISETP.GE.AND P2, PT, R8, RZ, PT ;  /* 0x000000ff0800720c */ /* 0x000fd20003f46270 */
[----:B------:R-:W-:Y:S02]  /*3b40*/  @!P0 FSEL R2, R0, 0.78539818525314331055, !P2 ;  /* 0x3f490fdb00028808 */ /* 0x000fe40005000000 */
[----:B------:R-:W-:Y:S02]  /*3b50*/  @!P1 FSEL R2, RZ, 3.1415927410125732422, P2 ;  /* 0x40490fdbff029808 */ /* 0x000fe40001000000 */
[----:B------:R-:W-:Y:S02]  /*3b60*/  FSETP.GTU.FTZ.AND P0, PT, |R3|, +INF , PT ;  /* 0x7f8000000300780b */ /* 0x000fe40003f1c200 */
[----:B------:R-:W-:-:S04]  /*3b70*/  LOP3.LUT R2, R2, 0x80000000, R13, 0xb8, !PT ;  /* 0x8000000002027812 */ /* 0x000fc800078eb80d */
[----:B------:R-:W-:Y:S01]  /*3b80*/  FSEL R3, R3, R2, P0 ;  /* 0x0000000203037208 */ /* 0x000fe20000000000 */
[----:B------:R-:W-:Y:S06]  /*3b90*/  BRA `(.L_x_2962) ;  /* 0x0000000000d07947 */ /* 0x000fec0003800000 */
.L_x_2963:
[----:B------:R-:W-:Y:S01]  /*3ba0*/  FADD.FTZ R0, |R8|, -RZ ;  /* 0x800000ff08007221 */ /* 0x000fe20000010200 */
[C---:B--234-:R-:W-:Y:S01]  /*3bb0*/  FADD.FTZ R9, |R13|.reuse, -RZ ;  /* 0x800000ff0d097221 */ /* 0x05cfe20000010200 */
[----:B------:R-:W-:Y:S01]  /*3bc0*/  FSETP.GT.FTZ.AND P6, PT, |R13|, |R8|, PT ;  /* 0x400000080d00720b */ /* 0x000fe20003fd4200 */
[----:B------:R-:W-:Y:S03]  /*3bd0*/  BSSY B4, `(.L_x_2969) ;  /* 0x000000f000047945 */ /* 0x000fe60003800000 */
[----:B------:R-:W-:Y:S02]  /*3be0*/  FSEL R7, R9, R0, P6 ;  /* 0x0000000009077208 */ /* 0x000fe40003000000 */
        /* <DEDUP_REMOVED lines=13> */
.L_x_2970:
[----:B------:R-:W-:Y:S05]  /*3cc0*/  BSYNC B4 ;  /* 0x0000000000047941 */ /* 0x000fea0003800000 */
.L_x_2969:
        /* <DEDUP_REMOVED lines=18> */
.L_x_2972:
[----:B------:R-:W-:Y:S01]  /*3df0*/  ISETP.GE.AND P0, PT, R8, RZ, PT ;  /* 0x000000ff0800720c */ /* 0x000fe20003f06270 */
[----:B------:R-:W-:-:S12]  /*3e00*/  IMAD.MOV.U32 R3, RZ, RZ, 0x3fd774eb ;  /* 0x3fd774ebff037424 */ /* 0x000fd800078e00ff */
[----:B------:R-:W-:-:S04]  /*3e10*/  @P0 FFMA.FTZ R2, R3, 0.93318945169448852539, -R2 ;  /* 0x3f6ee58103020823 */ /* 0x000fc80000010802 */
[----:B------:R-:W-:-:S07]  /*3e20*/  @!P0 FFMA.FTZ R2, R3, 0.93318945169448852539, R2 ;  /* 0x3f6ee58103028823 */ /* 0x000fce0000010002 */
.L_x_2973:
[----:B------:R-:W-:Y:S05]  /*3e30*/  BSYNC B1 ;  /* 0x0000000000017941 */ /* 0x000fea0003800000 */
.L_x_2971:
[C---:B------:R-:W-:Y:S01]  /*3e40*/  FSETP.NEU.FTZ.AND P0, PT, |R8|.reuse, |R13|, PT ;  /* 0x4000000d0800720b */ /* 0x040fe20003f1d200 */
[----:B------:R-:W-:Y:S01]  /*3e50*/  IMAD.MOV.U32 R0, RZ, RZ, 0x4016cbe4 ;  /* 0x4016cbe4ff007424 */ /* 0x000fe200078e00ff */
[----:B------:R-:W-:Y:S01]  /*3e60*/  FSETP.NEU.FTZ.AND P1, PT, R7, RZ, PT ;  /* 0x000000ff0700720b */ /* 0x000fe20003f3d000 */
[----:B------:R-:W-:Y:S01]  /*3e70*/  FADD.FTZ R3, |R13|, |R8| ;  /* 0x400000080d037221 */ /* 0x000fe20000010200 */
[----:B------:R-:W-:-:S09]  /*3e80*/  ISETP.GE.AND P2, PT, R8, RZ, PT ;  /* 0x000000ff0800720c */ /* 0x000fd20003f46270 */
[----:B------:R-:W-:Y:S02]  /*3e90*/  @!P0 FSEL R2, R0, 0.78539818525314331055, !P2 ;  /* 0x3f490fdb00028808 */ /* 0x000fe40005000000 */
[----:B------:R-:W-:Y:S02]  /*3ea0*/  @!P1 FSEL R2, RZ, 3.1415927410125732422, P2 ;  /* 0x40490fdbff029808 */ /* 0x000fe40001000000 */
[----:B------:R-:W-:Y:S02]  /*3eb0*/  FSETP.GTU.FTZ.AND P0, PT, |R3|, +INF , PT ;  /* 0x7f8000000300780b */ /* 0x000fe40003f1c200 */
[----:B------:R-:W-:-:S04]  /*3ec0*/  LOP3.LUT R2, R2, 0x80000000, R13, 0xb8, !PT ;  /* 0x8000000002027812 */ /* 0x000fc800078eb80d */
[----:B------:R-:W-:-:S07]  /*3ed0*/  FSEL R3, R3, R2, P0 ;  /* 0x0000000203037208 */ /* 0x000fce0000000000 */
.L_x_2962:
[----:B------:R-:W-:Y:S05]  /*3ee0*/  BSYNC B3 ;  /* 0x0000000000037941 */ /* 0x000fea0003800000 */
.L_x_2959:
[----:B------:R-:W-:-:S13]  /*3ef0*/  ISETP.NE.AND P0, PT, R19, RZ, PT ;  /* 0x000000ff1300720c */ /* 0x000fda0003f05270 */
[----:B-1----:R-:W-:Y:S01]  /*3f00*/  @!P0 FADD.FTZ R10, -R10, -RZ ;  /* 0x800000ff0a0a8221 */ /* 0x002fe20000010100 */
[----:B------:R-:W-:Y:S06]  /*3f10*/  BRA `(.L_x_2974) ;  /* 0x0000000c00787947 */ /* 0x000fec0003800000 */
.L_x_2937:
[----:B------:R-:W-:Y:S01]  /*3f20*/  FADD.FTZ R3, -R6, 6.1232342629258392722e-17 ;  /* 0x248d313206037421 */ /* 0x000fe20000010100 */
[----:B------:R-:W-:-:S03]  /*3f30*/  FADD.FTZ R10, -R7, -RZ ;  /* 0x800000ff070a7221 */ /* 0x000fc60000010100 */
[----:B------:R-:W-:Y:S01]  /*3f40*/  FADD.FTZ R3, R3, 1.5707963705062866211 ;  /* 0x3fc90fdb03037421 */ /* 0x000fe20000010000 */
[----:B------:R-:W-:Y:S06]  /*3f50*/  BRA `(.L_x_2974) ;  /* 0x0000000c00687947 */ /* 0x000fec0003800000 */
.L_x_2936:
[----:B------:R-:W-:Y:S01]  /*3f60*/  FADD.FTZ R10, -R7, -RZ ;  /* 0x800000ff070a7221 */ /* 0x000fe20000010100 */
[----:B------:R-:W-:Y:S01]  /*3f70*/  MOV R3, RZ ;  /* 0x000000ff00037202 */ /* 0x000fe20000000f00 */
[----:B------:R-:W-:Y:S06]  /*3f80*/  BRA `(.L_x_2974) ;  /* 0x0000000c005c7947 */ /* 0x000fec0003800000 */
.L_x_2935:
[C---:B------:R-:W-:Y:S01]  /*3f90*/  FSETP.GEU.FTZ.AND P6, PT, R8.reuse, |R7|, PT ;  /* 0x400000070800720b */ /* 0x040fe20003fde000 */
[----:B------:R-:W-:Y:S03]  /*3fa0*/  BSSY B3, `(.L_x_2975) ;  /* 0x00000c1000037945 */ /* 0x000fe60003800000 */
[----:B------:R-:W-:Y:S02]  /*3fb0*/  FSEL R9, R11, R8, !P6 ;  /* 0x000000080b097208 */ /* 0x000fe40007000000 */
[----:B------:R-:W-:Y:S02]  /*3fc0*/  FSEL R0, R8, R11, !P6 ;  /* 0x0000000b08007208 */ /* 0x000fe40007000000 */
[----:B------:R-:W-:-:S13]  /*3fd0*/  FSETP.GT.FTZ.AND P0, PT, R9, 1.70141173319264429906e+38, PT ;  /* 0x7effffff0900780b */ /* 0x000fda0003f14000 */
[----:B------:R-:W-:Y:S05]  /*3fe0*/  @P0 BRA `(.L_x_2976) ;  /* 0x0000000400e00947 */ /* 0x000fea0003800000 */
[----:B------:R-:W-:Y:S02]  /*3ff0*/  FSETP.GT.FTZ.AND P0, PT, R9, 2.30584300921369395200e+18, PT ;  /* 0x5e0000000900780b */ /* 0x000fe40003f14000 */
[----:B------:R-:W-:-:S04]  /*4000*/  FSETP.GEU.FTZ.AND P1, PT, R0, 1.084202172485504434e-19, PT ;  /* 0x200000000000780b */ /* 0x000fc80003f3e000 */
[----:B------:R-:W-:-:S13]  /*4010*/  PLOP3.LUT P0, PT, P0, P1, PT, 0xa2, 0x0 ;  /* 0x000000000000781c */ /* 0x000fda0000703472 */
[----:B------:R-:W-:Y:S05]  /*4020*/  @P0 BRA `(.L_x_2977) ;  /* 0x0000000000d00947 */ /* 0x000fea0003800000 */
[----:B------:R-:W0:Y:S01]  /*4030*/  MUFU.RCP R2, R9 ;  /* 0x0000000900027308 */ /* 0x000e220000001000 */
[----:B------:R-:W-:Y:S07]  /*4040*/  BSSY B4, `(.L_x_2978) ;  /* 0x000000e000047945 */ /* 0x000fee0003800000 */
[----:B------:R-:W1:Y:S01]  /*4050*/  FCHK P0, R0, R9 ;  /* 0x0000000900007302 */ /* 0x000e620000000000 */
[----:B0-----:R-:W-:-:S04]  /*4060*/  FFMA R3, -R9, R2, 1 ;  /* 0x3f80000009037423 */ /* 0x001fc80000000102 */
[----:B------:R-:W-:Y:S01]  /*4070*/  FFMA R3, R2, R3, R2 ;  /* 0x0000000302037223 */ /* 0x000fe20000000002 */
[----:B------:R-:W-:-:S03]  /*4080*/  FMUL.FTZ R2, R0, R0 ;  /* 0x0000000000027220 */ /* 0x000fc60000410000 */
[----:B------:R-:W-:Y:S01]  /*4090*/  FFMA R10, R0, R3, RZ ;  /* 0x00000003000a7223 */ /* 0x000fe200000000ff */
[----:B------:R-:W-:-:S03]  /*40a0*/  FFMA.FTZ R13, R9, R9, R2 ;  /* 0x00000009090d7223 */ /* 0x000fc60000010002 */
[----:B------:R-:W-:-:S04]  /*40b0*/  FFMA R11, -R9, R10, R0 ;  /* 0x0000000a090b7223 */ /* 0x000fc80000000100 */
[----:B------:R-:W-:Y:S01]  /*40c0*/  FFMA R3, R3, R11, R10 ;  /* 0x0000000b03037223 */ /* 0x000fe2000000000a */
[----:B-1----:R-:W-:Y:S06]  /*40d0*/  @!P0 BRA `(.L_x_2979) ;  /* 0x0000000000108947 */ /* 0x002fec0003800000 */
[----:B------:R-:W-:Y:S01]  /*40e0*/  IMAD.MOV.U32 R15, RZ, RZ, R9 ;  /* 0x000000ffff0f7224 */ /* 0x000fe200078e0009 */
[----:B------:R-:W-:-:S07]  /*40f0*/  MOV R2, 0x4110 ;  /* 0x0000411000027802 */ /* 0x000fce0000000f00 */
[----:B------:R-:W-:Y:S05]  /*4100*/  CALL.REL.NOINC `($__internal_0_$__cuda_sm3x_div_rn_ftz_f32_slowpath) ;  /* 0x00000130003c7944 */ /* 0x000fea0003c00000 */
[----:B------:R-:W-:-:S07]  /*4110*/  IMAD.MOV.U32 R3, RZ, RZ, R0 ;  /* 0x000000ffff037224 */ /* 0x000fce00078e0000 */
.L_x_2979:
[----:B------:R-:W-:Y:S05]  /*4120*/  BSYNC B4 ;  /* 0x0000000000047941 */ /* 0x000fea0003800000 */
.L_x_2978:
[----:B------:R-:W-:Y:S01]  /*4130*/  HFMA2.MMA R11, -RZ, RZ, 0.89990234375, 10328 ;  /* 0x3b33710bff0b7435 */ /* 0x000fe200000001ff */
[----:B------:R-:W-:Y:S01]  /*4140*/  FMUL.FTZ R0, R3, R3 ;  /* 0x0000000303007220 */ /* 0x000fe20000410000 */
[----:B------:R-:W-:Y:S08]  /*4150*/  BSSY B1, `(.L_x_2980) ;  /* 0x0000014000017945 */ /* 0x000ff00003800000 */
        /* <DEDUP_REMOVED lines=9> */
[----:B------:R-:W-:Y:S06]  /*41f0*/  @!P6 BRA `(.L_x_2981) ;  /* 0x000000000014e947 */ /* 0x000fec0003800000 */
[----:B------:R-:W-:-:S13]  /*4200*/  ISETP.GT.AND P0, PT, R6, -0x1, PT ;  /* 0xffffffff0600780c */ /* 0x000fda0003f04270 */
[----:B------:R-:W-:Y:S05]  /*4210*/  @P0 BRA `(.L_x_2982) ;  /* 0x00000000001c0947 */ /* 0x000fea0003800000 */
[----:B------:R-:W-:-:S04]  /*4220*/  IMAD.MOV.U32 R3, RZ, RZ, 0x3fd774eb ;  /* 0x3fd774ebff037424 */ /* 0x000fc800078e00ff */
[----:B------:R-:W-:Y:S01]  /*4230*/  FFMA.FTZ R0, R3, 1.8663789033889770508, -R0 ;  /* 0x3feee58103007823 */ /* 0x000fe20000010800 */
[----:B------:R-:W-:Y:S06]  /*4240*/  BRA `(.L_x_2982) ;  /* 0x0000000000107947 */ /* 0x000fec0003800000 */
.L_x_2981:
[----:B------:R-:W-:Y:S01]  /*4250*/  ISETP.GE.AND P0, PT, R6, RZ, PT ;  /* 0x000000ff0600720c */ /* 0x000fe20003f06270 */
[----:B------:R-:W-:-:S12]  /*4260*/  IMAD.MOV.U32 R3, RZ, RZ, 0x3fd774eb ;  /* 0x3fd774ebff037424 */ /* 0x000fd800078e00ff */
[----:B------:R-:W-:-:S04]  /*4270*/  @P0 FFMA.FTZ R0, R3, 0.93318945169448852539, -R0 ;  /* 0x3f6ee58103000823 */ /* 0x000fc80000010800 */
[----:B------:R-:W-:-:S07]  /*4280*/  @!P0 FFMA.FTZ R0, R3, 0.93318945169448852539, R0 ;  /* 0x3f6ee58103008823 */ /* 0x000fce0000010000 */
.L_x_2982:
[----:B------:R-:W-:Y:S05]  /*4290*/  BSYNC B1 ;  /* 0x0000000000017941 */ /* 0x000fea0003800000 */
.L_x_2980:
[----:B------:R-:W-:Y:S01]  /*42a0*/  FSETP.NEU.FTZ.AND P0, PT, R8, |R7|, PT ;  /* 0x400000070800720b */ /* 0x000fe20003f1d000 */
[----:B------:R-:W0:Y:S01]  /*42b0*/  MUFU.LG2 R11, R13 ;  /* 0x0000000d000b7308 */ /* 0x000e220000000c00 */
[----:B------:R-:W-:Y:S02]  /*42c0*/  FSETP.NEU.FTZ.AND P1, PT, R9, RZ, PT ;  /* 0x000000ff0900720b */ /* 0x000fe40003f3d000 */
[----:B------:R-:W-:Y:S02]  /*42d0*/  ISETP.GE.AND P2, PT, R6, RZ, PT ;  /* 0x000000ff0600720c */ /* 0x000fe40003f46270 */
[----:B------:R-:W-:-:S07]  /*42e0*/  MOV R2, 0x4016cbe4 ;  /* 0x4016cbe400027802 */ /* 0x000fce0000000f00 */
[----:B------:R-:W-:Y:S01]  /*42f0*/  @!P0 FSEL R0, R2, 0.78539818525314331055, !P2 ;  /* 0x3f490fdb02008808 */ /* 0x000fe20005000000 */
[----:B------:R-:W-:Y:S01]  /*4300*/  FADD.FTZ R2, |R7|, R8 ;  /* 0x0000000807027221 */ /* 0x000fe20000010200 */
[----:B------:R-:W-:Y:S01]  /*4310*/  @!P1 FSEL R0, RZ, 3.1415927410125732422, P2 ;  /* 0x40490fdbff009808 */ /* 0x000fe20001000000 */
[----:B0-----:R-:W-:-:S03]  /*4320*/  FMUL.FTZ.D2 R11, R11, 0.69314718246459960938 ;  /* 0x3f3172180b0b7820 */ /* 0x001fc60000310000 */
[----:B------:R-:W-:Y:S02]  /*4330*/  FSETP.GTU.FTZ.AND P0, PT, |R2|, +INF , PT ;  /* 0x7f8000000200780b */ /* 0x000fe40003f1c200 */
[----:B------:R-:W-:-:S04]  /*4340*/  LOP3.LUT R7, R0, 0x80000000, R7, 0xb8, !PT ;  /* 0x8000000000077812 */ /* 0x000fc800078eb807 */
[----:B------:R-:W-:Y:S01]  /*4350*/  FSEL R2, R2, R7, P0 ;  /* 0x0000000702027208 */ /* 0x000fe20000000000 */
[----:B------:R-:W-:Y:S06]  /*4360*/  BRA `(.L_x_2983) ;  /* 0x0000000800107947 */ /* 0x000fec0003800000 */
.L_x_2977:
[----:B------:R-:W0:Y:S01]  /*4370*/  MUFU.RCP R2, R9 ;  /* 0x0000000900027308 */ /* 0x000e220000001000 */
[----:B------:R-:W-:Y:S07]  /*4380*/  BSSY B4, `(.L_x_2984) ;  /* 0x000000c000047945 */ /* 0x000fee0003800000 */
[----:B------:R-:W1:Y:S01]  /*4390*/  FCHK P0, R0, R9 ;  /* 0x0000000900007302 */ /* 0x000e620000000000 */
[----:B0-----:R-:W-:-:S04]  /*43a0*/  FFMA R3, -R9, R2, 1 ;  /* 0x3f80000009037423 */ /* 0x001fc80000000102 */
[----:B------:R-:W-:-:S04]  /*43b0*/  FFMA R3, R2, R3, R2 ;  /* 0x0000000302037223 */ /* 0x000fc80000000002 */
[----:B------:R-:W-:-:S04]  /*43c0*/  FFMA R2, R0, R3, RZ ;  /* 0x0000000300027223 */ /* 0x000fc800000000ff */
[----:B------:R-:W-:-:S04]  /*43d0*/  FFMA R10, -R9, R2, R0 ;  /* 0x00000002090a7223 */ /* 0x000fc80000000100 */
[----:B------:R-:W-:Y:S01]  /*43e0*/  FFMA R2, R3, R10, R2 ;  /* 0x0000000a03027223 */ /* 0x000fe20000000002 */
[----:B-1----:R-:W-:Y:S06]  /*43f0*/  @!P0 BRA `(.L_x_2985) ;  /* 0x0000000000108947 */ /* 0x002fec0003800000 */
[----:B------:R-:W-:Y:S01]  /*4400*/  IMAD.MOV.U32 R15, RZ, RZ, R9 ;  /* 0x000000ffff0f7224 */ /* 0x000fe200078e0009 */
[----:B------:R-:W-:-:S07]  /*4410*/  MOV R2, 0x4430 ;  /* 0x0000443000027802 */ /* 0x000fce0000000f00 */
[----:B------:R-:W-:Y:S05]  /*4420*/  CALL.REL.NOINC `($__internal_0_$__cuda_sm3x_div_rn_ftz_f32_slowpath) ;  /* 0x0000012c00747944 */ /* 0x000fea0003c00000 */
[----:B------:R-:W-:-:S07]  /*4430*/  IMAD.MOV.U32 R2, RZ, RZ, R0 ;  /* 0x000000ffff027224 */ /* 0x000fce00078e0000 */
.L_x_2985:
[----:B------:R-:W-:Y:S05]  /*4440*/  BSYNC B4 ;  /* 0x0000000000047941 */ /* 0x000fea0003800000 */
.L_x_2984:
        /* <DEDUP_REMOVED lines=18> */
.L_x_2987:
[----:B------:R-:W-:Y:S01]  /*4570*/  ISETP.GE.AND P0, PT, R6, RZ, PT ;  /* 0x000000ff0600720c */ /* 0x000fe20003f06270 */
[----:B------:R-:W-:-:S12]  /*4580*/  IMAD.MOV.U32 R3, RZ, RZ, 0x3fd774eb ;  /* 0x3fd774ebff037424 */ /* 0x000fd800078e00ff */
[----:B------:R-:W-:-:S04]  /*4590*/  @P0 FFMA.FTZ R2, R3, 0.93318945169448852539, -R2 ;  /* 0x3f6ee58103020823 */ /* 0x000fc80000010802 */
[----:B------:R-:W-:-:S07]  /*45a0*/  @!P0 FFMA.FTZ R2, R3, 0.93318945169448852539, R2 ;  /* 0x3f6ee58103028823 */ /* 0x000fce0000010002 */
.L_x_2988:
[----:B------:R-:W-:Y:S05]  /*45b0*/  BSYNC B1 ;  /* 0x0000000000017941 */ /* 0x000fea0003800000 */
.L_x_2986:
[CC--:B------:R-:W-:Y:S02]  /*45c0*/  VIMNMX R0, R11.reuse, R8.reuse, !PT ;  /* 0x000000080b007248 */ /* 0x0c0fe40007fe0100 */
[----:B------:R-:W-:Y:S02]  /*45d0*/  VIMNMX R11, R11, R8, PT ;  /* 0x000000080b0b7248 */ /* 0x000fe40003fe0100 */
[----:B------:R-:W-:Y:S02]  /*45e0*/  LOP3.LUT R3, R0, 0xfe000000, RZ, 0xc0, !PT ;  /* 0xfe00000000037812 */ /* 0x000fe400078ec0ff */
[----:B------:R-:W-:Y:S02]  /*45f0*/  FSETP.NEU.FTZ.AND P0, PT, R11, RZ, PT ;  /* 0x000000ff0b00720b */ /* 0x000fe40003f1d000 */
[C---:B------:R-:W-:Y:S02]  /*4600*/  IADD3 R10, -R3.reuse, 0x7e800000, RZ ;  /* 0x7e800000030a7810 */ /* 0x040fe40007ffe1ff */
[----:B------:R-:W-:-:S02]  /*4610*/  LOP3.LUT R3, R3, 0x800000, RZ, 0xfc, !PT ;  /* 0x0080000003037812 */ /* 0x000fc400078efcff */
[----:B------:R-:W-:Y:S01]  /*4620*/  FSETP.NEU.FTZ.AND P1, PT, R8, |R7|, PT ;  /* 0x400000070800720b */ /* 0x000fe20003f3d000 */
[-C--:B------:R-:W-:Y:S01]  /*4630*/  FMUL.FTZ R12, R11, R10.reuse ;  /* 0x0000000a0b0c7220 */ /* 0x080fe20000410000 */
[----:B------:R-:W-:Y:S01]  /*4640*/  FMUL.FTZ R10, R0, R10 ;  /* 0x0000000a000a7220 */ /* 0x000fe20000410000 */
[----:B------:R-:W-:Y:S02]  /*4650*/  FSETP.NEU.FTZ.AND P2, PT, R9, RZ, PT ;  /* 0x000000ff0900720b */ /* 0x000fe40003f5d000 */
[----:B------:R-:W-:-:S04]  /*4660*/  FMUL.FTZ R13, R12, R12 ;  /* 0x0000000c0c0d7220 */ /* 0x000fc80000410000 */
[----:B------:R-:W-:-:S04]  /*4670*/  FFMA.FTZ R13, R10, R10, R13 ;  /* 0x0000000a0a0d7223 */ /* 0x000fc8000001000d */
[----:B------:R-:W0:Y:S02]  /*4680*/  MUFU.SQRT R10, R13 ;  /* 0x0000000d000a7308 */ /* 0x000e240000002000 */
[----:B0-----:R-:W-:Y:S01]  /*4690*/  @P0 FMUL.FTZ R0, R3, R10 ;  /* 0x0000000a03000220 */ /* 0x001fe20000410000 */
[----:B------:R-:W-:Y:S02]  /*46a0*/  FSETP.NEU.FTZ.AND P0, PT, R11, +INF , PT ;  /* 0x7f8000000b00780b */ /* 0x000fe40003f1d000 */
[----:B------:R-:W-:Y:S02]  /*46b0*/  MOV R3, 0x4016cbe4 ;  /* 0x4016cbe400037802 */ /* 0x000fe40000000f00 */
[----:B------:R-:W-:Y:S02]  /*46c0*/  FSEL R0, R0, +INF , P0 ;  /* 0x7f80000000007808 */ /* 0x000fe40000000000 */
[----:B------:R-:W-:-:S04]  /*46d0*/  ISETP.GE.AND P0, PT, R6, RZ, PT ;  /* 0x000000ff0600720c */ /* 0x000fc80003f06270 */
[----:B------:R-:W0:Y:S01]  /*46e0*/  MUFU.LG2 R0, R0 ;  /* 0x0000000000007308 */ /* 0x000e220000000c00 */
[----:B------:R-:W-:Y:S01]  /*46f0*/  @!P1 FSEL R2, R3, 0.78539818525314331055, !P0 ;  /* 0x3f490fdb03029808 */ /* 0x000fe20004000000 */
[----:B------:R-:W-:Y:S01]  /*4700*/  FADD.FTZ R3, |R7|, R8 ;  /* 0x0000000807037221 */ /* 0x000fe20000010200 */
[----:B------:R-:W-:-:S04]  /*4710*/  @!P2 FSEL R2, RZ, 3.1415927410125732422, P0 ;  /* 0x40490fdbff02a808 */ /* 0x000fc80000000000 */
[----:B------:R-:W-:Y:S02]  /*4720*/  FSETP.GTU.FTZ.AND P0, PT, |R3|, +INF , PT ;  /* 0x7f8000000300780b */ /* 0x000fe40003f1c200 */
[----:B------:R-:W-:-:S04]  /*4730*/  LOP3.LUT R2, R2, 0x80000000, R7, 0xb8, !PT ;  /* 0x8000000002027812 */ /* 0x000fc800078eb807 */
[----:B------:R-:W-:Y:S01]  /*4740*/  FSEL R2, R3, R2, P0 ;  /* 0x0000000203027208 */ /* 0x000fe20000000000 */
[----:B0-----:R-:W-:Y:S01]  /*4750*/  FMUL.FTZ R11, R0, 0.69314718246459960938 ;  /* 0x3f317218000b7820 */ /* 0x001fe20000410000 */
[----:B------:R-:W-:Y:S06]  /*4760*/  BRA `(.L_x_2983) ;  /* 0x0000000400107947 */ /* 0x000fec0003800000 */
.L_x_2976:
[----:B------:R-:W-:Y:S01]  /*4770*/  FMUL.FTZ R2, R6, 0.36787945032119750977 ;  /* 0x3ebc5ab206027820 */ /* 0x000fe20000410000 */
[----:B------:R-:W-:Y:S01]  /*4780*/  FMUL.FTZ R3, R7, 0.36787945032119750977 ;  /* 0x3ebc5ab207037820 */ /* 0x000fe20000410000 */
[----:B------:R-:W0:Y:S01]  /*4790*/  MUFU.RCP R14, R9 ;  /* 0x00000009000e7308 */ /* 0x000e220000001000 */
[----:B------:R-:W-:Y:S01]  /*47a0*/  BSSY B4, `(.L_x_2989) ;  /* 0x000001f000047945 */ /* 0x000fe20003800000 */
[----:B------:R-:W-:Y:S01]  /*47b0*/  FADD.FTZ R2, |R2|, -RZ ;  /* 0x800000ff02027221 */ /* 0x000fe20000010200 */
[----:B------:R-:W-:-:S05]  /*47c0*/  FADD.FTZ R3, |R3|, -RZ ;  /* 0x800000ff03037221 */ /* 0x000fca0000010200 */
[CC--:B------:R-:W-:Y:S02]  /*47d0*/  VIMNMX R10, R2.reuse, R3.reuse, !PT ;  /* 0x00000003020a7248 */ /* 0x0c0fe40007fe0100 */
[----:B------:R-:W-:Y:S02]  /*47e0*/  VIMNMX R2, R2, R3, PT ;  /* 0x0000000302027248 */ /* 0x000fe40003fe0100 */
[----:B------:R-:W-:Y:S02]  /*47f0*/  LOP3.LUT R11, R10, 0xfe000000, RZ, 0xc0, !PT ;  /* 0xfe0000000a0b7812 */ /* 0x000fe400078ec0ff */
[----:B------:R-:W-:Y:S02]  /*4800*/  FSETP.NEU.FTZ.AND P0, PT, R2, RZ, PT ;  /* 0x000000ff0200720b */ /* 0x000fe40003f1d000 */
[C---:B------:R-:W-:Y:S02]  /*4810*/  IADD3 R3, -R11.reuse, 0x7e800000, RZ ;  /* 0x7e8000000b037810 */ /* 0x040fe40007ffe1ff */
[----:B------:R-:W-:-:S03]  /*4820*/  LOP3.LUT R11, R11, 0x800000, RZ, 0xfc, !PT ;  /* 0x008000000b0b7812 */ /* 0x000fc600078efcff */
[-C--:B------:R-:W-:Y:S01]  /*4830*/  FMUL.FTZ R12, R2, R3.reuse ;  /* 0x00000003020c7220 */ /* 0x080fe20000410000 */
[----:B------:R-:W-:-:S03]  /*4840*/  FMUL.FTZ R3, R10, R3 ;  /* 0x000000030a037220 */ /* 0x000fc60000410000 */
[----:B------:R-:W-:-:S04]  /*4850*/  FMUL.FTZ R12, R12, R12 ;  /* 0x0000000c0c0c7220 */ /* 0x000fc80000410000 */
[----:B------:R-:W-:Y:S01]  /*4860*/  FFMA.FTZ R12, R3, R3, R12 ;  /* 0x00000003030c7223 */ /* 0x000fe2000001000c */
[----:B0-----:R-:W-:-:S04]  /*4870*/  FFMA R3, -R9, R14, 1 ;  /* 0x3f80000009037423 */ /* 0x001fc8000000010e */
[----:B------:R-:W-:Y:S01]  /*4880*/  FFMA R3, R14, R3, R14 ;  /* 0x000000030e037223 */ /* 0x000fe2000000000e */
[----:B------:R-:W0:Y:S02]  /*4890*/  MUFU.SQRT R12, R12 ;  /* 0x0000000c000c7308 */ /* 0x000e240000002000 */
[----:B0-----:R-:W-:Y:S01]  /*48a0*/  @P0 FMUL.FTZ R10, R12, R11 ;  /* 0x0000000b0c0a0220 */ /* 0x001fe20000410000 */
[----:B------:R-:W-:Y:S01]  /*48b0*/  FSETP.NEU.FTZ.AND P0, PT, R2, +INF , PT ;  /* 0x7f8000000200780b */ /* 0x000fe20003f1d000 */
[----:B------:R-:W-:Y:S01]  /*48c0*/  FFMA R2, R0, R3, RZ ;  /* 0x0000000300027223 */ /* 0x000fe200000000ff */
[----:B------:R-:W-:Y:S02]  /*48d0*/  IMAD.MOV.U32 R11, RZ, RZ, 0x3f800000 ;  /* 0x3f800000ff0b7424 */ /* 0x000fe400078e00ff */
[----:B------:R-:W-:Y:S01]  /*48e0*/  FSEL R10, R10, +INF , P0 ;  /* 0x7f8000000a0a7808 */ /* 0x000fe20000000000 */
[----:B------:R-:W-:-:S04]  /*48f0*/  FFMA R12, -R9, R2, R0 ;  /* 0x00000002090c7223 */ /* 0x000fc80000000100 */
[----:B------:R-:W-:Y:S01]  /*4900*/  FFMA R2, R3, R12, R2 ;  /* 0x0000000c03027223 */ /* 0x000fe20000000002 */
[----:B------:R-:W0:Y:S08]  /*4910*/  MUFU.LG2 R10, R10 ;  /* 0x0000000a000a7308 */ /* 0x000e300000000c00 */
[----:B------:R-:W1:Y:S01]  /*4920*/  FCHK P0, R0, R9 ;  /* 0x0000000900007302 */ /* 0x000e620000000000 */
[----:B0-----:R-:W-:Y:S01]  /*4930*/  FFMA.FTZ R11, R10, 0.69314718246459960938, R11 ;  /* 0x3f3172180a0b7823 */ /* 0x001fe2000001000b */
[----:B-1----:R-:W-:Y:S06]  /*4940*/  @!P0 BRA `(.L_x_2990) ;  /* 0x0000000000108947 */ /* 0x002fec0003800000 */
[----:B------:R-:W-:Y:S01]  /*4950*/  IMAD.MOV.U32 R15, RZ, RZ, R9 ;  /* 0x000000ffff0f7224 */ /* 0x000fe200078e0009 */
[----:B------:R-:W-:-:S07]  /*4960*/  MOV R2, 0x4980 ;  /* 0x0000498000027802 */ /* 0x000fce0000000f00 */
[----:B------:R-:W-:Y:S05]  /*4970*/  CALL.REL.NOINC `($__internal_0_$__cuda_sm3x_div_rn_ftz_f32_slowpath) ;  /* 0x0000012800207944 */ /* 0x000fea0003c00000 */
[----:B------:R-:W-:-:S07]  /*4980*/  MOV R2, R0 ;  /* 0x0000000000027202 */ /* 0x000fce0000000f00 */
.L_x_2990:
[----:B------:R-:W-:Y:S05]  /*4990*/  BSYNC B4 ;  /* 0x0000000000047941 */ /* 0x000fea0003800000 */
.L_x_2989:
        /* <DEDUP_REMOVED lines=18> */
.L_x_2992:
[----:B------:R-:W-:Y:S01]  /*4ac0*/  ISETP.GE.AND P0, PT, R6, RZ, PT ;  /* 0x000000ff0600720c */ /* 0x000fe20003f06270 */
[----:B------:R-:W-:-:S12]  /*4ad0*/  HFMA2.MMA R3, -RZ, RZ, 1.9599609375, 20144 ;  /* 0x3fd774ebff037435 */ /* 0x000fd800000001ff */
[----:B------:R-:W-:-:S04]  /*4ae0*/  @P0 FFMA.FTZ R2, R3, 0.93318945169448852539, -R2 ;  /* 0x3f6ee58103020823 */ /* 0x000fc80000010802 */
[----:B------:R-:W-:-:S07]  /*4af0*/  @!P0 FFMA.FTZ R2, R3, 0.93318945169448852539, R2 ;  /* 0x3f6ee58103028823 */ /* 0x000fce0000010002 */
.L_x_2993:
[----:B------:R-:W-:Y:S05]  /*4b00*/  BSYNC B1 ;  /* 0x0000000000017941 */ /* 0x000fea0003800000 */
.L_x_2991:
[----:B------:R-:W-:Y:S01]  /*4b10*/  FSETP.NEU.FTZ.AND P1, PT, R8, |R7|, PT ;  /* 0x400000070800720b */ /* 0x000fe20003f3d000 */
[----:B------:R-:W-:Y:S01]  /*4b20*/  IMAD.MOV.U32 R0, RZ, RZ, 0x4016cbe4 ;  /* 0x4016cbe4ff007424 */ /* 0x000fe200078e00ff */
[----:B------:R-:W-:Y:S01]  /*4b30*/  FSETP.NEU.FTZ.AND P2, PT, R9, RZ, PT ;  /* 0x000000ff0900720b */ /* 0x000fe20003f5d000 */
[----:B------:R-:W-:Y:S01]  /*4b40*/  FADD.FTZ R3, |R7|, R8 ;  /* 0x0000000807037221 */ /* 0x000fe20000010200 */
[----:B------:R-:W-:-:S09]  /*4b50*/  ISETP.GE.AND P0, PT, R6, RZ, PT ;  /* 0x000000ff0600720c */ /* 0x000fd20003f06270 */
[----:B------:R-:W-:Y:S02]  /*4b60*/  @!P1 FSEL R2, R0, 0.78539818525314331055, !P0 ;  /* 0x3f490fdb00029808 */ /* 0x000fe40004000000 */
[----:B------:R-:W-:Y:S02]  /*4b70*/  @!P2 FSEL R2, RZ, 3.1415927410125732422, P0 ;  /* 0x40490fdbff02a808 */ /* 0x000fe40000000000 */
[----:B------:R-:W-:Y:S02]  /*4b80*/  FSETP.GTU.FTZ.AND P0, PT, |R3|, +INF , PT ;  /* 0x7f8000000300780b */ /* 0x000fe40003f1c200 */
[----:B------:R-:W-:-:S04]  /*4b90*/  LOP3.LUT R2, R2, 0x80000000, R7, 0xb8, !PT ;  /* 0x8000000002027812 */ /* 0x000fc800078eb807 */
[----:B------:R-:W-:-:S07]  /*4ba0*/  FSEL R2, R3, R2, P0 ;  /* 0x0000000203027208 */ /* 0x000fce0000000000 */
.L_x_2983:
[----:B------:R-:W-:Y:S05]  /*4bb0*/  BSYNC B3 ;  /* 0x0000000000037941 */ /* 0x000fea0003800000 */
.L_x_2975:
[----:B------:R-:W-:Y:S01]  /*4bc0*/  ISETP.NE.AND P0, PT, R19, RZ, PT ;  /* 0x000000ff1300720c */ /* 0x000fe20003f05270 */
[----:B------:R-:W-:Y:S01]  /*4bd0*/  FADD.FTZ R10, R11, 0.69314718246459960938 ;  /* 0x3f3172180b0a7421 */ /* 0x000fe20000010000 */
[----:B------:R-:W-:-:S11]  /*4be0*/  FADD.FTZ R3, |R2|, -RZ ;  /* 0x800000ff02037221 */ /* 0x000fd60000010200 */
[----:B------:R-:W-:Y:S01]  /*4bf0*/  @!P0 FADD.FTZ R10, -R10, -RZ ;  /* 0x800000ff0a0a8221 */ /* 0x000fe20000010100 */
[----:B------:R-:W-:Y:S06]  /*4c00*/  BRA `(.L_x_2974) ;  /* 0x00000000003c7947 */ /* 0x000fec0003800000 */
.L_x_2934:
[----:B------:R-:W-:-:S13]  /*4c10*/  FSETP.NEU.FTZ.AND P0, PT, R8, +INF , PT ;  /* 0x7f8000000800780b */ /* 0x000fda0003f1d000 */
[----:B------:R-:W-:Y:S01]  /*4c20*/  @!P0 FADD.FTZ R3, R7, R7 ;  /* 0x0000000707038221 */ /* 0x000fe20000010000 */
[----:B------:R-:W-:Y:S01]  /*4c30*/  @!P0 IMAD.MOV.U32 R10, RZ, RZ, -0x800000 ;  /* 0xff800000ff0a8424 */ /* 0x000fe200078e00ff */
[----:B------:R-:W-:Y:S06]  /*4c40*/  @!P0 BRA `(.L_x_2974) ;  /* 0x00000000002c8947 */ /* 0x000fec0003800000 */
[----:B------:R-:W-:-:S13]  /*4c50*/  FSETP.NEU.FTZ.AND P0, PT, |R7|, +INF , PT ;  /* 0x7f8000000700780b */ /* 0x000fda0003f1d200 */
[----:B------:R-:W-:Y:S01]  /*4c60*/  @!P0 FADD.FTZ R10, -R7, -RZ ;  /* 0x800000ff070a8221 */ /* 0x000fe20000010100 */
[----:B------:R-:W-:Y:S01]  /*4c70*/  @!P0 FADD.FTZ R3, R6, R6 ;  /* 0x0000000606038221 */ /* 0x000fe20000010000 */
[----:B------:R-:W-:Y:S06]  /*4c80*/  @!P0 BRA `(.L_x_2974) ;  /* 0x00000000001c8947 */ /* 0x000fec0003800000 */
[----:B------:R-:W-:-:S13]  /*4c90*/  FSETP.NEU.FTZ.AND P0, PT, R6, RZ, PT ;  /* 0x000000ff0600720b */ /* 0x000fda0003f1d000 */
[----:B------:R-:W-:Y:S01]  /*4ca0*/  @P0 FADD.FTZ R6, RZ, R6 ;  /* 0x00000006ff060221 */ /* 0x000fe20000010000 */
[----:B------:R-:W-:-:S04]  /*4cb0*/  @P0 FADD.FTZ R3, RZ, R7 ;  /* 0x00000007ff030221 */ /* 0x000fc80000010000 */
[----:B------:R-:W-:-:S05]  /*4cc0*/  @P0 FADD.FTZ R10, R6, R3 ;  /* 0x00000003060a0221 */ /* 0x000fca0000010000 */
[----:B------:R-:W-:Y:S01]  /*4cd0*/  @P0 MOV R3, R10 ;  /* 0x0000000a00030202 */ /* 0x000fe20000000f00 */
[----:B------:R-:W-:Y:S01]  /*4ce0*/  @!P0 FADD.FTZ R10, R7, R7 ;  /* 0x00000007070a8221 */ /* 0x000fe20000010000 */
[----:B------:R-:W-:-:S07]  /*4cf0*/  @!P0 IMAD.MOV.U32 R3, RZ, RZ, 0x3fc90fdb ;  /* 0x3fc90fdbff038424 */ /* 0x000fce00078e00ff */
.L_x_2974:
[----:B------:R-:W-:Y:S05]  /*4d00*/  BSYNC B0 ;  /* 0x0000000000007941 */ /* 0x000fea0003800000 */
.L_x_2933:
[----:B------:R-:W1:Y:S01]  /*4d10*/  LDC.U8 R2, c[0x0][0x421] ;  /* 0x00010840ff027b82 */ /* 0x000e620000000000 */
[----:B------:R-:W-:Y:S02]  /*4d20*/  F2FP.F16.F32.PACK_AB R3, R10, R3 ;  /* 0x000000030a03723e */ /* 0x000fe400000000ff */
[----:B-1----:R-:W-:-:S04]  /*4d30*/  PRMT R0, R2, 0x9910, RZ ;  /* 0x0000991002007816 */ /* 0x002fc800000000ff */
        /* <DEDUP_REMOVED lines=11> */
[----:B------:R-:W1:Y:S02]  /*4df0*/  F2I.FTZ.TRUNC.NTZ R3, R0 ;  /* 0x0000000000037305 */ /* 0x000e64000021f100 */
[----:B-1----:R1:W-:Y:S01]  /*4e00*/  STG.E.U8 desc[UR36][R4.64], R3 ;  /* 0x0000000304007986 */ /* 0x0023e2000c101124 */
[----:B------:R-:W-:Y:S05]  /*4e10*/  BRA `(.L_x_2999) ;  /* 0x0000000c00a07947 */ /* 0x000fea0003800000 */
.L_x_2997:
[----:B------:R-:W-:-:S06]  /*4e20*/  HADD2.F32 R3, -RZ, R3.H0_H0 ;  /* 0x20000003ff037230 */ /* 0x000fcc0000004100 */
[----:B------:R-:W1:Y:S02]  /*4e30*/  F2I.S64.TRUNC R2, R3 ;  /* 0x0000000300027311 */ /* 0x000e64000020d900 */
[----:B-1----:R1:W-:Y:S01]  /*4e40*/  STG.E.U8 desc[UR36][R4.64], R2 ;  /* 0x0000000204007986 */ /* 0x0023e2000c101124 */
[----:B------:R-:W-:Y:S05]  /*4e50*/  BRA `(.L_x_2999) ;  /* 0x0000000c00907947 */ /* 0x000fea0003800000 */
.L_x_2996:
[----:B------:R-:W-:-:S13]  /*4e60*/  ISETP.NE.AND P0, PT, R0, 0x2, PT ;  /* 0x000000020000780c */ /* 0x000fda0003f05270 */
[----:B------:R-:W-:Y:S05]  /*4e70*/  @!P0 BRA `(.L_x_3000) ;  /* 0x0000000000308947 */ /* 0x000fea0003800000 */
[----:B------:R-:W-:-:S13]  /*4e80*/  ISETP.NE.AND P0, PT, R0, 0x3, PT ;  /* 0x000000030000780c */ /* 0x000fda0003f05270 */
[----:B------:R-:W-:Y:S05]  /*4e90*/  @!P0 BRA `(.L_x_3001) ;  /* 0x0000000000188947 */ /* 0x000fea0003800000 */
[----:B------:R-:W-:-:S13]  /*4ea0*/  ISETP.NE.AND P0, PT, R0, 0x4, PT ;  /* 0x000000040000780c */ /* 0x000fda0003f05270 */
[----:B------:R-:W-:Y:S05]  /*4eb0*/  @P0 BRA `(.L_x_2998) ;  /* 0x0000000c00180947 */ /* 0x000fea0003800000 */
[----:B------:R-:W-:-:S06]  /*4ec0*/  HADD2.F32 R3, -RZ, R3.H0_H0 ;  /* 0x20000003ff037230 */ /* 0x000fcc0000004100 */
[----:B------:R-:W1:Y:S02]  /*4ed0*/  F2I.S64.TRUNC R2, R3 ;  /* 0x0000000300027311 */ /* 0x000e64000020d900 */
[----:B-1----:R1:W-:Y:S01]  /*4ee0*/  STG.E.64 desc[UR36][R4.64], R2 ;  /* 0x0000000204007986 */ /* 0x0023e2000c101b24 */
[----:B------:R-:W-:Y:S05]  /*4ef0*/  BRA `(.L_x_2999) ;  /* 0x0000000c00687947 */ /* 0x000fea0003800000 */
.L_x_3001:
[----:B------:R-:W-:-:S06]  /*4f00*/  HADD2.F32 R3, -RZ, R3.H0_H0 ;  /* 0x20000003ff037230 */ /* 0x000fcc0000004100 */
[----:B------:R-:W1:Y:S02]  /*4f10*/  F2I.FTZ.TRUNC.NTZ R3, R3 ;  /* 0x0000000300037305 */ /* 0x000e64000021f100 */
[----:B-1----:R1:W-:Y:S01]  /*4f20*/  STG.E desc[UR36][R4.64], R3 ;  /* 0x0000000304007986 */ /* 0x0023e2000c101924 */
[----:B------:R-:W-:Y:S05]  /*4f30*/  BRA `(.L_x_2999) ;  /* 0x0000000c00587947 */ /* 0x000fea0003800000 */
.L_x_3000:
[----:B------:R-:W-:-:S06]  /*4f40*/  HADD2.F32 R3, -RZ, R3.H0_H0 ;  /* 0x20000003ff037230 */ /* 0x000fcc0000004100 */
[----:B------:R-:W1:Y:S02]  /*4f50*/  F2I.FTZ.TRUNC.NTZ R3, R3 ;  /* 0x0000000300037305 */ /* 0x000e64000021f100 */
[----:B-1----:R1:W-:Y:S01]  /*4f60*/  STG.E.U16 desc[UR36][R4.64], R3 ;  /* 0x0000000304007986 */ /* 0x0023e2000c101524 */
[----:B------:R-:W-:Y:S05]  /*4f70*/  BRA `(.L_x_2999) ;  /* 0x0000000c00487947 */ /* 0x000fea0003800000 */
.L_x_2995:
        /* <DEDUP_REMOVED lines=9> */
.L_x_3003:
[----:B------:R1:W-:Y:S01]  /*5010*/  STG.E.U16 desc[UR36][R4.64], R3 ;  /* 0x0000000304007986 */ /* 0x0003e2000c101524 */
[----:B------:R-:W-:Y:S05]  /*5020*/  BRA `(.L_x_2999) ;  /* 0x0000000c001c7947 */ /* 0x000fea0003800000 */
.L_x_3002:
[----:B------:R-:W-:-:S13]  /*5030*/  ISETP.NE.AND P0, PT, R0, 0x7, PT ;  /* 0x000000070000780c */ /* 0x000fda0003f05270 */
[----:B------:R-:W-:Y:S05]  /*5040*/  @!P0 BRA `(.L_x_3004) ;  /* 0x0000000000288947 */ /* 0x000fea0003800000 */
[----:B------:R-:W-:-:S13]  /*5050*/  ISETP.NE.AND P0, PT, R0, 0x8, PT ;  /* 0x000000080000780c */ /* 0x000fda0003f05270 */
[----:B------:R-:W-:Y:S05]  /*5060*/  @!P0 BRA `(.L_x_3005) ;  /* 0x0000000000188947 */ /* 0x000fea0003800000 */
[----:B------:R-:W-:-:S13]  /*5070*/  ISETP.NE.AND P0, PT, R0, 0x9, PT ;  /* 0x000000090000780c */ /* 0x000fda0003f05270 */
[----:B------:R-:W-:Y:S05]  /*5080*/  @P0 BRA `(.L_x_2998) ;  /* 0x0000000800a40947 */ /* 0x000fea0003800000 */
[--C-:B------:R-:W-:Y:S02]  /*5090*/  HADD2.F32 R7, -RZ, R3.reuse.H1_H1 ;  /* 0x30000003ff077230 */ /* 0x100fe40000004100 */
[----:B------:R-:W-:-:S05]  /*50a0*/  HADD2.F32 R6, -RZ, R3.H0_H0 ;  /* 0x20000003ff067230 */ /* 0x000fca0000004100 */
[----:B------:R1:W-:Y:S01]  /*50b0*/  STG.E.64 desc[UR36][R4.64], R6 ;  /* 0x0000000604007986 */ /* 0x0003e2000c101b24 */
[----:B------:R-:W-:Y:S05]  /*50c0*/  BRA `(.L_x_2999) ;  /* 0x0000000800f47947 */ /* 0x000fea0003800000 */
.L_x_3005:
[----:B------:R1:W-:Y:S01]  /*50d0*/  STG.E desc[UR36][R4.64], R3 ;  /* 0x0000000304007986 */ /* 0x0003e2000c101924 */
[----:B------:R-:W-:Y:S05]  /*50e0*/  BRA `(.L_x_2999) ;  /* 0x0000000800ec7947 */ /* 0x000fea0003800000 */
.L_x_3004:
[----:B------:R-:W-:-:S05]  /*50f0*/  HADD2.F32 R2, -RZ, R3.H0_H0 ;  /* 0x20000003ff027230 */ /* 0x000fca0000004100 */
[----:B------:R-:W-:-:S06]  /*5100*/  FMUL.FTZ R2, R2, 1 ;  /* 0x3f80000002027820 */ /* 0x000fcc0000410000 */
[----:B------:R-:W1:Y:S02]  /*5110*/  F2F.F64.F32 R2, R2 ;  /* 0x0000000200027310 */ /* 0x000e640000201800 */
[----:B-1----:R1:W-:Y:S01]  /*5120*/  STG.E.64 desc[UR36][R4.64], R2 ;  /* 0x0000000204007986 */ /* 0x0023e2000c101b24 */
[----:B------:R-:W-:Y:S05]  /*5130*/  BRA `(.L_x_2999) ;  /* 0x0000000800d87947 */ /* 0x000fea0003800000 */
.L_x_2994:
        /* <DEDUP_REMOVED lines=9> */
[----:B------:R-:W-:-:S03]  /*51d0*/  IMAD.MOV.U32 R2, RZ, RZ, 0x1 ;  /* 0x00000001ff027424 */ /* 0x000fc600078e00ff */
[----:B------:R-:W-:-:S13]  /*51e0*/  FSETP.NEU.FTZ.AND P0, PT, R0, RZ, PT ;  /* 0x000000ff0000720b */ /* 0x000fda0003f1d000 */
[----:B------:R-:W-:Y:S01]  /*51f0*/  @!P0 HADD2.F32 R0, -RZ, R3.H1_H1 ;  /* 0x30000003ff008230 */ /* 0x000fe20000004100 */
[----:B------:R-:W-:-:S04]  /*5200*/  PRMT R3, R2, 0x7610, R3 ;  /* 0x0000761002037816 */ /* 0x000fc80000000003 */
[----:B------:R-:W-:-:S04]  /*5210*/  @!P0 FSETP.NEU.FTZ.AND P1, PT, R0, RZ, PT ;  /* 0x000000ff0000820b */ /* 0x000fc80003f3d000 */
[----:B------:R-:W-:-:S05]  /*5220*/  @!P0 SEL R3, RZ, 0x1, !P1 ;  /* 0x00000001ff038807 */ /* 0x000fca0004800000 */
[----:B------:R1:W-:Y:S01]  /*5230*/  STG.E.U8 desc[UR36][R4.64], R3 ;  /* 0x0000000304007986 */ /* 0x0003e2000c101124 */
[----:B------:R-:W-:Y:S05]  /*5240*/  BRA `(.L_x_2999) ;  /* 0x0000000800947947 */ /* 0x000fea0003800000 */
.L_x_3008:
[--C-:B------:R-:W-:Y:S02]  /*5250*/  HADD2.F32 R10, -RZ, R3.reuse.H1_H1 ;  /* 0x30000003ff0a7230 */ /* 0x100fe40000004100 */
[----:B------:R-:W-:-:S03]  /*5260*/  HADD2.F32 R3, -RZ, R3.H0_H0 ;  /* 0x20000003ff037230 */ /* 0x000fc60000004100 */
[----:B------:R-:W-:Y:S02]  /*5270*/  FMUL.FTZ R10, R10, 1 ;  /* 0x3f8000000a0a7820 */ /* 0x000fe40000410000 */
[----:B------:R-:W-:-:S04]  /*5280*/  FMUL.FTZ R3, R3, 1 ;  /* 0x3f80000003037820 */ /* 0x000fc80000410000 */
[----:B0-----:R-:W-:Y:S08]  /*5290*/  F2F.F64.F32 R10, R10 ;  /* 0x0000000a000a7310 */ /* 0x001ff00000201800 */
[----:B---3--:R-:W0:Y:S02]  /*52a0*/  F2F.F64.F32 R8, R3 ;  /* 0x0000000300087310 */ /* 0x008e240000201800 */
[----:B0-----:R0:W-:Y:S01]  /*52b0*/  STG.E.128 desc[UR36][R4.64], R8 ;  /* 0x0000000804007986 */ /* 0x0011e2000c101d24 */
[----:B------:R-:W-:Y:S05]  /*52c0*/  BRA `(.L_x_2999) ;  /* 0x0000000800747947 */ /* 0x000fea0003800000 */
.L_x_3007:
        /* <DEDUP_REMOVED lines=12> */
[----:B------:R-:W-:-:S10]  /*5390*/  HFMA2.MMA R0, -RZ, RZ, 0, 7.569789886474609375e-06 ;  /* 0x0000007fff007435 */ /* 0x000fd400000001ff */
        /* <DEDUP_REMOVED lines=8> */
.L_x_3012:
[----:B------:R-:W-:Y:S05]  /*5420*/  BSYNC B0 ;  /* 0x0000000000007941 */ /* 0x000fea0003800000 */
.L_x_3011:
[----:B------:R-:W-:-:S05]  /*5430*/  LOP3.LUT R3, R0, R3, RZ, 0xfc, !PT ;  /* 0x0000000300037212 */ /* 0x000fca00078efcff */
[----:B------:R1:W-:Y:S01]  /*5440*/  STG.E.U8 desc[UR36][R4.64], R3 ;  /* 0x0000000304007986 */ /* 0x0003e2000c101124 */
[----:B------:R-:W-:Y:S05]  /*5450*/  BRA `(.L_x_2999) ;  /* 0x0000000800107947 */ /* 0x000fea0003800000 */
.L_x_3010:
        /* <DEDUP_REMOVED lines=13> */
.L_x_3014:
[----:B------:R-:W-:Y:S02]  /*5530*/  ISETP.GT.U32.AND P0, PT, R2, 0x7f800000, PT ;  /* 0x7f8000000200780c */ /* 0x000fe40003f04070 */
[----:B------:R-:W-:-:S04]  /*5540*/  MOV R0, 0x7f ;  /* 0x0000007f00007802 */ /* 0x000fc80000000f00 */
[----:B------:R-:W-:-:S07]  /*5550*/  SEL R0, R0, 0x7c, P0 ;  /* 0x0000007c00007807 */ /* 0x000fce0000000000 */
.L_x_3015:
[----:B------:R-:W-:Y:S05]  /*5560*/  BSYNC B0 ;  /* 0x0000000000007941 */ /* 0x000fea0003800000 */
.L_x_3013:
[----:B------:R-:W-:-:S04]  /*5570*/  LOP3.LUT R2, R3, 0x80000000, RZ, 0xc0, !PT ;  /* 0x8000000003027812 */ /* 0x000fc800078ec0ff */
[----:B------:R-:W-:-:S04]  /*5580*/  SHF.R.U32.HI R3, RZ, 0x18, R2 ;  /* 0x00000018ff037819 */ /* 0x000fc80000011602 */
[----:B------:R-:W-:-:S05]  /*5590*/  LOP3.LUT R3, R0, R3, RZ, 0xfc, !PT ;  /* 0x0000000300037212 */ /* 0x000fca00078efcff */
[----:B------:R1:W-:Y:S01]  /*55a0*/  STG.E.U8 desc[UR36][R4.64], R3 ;  /* 0x0000000304007986 */ /* 0x0003e2000c101124 */
[----:B------:R-:W-:Y:S05]  /*55b0*/  BRA `(.L_x_2999) ;  /* 0x0000000400b87947 */ /* 0x000fea0003800000 */
.L_x_3009:
[----:B------:R-:W-:-:S05]  /*55c0*/  HADD2.F32 R0, -RZ, R3.H0_H0 ;  /* 0x20000003ff007230 */ /* 0x000fca0000004100 */
[----:B------:R-:W-:-:S05]  /*55d0*/  F2FP.BF16.F32.PACK_AB R0, RZ, R0 ;  /* 0x00000000ff00723e */ /* 0x000fca00000010ff */
[----:B------:R1:W-:Y:S01]  /*55e0*/  STG.E.U16 desc[UR36][R4.64], R0 ;  /* 0x0000000004007986 */ /* 0x0003e2000c101524 */
[----:B------:R-:W-:Y:S05]  /*55f0*/  BRA `(.L_x_2999) ;  /* 0x0000000400a87947 */ /* 0x000fea0003800000 */
.L_x_3006:
        /* <DEDUP_REMOVED lines=9> */
[----:B------:R-:W1:Y:S02]  /*5690*/  F2I.FTZ.U32.TRUNC.NTZ R3, R3 ;  /* 0x0000000300037305 */ /* 0x000e64000021f000 */
[----:B-1----:R1:W-:Y:S01]  /*56a0*/  STG.E.U16 desc[UR36][R4.64], R3 ;  /* 0x0000000304007986 */ /* 0x0023e2000c101524 */
[----:B------:R-:W-:Y:S05]  /*56b0*/  BRA `(.L_x_2999) ;  /* 0x0000000400787947 */ /* 0x000fea0003800000 */
.L_x_3018:
        /* <DEDUP_REMOVED lines=17> */
.L_x_3021:
[----:B------:R-:W-:-:S04]  /*57d0*/  LOP3.LUT R2, R7, 0x80000000, RZ, 0xc0, !PT ;  /* 0x8000000007027812 */ /* 0x000fc800078ec0ff */
[----:B------:R-:W-:-:S04]  /*57e0*/  SHF.R.U32.HI R3, RZ, 0x18, R2 ;  /* 0x00000018ff037819 */ /* 0x000fc80000011602 */
[----:B------:R-:W-:-:S04]  /*57f0*/  LOP3.LUT R0, R0, R3, RZ, 0xfc, !PT ;  /* 0x0000000300007212 */ /* 0x000fc800078efcff */
[----:B------:R-:W-:-:S07]  /*5800*/  PRMT R2, R0, 0x7610, R2 ;  /* 0x0000761000027816 */ /* 0x000fce0000000002 */
.L_x_3020:
[----:B------:R-:W-:Y:S05]  /*5810*/  BSYNC B0 ;  /* 0x0000000000007941 */ /* 0x000fea0003800000 */
.L_x_3019:
[----:B------:R1:W-:Y:S01]  /*5820*/  STG.E.U8 desc[UR36][R4.64], R2 ;  /* 0x0000000204007986 */ /* 0x0003e2000c101124 */
[----:B------:R-:W-:Y:S05]  /*5830*/  BRA `(.L_x_2999) ;  /* 0x0000000400187947 */ /* 0x000fea0003800000 */
.L_x_3017:
        /* <DEDUP_REMOVED lines=17> */
.L_x_3024:
[----:B------:R-:W-:-:S04]  /*5950*/  LOP3.LUT R2, R7, 0x80000000, RZ, 0xc0, !PT ;  /* 0x8000000007027812 */ /* 0x000fc800078ec0ff */
[----:B------:R-:W-:-:S04]  /*5960*/  SHF.R.U32.HI R3, RZ, 0x18, R2 ;  /* 0x00000018ff037819 */ /* 0x000fc80000011602 */
[----:B------:R-:W-:-:S04]  /*5970*/  LOP3.LUT R0, R0, R3, RZ, 0xfc, !PT ;  /* 0x0000000300007212 */ /* 0x000fc800078efcff */
[----:B------:R-:W-:-:S07]  /*5980*/  PRMT R2, R0, 0x7610, R2 ;  /* 0x0000761000027816 */ /* 0x000fce0000000002 */
.L_x_3023:
[----:B------:R-:W-:Y:S05]  /*5990*/  BSYNC B0 ;  /* 0x0000000000007941 */ /* 0x000fea0003800000 */
.L_x_3022:
[----:B------:R1:W-:Y:S01]  /*59a0*/  STG.E.U8 desc[UR36][R4.64], R2 ;  /* 0x0000000204007986 */ /* 0x0003e2000c101124 */
[----:B------:R-:W-:Y:S05]  /*59b0*/  BRA `(.L_x_2999) ;  /* 0x0000000000b87947 */ /* 0x000fea0003800000 */
.L_x_3016:
        /* <DEDUP_REMOVED lines=12> */
[----:B------:R-:W-:Y:S01]  /*5a80*/  HFMA2.MMA R3, -RZ, RZ, 0, 1.5199184417724609375e-05 ;  /* 0x000000ffff037435 */ /* 0x000fe200000001ff */
[----:B------:R-:W-:-:S04]  /*5a90*/  @P2 LOP3.LUT R0, R0, 0x1, RZ, 0xc0, !PT ;  /* 0x0000000100002812 */ /* 0x000fc800078ec0ff */
[----:B------:R-:W-:Y:S01]  /*5aa0*/  @P2 ISETP.EQ.U32.AND P1, PT, R0, 0x1, P0 ;  /* 0x000000010000280c */ /* 0x000fe20000722070 */
[----:B------:R-:W-:Y:S01]  /*5ab0*/  @P2 VIADD R0, R6, 0x1 ;  /* 0x0000000106002836 */ /* 0x000fe20000000000 */
[----:B------:R-:W-:Y:S02]  /*5ac0*/  PLOP3.LUT P0, PT, PT, PT, PT, 0x80, 0x0 ;  /* 0x000000000000781c */ /* 0x000fe40003f0f070 */
[----:B------:R-:W-:-:S13]  /*5ad0*/  @P2 PLOP3.LUT P0, PT, P1, PT, PT, 0x80, 0x0 ;  /* 0x000000000000281c */ /* 0x000fda0000f0f070 */
[----:B------:R-:W-:-:S05]  /*5ae0*/  @!P0 IMAD.MOV R0, RZ, RZ, R6 ;  /* 0x000000ffff008224 */ /* 0x000fca00078e0206 */
[----:B------:R-:W-:-:S05]  /*5af0*/  @P2 MOV R3, R0 ;  /* 0x0000000000032202 */ /* 0x000fca0000000f00 */
[----:B------:R1:W-:Y:S01]  /*5b00*/  STG.E.U8 desc[UR36][R4.64], R3 ;  /* 0x0000000304007986 */ /* 0x0003e2000c101124 */
[----:B------:R-:W-:Y:S05]  /*5b10*/  BRA `(.L_x_2999) ;  /* 0x0000000000607947 */ /* 0x000fea0003800000 */
.L_x_2998:
[----:B------:R-:W-:Y:S01]  /*5b20*/  MOV R0, 0x0 ;  /* 0x0000000000007802 */ /* 0x000fe20000000f00 */
[----:B------:R-:W-:Y:S01]  /*5b30*/  ULDC.64 UR4, c[0x4][0x158] ;  /* 0x0100560000047ab9 */ /* 0x000fe20000000a00 */
[----:B------:R-:W-:Y:S01]  /*5b40*/  ULDC.64 UR6, c[0x4][0x160] ;  /* 0x0100580000067ab9 */ /* 0x000fe20000000a00 */
[----:B------:R-:W-:Y:S01]  /*5b50*/  IMAD.U32 R4, RZ, RZ, UR4 ;  /* 0x00000004ff047e24 */ /* 0x000fe2000f8e00ff */
[----:B------:R1:W1:Y:S01]  /*5b60*/  LDC.64 R2, c[0x4][R0] ;  /* 0x0100000000027b82 */ /* 0x0002620000000a00 */
[----:B------:R-:W-:Y:S01]  /*5b70*/  IMAD.U32 R5, RZ, RZ, UR5 ;  /* 0x00000005ff057e24 */ /* 0x000fe2000f8e00ff */
[----:B------:R-:W-:Y:S01]  /*5b80*/  ULDC.64 UR4, c[0x4][0x30] ;  /* 0x01000c0000047ab9 */ /* 0x000fe20000000a00 */
[----:B--2-4-:R-:W-:Y:S01]  /*5b90*/  HFMA2.MMA R13, -RZ, RZ, 0, 0 ;  /* 0x00000000ff0d7435 */ /* 0x014fe200000001ff */
[----:B------:R-:W-:Y:S01]  /*5ba0*/  MOV R6, UR6 ;  /* 0x0000000600067c02 */ /* 0x000fe20008000f00 */
[----:B------:R-:W-:Y:S01]  /*5bb0*/  IMAD.U32 R7, RZ, RZ, UR7 ;  /* 0x00000007ff077e24 */ /* 0x000fe2000f8e00ff */
[----:B0-----:R-:W-:Y:S01]  /*5bc0*/  MOV R11, UR5 ;  /* 0x00000005000b7c02 */ /* 0x001fe20008000f00 */
[----:B------:R-:W-:-:S02]  /*5bd0*/  IMAD.U32 R10, RZ, RZ, UR4 ;  /* 0x00000004ff0a7e24 */ /* 0x000fc4000f8e00ff */
[----:B------:R-:W-:Y:S02]  /*5be0*/  IMAD.MOV.U32 R8, RZ, RZ, 0x65 ;  /* 0x00000065ff087424 */ /* 0x000fe400078e00ff */
[----:B------:R-:W-:-:S07]  /*5bf0*/  IMAD.MOV.U32 R12, RZ, RZ, 0x1 ;  /* 0x00000001ff0c7424 */ /* 0x000fce00078e00ff */
[----:B------:R-:W-:-:S07]  /*5c00*/  LEPC R20, `(.L_x_3027) ;  /* 0x000000001014794e */ /* 0x000fce0000000000 */
[----:B-1-3--:R-:W-:Y:S05]  /*5c10*/  CALL.ABS.NOINC R2 ;  /* 0x0000000002007343 */ /* 0x00afea0003c00000 */
.L_x_3027:
[----:B------:R-:W-:Y:S05]  /*5c20*/  BRA `(.L_x_2999) ;  /* 0x00000000001c7947 */ /* 0x000fea0003800000 */
.L_x_3026:
[----:B------:R-:W-:-:S06]  /*5c30*/  HADD2.F32 R3, -RZ, R3.H0_H0 ;  /* 0x20000003ff037230 */ /* 0x000fcc0000004100 */
[----:B------:R-:W1:Y:S02]  /*5c40*/  F2I.U64.TRUNC R2, R3 ;  /* 0x0000000300027311 */ /* 0x000e64000020d800 */
[----:B-1----:R1:W-:Y:S01]  /*5c50*/  STG.E.64 desc[UR36][R4.64], R2 ;  /* 0x0000000204007986 */ /* 0x0023e2000c101b24 */
[----:B------:R-:W-:Y:S05]  /*5c60*/  BRA `(.L_x_2999) ;  /* 0x00000000000c7947 */ /* 0x000fea0003800000 */
.L_x_3025:
[----:B------:R-:W-:-:S06]  /*5c70*/  HADD2.F32 R3, -RZ, R3.H0_H0 ;  /* 0x20000003ff037230 */ /* 0x000fcc0000004100 */
[----:B------:R-:W1:Y:S02]  /*5c80*/  F2I.FTZ.U32.TRUNC.NTZ R3, R3 ;  /* 0x0000000300037305 */ /* 0x000e64000021f000 */
[----:B-1----:R1:W-:Y:S02]  /*5c90*/  STG.E desc[UR36][R4.64], R3 ;  /* 0x0000000304007986 */ /* 0x0023e4000c101924 */
.L_x_2999:
[----:B------:R-:W-:-:S04]  /*5ca0*/  IMAD R16, R16, 0x200, R17 ;  /* 0x0000020010107824 */ /* 0x000fc800078e0211 */
[----:B------:R-:W-:-:S07]  /*5cb0*/  VIADD R19, R16, 0x80 ;  /* 0x0000008010137836 */ /* 0x000fce0000000000 */
.L_x_2898:
[----:B------:R-:W-:Y:S05]  /*5cc0*/  BSYNC B6 ;  /* 0x0000000000067941 */ /* 0x000fea0003800000 */
.L_x_2897:
[----:B------:R-:W-:Y:S01]  /*5cd0*/  ULDC UR4, c[0x0][0x210] ;  /* 0x0000840000047ab9 */ /* 0x000fe20000000800 */
[----:B------:R-:W-:Y:S01]  /*5ce0*/  BSSY B6, `(.L_x_3028) ;  /* 0x00005c5000067945 */ /* 0x000fe20003800000 */
[----:B------:R-:W-:-:S13]  /*5cf0*/  ISETP.GE.AND P0, PT, R19, UR4, PT ;  /* 0x0000000413007c0c */ /* 0x000fda000bf06270 */
[----:B------:R-:W-:Y:S05]  /*5d00*/  @P0 BRA `(.L_x_3029) ;  /* 0x0000005c00080947 */ /* 0x000fea0003800000 */
[----:B-1----:R-:W1:Y:S01]  /*5d10*/  LDC R6, c[0x0][0x218] ;  /* 0x00008600ff067b82 */ /* 0x002e620000000800 */
[----:B------:R-:W-:Y:S01]  /*5d20*/  MOV R0, RZ ;  /* 0x000000ff00007202 */ /* 0x000fe20000000f00 */
[----:B------:R-:W-:Y:S01]  /*5d30*/  IMAD.MOV.U32 R16, RZ, RZ, RZ ;  /* 0x000000ffff107224 */ /* 0x000fe200078e00ff */
[----:B-1----:R-:W-:-:S13]  /*5d40*/  ISETP.NE.AND P0, PT, R6, RZ, PT ;  /* 0x000000ff0600720c */ /* 0x002fda0003f05270 */
        /* <DEDUP_REMOVED lines=17> */
[----:B0-----:R-:W-:-:S05]  /*5e60*/  IMAD.HI.U32 R4, R3, UR7, R2 ;  /* 0x0000000703047c27 */ /* 0x001fca000f8e0002 */
        /* <DEDUP_REMOVED lines=275> */
[----:B------:R-:W-:-:S04]  /*6fa0*/  SHF.R.U32.HI R2, RZ, UR5, R2 ;  /* 0x00000005ff027c19 */ /* 0x000fc80008011602 */
[----:B------:R-:W-:-:S05]  /*6fb0*/  IADD3 R3, -R2, RZ, RZ ;  /* 0x000000ff02037210 */ /* 0x000fca0007ffe1ff */
[----:B------:R-:W-:Y:S01]  /*6fc0*/  IMAD R5, R3, UR4, R5 ;  /* 0x0000000403057c24 */ /* 0x000fe2000f8e0205 */
[----:B------:R-:W-:-:S03]  /*6fd0*/  ULDC.64 UR4, c[0x0][0x408] ;  /* 0x0001020000047ab9 */ /* 0x000fc60000000a00 */
[C---:B------:R-:W-:Y:S02]  /*6fe0*/  IMAD R16, R5.reuse, UR4, R16 ;  /* 0x0000000405107c24 */ /* 0x040fe4000f8e0210 */
[----:B------:R-:W-:-:S07]  /*6ff0*/  IMAD R0, R5, UR5, R0 ;  /* 0x0000000505007c24 */ /* 0x000fce000f8e0200 */
.L_x_3030:
[----:B0-----:R-:W0:Y:S01]  /*7000*/  LDC.U8 R5, c[0x0][0x422] ;  /* 0x00010880ff057b82 */ /* 0x001e220000000000 */
        /* <DEDUP_REMOVED lines=17> */
[----:B------:R-:W5:Y:S01]  /*7120*/  LDG.E.S8 R2, desc[UR36][R2.64] ;  /* 0x0000002402027981 */ /* 0x000f62000c1e1300 */
[----:B------:R-:W-:Y:S01]  /*7130*/  PRMT R5, RZ, 0x7610, R5 ;  /* 0x00007610ff057816 */ /* 0x000fe20000000005 */
[----:B-----5:R-:W0:Y:S02]  /*7140*/  I2F.S16 R0, R2 ;  /* 0x0000000200007306 */ /* 0x020e240000101400 */
[----:B0-----:R-:W-:Y:S01]  /*7150*/  F2FP.F16.F32.PACK_AB R0, RZ, R0 ;  /* 0x00000000ff00723e */ /* 0x001fe200000000ff */
[----:B------:R-:W-:Y:S06]  /*7160*/  BRA `(.L_x_3036) ;  /* 0x0000000c00fc7947 */ /* 0x000fec0003800000 */
.L_x_3034:
[----:B------:R-:W5:Y:S01]  /*7170*/  LDG.E.U8 R2, desc[UR36][R2.64] ;  /* 0x0000002402027981 */ /* 0x000f62000c1e1100 */
[----:B------:R-:W-:Y:S02]  /*7180*/  PRMT R5, RZ, 0x7610, R5 ;  /* 0x00007610ff057816 */ /* 0x000fe40000000005 */
[----:B-----5:R-:W-:-:S04]  /*7190*/  I2FP.F32.U32 R0, R2 ;  /* 0x0000000200007245 */ /* 0x020fc80000201000 */
[----:B------:R-:W-:Y:S01]  /*71a0*/  F2FP.F16.F32.PACK_AB R0, RZ, R0 ;  /* 0x00000000ff00723e */ /* 0x000fe200000000ff */
[----:B------:R-:W-:Y:S06]  /*71b0*/  BRA `(.L_x_3036) ;  /* 0x0000000c00e87947 */ /* 0x000fec0003800000 */
.L_x_3033:
[----:B------:R-:W-:-:S13]  /*71c0*/  ISETP.NE.AND P0, PT, R4, 0x2, PT ;  /* 0x000000020400780c */ /* 0x000fda0003f05270 */
[----:B------:R-:W-:Y:S05]  /*71d0*/  @!P0 BRA `(.L_x_3037) ;  /* 0x0000000000388947 */ /* 0x000fea0003800000 */
[----:B------:R-:W-:-:S13]  /*71e0*/  ISETP.NE.AND P0, PT, R4, 0x3, PT ;  /* 0x000000030400780c */ /* 0x000fda0003f05270 */
[----:B------:R-:W-:Y:S05]  /*71f0*/  @!P0 BRA `(.L_x_3038) ;  /* 0x00000000001c8947 */ /* 0x000fea0003800000 */
[----:B------:R-:W-:-:S13]  /*7200*/  ISETP.NE.AND P0, PT, R4, 0x4, PT ;  /* 0x000000040400780c */ /* 0x000fda0003f05270 */
[----:B------:R-:W-:Y:S05]  /*7210*/  @P0 BRA `(.L_x_3035) ;  /* 0x0000000c00600947 */ /* 0x000fea0003800000 */
[----:B------:R-:W5:Y:S01]  /*7220*/  LDG.E.64 R2, desc[UR36][R2.64] ;  /* 0x0000002402027981 */ /* 0x000f62000c1e1b00 */
[----:B------:R-:W-:Y:S01]  /*7230*/  PRMT R5, RZ, 0x7610, R5 ;  /* 0x00007610ff057816 */ /* 0x000fe20000000005 */
[----:B-----5:R-:W0:Y:S02]  /*7240*/  I2F.S64 R0, R2 ;  /* 0x0000000200007312 */ /* 0x020e240000301400 */
[----:B0-----:R-:W-:Y:S01]  /*7250*/  F2FP.F16.F32.PACK_AB R0, RZ, R0 ;  /* 0x00000000ff00723e */ /* 0x001fe200000000ff */
[----:B------:R-:W-:Y:S06]  /*7260*/  BRA `(.L_x_3036) ;  /* 0x0000000c00bc7947 */ /* 0x000fec0003800000 */
.L_x_3038:
[----:B------:R-:W5:Y:S01]  /*7270*/  LDG.E R2, desc[UR36][R2.64] ;  /* 0x0000002402027981 */ /* 0x000f62000c1e1900 */
[----:B------:R-:W-:Y:S02]  /*7280*/  PRMT R5, RZ, 0x7610, R5 ;  /* 0x00007610ff057816 */ /* 0x000fe40000000005 */
[----:B-----5:R-:W-:-:S04]  /*7290*/  I2FP.F32.S32 R0, R2 ;  /* 0x0000000200007245 */ /* 0x020fc80000201400 */
[----:B------:R-:W-:Y:S01]  /*72a0*/  F2FP.F16.F32.PACK_AB R0, RZ, R0 ;  /* 0x00000000ff00723e */ /* 0x000fe200000000ff */
[----:B------:R-:W-:Y:S06]  /*72b0*/  BRA `(.L_x_3036) ;  /* 0x0000000c00a87947 */ /* 0x000fec0003800000 */
.L_x_3037:
[----:B------:R-:W5:Y:S01]  /*72c0*/  LDG.E.U16 R2, desc[UR36][R2.64] ;  /* 0x0000002402027981 */ /* 0x000f62000c1e1500 */
[----:B------:R-:W-:Y:S01]  /*72d0*/  PRMT R5, RZ, 0x7610, R5 ;  /* 0x00007610ff057816 */ /* 0x000fe20000000005 */
[----:B-----5:R-:W0:Y:S02]  /*72e0*/  I2F.S16 R0, R2 ;  /* 0x0000000200007306 */ /* 0x020e240000101400 */
[----:B0-----:R-:W-:Y:S01]  /*72f0*/  F2FP.F16.F32.PACK_AB R0, RZ, R0 ;  /* 0x00000000ff00723e */ /* 0x001fe200000000ff */
[----:B------:R-:W-:Y:S06]  /*7300*/  BRA `(.L_x_3036) ;  /* 0x0000000c00947947 */ /* 0x000fec0003800000 */
.L_x_3032:
[----:B------:R-:W-:-:S13]  /*7310*/  ISETP.GT.AND P0, PT, R4, 0x6, PT ;  /* 0x000000060400780c */ /* 0x000fda0003f04270 */
[----:B------:R-:W-:Y:S05]  /*7320*/  @P0 BRA `(.L_x_3039) ;  /* 0x0000000000340947 */ /* 0x000fea0003800000 */
[----:B------:R-:W-:-:S13]  /*7330*/  ISETP.NE.AND P0, PT, R4, 0x5, PT ;  /* 0x000000050400780c */ /* 0x000fda0003f05270 */
[----:B------:R-:W-:Y:S05]  /*7340*/  @!P0 BRA `(.L_x_3040) ;  /* 0x0000000000188947 */ /* 0x000fea0003800000 */
[----:B------:R-:W-:-:S13]  /*7350*/  ISETP.NE.AND P0, PT, R4, 0x6, PT ;  /* 0x000000060400780c */ /* 0x000fda0003f05270 */
[----:B------:R-:W-:Y:S05]  /*7360*/  @P0 BRA `(.L_x_3035) ;  /* 0x0000000c000c0947 */ /* 0x000fea0003800000 */
[----:B------:R-:W5:Y:S01]  /*7370*/  LDG.E R0, desc[UR36][R2.64] ;  /* 0x0000002402007981 */ /* 0x000f62000c1e1900 */
[----:B------:R-:W-:Y:S02]  /*7380*/  PRMT R5, RZ, 0x7610, R5 ;  /* 0x00007610ff057816 */ /* 0x000fe40000000005 */
[----:B-----5:R-:W-:Y:S01]  /*7390*/  F2FP.F16.F32.PACK_AB R0, RZ, R0 ;  /* 0x00000000ff00723e */ /* 0x020fe200000000ff */
[----:B------:R-:W-:Y:S06]  /*73a0*/  BRA `(.L_x_3036) ;  /* 0x0000000c006c7947 */ /* 0x000fec0003800000 */
.L_x_3040:
[----:B------:R-:W5:Y:S01]  /*73b0*/  LDG.E.U16 R0, desc[UR36][R2.64] ;  /* 0x0000002402007981 */ /* 0x000f62000c1e1500 */
[----:B------:R-:W-:Y:S01]  /*73c0*/  PRMT R5, RZ, 0x7610, R5 ;  /* 0x00007610ff057816 */ /* 0x000fe20000000005 */
[----:B-----5:R-:W-:-:S05]  /*73d0*/  HADD2.F32 R0, -RZ, R0.H0_H0 ;  /* 0x20000000ff007230 */ /* 0x020fca0000004100 */
[----:B------:R-:W-:Y:S01]  /*73e0*/  F2FP.F16.F32.PACK_AB R0, RZ, R0 ;  /* 0x00000000ff00723e */ /* 0x000fe200000000ff */
[----:B------:R-:W-:Y:S06]  /*73f0*/  BRA `(.L_x_3036) ;  /* 0x0000000c00587947 */ /* 0x000fec0003800000 */
.L_x_3039:
[----:B------:R-:W-:-:S13]  /*7400*/  ISETP.NE.AND P0, PT, R4, 0x7, PT ;  /* 0x000000070400780c */ /* 0x000fda0003f05270 */
[----:B------:R-:W-:Y:S05]  /*7410*/  @!P0 BRA `(.L_x_3041) ;  /* 0x0000000000308947 */ /* 0x000fea0003800000 */
[----:B------:R-:W-:-:S13]  /*7420*/  ISETP.NE.AND P0, PT, R4, 0x8, PT ;  /* 0x000000080400780c */ /* 0x000fda0003f05270 */
[----:B------:R-:W-:Y:S05]  /*7430*/  @!P0 BRA `(.L_x_3042) ;  /* 0x0000000000188947 */ /* 0x000fea0003800000 */
[----:B------:R-:W-:-:S13]  /*7440*/  ISETP.NE.AND P0, PT, R4, 0x9, PT ;  /* 0x000000090400780c */ /* 0x000fda0003f05270 */
[----:B------:R-:W-:Y:S05]  /*7450*/  @P0 BRA `(.L_x_3035) ;  /* 0x0000000800d00947 */ /* 0x000fea0003800000 */
[----:B------:R-:W5:Y:S02]  /*7460*/  LDG.E.64 R4, desc[UR36][R2.64] ;  /* 0x0000002402047981 */ /* 0x000f64000c1e1b00 */
[----:B-----5:R-:W-:-:S04]  /*7470*/  F2FP.F16.F32.PACK_AB R5, R4, R5 ;  /* 0x000000050405723e */ /* 0x020fc800000000ff */
[----:B------:R-:W-:Y:S01]  /*7480*/  PRMT R0, R5, 0x7632, R0 ;  /* 0x0000763205007816 */ /* 0x000fe20000000000 */
[----:B------:R-:W-:Y:S06]  /*7490*/  BRA `(.L_x_3036) ;  /* 0x0000000c00307947 */ /* 0x000fec0003800000 */
.L_x_3042:
[----:B------:R-:W5:Y:S02]  /*74a0*/  LDG.E R2, desc[UR36][R2.64] ;  /* 0x0000002402027981 */ /* 0x000f64000c1e1900 */
[C---:B-----5:R-:W-:Y:S02]  /*74b0*/  PRMT R0, R2.reuse, 0x7610, R0 ;  /* 0x0000761002007816 */ /* 0x060fe40000000000 */
[----:B------:R-:W-:Y:S01]  /*74c0*/  PRMT R5, R2, 0x7632, R5 ;  /* 0x0000763202057816 */ /* 0x000fe20000000005 */
[----:B------:R-:W-:Y:S06]  /*74d0*/  BRA `(.L_x_3036) ;  /* 0x0000000c00207947 */ /* 0x000fec0003800000 */
.L_x_3041:
[----:B------:R-:W5:Y:S01]  /*74e0*/  LDG.E.64 R2, desc[UR36][R2.64] ;  /* 0x0000002402027981 */ /* 0x000f62000c1e1b00 */
[----:B------:R-:W-:Y:S01]  /*74f0*/  UMOV UR4, 0xf0000000 ;  /* 0xf000000000047882 */ /* 0x000fe20000000000 */
[----:B------:R-:W-:Y:S01]  /*7500*/  UMOV UR5, 0x380fffff ;  /* 0x380fffff00057882 */ /* 0x000fe20000000000 */
[----:B------:R-:W-:Y:S01]  /*7510*/  PRMT R5, RZ, 0x7610, R5 ;  /* 0x00007610ff057816 */ /* 0x000fe20000000005 */
[----:B-----5:R-:W0:Y:S01]  /*7520*/  F2F.F32.F64 R0, R2 ;  /* 0x0000000200007310 */ /* 0x020e220000301000 */
[----:B------:R-:W-:-:S14]  /*7530*/  DSETP.GEU.AND P0, PT, |R2|, UR4, PT ;  /* 0x0000000402007e2a */ /* 0x000fdc000bf0e200 */
[----:B0-----:R-:W-:-:S05]  /*7540*/  @!P0 FMUL R0, R0, 1.175494350822287508e-38 ;  /* 0x0080000000008820 */ /* 0x001fca0000400000 */
[----:B------:R-:W-:Y:S01]  /*7550*/  F2FP.F16.F32.PACK_AB R0, RZ, R0 ;  /* 0x00000000ff00723e */ /* 0x000fe200000000ff */
[----:B------:R-:W-:Y:S06]  /*7560*/  BRA `(.L_x_3036) ;  /* 0x0000000800fc7947 */ /* 0x000fec0003800000 */
.L_x_3031:
        /* <DEDUP_REMOVED lines=8> */
[----:B------:R-:W5:Y:S01]  /*75f0*/  LDG.E.U8 R2, desc[UR36][R2.64] ;  /* 0x0000002402027981 */ /* 0x000f62000c1e1100 */
[----:B------:R-:W-:Y:S02]  /*7600*/  PRMT R5, RZ, 0x7610, R5 ;  /* 0x00007610ff057816 */ /* 0x000fe40000000005 */
[----:B-----5:R-:W-:-:S04]  /*7610*/  ISETP.NE.AND P0, PT, R2, RZ, PT ;  /* 0x000000ff0200720c */ /* 0x020fc80003f05270 */
[----:B------:R-:W-:-:S04]  /*7620*/  FSEL R0, RZ, 1, !P0 ;  /* 0x3f800000ff007808 */ /* 0x000fc80004000000 */
[----:B------:R-:W-:Y:S01]  /*7630*/  F2FP.F16.F32.PACK_AB R0, RZ, R0 ;  /* 0x00000000ff00723e */ /* 0x000fe200000000ff */
[----:B------:R-:W-:Y:S06]  /*7640*/  BRA `(.L_x_3036) ;  /* 0x0000000800c47947 */ /* 0x000fec0003800000 */
.L_x_3045:
[----:B------:R-:W5:Y:S01]  /*7650*/  LDG.E.128 R4, desc[UR36][R2.64] ;  /* 0x0000002402047981 */ /* 0x000f62000c1e1d00 */
[----:B------:R-:W-:Y:S01]  /*7660*/  UMOV UR4, 0xf0000000 ;  /* 0xf000000000047882 */ /* 0x000fe20000000000 */
[----:B------:R-:W-:Y:S01]  /*7670*/  UMOV UR5, 0x380fffff ;  /* 0x380fffff00057882 */ /* 0x000fe20000000000 */
[----:B-----5:R-:W0:Y:S01]  /*7680*/  F2F.F32.F64 R8, R6 ;  /* 0x0000000600087310 */ /* 0x020e220000301000 */
[----:B------:R-:W-:Y:S02]  /*7690*/  DSETP.GEU.AND P1, PT, |R6|, UR4, PT ;  /* 0x0000000406007e2a */ /* 0x000fe4000bf2e200 */
[----:B------:R-:W-:-:S05]  /*76a0*/  DSETP.GEU.AND P0, PT, |R4|, UR4, PT ;  /* 0x0000000404007e2a */ /* 0x000fca000bf0e200 */
[----:B------:R1:W5:Y:S07]  /*76b0*/  F2F.F32.F64 R0, R4 ;  /* 0x0000000400007310 */ /* 0x00036e0000301000 */
[----:B0-----:R-:W-:-:S05]  /*76c0*/  @!P1 FMUL R8, R8, 1.175494350822287508e-38 ;  /* 0x0080000008089820 */ /* 0x001fca0000400000 */
[----:B-1----:R-:W-:Y:S01]  /*76d0*/  F2FP.F16.F32.PACK_AB R5, RZ, R8 ;  /* 0x00000008ff05723e */ /* 0x002fe200000000ff */
[----:B-----5:R-:W-:-:S05]  /*76e0*/  @!P0 FMUL R0, R0, 1.175494350822287508e-38 ;  /* 0x0080000000008820 */ /* 0x020fca0000400000 */
[----:B------:R-:W-:Y:S01]  /*76f0*/  F2FP.F16.F32.PACK_AB R0, RZ, R0 ;  /* 0x00000000ff00723e */ /* 0x000fe200000000ff */
[----:B------:R-:W-:Y:S06]  /*7700*/  BRA `(.L_x_3036) ;  /* 0x0000000800947947 */ /* 0x000fec0003800000 */
.L_x_3044:
[----:B------:R-:W-:-:S13]  /*7710*/  ISETP.NE.AND P0, PT, R4, 0xf, PT ;  /* 0x0000000f0400780c */ /* 0x000fda0003f05270 */
[----:B------:R-:W-:Y:S05]  /*7720*/  @!P0 BRA `(.L_x_3046) ;  /* 0x0000000000a48947 */ /* 0x000fea0003800000 */
[----:B------:R-:W-:-:S13]  /*7730*/  ISETP.NE.AND P0, PT, R4, 0x17, PT ;  /* 0x000000170400780c */ /* 0x000fda0003f05270 */
[----:B------:R-:W-:Y:S05]  /*7740*/  @!P0 BRA `(.L_x_3047) ;  /* 0x0000000000608947 */ /* 0x000fea0003800000 */
[----:B------:R-:W-:-:S13]  /*7750*/  ISETP.NE.AND P0, PT, R4, 0x18, PT ;  /* 0x000000180400780c */ /* 0x000fda0003f05270 */
[----:B------:R-:W-:Y:S05]  /*7760*/  @P0 BRA `(.L_x_3035) ;  /* 0x00000008000c0947 */ /* 0x000fea0003800000 */
[----:B------:R-:W5:Y:S01]  /*7770*/  LDG.E.U8 R0, desc[UR36][R2.64] ;  /* 0x0000002402007981 */ /* 0x000f62000c1e1100 */
[----:B------:R-:W-:Y:S01]  /*7780*/  IMAD.MOV.U32 R8, RZ, RZ, -0x800000 ;  /* 0xff800000ff087424 */ /* 0x000fe200078e00ff */
[----:B-----5:R-:W-:-:S04]  /*7790*/  SHF.L.U32 R0, R0, 0x18, RZ ;  /* 0x0000001800007819 */ /* 0x020fc800000006ff */
[----:B------:R-:W-:-:S04]  /*77a0*/  LOP3.LUT R4, R0, 0x7f000000, RZ, 0xc0, !PT ;  /* 0x7f00000000047812 */ /* 0x000fc800078ec0ff */
[----:B------:R-:W0:Y:S01]  /*77b0*/  FLO.U32 R5, R4 ;  /* 0x0000000400057300 */ /* 0x000e2200000e0000 */
[C---:B------:R-:W-:Y:S01]  /*77c0*/  IADD3 R6, R4.reuse, 0x1000000, RZ ;  /* 0x0100000004067810 */ /* 0x040fe20007ffe0ff */
        /* <DEDUP_REMOVED lines=12> */
[----:B------:R-:W-:Y:S02]  /*7890*/  LOP3.LUT R0, R5, 0x80000000, R0, 0xf8, !PT ;  /* 0x8000000005007812 */ /* 0x000fe400078ef800 */
[----:B------:R-:W-:Y:S02]  /*78a0*/  PRMT R5, RZ, 0x7610, R5 ;  /* 0x00007610ff057816 */ /* 0x000fe40000000005 */
[----:B------:R-:W-:Y:S01]  /*78b0*/  F2FP.F16.F32.PACK_AB R0, RZ, R0 ;  /* 0x00000000ff00723e */ /* 0x000fe200000000ff */
[----:B------:R-:W-:Y:S06]  /*78c0*/  BRA `(.L_x_3036) ;  /* 0x0000000800247947 */ /* 0x000fec0003800000 */
.L_x_3047:
[----:B------:R-:W5:Y:S02]  /*78d0*/  LDG.E.U8 R2, desc[UR36][R2.64] ;  /* 0x0000002402027981 */ /* 0x000f64000c1e1100 */
[C---:B-----5:R-:W-:Y:S02]  /*78e0*/  IMAD.SHL.U32 R0, R2.reuse, 0x2000000, RZ ;  /* 0x0200000002007824 */ /* 0x060fe400078e00ff */
        /* <DEDUP_REMOVED lines=9> */
[--C-:B------:R-:W-:Y:S02]  /*7980*/  LOP3.LUT R0, R4, 0x80000000, R5.reuse, 0xf8, !PT ;  /* 0x8000000004007812 */ /* 0x100fe400078ef805 */
[----:B------:R-:W-:Y:S02]  /*7990*/  PRMT R5, RZ, 0x7610, R5 ;  /* 0x00007610ff057816 */ /* 0x000fe40000000005 */
[----:B------:R-:W-:Y:S01]  /*79a0*/  F2FP.F16.F32.PACK_AB R0, RZ, R0 ;  /* 0x00000000ff00723e */ /* 0x000fe200000000ff */
[----:B------:R-:W-:Y:S06]  /*79b0*/  BRA `(.L_x_3036) ;  /* 0x0000000400e87947 */ /* 0x000fec0003800000 */
.L_x_3046:
[----:B------:R-:W5:Y:S01]  /*79c0*/  LDG.E.U16 R0, desc[UR36][R2.64] ;  /* 0x0000002402007981 */ /* 0x000f62000c1e1500 */
[----:B------:R-:W-:Y:S02]  /*79d0*/  PRMT R5, RZ, 0x7610, R5 ;  /* 0x00007610ff057816 */ /* 0x000fe40000000005 */
[----:B-----5:R-:W-:-:S04]  /*79e0*/  SHF.L.U32 R0, R0, 0x10, RZ ;  /* 0x0000001000007819 */ /* 0x020fc800000006ff */
[----:B------:R-:W-:Y:S01]  /*79f0*/  F2FP.F16.F32.PACK_AB R0, RZ, R0 ;  /* 0x00000000ff00723e */ /* 0x000fe200000000ff */
[----:B------:R-:W-:Y:S06]  /*7a00*/  BRA `(.L_x_3036) ;  /* 0x0000000400d47947 */ /* 0x000fec0003800000 */
.L_x_3043:
        /* <DEDUP_REMOVED lines=8> */
[----:B------:R-:W5:Y:S01]  /*7a90*/  LDG.E.U16 R0, desc[UR36][R2.64] ;  /* 0x0000002402007981 */ /* 0x000f62000c1e1500 */
[----:B------:R-:W-:Y:S02]  /*7aa0*/  PRMT R5, RZ, 0x7610, R5 ;  /* 0x00007610ff057816 */ /* 0x000fe40000000005 */
[----:B-----5:R-:W-:-:S04]  /*7ab0*/  I2FP.F32.U32 R0, R0 ;  /* 0x0000000000007245 */ /* 0x020fc80000201000 */
[----:B------:R-:W-:Y:S01]  /*7ac0*/  F2FP.F16.F32.PACK_AB R0, RZ, R0 ;  /* 0x00000000ff00723e */ /* 0x000fe200000000ff */
[----:B------:R-:W-:Y:S06]  /*7ad0*/  BRA `(.L_x_3036) ;  /* 0x0000000400a07947 */ /* 0x000fec0003800000 */
.L_x_3050:
[----:B------:R-:W5:Y:S01]  /*7ae0*/  LDG.E.U8 R2, desc[UR36][R2.64] ;  /* 0x0000002402027981 */ /* 0x000f62000c1e1100 */
[----:B------:R-:W-:Y:S01]  /*7af0*/  BSSY B0, `(.L_x_3051) ;  /* 0x0000018000007945 */ /* 0x000fe20003800000 */
[----:B------:R-:W-:Y:S01]  /*7b00*/  IMAD.MOV.U32 R0, RZ, RZ, RZ ;  /* 0x000000ffff007224 */ /* 0x000fe200078e00ff */
[----:B-----5:R-:W-:-:S13]  /*7b10*/  ISETP.NE.AND P0, PT, R2, RZ, PT ;  /* 0x000000ff0200720c */ /* 0x020fda0003f05270 */
        /* <DEDUP_REMOVED lines=17> */
.L_x_3054:
[----:B------:R-:W-:Y:S05]  /*7c30*/  BSYNC B1 ;  /* 0x0000000000017941 */ /* 0x000fea0003800000 */
.L_x_3053:
[----:B------:R-:W-:Y:S01]  /*7c40*/  LEA R3, R0, 0x3b800000, 0x17 ;  /* 0x3b80000000037811 */ /* 0x000fe200078eb8ff */
[----:B------:R-:W-:-:S05]  /*7c50*/  IMAD.SHL.U32 R0, R2, 0x100000, RZ ;  /* 0x0010000002007824 */ /* 0x000fca00078e00ff */
[----:B------:R-:W-:-:S07]  /*7c60*/  LOP3.LUT R0, R3, R0, R4, 0xfe, !PT ;  /* 0x0000000003007212 */ /* 0x000fce00078efe04 */
.L_x_3052:
[----:B------:R-:W-:Y:S05]  /*7c70*/  BSYNC B0 ;  /* 0x0000000000007941 */ /* 0x000fea0003800000 */
.L_x_3051:
[----:B------:R-:W-:Y:S02]  /*7c80*/  F2FP.F16.F32.PACK_AB R0, RZ, R0 ;  /* 0x00000000ff00723e */ /* 0x000fe400000000ff */
[----:B------:R-:W-:Y:S01]  /*7c90*/  PRMT R5, RZ, 0x7610, R5 ;  /* 0x00007610ff057816 */ /* 0x000fe20000000005 */
[----:B------:R-:W-:Y:S06]  /*7ca0*/  BRA `(.L_x_3036) ;  /* 0x00000004002c7947 */ /* 0x000fec0003800000 */
.L_x_3049:
[----:B------:R-:W5:Y:S01]  /*7cb0*/  LDG.E.U8 R2, desc[UR36][R2.64] ;  /* 0x0000002402027981 */ /* 0x000f62000c1e1100 */
[----:B------:R-:W-:Y:S01]  /*7cc0*/  BSSY B0, `(.L_x_3055) ;  /* 0x0000018000007945 */ /* 0x000fe20003800000 */
[----:B------:R-:W-:Y:S02]  /*7cd0*/  MOV R0, RZ ;  /* 0x000000ff00007202 */ /* 0x000fe40000000f00 */
        /* <DEDUP_REMOVED lines=18> */
.L_x_3058:
[----:B------:R-:W-:Y:S05]  /*7e00*/  BSYNC B1 ;  /* 0x0000000000017941 */ /* 0x000fea0003800000 */
.L_x_3057:
[----:B------:R-:W-:Y:S01]  /*7e10*/  LEA R3, R0, 0x37800000, 0x17 ;  /* 0x3780000000037811 */ /* 0x000fe200078eb8ff */
[----:B------:R-:W-:-:S05]  /*7e20*/  IMAD.SHL.U32 R0, R2, 0x200000, RZ ;  /* 0x0020000002007824 */ /* 0x000fca00078e00ff */
[----:B------:R-:W-:-:S07]  /*7e30*/  LOP3.LUT R0, R3, R0, R4, 0xfe, !PT ;  /* 0x0000000003007212 */ /* 0x000fce00078efe04 */
.L_x_3056:
[----:B------:R-:W-:Y:S05]  /*7e40*/  BSYNC B0 ;  /* 0x0000000000007941 */ /* 0x000fea0003800000 */
.L_x_3055:
[----:B------:R-:W-:Y:S02]  /*7e50*/  F2FP.F16.F32.PACK_AB R0, RZ, R0 ;  /* 0x00000000ff00723e */ /* 0x000fe400000000ff */
[----:B------:R-:W-:Y:S01]  /*7e60*/  PRMT R5, RZ, 0x7610, R5 ;  /* 0x00007610ff057816 */ /* 0x000fe20000000005 */
[----:B------:R-:W-:Y:S06]  /*7e70*/  BRA `(.L_x_3036) ;  /* 0x0000000000b87947 */ /* 0x000fec0003800000 */
.L_x_3048:
[----:B------:R-:W-:-:S13]  /*7e80*/  ISETP.NE.AND P0, PT, R4, 0x1c, PT ;  /* 0x0000001c0400780c */ /* 0x000fda0003f05270 */
[----:B------:R-:W-:Y:S05]  /*7e90*/  @!P0 BRA `(.L_x_3059) ;  /* 0x0000000000a08947 */ /* 0x000fea0003800000 */
[----:B------:R-:W-:-:S13]  /*7ea0*/  ISETP.NE.AND P0, PT, R4, 0x1d, PT ;  /* 0x0000001d0400780c */ /* 0x000fda0003f05270 */
[----:B------:R-:W-:Y:S05]  /*7eb0*/  @!P0 BRA `(.L_x_3060) ;  /* 0x0000000000848947 */ /* 0x000fea0003800000 */
[----:B------:R-:W-:-:S13]  /*7ec0*/  ISETP.NE.AND P0, PT, R4, 0x2c, PT ;  /* 0x0000002c0400780c */ /* 0x000fda0003f05270 */
[----:B------:R-:W-:Y:S05]  /*7ed0*/  @P0 BRA `(.L_x_3035) ;  /* 0x0000000000300947 */ /* 0x000fea0003800000 */
[----:B------:R-:W5:Y:S01]  /*7ee0*/  LDG.E.U8 R2, desc[UR36][R2.64] ;  /* 0x0000002402027981 */ /* 0x000f62000c1e1100 */
[----:B------:R-:W-:Y:S01]  /*7ef0*/  BSSY B0, `(.L_x_3061) ;  /* 0x0000007000007945 */ /* 0x000fe20003800000 */
[----:B------:R-:W-:Y:S01]  /*7f00*/  IMAD.MOV.U32 R0, RZ, RZ, 0x400000 ;  /* 0x00400000ff007424 */ /* 0x000fe200078e00ff */
[----:B-----5:R-:W-:-:S13]  /*7f10*/  ISETP.NE.AND P0, PT, R2, RZ, PT ;  /* 0x000000ff0200720c */ /* 0x020fda0003f05270 */
[----:B------:R-:W-:Y:S05]  /*7f20*/  @!P0 BRA `(.L_x_3062) ;  /* 0x00000000000c8947 */ /* 0x000fea0003800000 */
[----:B------:R-:W-:-:S13]  /*7f30*/  ISETP.NE.AND P0, PT, R2, 0xff, PT ;  /* 0x000000ff0200780c */ /* 0x000fda0003f05270 */
[----:B------:R-:W-:Y:S01]  /*7f40*/  @!P0 MOV R0, 0x7f800001 ;  /* 0x7f80000100008802 */ /* 0x000fe20000000f00 */
[----:B------:R-:W-:-:S07]  /*7f50*/  @P0 IMAD.SHL.U32 R0, R2, 0x800000, RZ ;  /* 0x0080000002000824 */ /* 0x000fce00078e00ff */
.L_x_3062:
[----:B------:R-:W-:Y:S05]  /*7f60*/  BSYNC B0 ;  /* 0x0000000000007941 */ /* 0x000fea0003800000 */
.L_x_3061:
[----:B------:R-:W-:Y:S02]  /*7f70*/  PRMT R5, RZ, 0x7610, R5 ;  /* 0x00007610ff057816 */ /* 0x000fe40000000005 */
[----:B------:R-:W-:Y:S01]  /*7f80*/  F2FP.F16.F32.PACK_AB R0, RZ, R0 ;  /* 0x00000000ff00723e */ /* 0x000fe200000000ff */
[----:B------:R-:W-:Y:S06]  /*7f90*/  BRA `(.L_x_3036) ;  /* 0x0000000000707947 */ /* 0x000fec0003800000 */
.L_x_3035:
[----:B------:R-:W-:Y:S01]  /*7fa0*/  MOV R0, 0x0 ;  /* 0x0000000000007802 */ /* 0x000fe20000000f00 */
[----:B------:R-:W-:Y:S01]  /*7fb0*/  ULDC.64 UR4, c[0x4][0x158] ;  /* 0x0100560000047ab9 */ /* 0x000fe20000000a00 */
[----:B------:R-:W-:Y:S01]  /*7fc0*/  ULDC.64 UR6, c[0x4][0x28] ;  /* 0x01000a0000067ab9 */ /* 0x000fe20000000a00 */
[----:B------:R-:W-:Y:S01]  /*7fd0*/  IMAD.U32 R4, RZ, RZ, UR4 ;  /* 0x00000004ff047e24 */ /* 0x000fe2000f8e00ff */
[----:B------:R0:W1:Y:S01]  /*7fe0*/  LDC.64 R2, c[0x4][R0] ;  /* 0x0100000000027b82 */ /* 0x0000620000000a00 */
[----:B------:R-:W-:Y:S01]  /*7ff0*/  MOV R5, UR5 ;  /* 0x0000000500057c02 */ /* 0x000fe20008000f00 */
[----:B------:R-:W-:Y:S01]  /*8000*/  ULDC.64 UR4, c[0x4][0x160] ;  /* 0x0100580000047ab9 */ /* 0x000fe20000000a00 */
[----:B------:R-:W-:Y:S01]  /*8010*/  HFMA2.MMA R12, -RZ, RZ, 0, 5.9604644775390625e-08 ;  /* 0x00000001ff0c7435 */ /* 0x000fe200000001ff */
[----:B------:R-:W-:Y:S01]  /*8020*/  IMAD.U32 R6, RZ, RZ, UR4 ;  /* 0x00000004ff067e24 */ /* 0x000fe2000f8e00ff */
[----:B------:R-:W-:Y:S01]  /*8030*/  MOV R10, UR6 ;  /* 0x00000006000a7c02 */ /* 0x000fe20008000f00 */
[----:B------:R-:W-:-:S02]  /*8040*/  IMAD.U32 R7, RZ, RZ, UR5 ;  /* 0x00000005ff077e24 */ /* 0x000fc4000f8e00ff */
[----:B------:R-:W-:Y:S02]  /*8050*/  IMAD.U32 R11, RZ, RZ, UR7 ;  /* 0x00000007ff0b7e24 */ /* 0x000fe4000f8e00ff */
[----:B------:R-:W-:Y:S02]  /*8060*/  IMAD.MOV.U32 R8, RZ, RZ, 0x4e ;  /* 0x0000004eff087424 */ /* 0x000fe400078e00ff */
[----:B0-2-4-:R-:W-:-:S07]  /*8070*/  IMAD.MOV.U32 R13, RZ, RZ, RZ ;  /* 0x000000ffff0d7224 */ /* 0x015fce00078e00ff */
[----:B------:R-:W-:-:S07]  /*8080*/  LEPC R20, `(.L_x_3063) ;  /* 0x000000001014794e */ /* 0x000fce0000000000 */
[----:B-1-3--:R-:W-:Y:S05]  /*8090*/  CALL.ABS.NOINC R2 ;  /* 0x0000000002007343 */ /* 0x00afea0003c00000 */
.L_x_3063:
[----:B------:R-:W-:Y:S02]  /*80a0*/  PRMT R5, RZ, 0x7610, R5 ;  /* 0x00007610ff057816 */ /* 0x000fe40000000005 */
[----:B------:R-:W-:Y:S01]  /*80b0*/  PRMT R0, RZ, 0x7610, R0 ;  /* 0x00007610ff007816 */ /* 0x000fe20000000000 */
[----:B------:R-:W-:Y:S06]  /*80c0*/  BRA `(.L_x_3036) ;  /* 0x0000000000247947 */ /* 0x000fec0003800000 */
.L_x_3060:
[----:B------:R-:W5:Y:S01]  /*80d0*/  LDG.E.64 R2, desc[UR36][R2.64] ;  /* 0x0000002402027981 */ /* 0x000f62000c1e1b00 */
[----:B------:R-:W-:Y:S01]  /*80e0*/  PRMT R5, RZ, 0x7610, R5 ;  /* 0x00007610ff057816 */ /* 0x000fe20000000005 */
[----:B-----5:R-:W0:Y:S02]  /*80f0*/  I2F.U64 R0, R2 ;  /* 0x0000000200007312 */ /* 0x020e240000301000 */
[----:B0-----:R-:W-:Y:S01]  /*8100*/  F2FP.F16.F32.PACK_AB R0, RZ, R0 ;  /* 0x00000000ff00723e */ /* 0x001fe200000000ff */
[----:B------:R-:W-:Y:S06]  /*8110*/  BRA `(.L_x_3036) ;  /* 0x0000000000107947 */ /* 0x000fec0003800000 */
.L_x_3059:
[----:B------:R-:W5:Y:S01]  /*8120*/  LDG.E R2, desc[UR36][R2.64] ;  /* 0x0000002402027981 */ /* 0x000f62000c1e1900 */
[----:B------:R-:W-:Y:S02]  /*8130*/  PRMT R5, RZ, 0x7610, R5 ;  /* 0x00007610ff057816 */ /* 0x000fe40000000005 */
[----:B-----5:R-:W-:-:S04]  /*8140*/  I2FP.F32.U32 R0, R2 ;  /* 0x0000000200007245 */ /* 0x020fc80000201000 */
[----:B------:R-:W-:-:S07]  /*8150*/  F2FP.F16.F32.PACK_AB R0, RZ, R0 ;  /* 0x00000000ff00723e */ /* 0x000fce00000000ff */
.L_x_3036:
[----:B------:R-:W-:Y:S01]  /*8160*/  HADD2.F32 R4, -RZ, R0.H0_H0 ;  /* 0x20000000ff047230 */ /* 0x000fe20000004100 */
[----:B------:R-:W-:Y:S01]  /*8170*/  BSSY B0, `(.L_x_3064) ;  /* 0x0000281000007945 */ /* 0x000fe20003800000 */
[----:B------:R-:W-:-:S03]  /*8180*/  HADD2.F32 R5, -RZ, R5.H0_H0 ;  /* 0x20000005ff057230 */ /* 0x000fc60000004100 */
[C---:B------:R-:W-:Y:S01]  /*8190*/  FSETP.GTU.FTZ.AND P0, PT, |R4|.reuse, +INF , PT ;  /* 0x7f8000000400780b */ /* 0x040fe20003f1c200 */
[----:B------:R-:W-:Y:S01]  /*81a0*/  FADD.FTZ R6, |R4|, -RZ ;  /* 0x800000ff04067221 */ /* 0x000fe20000010200 */
[----:B------:R-:W-:-:S04]  /*81b0*/  FSETP.GTU.FTZ.AND P1, PT, |R5|, +INF , PT ;  /* 0x7f8000000500780b */ /* 0x000fc80003f3c200 */
[----:B------:R-:W-:-:S13]  /*81c0*/  PLOP3.LUT P0, PT, P0, P1, PT, 0xa8, 0x0 ;  /* 0x000000000000781c */ /* 0x000fda0000703570 */
[----:B------:R-:W-:Y:S05]  /*81d0*/  @P0 BRA `(.L_x_3065) ;  /* 0x0000002400ac0947 */ /* 0x000fea0003800000 */
[----:B------:R-:W-:Y:S01]  /*81e0*/  FSETP.GT.FTZ.AND P0, PT, R6, 8388608, PT ;  /* 0x4b0000000600780b */ /* 0x000fe20003f14000 */
[C---:B---3--:R-:W-:Y:S01]  /*81f0*/  FADD.FTZ R9, |R5|.reuse, -RZ ;  /* 0x800000ff05097221 */ /* 0x048fe20000010200 */
[----:B------:R-:W-:Y:S02]  /*8200*/  FSETP.GT.FTZ.AND P1, PT, |R5|, 8388608, PT ;  /* 0x4b0000000500780b */ /* 0x000fe40003f34200 */
[----:B--2-4-:R-:W-:Y:S02]  /*8210*/  SHF.R.U32.HI R13, RZ, 0x1f, R5 ;  /* 0x0000001fff0d7819 */ /* 0x014fe40000011605 */
        /* <DEDUP_REMOVED lines=32> */
[----:B------:R-:W-:-:S03]  /*8420*/  FSETP.NEU.FTZ.AND P1, PT, R2, +INF , PT ;  /* 0x7f8000000200780b */ /* 0x000fc60003f3d000 */
[----:B------:R-:W-:Y:S01]  /*8430*/  FFMA.FTZ R20, R20, R20, R7 ;  /* 0x0000001414147223 */ /* 0x000fe20000010007 */
[----:B------:R-:W0:Y:S01]  /*8440*/  MUFU.SQRT R12, R12 ;  /* 0x0000000c000c7308 */ /* 0x000e220000002000 */
[----:B------:R-:W-:-:S07]  /*8450*/  LOP3.LUT R7, R10, 0x800000, RZ, 0xfc, !PT ;  /* 0x008000000a077812 */ /* 0x000fce00078efcff */
        /* <DEDUP_REMOVED lines=30> */
[----:B------:R-:W-:Y:S01]  /*8640*/  MOV R15, 0x3e800000 ;  /* 0x3e800000000f7802 */ /* 0x000fe20000000f00 */
[----:B------:R-:W-:-:S04]  /*8650*/  IMAD.MOV.U32 R23, RZ, RZ, 0x3d39bf78 ;  /* 0x3d39bf78ff177424 */ /* 0x000fc800078e00ff */
[----:B------:R-:W0:Y:S02]  /*8660*/  MUFU.SQRT R8, R8 ;  /* 0x0000000800087308 */ /* 0x000e240000002000 */
[----:B0-----:R-:W-:-:S04]  /*8670*/  FADD.FTZ R21, R3, R8 ;  /* 0x0000000803157221 */ /* 0x001fc80000010000 */
[C---:B------:R-:W-:Y:S01]  /*8680*/  FADD.FTZ.RZ R10, R21.reuse, 1 ;  /* 0x3f800000150a7421 */ /* 0x040fe2000001c000 */
[----:B------:R-:W-:-:S03]  /*8690*/  ISETP.GE.U32.AND P0, PT, R21, 0x7f800000, PT ;  /* 0x7f8000001500780c */ /* 0x000fc60003f06070 */
[----:B------:R-:W-:-:S05]  /*86a0*/  VIADD R10, R10, 0xc0c00000 ;  /* 0xc0c000000a0a7836 */ /* 0x000fca0000000000 */
        /* <DEDUP_REMOVED lines=21> */
[----:B------:R-:W-:-:S05]  /*8800*/  @P0 MOV R10, 0x7f800000 ;  /* 0x7f800000000a0802 */ /* 0x000fca0000000f00 */
[----:B------:R-:W-:-:S05]  /*8810*/  @P0 FFMA.FTZ R8, R21, R10, +INF ;  /* 0x7f80000015080423 */ /* 0x000fca000001000a */
[----:B------:R-:W-:Y:S01]  /*8820*/  FSEL R8, R8, -RZ, P1 ;  /* 0x800000ff08087208 */ /* 0x000fe20000800000 */
[----:B------:R-:W-:Y:S06]  /*8830*/  BRA `(.L_x_3070) ;  /* 0x0000000000fc7947 */ /* 0x000fec0003800000 */
.L_x_3072:
        /* <DEDUP_REMOVED lines=10> */
.L_x_3074:
[----:B------:R-:W-:-:S04]  /*88e0*/  FADD.FTZ R8, -R0, R7 ;  /* 0x0000000700087221 */ /* 0x000fc80000010100 */
[----:B------:R-:W-:-:S07]  /*88f0*/  FMUL.FTZ R8, R8, 0.5 ;  /* 0x3f00000008087820 */ /* 0x000fce0000410000 */
.L_x_3075:
[----:B------:R-:W-:Y:S05]  /*8900*/  BSYNC B2 ;  /* 0x0000000000027941 */ /* 0x000fea0003800000 */
.L_x_3073:
        /* <DEDUP_REMOVED lines=11> */
.L_x_3077:
[----:B------:R-:W-:-:S04]  /*89c0*/  FADD.FTZ R10, R2, -R15 ;  /* 0x8000000f020a7221 */ /* 0x000fc80000010000 */
[----:B------:R-:W-:-:S07]  /*89d0*/  FMUL.FTZ R15, R10, 0.5 ;  /* 0x3f0000000a0f7820 */ /* 0x000fce0000410000 */
.L_x_3078:
[----:B------:R-:W-:Y:S05]  /*89e0*/  BSYNC B2 ;  /* 0x0000000000027941 */ /* 0x000fea0003800000 */
.L_x_3076:
[----:B------:R-:W-:Y:S01]  /*89f0*/  FADD.FTZ R15, R15, R8 ;  /* 0x000000080f0f7221 */ /* 0x000fe20000010000 */
[----:B------:R-:W-:Y:S01]  /*8a00*/  FADD.FTZ R8, R11, 1 ;  /* 0x3f8000000b087421 */ /* 0x000fe20000010000 */
[----:B------:R-:W-:-:S03]  /*8a10*/  IMAD.MOV.U32 R23, RZ, RZ, 0x3d39bf78 ;  /* 0x3d39bf78ff177424 */ /* 0x000fc600078e00ff */
[----:B------:R-:W-:-:S06]  /*8a20*/  FMUL.FTZ R8, R8, R15 ;  /* 0x0000000f08087220 */ /* 0x000fcc0000410000 */
[----:B------:R-:W0:Y:S02]  /*8a30*/  MUFU.SQRT R8, R8 ;  /* 0x0000000800087308 */ /* 0x000e240000002000 */
[----:B0-----:R-:W-:Y:S01]  /*8a40*/  FADD.FTZ R21, R15, R8 ;  /* 0x000000080f157221 */ /* 0x001fe20000010000 */
[----:B------:R-:W-:-:S03]  /*8a50*/  IMAD.MOV.U32 R15, RZ, RZ, 0x3e800000 ;  /* 0x3e800000ff0f7424 */ /* 0x000fc600078e00ff */
        /* <DEDUP_REMOVED lines=28> */
.L_x_3071:
[----:B------:R0:W1:Y:S02]  /*8c20*/  MUFU.SQRT R8, R9 ;  /* 0x0000000900087308 */ /* 0x0000640000002000 */
.L_x_3070:
[----:B------:R-:W-:Y:S05]  /*8c30*/  BSYNC B1 ;  /* 0x0000000000017941 */ /* 0x000fea0003800000 */
.L_x_3069:
        /* <DEDUP_REMOVED lines=24> */
.L_x_3085:
[----:B------:R-:W-:-:S04]  /*8dc0*/  FADD.FTZ R0, -R0, R7 ;  /* 0x0000000700007221 */ /* 0x000fc80000010100 */
[----:B------:R-:W-:-:S07]  /*8dd0*/  FMUL.FTZ R0, R0, 0.5 ;  /* 0x3f00000000007820 */ /* 0x000fce0000410000 */
.L_x_3086:
[----:B------:R-:W-:Y:S05]  /*8de0*/  BSYNC B2 ;  /* 0x0000000000027941 */ /* 0x000fea0003800000 */
.L_x_3084:
        /* <DEDUP_REMOVED lines=10> */
.L_x_3088:
[----:B------:R-:W-:-:S04]  /*8e90*/  FADD.FTZ R2, -R3, R2 ;  /* 0x0000000203027221 */ /* 0x000fc80000010100 */
[----:B------:R-:W-:-:S07]  /*8ea0*/  FMUL.FTZ R3, R2, 0.5 ;  /* 0x3f00000002037820 */ /* 0x000fce0000410000 */
.L_x_3089:
[----:B------:R-:W-:Y:S05]  /*8eb0*/  BSYNC B2 ;  /* 0x0000000000027941 */ /* 0x000fea0003800000 */
.L_x_3087:
[----:B------:R-:W-:Y:S01]  /*8ec0*/  FADD.FTZ R0, R3, R0 ;  /* 0x0000000003007221 */ /* 0x000fe20000010000 */
[----:B------:R-:W-:Y:S01]  /*8ed0*/  FADD.FTZ R11, R6, R11 ;  /* 0x0000000b060b7221 */ /* 0x000fe20000010000 */
[----:B------:R-:W-:-:S03]  /*8ee0*/  PLOP3.LUT P0, PT, PT, PT, PT, 0x80, 0x0 ;  /* 0x000000000000781c */ /* 0x000fc60003f0f070 */
[----:B------:R-:W-:-:S06]  /*8ef0*/  FMUL.FTZ R11, R11, R0 ;  /* 0x000000000b0b7220 */ /* 0x000fcc0000410000 */
[----:B------:R-:W2:Y:S01]  /*8f00*/  MUFU.SQRT R11, R11 ;  /* 0x0000000b000b7308 */ /* 0x000ea20000002000 */
[----:B------:R-:W-:Y:S05]  /*8f10*/  BRA `(.L_x_3081) ;  /* 0x0000000000687947 */ /* 0x000fea0003800000 */
.L_x_3083:
        /* <DEDUP_REMOVED lines=15> */
.L_x_3082:
[----:B------:R-:W-:Y:S01]  /*9010*/  FADD.FTZ R0, R11, 1 ;  /* 0x3f8000000b007421 */ /* 0x000fe20000010000 */
[----:B0-----:R-:W-:Y:S01]  /*9020*/  MUFU.SQRT R9, R9 ;  /* 0x0000000900097308 */ /* 0x001fe20000002000 */
[----:B------:R-:W-:Y:S01]  /*9030*/  HFMA2.MMA R6, -RZ, RZ, 1.875, 0 ;  /* 0x3f800000ff067435 */ /* 0x000fe200000001ff */
[----:B------:R-:W-:Y:S01]  /*9040*/  PLOP3.LUT P0, PT, PT, PT, PT, 0x80, 0x0 ;  /* 0x000000000000781c */ /* 0x000fe20003f0f070 */
[----:B------:R-:W-:-:S06]  /*9050*/  FMUL.FTZ R0, R0, 0.5 ;  /* 0x3f00000000007820 */ /* 0x000fcc0000410000 */
[----:B------:R-:W0:Y:S02]  /*9060*/  MUFU.SQRT R0, R0 ;  /* 0x0000000000007308 */ /* 0x000e240000002000 */
[----:B0-----:R-:W-:Y:S01]  /*9070*/  FMUL.FTZ R11, R9, R0 ;  /* 0x00000000090b7220 */ /* 0x001fe20000410000 */
[----:B------:R-:W-:Y:S06]  /*9080*/  BRA `(.L_x_3081) ;  /* 0x00000000000c7947 */ /* 0x000fec0003800000 */
.L_x_3080:
[----:B------:R-:W-:Y:S01]  /*9090*/  PLOP3.LUT P0, PT, PT, PT, PT, 0x80, 0x0 ;  /* 0x000000000000781c */ /* 0x000fe20003f0f070 */
[----:B------:R-:W-:Y:S01]  /*90a0*/  FMUL.FTZ R11, R11, 16777216 ;  /* 0x4b8000000b0b7820 */ /* 0x000fe20000410000 */
[----:B------:R-:W-:-:S11]  /*90b0*/  FMUL.FTZ R6, R6, 16777216 ;  /* 0x4b80000006067820 */ /* 0x000fd60000410000 */
.L_x_3081:
[----:B------:R-:W-:Y:S05]  /*90c0*/  BSYNC B1 ;  /* 0x0000000000017941 */ /* 0x000fea0003800000 */
.L_x_3079:
[----:B------:R-:W-:Y:S04]  /*90d0*/  BSSY B3, `(.L_x_3090) ;  /* 0x00000a9000037945 */ /* 0x000fe80003800000 */
[----:B------:R-:W-:Y:S05]  /*90e0*/  @P0 BRA `(.L_x_3091) ;  /* 0x0000000000ec0947 */ /* 0x000fea0003800000 */
[----:B------:R-:W-:-:S13]  /*90f0*/  ISETP.GT.AND P0, PT, R4, -0x1, PT ;  /* 0xffffffff0400780c */ /* 0x000fda0003f04270 */
[----:B------:R-:W-:Y:S05]  /*9100*/  @P0 BRA `(.L_x_3092) ;  /* 0x0000000000740947 */ /* 0x000fea0003800000 */
[----:B------:R-:W-:Y:S01]  /*9110*/  FADD.FTZ R0, -R10, -RZ ;  /* 0x800000ff0a007221 */ /* 0x000fe20000010100 */
[----:B------:R-:W-:-:S03]  /*9120*/  IMAD.MOV.U32 R2, RZ, RZ, 0x3f000000 ;  /* 0x3f000000ff027424 */ /* 0x000fc600078e00ff */
        /* <DEDUP_REMOVED lines=11> */
[----:B------:R-:W-:Y:S01]  /*91e0*/  HFMA2.MMA R5, -RZ, RZ, 1.9599609375, 20144 ;  /* 0x3fd774ebff057435 */ /* 0x000fe200000001ff */
        /* <DEDUP_REMOVED lines=15> */
.L_x_3092:
[----:B------:R-:W-:Y:S02]  /*92e0*/  IMAD.MOV.U32 R0, RZ, RZ, 0x3f000000 ;  /* 0x3f000000ff007424 */ /* 0x000fe400078e00ff */
        /* <DEDUP_REMOVED lines=25> */
[----:B------:R-:W-:Y:S01]  /*9480*/  @P0 FADD.FTZ R3, R3, R3 ;  /* 0x0000000303030221 */ /* 0x000fe20000010000 */
[----:B------:R-:W-:Y:S06]  /*9490*/  BRA `(.L_x_3093) ;  /* 0x0000000400b07947 */ /* 0x000fec0003800000 */
.L_x_3091:
        /* <DEDUP_REMOVED lines=17> */
[----:B------:R-:W-:Y:S01]  /*95b0*/  IMAD.MOV.U32 R15, RZ, RZ, R7 ;  /* 0x000000ffff0f7224 */ /* 0x000fe200078e0007 */
[----:B------:R-:W-:-:S07]  /*95c0*/  MOV R2, 0x95e0 ;  /* 0x000095e000027802 */ /* 0x000fce0000000f00 */
[----:B01----:R-:W-:Y:S05]  /*95d0*/  CALL.REL.NOINC `($__internal_0_$__cuda_sm3x_div_rn_ftz_f32_slowpath) ;  /* 0x000000dc00087944 */ /* 0x003fea0003c00000 */
[----:B------:R-:W-:-:S07]  /*95e0*/  IMAD.MOV.U32 R2, RZ, RZ, R0 ;  /* 0x000000ffff027224 */ /* 0x000fce00078e0000 */
.L_x_3096:
[----:B------:R-:W-:Y:S05]  /*95f0*/  BSYNC B4 ;  /* 0x0000000000047941 */ /* 0x000fea0003800000 */
.L_x_3095:
        /* <DEDUP_REMOVED lines=15> */
[----:B------:R-:W-:-:S04]  /*96f0*/  IMAD.MOV.U32 R3, RZ, RZ, 0x3fd774eb ;  /* 0x3fd774ebff037424 */ /* 0x000fc800078e00ff */
[----:B------:R-:W-:Y:S01]  /*9700*/  FFMA.FTZ R2, R3, 1.8663789033889770508, -R2 ;  /* 0x3feee58103027823 */ /* 0x000fe20000010802 */
[----:B------:R-:W-:Y:S06]  /*9710*/  BRA `(.L_x_3099) ;  /* 0x0000000000107947 */ /* 0x000fec0003800000 */
.L_x_3098:
[----:B------:R-:W-:Y:S01]  /*9720*/  ISETP.GE.AND P0, PT, R6, RZ, PT ;  /* 0x000000ff0600720c */ /* 0x000fe20003f06270 */
[----:B------:R-:W-:-:S12]  /*9730*/  IMAD.MOV.U32 R3, RZ, RZ, 0x3fd774eb ;  /* 0x3fd774ebff037424 */ /* 0x000fd800078e00ff */
[----:B------:R-:W-:-:S04]  /*9740*/  @P0 FFMA.FTZ R2, R3, 0.93318945169448852539, -R2 ;  /* 0x3f6ee58103020823 */ /* 0x000fc80000010802 */
[----:B------:R-:W-:-:S07]  /*9750*/  @!P0 FFMA.FTZ R2, R3, 0.93318945169448852539, R2 ;  /* 0x3f6ee58103028823 */ /* 0x000fce0000010002 */
.L_x_3099:
[----:B------:R-:W-:Y:S05]  /*9760*/  BSYNC B1 ;  /* 0x0000000000017941 */ /* 0x000fea0003800000 */
.L_x_3097:
[C---:B------:R-:W-:Y:S01]  /*9770*/  FSETP.NEU.FTZ.AND P0, PT, |R6|.reuse, |R11|, PT ;  /* 0x4000000b0600720b */ /* 0x040fe20003f1d200 */
[C---:B------:R-:W-:Y:S01]  /*9780*/  FADD.FTZ R3, |R6|.reuse, |R11| ;  /* 0x4000000b06037221 */ /* 0x040fe20000010200 */
[----:B------:R-:W-:Y:S02]  /*9790*/  FSETP.NEU.FTZ.AND P1, PT, R7, RZ, PT ;  /* 0x000000ff0700720b */ /* 0x000fe40003f3d000 */
[----:B------:R-:W-:Y:S02]  /*97a0*/  ISETP.GE.AND P2, PT, R6, RZ, PT ;  /* 0x000000ff0600720c */ /* 0x000fe40003f46270 */
[----:B------:R-:W-:-:S07]  /*97b0*/  MOV R0, 0x4016cbe4 ;  /* 0x4016cbe400007802 */ /* 0x000fce0000000f00 */
[----:B------:R-:W-:Y:S02]  /*97c0*/  @!P0 FSEL R2, R0, 0.78539818525314331055, !P2 ;  /* 0x3f490fdb00028808 */ /* 0x000fe40005000000 */
[----:B------:R-:W-:Y:S02]  /*97d0*/  @!P1 FSEL R2, RZ, 3.1415927410125732422, P2 ;  /* 0x40490fdbff029808 */ /* 0x000fe40001000000 */
[----:B------:R-:W-:Y:S02]  /*97e0*/  FSETP.GTU.FTZ.AND P0, PT, |R3|, +INF , PT ;  /* 0x7f8000000300780b */ /* 0x000fe40003f1c200 */
[----:B------:R-:W-:-:S04]  /*97f0*/  LOP3.LUT R2, R2, 0x80000000, R11, 0xb8, !PT ;  /* 0x8000000002027812 */ /* 0x000fc800078eb80b */
[----:B------:R-:W-:Y:S01]  /*9800*/  FSEL R3, R3, R2, P0 ;  /* 0x0000000203037208 */ /* 0x000fe20000000000 */
[----:B------:R-:W-:Y:S06]  /*9810*/  BRA `(.L_x_3093) ;  /* 0x0000000000d07947 */ /* 0x000fec0003800000 */
.L_x_3094:
        /* <DEDUP_REMOVED lines=18> */
.L_x_3101:
[----:B------:R-:W-:Y:S05]  /*9940*/  BSYNC B4 ;  /* 0x0000000000047941 */ /* 0x000fea0003800000 */
.L_x_3100:
        /* <DEDUP_REMOVED lines=18> */
.L_x_3103:
[----:B------:R-:W-:Y:S01]  /*9a70*/  ISETP.GE.AND P0, PT, R6, RZ, PT ;  /* 0x000000ff0600720c */ /* 0x000fe20003f06270 */
[----:B------:R-:W-:-:S12]  /*9a80*/  IMAD.MOV.U32 R3, RZ, RZ, 0x3fd774eb ;  /* 0x3fd774ebff037424 */ /* 0x000fd800078e00ff */
[----:B------:R-:W-:-:S04]  /*9a90*/  @P0 FFMA.FTZ R2, R3, 0.93318945169448852539, -R2 ;  /* 0x3f6ee58103020823 */ /* 0x000fc80000010802 */
[----:B------:R-:W-:-:S07]  /*9aa0*/  @!P0 FFMA.FTZ R2, R3, 0.93318945169448852539, R2 ;  /* 0x3f6ee58103028823 */ /* 0x000fce0000010002 */
.L_x_3104:
[----:B------:R-:W-:Y:S05]  /*9ab0*/  BSYNC B1 ;  /* 0x0000000000017941 */ /* 0x000fea0003800000 */
.L_x_3102:
[C---:B------:R-:W-:Y:S01]  /*9ac0*/  FSETP.NEU.FTZ.AND P0, PT, |R6|.reuse, |R11|, PT ;  /* 0x4000000b0600720b */ /* 0x040fe20003f1d200 */
[----:B------:R-:W-:Y:S01]  /*9ad0*/  FADD.FTZ R3, |R11|, |R6| ;  /* 0x400000060b037221 */ /* 0x000fe20000010200 */
[----:B------:R-:W-:Y:S02]  /*9ae0*/  FSETP.NEU.FTZ.AND P1, PT, R5, RZ, PT ;  /* 0x000000ff0500720b */ /* 0x000fe40003f3d000 */
[----:B------:R-:W-:Y:S02]  /*9af0*/  ISETP.GE.AND P2, PT, R6, RZ, PT ;  /* 0x000000ff0600720c */ /* 0x000fe40003f46270 */
[----:B------:R-:W-:-:S07]  /*9b00*/  MOV R0, 0x4016cbe4 ;  /* 0x4016cbe400007802 */ /* 0x000fce0000000f00 */
[----:B------:R-:W-:Y:S02]  /*9b10*/  @!P0 FSEL R2, R0, 0.78539818525314331055, !P2 ;  /* 0x3f490fdb00028808 */ /* 0x000fe40005000000 */
[----:B------:R-:W-:Y:S02]  /*9b20*/  @!P1 FSEL R2, RZ, 3.1415927410125732422, P2 ;  /* 0x40490fdbff029808 */ /* 0x000fe40001000000 */
[----:B------:R-:W-:Y:S02]  /*9b30*/  FSETP.GTU.FTZ.AND P0, PT, |R3|, +INF , PT ;  /* 0x7f8000000300780b */ /* 0x000fe40003f1c200 */
[----:B------:R-:W-:-:S04]  /*9b40*/  LOP3.LUT R2, R2, 0x80000000, R11, 0xb8, !PT ;  /* 0x8000000002027812 */ /* 0x000fc800078eb80b */
[----:B------:R-:W-:-:S07]  /*9b50*/  FSEL R3, R3, R2, P0 ;  /* 0x0000000203037208 */ /* 0x000fce0000000000 */
.L_x_3093:
[----:B------:R-:W-:Y:S05]  /*9b60*/  BSYNC B3 ;  /* 0x0000000000037941 */ /* 0x000fea0003800000 */
.L_x_3090:
[----:B------:R-:W-:-:S13]  /*9b70*/  ISETP.NE.AND P0, PT, R13, RZ, PT ;  /* 0x000000ff0d00720c */ /* 0x000fda0003f05270 */
[----:B-1----:R-:W-:Y:S01]  /*9b80*/  @!P0 FADD.FTZ R8, -R8, -RZ ;  /* 0x800000ff08088221 */ /* 0x002fe20000010100 */
[----:B------:R-:W-:Y:S06]  /*9b90*/  BRA `(.L_x_3105) ;  /* 0x0000000c00787947 */ /* 0x000fec0003800000 */
.L_x_3068:
[----:B------:R-:W-:Y:S01]  /*9ba0*/  FADD.FTZ R3, -R4, 6.1232342629258392722e-17 ;  /* 0x248d313204037421 */ /* 0x000fe20000010100 */
[----:B------:R-:W-:-:S03]  /*9bb0*/  FADD.FTZ R8, -R5, -RZ ;  /* 0x800000ff05087221 */ /* 0x000fc60000010100 */
[----:B------:R-:W-:Y:S01]  /*9bc0*/  FADD.FTZ R3, R3, 1.5707963705062866211 ;  /* 0x3fc90fdb03037421 */ /* 0x000fe20000010000 */
[----:B------:R-:W-:Y:S06]  /*9bd0*/  BRA `(.L_x_3105) ;  /* 0x0000000c00687947 */ /* 0x000fec0003800000 */
.L_x_3067:
[----:B------:R-:W-:Y:S01]  /*9be0*/  FADD.FTZ R8, -R5, -RZ ;  /* 0x800000ff05087221 */ /* 0x000fe20000010100 */
[----:B------:R-:W-:Y:S01]  /*9bf0*/  IMAD.MOV.U32 R3, RZ, RZ, RZ ;  /* 0x000000ffff037224 */ /* 0x000fe200078e00ff */
[----:B------:R-:W-:Y:S06]  /*9c00*/  BRA `(.L_x_3105) ;  /* 0x0000000c005c7947 */ /* 0x000fec0003800000 */
.L_x_3066:
        /* <DEDUP_REMOVED lines=24> */
[----:B------:R-:W-:-:S07]  /*9d90*/  MOV R3, R0 ;  /* 0x0000000000037202 */ /* 0x000fce0000000f00 */
.L_x_3110:
[----:B------:R-:W-:Y:S05]  /*9da0*/  BSYNC B4 ;  /* 0x0000000000047941 */ /* 0x000fea0003800000 */
.L_x_3109:
        /* <DEDUP_REMOVED lines=18> */
.L_x_3112:
[----:B------:R-:W-:Y:S01]  /*9ed0*/  ISETP.GE.AND P0, PT, R4, RZ, PT ;  /* 0x000000ff0400720c */ /* 0x000fe20003f06270 */
[----:B------:R-:W-:-:S12]  /*9ee0*/  HFMA2.MMA R3, -RZ, RZ, 1.9599609375, 20144 ;  /* 0x3fd774ebff037435 */ /* 0x000fd800000001ff */
[----:B------:R-:W-:-:S04]  /*9ef0*/  @P0 FFMA.FTZ R0, R3, 0.93318945169448852539, -R0 ;  /* 0x3f6ee58103000823 */ /* 0x000fc80000010800 */
[----:B------:R-:W-:-:S07]  /*9f00*/  @!P0 FFMA.FTZ R0, R3, 0.93318945169448852539, R0 ;  /* 0x3f6ee58103008823 */ /* 0x000fce0000010000 */
.L_x_3113:
[----:B------:R-:W-:Y:S05]  /*9f10*/  BSYNC B1 ;  /* 0x0000000000017941 */ /* 0x000fea0003800000 */
.L_x_3111:
[----:B------:R-:W-:Y:S01]  /*9f20*/  FSETP.NEU.FTZ.AND P0, PT, R6, |R5|, PT ;  /* 0x400000050600720b */ /* 0x000fe20003f1d000 */
[----:B------:R-:W0:Y:S01]  /*9f30*/  MUFU.LG2 R9, R10 ;  /* 0x0000000a00097308 */ /* 0x000e220000000c00 */
[----:B------:R-:W-:Y:S01]  /*9f40*/  FSETP.NEU.FTZ.AND P1, PT, R7, RZ, PT ;  /* 0x000000ff0700720b */ /* 0x000fe20003f3d000 */
[----:B------:R-:W-:Y:S01]  /*9f50*/  IMAD.MOV.U32 R2, RZ, RZ, 0x4016cbe4 ;  /* 0x4016cbe4ff027424 */ /* 0x000fe200078e00ff */
[----:B------:R-:W-:-:S09]  /*9f60*/  ISETP.GE.AND P2, PT, R4, RZ, PT ;  /* 0x000000ff0400720c */ /* 0x000fd20003f46270 */
        /* <DEDUP_REMOVED lines=8> */
.L_x_3108:
        /* <DEDUP_REMOVED lines=12> */
[----:B------:R-:W-:-:S07]  /*a0b0*/  MOV R2, R0 ;  /* 0x0000000000027202 */ /* 0x000fce0000000f00 */
.L_x_3116:
[----:B------:R-:W-:Y:S05]  /*a0c0*/  BSYNC B4 ;  /* 0x0000000000047941 */ /* 0x000fea0003800000 */
.L_x_3115:
        /* <DEDUP_REMOVED lines=18> */
.L_x_3118:
[----:B------:R-:W-:Y:S01]  /*a1f0*/  ISETP.GE.AND P0, PT, R4, RZ, PT ;  /* 0x000000ff0400720c */ /* 0x000fe20003f06270 */
[----:B------:R-:W-:-:S12]  /*a200*/  HFMA2.MMA R3, -RZ, RZ, 1.9599609375, 20144 ;  /* 0x3fd774ebff037435 */ /* 0x000fd800000001ff */
[----:B------:R-:W-:-:S04]  /*a210*/  @P0 FFMA.FTZ R2, R3, 0.93318945169448852539, -R2 ;  /* 0x3f6ee58103020823 */ /* 0x000fc80000010802 */
[----:B------:R-:W-:-:S07]  /*a220*/  @!P0 FFMA.FTZ R2, R3, 0.93318945169448852539, R2 ;  /* 0x3f6ee58103028823 */ /* 0x000fce0000010002 */
.L_x_3119:
[----:B------:R-:W-:Y:S05]  /*a230*/  BSYNC B1 ;  /* 0x0000000000017941 */ /* 0x000fea0003800000 */
.L_x_3117:
        /* <DEDUP_REMOVED lines=14> */
[----:B------:R-:W-:Y:S01]  /*a320*/  FSETP.NEU.FTZ.AND P0, PT, R9, +INF , PT ;  /* 0x7f8000000900780b */ /* 0x000fe20003f1d000 */
[----:B------:R-:W-:-:S03]  /*a330*/  IMAD.MOV.U32 R3, RZ, RZ, 0x4016cbe4 ;  /* 0x4016cbe4ff037424 */ /* 0x000fc600078e00ff */
        /* <DEDUP_REMOVED lines=11> */
.L_x_3107:
        /* <DEDUP_REMOVED lines=30> */
[----:B------:R-:W-:Y:S02]  /*a5d0*/  MOV R15, R7 ;  /* 0x00000007000f7202 */ /* 0x000fe40000000f00 */
[----:B------:R-:W-:-:S07]  /*a5e0*/  MOV R2, 0xa600 ;  /* 0x0000a60000027802 */ /* 0x000fce0000000f00 */
[----:B------:R-:W-:Y:S05]  /*a5f0*/  CALL.REL.NOINC `($__internal_0_$__cuda_sm3x_div_rn_ftz_f32_slowpath) ;  /* 0x000000cc00007944 */ /* 0x000fea0003c00000 */
[----:B------:R-:W-:-:S07]  /*a600*/  IMAD.MOV.U32 R2, RZ, RZ, R0 ;  /* 0x000000ffff027224 */ /* 0x000fce00078e0000 */
.L_x_3121:
[----:B------:R-:W-:Y:S05]  /*a610*/  BSYNC B4 ;  /* 0x0000000000047941 */ /* 0x000fea0003800000 */
.L_x_3120:
        /* <DEDUP_REMOVED lines=15> */
[----:B------:R-:W-:-:S10]  /*a710*/  HFMA2.MMA R3, -RZ, RZ, 1.9599609375, 20144 ;  /* 0x3fd774ebff037435 */ /* 0x000fd400000001ff */
[----:B------:R-:W-:Y:S01]  /*a720*/  FFMA.FTZ R2, R3, 1.8663789033889770508, -R2 ;  /* 0x3feee58103027823 */ /* 0x000fe20000010802 */
[----:B------:R-:W-:Y:S06]  /*a730*/  BRA `(.L_x_3124) ;  /* 0x0000000000107947 */ /* 0x000fec0003800000 */
.L_x_3123:
[----:B------:R-:W-:Y:S01]  /*a740*/  ISETP.GE.AND P0, PT, R4, RZ, PT ;  /* 0x000000ff0400720c */ /* 0x000fe20003f06270 */
[----:B------:R-:W-:-:S12]  /*a750*/  IMAD.MOV.U32 R3, RZ, RZ, 0x3fd774eb ;  /* 0x3fd774ebff037424 */ /* 0x000fd800078e00ff */
[----:B------:R-:W-:-:S04]  /*a760*/  @P0 FFMA.FTZ R2, R3, 0.93318945169448852539, -R2 ;  /* 0x3f6ee58103020823 */ /* 0x000fc80000010802 */
[----:B------:R-:W-:-:S07]  /*a770*/  @!P0 FFMA.FTZ R2, R3, 0.93318945169448852539, R2 ;  /* 0x3f6ee58103028823 */ /* 0x000fce0000010002 */
.L_x_3124:
[----:B------:R-:W-:Y:S05]  /*a780*/  BSYNC B1 ;  /* 0x0000000000017941 */ /* 0x000fea0003800000 */
.L_x_3122:
        /* <DEDUP_REMOVED lines=10> */
.L_x_3114:
[----:B------:R-:W-:Y:S05]  /*a830*/  BSYNC B3 ;  /* 0x0000000000037941 */ /* 0x000fea0003800000 */
.L_x_3106:
[----:B------:R-:W-:Y:S01]  /*a840*/  ISETP.NE.AND P0, PT, R13, RZ, PT ;  /* 0x000000ff0d00720c */ /* 0x000fe20003f05270 */
[----:B------:R-:W-:Y:S01]  /*a850*/  FADD.FTZ R8, R9, 0.69314718246459960938 ;  /* 0x3f31721809087421 */ /* 0x000fe20000010000 */
[----:B------:R-:W-:-:S11]  /*a860*/  FADD.FTZ R3, |R2|, -RZ ;  /* 0x800000ff02037221 */ /* 0x000fd60000010200 */
[----:B------:R-:W-:Y:S01]  /*a870*/  @!P0 FADD.FTZ R8, -R8, -RZ ;  /* 0x800000ff08088221 */ /* 0x000fe20000010100 */
[----:B------:R-:W-:Y:S06]  /*a880*/  BRA `(.L_x_3105) ;  /* 0x00000000003c7947 */ /* 0x000fec0003800000 */
.L_x_3065:
[----:B------:R-:W-:-:S13]  /*a890*/  FSETP.NEU.FTZ.AND P0, PT, R6, +INF , PT ;  /* 0x7f8000000600780b */ /* 0x000fda0003f1d000 */
[----:B------:R-:W-:Y:S01]  /*a8a0*/  @!P0 FADD.FTZ R3, R5, R5 ;  /* 0x0000000505038221 */ /* 0x000fe20000010000 */
[----:B------:R-:W-:Y:S01]  /*a8b0*/  @!P0 MOV R8, 0xff800000 ;  /* 0xff80000000088802 */ /* 0x000fe20000000f00 */
        /* <DEDUP_REMOVED lines=8> */
[----:B------:R-:W-:-:S04]  /*a940*/  @P0 FADD.FTZ R8, R4, R3 ;  /* 0x0000000304080221 */ /* 0x000fc80000010000 */
[----:B------:R-:W-:Y:S02]  /*a950*/  @P0 IMAD.MOV.U32 R3, RZ, RZ, R8 ;  /* 0x000000ffff030224 */ /* 0x000fe400078e0008 */
[----:B------:R-:W-:Y:S01]  /*a960*/  @!P0 FADD.FTZ R8, R5, R5 ;  /* 0x0000000505088221 */ /* 0x000fe20000010000 */
[----:B------:R-:W-:-:S07]  /*a970*/  @!P0 IMAD.MOV.U32 R3, RZ, RZ, 0x3fc90fdb ;  /* 0x3fc90fdbff038424 */ /* 0x000fce00078e00ff */
.L_x_3105:
[----:B------:R-:W-:Y:S05]  /*a980*/  BSYNC B0 ;  /* 0x0000000000007941 */ /* 0x000fea0003800000 */
.L_x_3064:
        /* <DEDUP_REMOVED lines=17> */
.L_x_3128:
[----:B------:R-:W-:-:S06]  /*aaa0*/  HADD2.F32 R3, -RZ, R3.H0_H0 ;  /* 0x20000003ff037230 */ /* 0x000fcc0000004100 */
[----:B------:R-:W1:Y:S02]  /*aab0*/  F2I.S64.TRUNC R2, R3 ;  /* 0x0000000300027311 */ /* 0x000e64000020d900 */
[----:B-1----:R1:W-:Y:S01]  /*aac0*/  STG.E.U8 desc[UR36][R16.64], R2 ;  /* 0x0000000210007986 */ /* 0x0023e2000c101124 */
[----:B------:R-:W-:Y:S05]  /*aad0*/  BRA `(.L_x_3130) ;  /* 0x0000000c00907947 */ /* 0x000fea0003800000 */
.L_x_3127:
        /* <DEDUP_REMOVED lines=10> */
.L_x_3132:
[----:B------:R-:W-:-:S06]  /*ab80*/  HADD2.F32 R3, -RZ, R3.H0_H0 ;  /* 0x20000003ff037230 */ /* 0x000fcc0000004100 */
[----:B------:R-:W1:Y:S02]  /*ab90*/  F2I.FTZ.TRUNC.NTZ R3, R3 ;  /* 0x0000000300037305 */ /* 0x000e64000021f100 */
[----:B-1----:R1:W-:Y:S01]  /*aba0*/  STG.E desc[UR36][R16.64], R3 ;  /* 0x0000000310007986 */ /* 0x0023e2000c101924 */
[----:B------:R-:W-:Y:S05]  /*abb0*/  BRA `(.L_x_3130) ;  /* 0x0000000c00587947 */ /* 0x000fea0003800000 */
.L_x_3131:
[----:B------:R-:W-:-:S06]  /*abc0*/  HADD2.F32 R3, -RZ, R3.H0_H0 ;  /* 0x20000003ff037230 */ /* 0x000fcc0000004100 */
[----:B------:R-:W1:Y:S02]  /*abd0*/  F2I.FTZ.TRUNC.NTZ R3, R3 ;  /* 0x0000000300037305 */ /* 0x000e64000021f100 */
[----:B-1----:R1:W-:Y:S01]  /*abe0*/  STG.E.U16 desc[UR36][R16.64], R3 ;  /* 0x0000000310007986 */ /* 0x0023e2000c101524 */
[----:B------:R-:W-:Y:S05]  /*abf0*/  BRA `(.L_x_3130) ;  /* 0x0000000c00487947 */ /* 0x000fea0003800000 */
.L_x_3126:
        /* <DEDUP_REMOVED lines=9> */
.L_x_3134:
[----:B------:R1:W-:Y:S01]  /*ac90*/  STG.E.U16 desc[UR36][R16.64], R3 ;  /* 0x0000000310007986 */ /* 0x0003e2000c101524 */
[----:B------:R-:W-:Y:S05]  /*aca0*/  BRA `(.L_x_3130) ;  /* 0x0000000c001c7947 */ /* 0x000fea0003800000 */
.L_x_3133:
        /* <DEDUP_REMOVED lines=10> */
.L_x_3136:
[----:B------:R1:W-:Y:S01]  /*ad50*/  STG.E desc[UR36][R16.64], R3 ;  /* 0x0000000310007986 */ /* 0x0003e2000c101924 */
[----:B------:R-:W-:Y:S05]  /*ad60*/  BRA `(.L_x_3130) ;  /* 0x0000000800ec7947 */ /* 0x000fea0003800000 */
.L_x_3135:
[----:B------:R-:W-:-:S05]  /*ad70*/  HADD2.F32 R2, -RZ, R3.H0_H0 ;  /* 0x20000003ff027230 */ /* 0x000fca0000004100 */
[----:B------:R-:W-:-:S06]  /*ad80*/  FMUL.FTZ R2, R2, 1 ;  /* 0x3f80000002027820 */ /* 0x000fcc0000410000 */
[----:B------:R-:W1:Y:S02]  /*ad90*/  F2F.F64.F32 R2, R2 ;  /* 0x0000000200027310 */ /* 0x000e640000201800 */
[----:B-1----:R1:W-:Y:S01]  /*ada0*/  STG.E.64 desc[UR36][R16.64], R2 ;  /* 0x0000000210007986 */ /* 0x0023e2000c101b24 */
[----:B------:R-:W-:Y:S05]  /*adb0*/  BRA `(.L_x_3130) ;  /* 0x0000000800d87947 */ /* 0x000fea0003800000 */
.L_x_3125:
        /* <DEDUP_REMOVED lines=8> */
[----:B------:R-:W-:Y:S01]  /*ae40*/  HADD2.F32 R0, -RZ, R3.H0_H0 ;  /* 0x20000003ff007230 */ /* 0x000fe20000004100 */
[----:B------:R-:W-:-:S04]  /*ae50*/  HFMA2.MMA R2, -RZ, RZ, 0, 5.9604644775390625e-08 ;  /* 0x00000001ff027435 */ /* 0x000fc800000001ff */
[----:B------:R-:W-:-:S13]  /*ae60*/  FSETP.NEU.FTZ.AND P0, PT, R0, RZ, PT ;  /* 0x000000ff0000720b */ /* 0x000fda0003f1d000 */
[----:B------:R-:W-:Y:S01]  /*ae70*/  @!P0 HADD2.F32 R0, -RZ, R3.H1_H1 ;  /* 0x30000003ff008230 */ /* 0x000fe20000004100 */
[----:B------:R-:W-:-:S04]  /*ae80*/  PRMT R3, R2, 0x7610, R3 ;  /* 0x0000761002037816 */ /* 0x000fc80000000003 */
[----:B------:R-:W-:-:S04]  /*ae90*/  @!P0 FSETP.NEU.FTZ.AND P1, PT, R0, RZ, PT ;  /* 0x000000ff0000820b */ /* 0x000fc80003f3d000 */
[----:B------:R-:W-:-:S05]  /*aea0*/  @!P0 SEL R3, RZ, 0x1, !P1 ;  /* 0x00000001ff038807 */ /* 0x000fca0004800000 */
[----:B------:R1:W-:Y:S01]  /*aeb0*/  STG.E.U8 desc[UR36][R16.64], R3 ;  /* 0x0000000310007986 */ /* 0x0003e2000c101124 */
[----:B------:R-:W-:Y:S05]  /*aec0*/  BRA `(.L_x_3130) ;  /* 0x0000000800947947 */ /* 0x000fea0003800000 */
.L_x_3139:
[--C-:B------:R-:W-:Y:S02]  /*aed0*/  HADD2.F32 R6, -RZ, R3.reuse.H1_H1 ;  /* 0x30000003ff067230 */ /* 0x100fe40000004100 */
[----:B------:R-:W-:-:S03]  /*aee0*/  HADD2.F32 R3, -RZ, R3.H0_H0 ;  /* 0x20000003ff037230 */ /* 0x000fc60000004100 */
[----:B------:R-:W-:Y:S02]  /*aef0*/  FMUL.FTZ R6, R6, 1 ;  /* 0x3f80000006067820 */ /* 0x000fe40000410000 */
[----:B------:R-:W-:-:S04]  /*af00*/  FMUL.FTZ R3, R3, 1 ;  /* 0x3f80000003037820 */ /* 0x000fc80000410000 */
[----:B---3--:R-:W-:Y:S08]  /*af10*/  F2F.F64.F32 R6, R6 ;  /* 0x0000000600067310 */ /* 0x008ff00000201800 */
[----:B------:R-:W1:Y:S02]  /*af20*/  F2F.F64.F32 R4, R3 ;  /* 0x0000000300047310 */ /* 0x000e640000201800 */
[----:B-1----:R1:W-:Y:S01]  /*af30*/  STG.E.128 desc[UR36][R16.64], R4 ;  /* 0x0000000410007986 */ /* 0x0023e2000c101d24 */
[----:B------:R-:W-:Y:S05]  /*af40*/  BRA `(.L_x_3130) ;  /* 0x0000000800747947 */ /* 0x000fea0003800000 */
.L_x_3138:
        /* <DEDUP_REMOVED lines=21> */
.L_x_3143:
[----:B------:R-:W-:Y:S05]  /*b0a0*/  BSYNC B0 ;  /* 0x0000000000007941 */ /* 0x000fea0003800000 */
.L_x_3142:
[----:B------:R-:W-:-:S05]  /*b0b0*/  LOP3.LUT R3, R0, R3, RZ, 0xfc, !PT ;  /* 0x0000000300037212 */ /* 0x000fca00078efcff */
[----:B------:R1:W-:Y:S01]  /*b0c0*/  STG.E.U8 desc[UR36][R16.64], R3 ;  /* 0x0000000310007986 */ /* 0x0003e2000c101124 */
[----:B------:R-:W-:Y:S05]  /*b0d0*/  BRA `(.L_x_3130) ;  /* 0x0000000800107947 */ /* 0x000fea0003800000 */
.L_x_3141:
        /* <DEDUP_REMOVED lines=10> */
[----:B------:R-:W-:Y:S02]  /*b180*/  @P0 SHF.R.U32.HI R0, RZ, 0x15, R0 ;  /* 0x00000015ff000819 */ /* 0x000fe40000011600 */
[----:B------:R-:W-:Y:S01]  /*b190*/  @!P0 IADD3 R0, R2, -0x43000000, RZ ;  /* 0xbd00000002008810 */ /* 0x000fe20007ffe0ff */
[----:B------:R-:W-:Y:S06]  /*b1a0*/  BRA `(.L_x_3146) ;  /* 0x00000000000c7947 */ /* 0x000fec0003800000 */
.L_x_3145:
[----:B------:R-:W-:Y:S01]  /*b1b0*/  IMAD.MOV.U32 R0, RZ, RZ, 0x7f ;  /* 0x0000007fff007424 */ /* 0x000fe200078e00ff */
[----:B------:R-:W-:-:S04]  /*b1c0*/  ISETP.GT.U32.AND P0, PT, R2, 0x7f800000, PT ;  /* 0x7f8000000200780c */ /* 0x000fc80003f04070 */
[----:B------:R-:W-:-:S09]  /*b1d0*/  SEL R0, R0, 0x7c, P0 ;  /* 0x0000007c00007807 */ /* 0x000fd20000000000 */
.L_x_3146:
[----:B------:R-:W-:Y:S05]  /*b1e0*/  BSYNC B0 ;  /* 0x0000000000007941 */ /* 0x000fea0003800000 */
.L_x_3144:
[----:B------:R-:W-:-:S04]  /*b1f0*/  LOP3.LUT R2, R3, 0x80000000, RZ, 0xc0, !PT ;  /* 0x8000000003027812 */ /* 0x000fc800078ec0ff */
[----:B------:R-:W-:-:S04]  /*b200*/  SHF.R.U32.HI R3, RZ, 0x18, R2 ;  /* 0x00000018ff037819 */ /* 0x000fc80000011602 */
[----:B------:R-:W-:-:S05]  /*b210*/  LOP3.LUT R3, R0, R3, RZ, 0xfc, !PT ;  /* 0x0000000300037212 */ /* 0x000fca00078efcff */
[----:B------:R1:W-:Y:S01]  /*b220*/  STG.E.U8 desc[UR36][R16.64], R3 ;  /* 0x0000000310007986 */ /* 0x0003e2000c101124 */
[----:B------:R-:W-:Y:S05]  /*b230*/  BRA `(.L_x_3130) ;  /* 0x0000000400b87947 */ /* 0x000fea0003800000 */
.L_x_3140:
[----:B------:R-:W-:-:S05]  /*b240*/  HADD2.F32 R0, -RZ, R3.H0_H0 ;  /* 0x20000003ff007230 */ /* 0x000fca0000004100 */
[----:B------:R-:W-:-:S05]  /*b250*/  F2FP.BF16.F32.PACK_AB R0, RZ, R0 ;  /* 0x00000000ff00723e */ /* 0x000fca00000010ff */
[----:B------:R1:W-:Y:S01]  /*b260*/  STG.E.U16 desc[UR36][R16.64], R0 ;  /* 0x0000000010007986 */ /* 0x0003e2000c101524 */
[----:B------:R-:W-:Y:S05]  /*b270*/  BRA `(.L_x_3130) ;  /* 0x0000000400a87947 */ /* 0x000fea0003800000 */
.L_x_3137:
        /* <DEDUP_REMOVED lines=12> */
.L_x_3149:
        /* <DEDUP_REMOVED lines=17> */
.L_x_3152:
[----:B------:R-:W-:-:S04]  /*b450*/  LOP3.LUT R2, R3, 0x80000000, RZ, 0xc0, !PT ;  /* 0x8000000003027812 */ /* 0x000fc800078ec0ff */
[----:B------:R-:W-:-:S04]  /*b460*/  SHF.R.U32.HI R3, RZ, 0x18, R2 ;  /* 0x00000018ff037819 */ /* 0x000fc80000011602 */
[----:B------:R-:W-:-:S04]  /*b470*/  LOP3.LUT R0, R0, R3, RZ, 0xfc, !PT ;  /* 0x0000000300007212 */ /* 0x000fc800078efcff */
[----:B------:R-:W-:-:S07]  /*b480*/  PRMT R8, R0, 0x7610, R8 ;  /* 0x0000761000087816 */ /* 0x000fce0000000008 */
.L_x_3151:
[----:B------:R-:W-:Y:S05]  /*b490*/  BSYNC B0 ;  /* 0x0000000000007941 */ /* 0x000fea0003800000 */
.L_x_3150:
[----:B------:R1:W-:Y:S01]  /*b4a0*/  STG.E.U8 desc[UR36][R16.64], R8 ;  /* 0x0000000810007986 */ /* 0x0003e2000c101124 */
[----:B------:R-:W-:Y:S05]  /*b4b0*/  BRA `(.L_x_3130) ;  /* 0x0000000400187947 */ /* 0x000fea0003800000 */
.L_x_3148:
[----:B------:R-:W-:Y:S01]  /*b4c0*/  HADD2.F32 R3, -RZ, R3.H0_H0 ;  /* 0x20000003ff037230 */ /* 0x000fe20000004100 */
[----:B------:R-:W-:Y:S01]  /*b4d0*/  BSSY B0, `(.L_x_3153) ;  /* 0x0000014000007945 */ /* 0x000fe20003800000 */
[----:B------:R-:W-:-:S03]  /*b4e0*/  MOV R8, 0x80 ;  /* 0x0000008000087802 */ /* 0x000fc60000000f00 */
        /* <DEDUP_REMOVED lines=14> */
.L_x_3155:
[----:B------:R-:W-:-:S04]  /*b5d0*/  LOP3.LUT R2, R3, 0x80000000, RZ, 0xc0, !PT ;  /* 0x8000000003027812 */ /* 0x000fc800078ec0ff */
[----:B------:R-:W-:-:S04]  /*b5e0*/  SHF.R.U32.HI R3, RZ, 0x18, R2 ;  /* 0x00000018ff037819 */ /* 0x000fc80000011602 */
[----:B------:R-:W-:-:S04]  /*b5f0*/  LOP3.LUT R0, R0, R3, RZ, 0xfc, !PT ;  /* 0x0000000300007212 */ /* 0x000fc800078efcff */
[----:B------:R-:W-:-:S07]  /*b600*/  PRMT R8, R0, 0x7610, R8 ;  /* 0x0000761000087816 */ /* 0x000fce0000000008 */
.L_x_3154:
[----:B------:R-:W-:Y:S05]  /*b610*/  BSYNC B0 ;  /* 0x0000000000007941 */ /* 0x000fea0003800000 */
.L_x_3153:
[----:B------:R1:W-:Y:S01]  /*b620*/  STG.E.U8 desc[UR36][R16.64], R8 ;  /* 0x0000000810007986 */ /* 0x0003e2000c101124 */
[----:B------:R-:W-:Y:S05]  /*b630*/  BRA `(.L_x_3130) ;  /* 0x0000000000b87947 */ /* 0x000fea0003800000 */
.L_x_3147:
        /* <DEDUP_REMOVED lines=18> */
[----:B------:R-:W-:-:S05]  /*b760*/  @!P0 IADD3 R0, R4, RZ, RZ ;  /* 0x000000ff04008210 */ /* 0x000fca0007ffe0ff */
[----:B------:R-:W-:-:S05]  /*b770*/  @P2 IMAD.MOV.U32 R3, RZ, RZ, R0 ;  /* 0x000000ffff032224 */ /* 0x000fca00078e0000 */
[----:B------:R1:W-:Y:S01]  /*b780*/  STG.E.U8 desc[UR36][R16.64], R3 ;  /* 0x0000000310007986 */ /* 0x0003e2000c101124 */
[----:B------:R-:W-:Y:S05]  /*b790*/  BRA `(.L_x_3130) ;  /* 0x0000000000607947 */ /* 0x000fea0003800000 */
.L_x_3129:
[----:B------:R-:W-:Y:S01]  /*b7a0*/  MOV R0, 0x0 ;  /* 0x0000000000007802 */ /* 0x000fe20000000f00 */
[----:B------:R-:W-:Y:S01]  /*b7b0*/  ULDC.64 UR4, c[0x4][0x158] ;  /* 0x0100560000047ab9 */ /* 0x000fe20000000a00 */
[----:B------:R-:W-:Y:S01]  /*b7c0*/  ULDC.64 UR6, c[0x4][0x30] ;  /* 0x01000c0000067ab9 */ /* 0x000fe20000000a00 */
[----:B------:R-:W-:Y:S01]  /*b7d0*/  IMAD.U32 R4, RZ, RZ, UR4 ;  /* 0x00000004ff047e24 */ /* 0x000fe2000f8e00ff */
[----:B------:R1:W0:Y:S01]  /*b7e0*/  LDC.64 R2, c[0x4][R0] ;  /* 0x0100000000027b82 */ /* 0x0002220000000a00 */
[----:B------:R-:W-:Y:S01]  /*b7f0*/  MOV R5, UR5 ;  /* 0x0000000500057c02 */ /* 0x000fe20008000f00 */
[----:B------:R-:W-:Y:S01]  /*b800*/  ULDC.64 UR4, c[0x4][0x160] ;  /* 0x0100580000047ab9 */ /* 0x000fe20000000a00 */
[----:B------:R-:W-:Y:S01]  /*b810*/  HFMA2.MMA R12, -RZ, RZ, 0, 5.9604644775390625e-08 ;  /* 0x00000001ff0c7435 */ /* 0x000fe200000001ff */
[----:B------:R-:W-:Y:S01]  /*b820*/  IMAD.U32 R6, RZ, RZ, UR4 ;  /* 0x00000004ff067e24 */ /* 0x000fe2000f8e00ff */
[----:B------:R-:W-:Y:S01]  /*b830*/  MOV R10, UR6 ;  /* 0x00000006000a7c02 */ /* 0x000fe20008000f00 */
[----:B---3--:R-:W-:-:S02]  /*b840*/  IMAD.U32 R7, RZ, RZ, UR5 ;  /* 0x00000005ff077e24 */ /* 0x008fc4000f8e00ff */
[----:B--2-4-:R-:W-:Y:S02]  /*b850*/  IMAD.U32 R11, RZ, RZ, UR7 ;  /* 0x00000007ff0b7e24 */ /* 0x014fe4000f8e00ff */
[----:B------:R-:W-:Y:S02]  /*b860*/  IMAD.MOV.U32 R8, RZ, RZ, 0x65 ;  /* 0x00000065ff087424 */ /* 0x000fe400078e00ff */
[----:B-1----:R-:W-:-:S07]  /*b870*/  IMAD.MOV.U32 R13, RZ, RZ, RZ ;  /* 0x000000ffff0d7224 */ /* 0x002fce00078e00ff */
[----:B------:R-:W-:-:S07]  /*b880*/  LEPC R20, `(.L_x_3158) ;  /* 0x000000001014794e */ /* 0x000fce0000000000 */
[----:B0-----:R-:W-:Y:S05]  /*b890*/  CALL.ABS.NOINC R2 ;  /* 0x0000000002007343 */ /* 0x001fea0003c00000 */
.L_x_3158:
[----:B------:R-:W-:Y:S05]  /*b8a0*/  BRA `(.L_x_3130) ;  /* 0x00000000001c7947 */ /* 0x000fea0003800000 */
.L_x_3157:
[----:B------:R-:W-:-:S06]  /*b8b0*/  HADD2.F32 R3, -RZ, R3.H0_H0 ;  /* 0x20000003ff037230 */ /* 0x000fcc0000004100 */
[----:B------:R-:W1:Y:S02]  /*b8c0*/  F2I.U64.TRUNC R2, R3 ;  /* 0x0000000300027311 */ /* 0x000e64000020d800 */
[----:B-1----:R1:W-:Y:S01]  /*b8d0*/  STG.E.64 desc[UR36][R16.64], R2 ;  /* 0x0000000210007986 */ /* 0x0023e2000c101b24 */
[----:B------:R-:W-:Y:S05]  /*b8e0*/  BRA `(.L_x_3130) ;  /* 0x00000000000c7947 */ /* 0x000fea0003800000 */
.L_x_3156:
[----:B------:R-:W-:-:S06]  /*b8f0*/  HADD2.F32 R3, -RZ, R3.H0_H0 ;  /* 0x20000003ff037230 */ /* 0x000fcc0000004100 */
[----:B------:R-:W1:Y:S02]  /*b900*/  F2I.FTZ.U32.TRUNC.NTZ R3, R3 ;  /* 0x0000000300037305 */ /* 0x000e64000021f000 */
[----:B-1----:R1:W-:Y:S02]  /*b910*/  STG.E desc[UR36][R16.64], R3 ;  /* 0x0000000310007986 */ /* 0x0023e4000c101924 */
.L_x_3130:
[----:B------:R-:W-:-:S07]  /*b920*/  VIADD R19, R19, 0x80 ;  /* 0x0000008013137836 */ /* 0x000fce0000000000 */
.L_x_3029:
[----:B------:R-:W-:Y:S05]  /*b930*/  BSYNC B6 ;  /* 0x0000000000067941 */ /* 0x000fea0003800000 */
.L_x_3028:
        /* <DEDUP_REMOVED lines=307> */
.L_x_3161:
        /* <DEDUP_REMOVED lines=23> */
.L_x_3165:
[----:B------:R-:W5:Y:S01]  /*cde0*/  LDG.E.U8 R2, desc[UR36][R2.64] ;  /* 0x0000002402027981 */ /* 0x000f62000c1e1100 */
[----:B------:R-:W-:Y:S02]  /*cdf0*/  PRMT R5, RZ, 0x7610, R5 ;  /* 0x00007610ff057816 */ /* 0x000fe40000000005 */
[----:B-----5:R-:W-:-:S04]  /*ce00*/  I2FP.F32.U32 R0, R2 ;  /* 0x0000000200007245 */ /* 0x020fc80000201000 */
[----:B------:R-:W-:Y:S01]  /*ce10*/  F2FP.F16.F32.PACK_AB R0, RZ, R0 ;  /* 0x00000000ff00723e */ /* 0x000fe200000000ff */
[----:B------:R-:W-:Y:S06]  /*ce20*/  BRA `(.L_x_3167) ;  /* 0x0000000c00e87947 */ /* 0x000fec0003800000 */
.L_x_3164:
        /* <DEDUP_REMOVED lines=11> */
.L_x_3169:
[----:B------:R-:W5:Y:S01]  /*cee0*/  LDG.E R2, desc[UR36][R2.64] ;  /* 0x0000002402027981 */ /* 0x000f62000c1e1900 */
[----:B------:R-:W-:Y:S02]  /*cef0*/  PRMT R5, RZ, 0x7610, R5 ;  /* 0x00007610ff057816 */ /* 0x000fe40000000005 */
[----:B-----5:R-:W-:-:S04]  /*cf00*/  I2FP.F32.S32 R0, R2 ;  /* 0x0000000200007245 */ /* 0x020fc80000201400 */
[----:B------:R-:W-:Y:S01]  /*cf10*/  F2FP.F16.F32.PACK_AB R0, RZ, R0 ;  /* 0x00000000ff00723e */ /* 0x000fe200000000ff */
[----:B------:R-:W-:Y:S06]  /*cf20*/  BRA `(.L_x_3167) ;  /* 0x0000000c00a87947 */ /* 0x000fec0003800000 */
.L_x_3168:
[----:B------:R-:W5:Y:S01]  /*cf30*/  LDG.E.U16 R2, desc[UR36][R2.64] ;  /* 0x0000002402027981 */ /* 0x000f62000c1e1500 */
[----:B------:R-:W-:Y:S01]  /*cf40*/  PRMT R5, RZ, 0x7610, R5 ;  /* 0x00007610ff057816 */ /* 0x000fe20000000005 */
[----:B-----5:R-:W0:Y:S02]  /*cf50*/  I2F.S16 R0, R2 ;  /* 0x0000000200007306 */ /* 0x020e240000101400 */
[----:B0-----:R-:W-:Y:S01]  /*cf60*/  F2FP.F16.F32.PACK_AB R0, RZ, R0 ;  /* 0x00000000ff00723e */ /* 0x001fe200000000ff */
[----:B------:R-:W-:Y:S06]  /*cf70*/  BRA `(.L_x_3167) ;  /* 0x0000000c00947947 */ /* 0x000fec0003800000 */
.L_x_3163:
        /* <DEDUP_REMOVED lines=10> */
.L_x_3171:
[----:B------:R-:W5:Y:S01]  /*d020*/  LDG.E.U16 R0, desc[UR36][R2.64] ;  /* 0x0000002402007981 */ /* 0x000f62000c1e1500 */
[----:B------:R-:W-:Y:S01]  /*d030*/  PRMT R5, RZ, 0x7610, R5 ;  /* 0x00007610ff057816 */ /* 0x000fe20000000005 */
[----:B-----5:R-:W-:-:S05]  /*d040*/  HADD2.F32 R0, -RZ, R0.H0_H0 ;  /* 0x20000000ff007230 */ /* 0x020fca0000004100 */
[----:B------:R-:W-:Y:S01]  /*d050*/  F2FP.F16.F32.PACK_AB R0, RZ, R0 ;  /* 0x00000000ff00723e */ /* 0x000fe200000000ff */
[----:B------:R-:W-:Y:S06]  /*d060*/  BRA `(.L_x_3167) ;  /* 0x0000000c00587947 */ /* 0x000fec0003800000 */
.L_x_3170:
        /* <DEDUP_REMOVED lines=10> */
.L_x_3173:
[----:B------:R-:W5:Y:S02]  /*d110*/  LDG.E R2, desc[UR36][R2.64] ;  /* 0x0000002402027981 */ /* 0x000f64000c1e1900 */
[C---:B-----5:R-:W-:Y:S02]  /*d120*/  PRMT R0, R2.reuse, 0x7610, R0 ;  /* 0x0000761002007816 */ /* 0x060fe40000000000 */
[----:B------:R-:W-:Y:S01]  /*d130*/  PRMT R5, R2, 0x7632, R5 ;  /* 0x0000763202057816 */ /* 0x000fe20000000005 */
[----:B------:R-:W-:Y:S06]  /*d140*/  BRA `(.L_x_3167) ;  /* 0x0000000c00207947 */ /* 0x000fec0003800000 */
.L_x_3172:
        /* <DEDUP_REMOVED lines=9> */
.L_x_3162:
        /* <DEDUP_REMOVED lines=14> */
.L_x_3176:
[----:B---3--:R-:W3:Y:S01]  /*d2c0*/  LDG.E.128 R4, desc[UR36][R2.64] ;  /* 0x0000002402047981 */ /* 0x008ee2000c1e1d00 */
[----:B------:R-:W-:Y:S01]  /*d2d0*/  UMOV UR4, 0xf0000000 ;  /* 0xf000000000047882 */ /* 0x000fe20000000000 */
[----:B------:R-:W-:Y:S01]  /*d2e0*/  UMOV UR5, 0x380fffff ;  /* 0x380fffff00057882 */ /* 0x000fe20000000000 */
[----:B---3--:R-:W0:Y:S01]  /*d2f0*/  F2F.F32.F64 R8, R6 ;  /* 0x0000000600087310 */ /* 0x008e220000301000 */
[----:B------:R-:W-:Y:S02]  /*d300*/  DSETP.GEU.AND P1, PT, |R6|, UR4, PT ;  /* 0x0000000406007e2a */ /* 0x000fe4000bf2e200 */
[----:B------:R-:W-:-:S05]  /*d310*/  DSETP.GEU.AND P0, PT, |R4|, UR4, PT ;  /* 0x0000000404007e2a */ /* 0x000fca000bf0e200 */
[----:B------:R1:W3:Y:S07]  /*d320*/  F2F.F32.F64 R0, R4 ;  /* 0x0000000400007310 */ /* 0x0002ee0000301000 */
[----:B0-----:R-:W-:-:S05]  /*d330*/  @!P1 FMUL R8, R8, 1.175494350822287508e-38 ;  /* 0x0080000008089820 */ /* 0x001fca0000400000 */
[----:B-1----:R-:W-:Y:S01]  /*d340*/  F2FP.F16.F32.PACK_AB R5, RZ, R8 ;  /* 0x00000008ff05723e */ /* 0x002fe200000000ff */
[----:B---3--:R-:W-:-:S05]  /*d350*/  @!P0 FMUL R0, R0, 1.175494350822287508e-38 ;  /* 0x0080000000008820 */ /* 0x008fca0000400000 */
[----:B------:R-:W-:Y:S01]  /*d360*/  F2FP.F16.F32.PACK_AB R0, RZ, R0 ;  /* 0x00000000ff00723e */ /* 0x000fe200000000ff */
[----:B------:R-:W-:Y:S06]  /*d370*/  BRA `(.L_x_3167) ;  /* 0x0000000800947947 */ /* 0x000fec0003800000 */
.L_x_3175:
        /* <DEDUP_REMOVED lines=28> */
.L_x_3178:
        /* <DEDUP_REMOVED lines=15> */
.L_x_3177:
[----:B------:R-:W5:Y:S01]  /*d630*/  LDG.E.U16 R0, desc[UR36][R2.64] ;  /* 0x0000002402007981 */ /* 0x000f62000c1e1500 */
[----:B------:R-:W-:Y:S02]  /*d640*/  PRMT R5, RZ, 0x7610, R5 ;  /* 0x00007610ff057816 */ /* 0x000fe40000000005 */
[----:B-----5:R-:W-:-:S04]  /*d650*/  SHF.L.U32 R0, R0, 0x10, RZ ;  /* 0x0000001000007819 */ /* 0x020fc800000006ff */
[----:B------:R-:W-:Y:S01]  /*d660*/  F2FP.F16.F32.PACK_AB R0, RZ, R0 ;  /* 0x00000000ff00723e */ /* 0x000fe200000000ff */
[----:B------:R-:W-:Y:S06]  /*d670*/  BRA `(.L_x_3167) ;  /* 0x0000000400d47947 */ /* 0x000fec0003800000 */
.L_x_3174:
        /* <DEDUP_REMOVED lines=13> */
.L_x_3181:
        /* <DEDUP_REMOVED lines=21> */
.L_x_3185:
[----:B------:R-:W-:Y:S05]  /*d8a0*/  BSYNC B1 ;  /* 0x0000000000017941 */ /* 0x000fea0003800000 */
.L_x_3184:
[----:B------:R-:W-:Y:S01]  /*d8b0*/  LEA R3, R0, 0x3b800000, 0x17 ;  /* 0x3b80000000037811 */ /* 0x000fe200078eb8ff */
[----:B------:R-:W-:-:S05]  /*d8c0*/  IMAD.SHL.U32 R0, R2, 0x100000, RZ ;  /* 0x0010000002007824 */ /* 0x000fca00078e00ff */
[----:B------:R-:W-:-:S07]  /*d8d0*/  LOP3.LUT R0, R3, R0, R4, 0xfe, !PT ;  /* 0x0000000003007212 */ /* 0x000fce00078efe04 */
.L_x_3183:
[----:B------:R-:W-:Y:S05]  /*d8e0*/  BSYNC B0 ;  /* 0x0000000000007941 */ /* 0x000fea0003800000 */
.L_x_3182:
[----:B------:R-:W-:Y:S02]  /*d8f0*/  F2FP.F16.F32.PACK_AB R0, RZ, R0 ;  /* 0x00000000ff00723e */ /* 0x000fe400000000ff */
[----:B------:R-:W-:Y:S01]  /*d900*/  PRMT R5, RZ, 0x7610, R5 ;  /* 0x00007610ff057816 */ /* 0x000fe20000000005 */
[----:B------:R-:W-:Y:S06]  /*d910*/  BRA `(.L_x_3167) ;  /* 0x00000004002c7947 */ /* 0x000fec0003800000 */
.L_x_3180:
        /* <DEDUP_REMOVED lines=21> */
.L_x_3189:
[----:B------:R-:W-:Y:S05]  /*da70*/  BSYNC B1 ;  /* 0x0000000000017941 */ /* 0x000fea0003800000 */
.L_x_3188:
[----:B------:R-:W-:Y:S01]  /*da80*/  LEA R3, R0, 0x37800000, 0x17 ;  /* 0x3780000000037811 */ /* 0x000fe200078eb8ff */
[----:B------:R-:W-:-:S05]  /*da90*/  IMAD.SHL.U32 R0, R2, 0x200000, RZ ;  /* 0x0020000002007824 */ /* 0x000fca00078e00ff */
[----:B------:R-:W-:-:S07]  /*daa0*/  LOP3.LUT R0, R3, R0, R4, 0xfe, !PT ;  /* 0x0000000003007212 */ /* 0x000fce00078efe04 */
.L_x_3187:
[----:B------:R-:W-:Y:S05]  /*dab0*/  BSYNC B0 ;  /* 0x0000000000007941 */ /* 0x000fea0003800000 */
.L_x_3186:
[----:B------:R-:W-:Y:S02]  /*dac0*/  F2FP.F16.F32.PACK_AB R0, RZ, R0 ;  /* 0x00000000ff00723e */ /* 0x000fe400000000ff */
[----:B------:R-:W-:Y:S01]  /*dad0*/  PRMT R5, RZ, 0x7610, R5 ;  /* 0x00007610ff057816 */ /* 0x000fe20000000005 */
[----:B------:R-:W-:Y:S06]  /*dae0*/  BRA `(.L_x_3167) ;  /* 0x0000000000b87947 */ /* 0x000fec0003800000 */
.L_x_3179:
        /* <DEDUP_REMOVED lines=8> */
[----:B------:R-:W-:Y:S01]  /*db70*/  HFMA2.MMA R0, -RZ, RZ, 3.814697265625e-06, 0 ;  /* 0x00400000ff007435 */ /* 0x000fe200000001ff */
[----:B-----5:R-:W-:-:S13]  /*db80*/  ISETP.NE.AND P0, PT, R2, RZ, PT ;  /* 0x000000ff0200720c */ /* 0x020fda0003f05270 */
[----:B------:R-:W-:Y:S05]  /*db90*/  @!P0 BRA `(.L_x_3193) ;  /* 0x00000000000c8947 */ /* 0x000fea0003800000 */
[----:B------:R-:W-:-:S13]  /*dba0*/  ISETP.NE.AND P0, PT, R2, 0xff, PT ;  /* 0x000000ff0200780c */ /* 0x000fda0003f05270 */
[----:B------:R-:W-:Y:S01]  /*dbb0*/  @!P0 IMAD.MOV.U32 R0, RZ, RZ, 0x7f800001 ;  /* 0x7f800001ff008424 */ /* 0x000fe200078e00ff */
[----:B------:R-:W-:-:S07]  /*dbc0*/  @P0 SHF.L.U32 R0, R2, 0x17, RZ ;  /* 0x0000001702000819 */ /* 0x000fce00000006ff */
.L_x_3193:
[----:B------:R-:W-:Y:S05]  /*dbd0*/  BSYNC B0 ;  /* 0x0000000000007941 */ /* 0x000fea0003800000 */
.L_x_3192:
[----:B------:R-:W-:Y:S02]  /*dbe0*/  PRMT R5, RZ, 0x7610, R5 ;  /* 0x00007610ff057816 */ /* 0x000fe40000000005 */
[----:B------:R-:W-:Y:S01]  /*dbf0*/  F2FP.F16.F32.PACK_AB R0, RZ, R0 ;  /* 0x00000000ff00723e */ /* 0x000fe200000000ff */
[----:B------:R-:W-:Y:S06]  /*dc00*/  BRA `(.L_x_3167) ;  /* 0x0000000000707947 */ /* 0x000fec0003800000 */
.L_x_3166:
        /* <DEDUP_REMOVED lines=9> */
[----:B---3--:R-:W-:Y:S01]  /*dca0*/  MOV R7, UR5 ;  /* 0x0000000500077c02 */ /* 0x008fe20008000f00 */
[----:B------:R-:W-:Y:S01]  /*dcb0*/  IMAD.U32 R10, RZ, RZ, UR6 ;  /* 0x00000006ff0a7e24 */ /* 0x000fe2000f8e00ff */
[----:B--2-4-:R-:W-:Y:S01]  /*dcc0*/  MOV R11, UR7 ;  /* 0x00000007000b7c02 */ /* 0x014fe20008000f00 */
[----:B------:R-:W-:-:S02]  /*dcd0*/  IMAD.MOV.U32 R8, RZ, RZ, 0x4e ;  /* 0x0000004eff087424 */ /* 0x000fc400078e00ff */
[----:B0-----:R-:W-:-:S07]  /*dce0*/  IMAD.MOV.U32 R13, RZ, RZ, RZ ;  /* 0x000000ffff0d7224 */ /* 0x001fce00078e00ff */
[----:B------:R-:W-:-:S07]  /*dcf0*/  LEPC R20, `(.L_x_3194) ;  /* 0x000000001014794e */ /* 0x000fce0000000000 */
[----:B-1----:R-:W-:Y:S05]  /*dd00*/  CALL.ABS.NOINC R2 ;  /* 0x0000000002007343 */ /* 0x002fea0003c00000 */
.L_x_3194:
[----:B------:R-:W-:Y:S02]  /*dd10*/  PRMT R5, RZ, 0x7610, R5 ;  /* 0x00007610ff057816 */ /* 0x000fe40000000005 */
[----:B------:R-:W-:Y:S01]  /*dd20*/  PRMT R0, RZ, 0x7610, R0 ;  /* 0x00007610ff007816 */ /* 0x000fe20000000000 */
[----:B------:R-:W-:Y:S06]  /*dd30*/  BRA `(.L_x_3167) ;  /* 0x0000000000247947 */ /* 0x000fec0003800000 */
.L_x_3191:
[----:B------:R-:W5:Y:S01]  /*dd40*/  LDG.E.64 R2, desc[UR36][R2.64] ;  /* 0x0000002402027981 */ /* 0x000f62000c1e1b00 */
[----:B------:R-:W-:Y:S01]  /*dd50*/  PRMT R5, RZ, 0x7610, R5 ;  /* 0x00007610ff057816 */ /* 0x000fe20000000005 */
[----:B-----5:R-:W0:Y:S02]  /*dd60*/  I2F.U64 R0, R2 ;  /* 0x0000000200007312 */ /* 0x020e240000301000 */
[----:B0-----:R-:W-:Y:S01]  /*dd70*/  F2FP.F16.F32.PACK_AB R0, RZ, R0 ;  /* 0x00000000ff00723e */ /* 0x001fe200000000ff */
[----:B------:R-:W-:Y:S06]  /*dd80*/  BRA `(.L_x_3167) ;  /* 0x0000000000107947 */ /* 0x000fec0003800000 */
.L_x_3190:
[----:B------:R-:W5:Y:S01]  /*dd90*/  LDG.E R2, desc[UR36][R2.64] ;  /* 0x0000002402027981 */ /* 0x000f62000c1e1900 */
[----:B------:R-:W-:Y:S02]  /*dda0*/  PRMT R5, RZ, 0x7610, R5 ;  /* 0x00007610ff057816 */ /* 0x000fe40000000005 */
[----:B-----5:R-:W-:-:S04]  /*ddb0*/  I2FP.F32.U32 R0, R2 ;  /* 0x0000000200007245 */ /* 0x020fc80000201000 */
[----:B------:R-:W-:-:S07]  /*ddc0*/  F2FP.F16.F32.PACK_AB R0, RZ, R0 ;  /* 0x00000000ff00723e */ /* 0x000fce00000000ff */
.L_x_3167:
        /* <DEDUP_REMOVED lines=83> */
[----:B------:R-:W-:-:S04]  /*e300*/  ISETP.GE.U32.AND P0, PT, R21, 0x7f800000, PT ;  /* 0x7f8000001500780c */ /* 0x000fc80003f06070 */
[----:B------:R-:W-:-:S04]  /*e310*/  IADD3 R10, R10, -0x3f400000, RZ ;  /* 0xc0c000000a0a7810 */ /* 0x000fc80007ffe0ff */
        /* <DEDUP_REMOVED lines=25> */
.L_x_3203:
        /* <DEDUP_REMOVED lines=10> */
.L_x_3205:
[----:B------:R-:W-:-:S04]  /*e550*/  FADD.FTZ R8, -R0, R7 ;  /* 0x0000000700087221 */ /* 0x000fc80000010100 */
[----:B------:R-:W-:-:S07]  /*e560*/  FMUL.FTZ R8, R8, 0.5 ;  /* 0x3f00000008087820 */ /* 0x000fce0000410000 */
.L_x_3206:
[----:B------:R-:W-:Y:S05]  /*e570*/  BSYNC B2 ;  /* 0x0000000000027941 */ /* 0x000fea0003800000 */
.L_x_3204:
        /* <DEDUP_REMOVED lines=11> */
.L_x_3208:
[----:B------:R-:W-:-:S04]  /*e630*/  FADD.FTZ R10, R2, -R15 ;  /* 0x8000000f020a7221 */ /* 0x000fc80000010000 */
[----:B------:R-:W-:-:S07]  /*e640*/  FMUL.FTZ R15, R10, 0.5 ;  /* 0x3f0000000a0f7820 */ /* 0x000fce0000410000 */
.L_x_3209:
[----:B------:R-:W-:Y:S05]  /*e650*/  BSYNC B2 ;  /* 0x0000000000027941 */ /* 0x000fea0003800000 */
.L_x_3207:
[----:B------:R-:W-:Y:S01]  /*e660*/  FADD.FTZ R15, R15, R8 ;  /* 0x000000080f0f7221 */ /* 0x000fe20000010000 */
[----:B------:R-:W-:Y:S01]  /*e670*/  FADD.FTZ R8, R11, 1 ;  /* 0x3f8000000b087421 */ /* 0x000fe20000010000 */
[----:B------:R-:W-:-:S03]  /*e680*/  MOV R23, 0x3d39bf78 ;  /* 0x3d39bf7800177802 */ /* 0x000fc60000000f00 */
[----:B------:R-:W-:-:S06]  /*e690*/  FMUL.FTZ R8, R8, R15 ;  /* 0x0000000f08087220 */ /* 0x000fcc0000410000 */
[----:B------:R-:W0:Y:S02]  /*e6a0*/  MUFU.SQRT R8, R8 ;  /* 0x0000000800087308 */ /* 0x000e240000002000 */
[----:B0-----:R-:W-:Y:S01]  /*e6b0*/  FADD.FTZ R21, R15, R8 ;  /* 0x000000080f157221 */ /* 0x001fe20000010000 */
[----:B------:R-:W-:-:S03]  /*e6c0*/  HFMA2.MMA R15, -RZ, RZ, 1.625, 0 ;  /* 0x3e800000ff0f7435 */ /* 0x000fc600000001ff */
        /* <DEDUP_REMOVED lines=28> */
.L_x_3202:
[----:B------:R0:W1:Y:S02]  /*e890*/  MUFU.SQRT R8, R9 ;  /* 0x0000000900087308 */ /* 0x0000640000002000 */
.L_x_3201:
[----:B------:R-:W-:Y:S05]  /*e8a0*/  BSYNC B1 ;  /* 0x0000000000017941 */ /* 0x000fea0003800000 */
.L_x_3200:
        /* <DEDUP_REMOVED lines=24> */
.L_x_3216:
[----:B------:R-:W-:-:S04]  /*ea30*/  FADD.FTZ R0, -R0, R7 ;  /* 0x0000000700007221 */ /* 0x000fc80000010100 */
[----:B------:R-:W-:-:S07]  /*ea40*/  FMUL.FTZ R0, R0, 0.5 ;  /* 0x3f00000000007820 */ /* 0x000fce0000410000 */
.L_x_3217:
[----:B------:R-:W-:Y:S05]  /*ea50*/  BSYNC B2 ;  /* 0x0000000000027941 */ /* 0x000fea0003800000 */
.L_x_3215:
        /* <DEDUP_REMOVED lines=10> */
.L_x_3219:
[----:B------:R-:W-:-:S04]  /*eb00*/  FADD.FTZ R2, -R3, R2 ;  /* 0x0000000203027221 */ /* 0x000fc80000010100 */
[----:B------:R-:W-:-:S07]  /*eb10*/  FMUL.FTZ R3, R2, 0.5 ;  /* 0x3f00000002037820 */ /* 0x000fce0000410000 */
.L_x_3220:
[----:B------:R-:W-:Y:S05]  /*eb20*/  BSYNC B2 ;  /* 0x0000000000027941 */ /* 0x000fea0003800000 */
.L_x_3218:
[----:B------:R-:W-:Y:S01]  /*eb30*/  FADD.FTZ R0, R3, R0 ;  /* 0x0000000003007221 */ /* 0x000fe20000010000 */
[----:B------:R-:W-:Y:S01]  /*eb40*/  FADD.FTZ R11, R6, R11 ;  /* 0x0000000b060b7221 */ /* 0x000fe20000010000 */
[----:B------:R-:W-:-:S03]  /*eb50*/  PLOP3.LUT P0, PT, PT, PT, PT, 0x80, 0x0 ;  /* 0x000000000000781c */ /* 0x000fc60003f0f070 */
[----:B------:R-:W-:-:S06]  /*eb60*/  FMUL.FTZ R11, R11, R0 ;  /* 0x000000000b0b7220 */ /* 0x000fcc0000410000 */
[----:B------:R-:W2:Y:S01]  /*eb70*/  MUFU.SQRT R11, R11 ;  /* 0x0000000b000b7308 */ /* 0x000ea20000002000 */
[----:B------:R-:W-:Y:S05]  /*eb80*/  BRA `(.L_x_3212) ;  /* 0x0000000000687947 */ /* 0x000fea0003800000 */
.L_x_3214:
        /* <DEDUP_REMOVED lines=15> */
.L_x_3213:
        /* <DEDUP_REMOVED lines=8> */
.L_x_3211:
[----:B------:R-:W-:Y:S01]  /*ed00*/  PLOP3.LUT P0, PT, PT, PT, PT, 0x80, 0x0 ;  /* 0x000000000000781c */ /* 0x000fe20003f0f070 */
[----:B------:R-:W-:Y:S01]  /*ed10*/  FMUL.FTZ R11, R11, 16777216 ;  /* 0x4b8000000b0b7820 */ /* 0x000fe20000410000 */
[----:B------:R-:W-:-:S11]  /*ed20*/  FMUL.FTZ R6, R6, 16777216 ;  /* 0x4b80000006067820 */ /* 0x000fd60000410000 */
.L_x_3212:
[----:B------:R-:W-:Y:S05]  /*ed30*/  BSYNC B1 ;  /* 0x0000000000017941 */ /* 0x000fea0003800000 */
.L_x_3210:
        /* <DEDUP_REMOVED lines=15> */
[----:B------:R-:W-:-:S04]  /*ee30*/  HFMA2.MMA R4, -RZ, RZ, 1.265625, -5052 ;  /* 0x3d10ecefff047435 */ /* 0x000fc800000001ff */
        /* <DEDUP_REMOVED lines=17> */
.L_x_3223:
        /* <DEDUP_REMOVED lines=26> */
[----:B------:R-:W-:Y:S01]  /*f0f0*/  @P0 FADD.FTZ R3, R3, R3 ;  /* 0x0000000303030221 */ /* 0x000fe20000010000 */
[----:B------:R-:W-:Y:S06]  /*f100*/  BRA `(.L_x_3224) ;  /* 0x0000000400b07947 */ /* 0x000fec0003800000 */
.L_x_3222:
        /* <DEDUP_REMOVED lines=20> */
[----:B------:R-:W-:-:S07]  /*f250*/  MOV R2, R0 ;  /* 0x0000000000027202 */ /* 0x000fce0000000f00 */
.L_x_3227:
[----:B------:R-:W-:Y:S05]  /*f260*/  BSYNC B4 ;  /* 0x0000000000047941 */ /* 0x000fea0003800000 */
.L_x_3226:
        /* <DEDUP_REMOVED lines=18> */
.L_x_3229:
[----:B------:R-:W-:Y:S01]  /*f390*/  ISETP.GE.AND P0, PT, R6, RZ, PT ;  /* 0x000000ff0600720c */ /* 0x000fe20003f06270 */
[----:B------:R-:W-:-:S12]  /*f3a0*/  IMAD.MOV.U32 R3, RZ, RZ, 0x3fd774eb ;  /* 0x3fd774ebff037424 */ /* 0x000fd800078e00ff */
[----:B------:R-:W-:-:S04]  /*f3b0*/  @P0 FFMA.FTZ R2, R3, 0.93318945169448852539, -R2 ;  /* 0x3f6ee58103020823 */ /* 0x000fc80000010802 */
[----:B------:R-:W-:-:S07]  /*f3c0*/  @!P0 FFMA.FTZ R2, R3, 0.93318945169448852539, R2 ;  /* 0x3f6ee58103028823 */ /* 0x000fce0000010002 */
.L_x_3230:
[----:B------:R-:W-:Y:S05]  /*f3d0*/  BSYNC B1 ;  /* 0x0000000000017941 */ /* 0x000fea0003800000 */
.L_x_3228:
        /* <DEDUP_REMOVED lines=11> */
.L_x_3225:
        /* <DEDUP_REMOVED lines=18> */
.L_x_3232:
[----:B------:R-:W-:Y:S05]  /*f5b0*/  BSYNC B4 ;  /* 0x0000000000047941 */ /* 0x000fea0003800000 */
.L_x_3231:
        /* <DEDUP_REMOVED lines=18> */
.L_x_3234:
[----:B------:R-:W-:Y:S01]  /*f6e0*/  ISETP.GE.AND P0, PT, R6, RZ, PT ;  /* 0x000000ff0600720c */ /* 0x000fe20003f06270 */
[----:B------:R-:W-:-:S12]  /*f6f0*/  IMAD.MOV.U32 R3, RZ, RZ, 0x3fd774eb ;  /* 0x3fd774ebff037424 */ /* 0x000fd800078e00ff */
[----:B------:R-:W-:-:S04]  /*f700*/  @P0 FFMA.FTZ R2, R3, 0.93318945169448852539, -R2 ;  /* 0x3f6ee58103020823 */ /* 0x000fc80000010802 */
[----:B------:R-:W-:-:S07]  /*f710*/  @!P0 FFMA.FTZ R2, R3, 0.93318945169448852539, R2 ;  /* 0x3f6ee58103028823 */ /* 0x000fce0000010002 */
.L_x_3235:
[----:B------:R-:W-:Y:S05]  /*f720*/  BSYNC B1 ;  /* 0x0000000000017941 */ /* 0x000fea0003800000 */
.L_x_3233:
        /* <DEDUP_REMOVED lines=10> */
.L_x_3224:
[----:B------:R-:W-:Y:S05]  /*f7d0*/  BSYNC B3 ;  /* 0x0000000000037941 */ /* 0x000fea0003800000 */
.L_x_3221:
[----:B------:R-:W-:-:S13]  /*f7e0*/  ISETP.NE.AND P0, PT, R13, RZ, PT ;  /* 0x000000ff0d00720c */ /* 0x000fda0003f05270 */
[----:B-1----:R-:W-:Y:S01]  /*f7f0*/  @!P0 FADD.FTZ R8, -R8, -RZ ;  /* 0x800000ff08088221 */ /* 0x002fe20000010100 */
[----:B------:R-:W-:Y:S06]  /*f800*/  BRA `(.L_x_3236) ;  /* 0x0000000c00787947 */ /* 0x000fec0003800000 */
.L_x_3199:
[----:B------:R-:W-:Y:S01]  /*f810*/  FADD.FTZ R3, -R4, 6.1232342629258392722e-17 ;  /* 0x248d313204037421 */ /* 0x000fe20000010100 */
[----:B------:R-:W-:-:S03]  /*f820*/  FADD.FTZ R8, -R5, -RZ ;  /* 0x800000ff05087221 */ /* 0x000fc60000010100 */
[----:B------:R-:W-:Y:S01]  /*f830*/  FADD.FTZ R3, R3, 1.5707963705062866211 ;  /* 0x3fc90fdb03037421 */ /* 0x000fe20000010000 */
[----:B------:R-:W-:Y:S06]  /*f840*/  BRA `(.L_x_3236) ;  /* 0x0000000c00687947 */ /* 0x000fec0003800000 */
.L_x_3198:
[----:B------:R-:W-:Y:S01]  /*f850*/  FADD.FTZ R8, -R5, -RZ ;  /* 0x800000ff05087221 */ /* 0x000fe20000010100 */
[----:B------:R-:W-:Y:S01]  /*f860*/  IMAD.MOV.U32 R3, RZ, RZ, RZ ;  /* 0x000000ffff037224 */ /* 0x000fe200078e00ff */
[----:B------:R-:W-:Y:S06]  /*f870*/  BRA `(.L_x_3236) ;  /* 0x0000000c005c7947 */ /* 0x000fec0003800000 */
.L_x_3197:
        /* <DEDUP_REMOVED lines=21> */
[----:B------:R-:W-:Y:S02]  /*f9d0*/  MOV R15, R7 ;  /* 0x00000007000f7202 */ /* 0x000fe40000000f00 */
[----:B------:R-:W-:-:S07]  /*f9e0*/  MOV R2, 0xfa00 ;  /* 0x0000fa0000027802 */ /* 0x000fce0000000f00 */
[----:B------:R-:W-:Y:S05]  /*f9f0*/  CALL.REL.NOINC `($__internal_0_$__cuda_sm3x_div_rn_ftz_f32_slowpath) ;  /* 0x0000007800007944 */ /* 0x000fea0003c00000 */
[----:B------:R-:W-:-:S07]  /*fa00*/  IMAD.MOV.U32 R3, RZ, RZ, R0 ;  /* 0x000000ffff037224 */ /* 0x000fce00078e0000 */
.L_x_3241:
[----:B------:R-:W-:Y:S05]  /*fa10*/  BSYNC B4 ;  /* 0x0000000000047941 */ /* 0x000fea0003800000 */
.L_x_3240:
        /* <DEDUP_REMOVED lines=18> */
.L_x_3243:
[----:B------:R-:W-:Y:S02]  /*fb40*/  ISETP.GE.AND P0, PT, R4, RZ, PT ;  /* 0x000000ff0400720c */ /* 0x000fe40003f06270 */
[----:B------:R-:W-:-:S11]  /*fb50*/  MOV R3, 0x3fd774eb ;  /* 0x3fd774eb00037802 */ /* 0x000fd60000000f00 */
[----:B------:R-:W-:-:S04]  /*fb60*/  @P0 FFMA.FTZ R0, R3, 0.93318945169448852539, -R0 ;  /* 0x3f6ee58103000823 */ /* 0x000fc80000010800 */
[----:B------:R-:W-:-:S07]  /*fb70*/  @!P0 FFMA.FTZ R0, R3, 0.93318945169448852539, R0 ;  /* 0x3f6ee58103008823 */ /* 0x000fce0000010000 */
.L_x_3244:
[----:B------:R-:W-:Y:S05]  /*fb80*/  BSYNC B1 ;  /* 0x0000000000017941 */ /* 0x000fea0003800000 */
.L_x_3242:
        /* <DEDUP_REMOVED lines=13> */
.L_x_3239:
        /* <DEDUP_REMOVED lines=9> */
[----:B------:R-:W-:Y:S02]  /*fcf0*/  MOV R15, R7 ;  /* 0x00000007000f7202 */ /* 0x000fe40000000f00 */
[----:B------:R-:W-:-:S07]  /*fd00*/  MOV R2, 0xfd20 ;  /* 0x0000fd2000027802 */ /* 0x000fce0000000f00 */
[----:B------:R-:W-:Y:S05]  /*fd10*/  CALL.REL.NOINC `($__internal_0_$__cuda_sm3x_div_rn_ftz_f32_slowpath) ;  /* 0x0000007400387944 */ /* 0x000fea0003c00000 */
[----:B------:R-:W-:-:S07]  /*fd20*/  IMAD.MOV.U32 R2, RZ, RZ, R0 ;  /* 0x000000ffff027224 */ /* 0x000fce00078e0000 */
.L_x_3247:
[----:B------:R-:W-:Y:S05]  /*fd30*/  BSYNC B4 ;  /* 0x0000000000047941 */ /* 0x000fea0003800000 */
.L_x_3246:
        /* <DEDUP_REMOVED lines=18> */
.L_x_3249:
[----:B------:R-:W-:Y:S02]  /*fe60*/  ISETP.GE.AND P0, PT, R4, RZ, PT ;  /* 0x000000ff0400720c */ /* 0x000fe40003f06270 */
[----:B------:R-:W-:-:S11]  /*fe70*/  MOV R3, 0x3fd774eb ;  /* 0x3fd774eb00037802 */ /* 0x000fd60000000f00 */
[----:B------:R-:W-:-:S04]  /*fe80*/  @P0 FFMA.FTZ R2, R3, 0.93318945169448852539, -R2 ;  /* 0x3f6ee58103020823 */ /* 0x000fc80000010802 */
[----:B------:R-:W-:-:S07]  /*fe90*/  @!P0 FFMA.FTZ R2, R3, 0.93318945169448852539, R2 ;  /* 0x3f6ee58103028823 */ /* 0x000fce0000010002 */
.L_x_3250:
[----:B------:R-:W-:Y:S05]  /*fea0*/  BSYNC B1 ;  /* 0x0000000000017941 */ /* 0x000fea0003800000 */
.L_x_3248:
        /* <DEDUP_REMOVED lines=27> */
.L_x_3238:
        /* <DEDUP_REMOVED lines=22> */
[----:B------:R-:W-:Y:S02]  /*101c0*/  MOV R9, 0x3f800000 ;  /* 0x3f80000000097802 */ /* 0x000fe40000000f00 */
        /* <DEDUP_REMOVED lines=11> */
.L_x_3252:
[----:B------:R-:W-:Y:S05]  /*10280*/  BSYNC B4 ;  /* 0x0000000000047941 */ /* 0x000fea0003800000 */
.L_x_3251:
        /* <DEDUP_REMOVED lines=18> */
.L_x_3254:
[----:B------:R-:W-:Y:S01]  /*103b0*/  ISETP.GE.AND P0, PT, R4, RZ, PT ;  /* 0x000000ff0400720c */ /* 0x000fe20003f06270 */
[----:B------:R-:W-:-:S12]  /*103c0*/  IMAD.MOV.U32 R3, RZ, RZ, 0x3fd774eb ;  /* 0x3fd774ebff037424 */ /* 0x000fd800078e00ff */
[----:B------:R-:W-:-:S04]  /*103d0*/  @P0 FFMA.FTZ R2, R3, 0.93318945169448852539, -R2 ;  /* 0x3f6ee58103020823 */ /* 0x000fc80000010802 */
[----:B------:R-:W-:-:S07]  /*103e0*/  @!P0 FFMA.FTZ R2, R3, 0.93318945169448852539, R2 ;  /* 0x3f6ee58103028823 */ /* 0x000fce0000010002 */
.L_x_3255:
[----:B------:R-:W-:Y:S05]  /*103f0*/  BSYNC B1 ;  /* 0x0000000000017941 */ /* 0x000fea0003800000 */
.L_x_3253:
[----:B------:R-:W-:Y:S01]  /*10400*/  FSETP.NEU.FTZ.AND P1, PT, R6, |R5|, PT ;  /* 0x400000050600720b */ /* 0x000fe20003f3d000 */
[----:B------:R-:W-:Y:S01]  /*10410*/  FADD.FTZ R3, |R5|, R6 ;  /* 0x0000000605037221 */ /* 0x000fe20000010200 */
        /* <DEDUP_REMOVED lines=8> */
.L_x_3245:
[----:B------:R-:W-:Y:S05]  /*104a0*/  BSYNC B3 ;  /* 0x0000000000037941 */ /* 0x000fea0003800000 */
.L_x_3237:
[----:B------:R-:W-:Y:S01]  /*104b0*/  ISETP.NE.AND P0, PT, R13, RZ, PT ;  /* 0x000000ff0d00720c */ /* 0x000fe20003f05270 */
[----:B------:R-:W-:Y:S01]  /*104c0*/  FADD.FTZ R8, R9, 0.69314718246459960938 ;  /* 0x3f31721809087421 */ /* 0x000fe20000010000 */
[----:B------:R-:W-:-:S11]  /*104d0*/  FADD.FTZ R3, |R2|, -RZ ;  /* 0x800000ff02037221 */ /* 0x000fd60000010200 */
[----:B------:R-:W-:Y:S01]  /*104e0*/  @!P0 FADD.FTZ R8, -R8, -RZ ;  /* 0x800000ff08088221 */ /* 0x000fe20000010100 */
[----:B------:R-:W-:Y:S06]  /*104f0*/  BRA `(.L_x_3236) ;  /* 0x00000000003c7947 */ /* 0x000fec0003800000 */
.L_x_3196:
        /* <DEDUP_REMOVED lines=15> */
.L_x_3236:
[----:B------:R-:W-:Y:S05]  /*105f0*/  BSYNC B0 ;  /* 0x0000000000007941 */ /* 0x000fea0003800000 */
.L_x_3195:
        /* <DEDUP_REMOVED lines=17> */
.L_x_3259:
[----:B------:R-:W-:-:S06]  /*10710*/  HADD2.F32 R3, -RZ, R3.H0_H0 ;  /* 0x20000003ff037230 */ /* 0x000fcc0000004100 */
[----:B------:R-:W1:Y:S02]  /*10720*/  F2I.S64.TRUNC R2, R3 ;  /* 0x0000000300027311 */ /* 0x000e64000020d900 */
[----:B-1----:R1:W-:Y:S01]  /*10730*/  STG.E.U8 desc[UR36][R16.64], R2 ;  /* 0x0000000210007986 */ /* 0x0023e2000c101124 */
[----:B------:R-:W-:Y:S05]  /*10740*/  BRA `(.L_x_3261) ;  /* 0x0000000c00907947 */ /* 0x000fea0003800000 */
.L_x_3258:
        /* <DEDUP_REMOVED lines=10> */
.L_x_3263:
[----:B------:R-:W-:-:S06]  /*107f0*/  HADD2.F32 R3, -RZ, R3.H0_H0 ;  /* 0x20000003ff037230 */ /* 0x000fcc0000004100 */
[----:B------:R-:W1:Y:S02]  /*10800*/  F2I.FTZ.TRUNC.NTZ R3, R3 ;  /* 0x0000000300037305 */ /* 0x000e64000021f100 */
[----:B-1----:R1:W-:Y:S01]  /*10810*/  STG.E desc[UR36][R16.64], R3 ;  /* 0x0000000310007986 */ /* 0x0023e2000c101924 */
[----:B------:R-:W-:Y:S05]  /*10820*/  BRA `(.L_x_3261) ;  /* 0x0000000c00587947 */ /* 0x000fea0003800000 */
.L_x_3262:
[----:B------:R-:W-:-:S06]  /*10830*/  HADD2.F32 R3, -RZ, R3.H0_H0 ;  /* 0x20000003ff037230 */ /* 0x000fcc0000004100 */
[----:B------:R-:W1:Y:S02]  /*10840*/  F2I.FTZ.TRUNC.NTZ R3, R3 ;  /* 0x0000000300037305 */ /* 0x000e64000021f100 */
[----:B-1----:R1:W-:Y:S01]  /*10850*/  STG.E.U16 desc[UR36][R16.64], R3 ;  /* 0x0000000310007986 */ /* 0x0023e2000c101524 */
[----:B------:R-:W-:Y:S05]  /*10860*/  BRA `(.L_x_3261) ;  /* 0x0000000c00487947 */ /* 0x000fea0003800000 */
.L_x_3257:
        /* <DEDUP_REMOVED lines=9> */
.L_x_3265:
[----:B------:R1:W-:Y:S01]  /*10900*/  STG.E.U16 desc[UR36][R16.64], R3 ;  /* 0x0000000310007986 */ /* 0x0003e2000c101524 */
[----:B------:R-:W-:Y:S05]  /*10910*/  BRA `(.L_x_3261) ;  /* 0x0000000c001c7947 */ /* 0x000fea0003800000 */
.L_x_3264:
        /* <DEDUP_REMOVED lines=10> */
.L_x_3267:
[----:B------:R1:W-:Y:S01]  /*109c0*/  STG.E desc[UR36][R16.64], R3 ;  /* 0x0000000310007986 */ /* 0x0003e2000c101924 */
[----:B------:R-:W-:Y:S05]  /*109d0*/  BRA `(.L_x_3261) ;  /* 0x0000000800ec7947 */ /* 0x000fea0003800000 */
.L_x_3266:
[----:B------:R-:W-:-:S05]  /*109e0*/  HADD2.F32 R2, -RZ, R3.H0_H0 ;  /* 0x20000003ff027230 */ /* 0x000fca0000004100 */
[----:B------:R-:W-:-:S06]  /*109f0*/  FMUL.FTZ R2, R2, 1 ;  /* 0x3f80000002027820 */ /* 0x000fcc0000410000 */
[----:B------:R-:W1:Y:S02]  /*10a00*/  F2F.F64.F32 R2, R2 ;  /* 0x0000000200027310 */ /* 0x000e640000201800 */
[----:B-1----:R1:W-:Y:S01]  /*10a10*/  STG.E.64 desc[UR36][R16.64], R2 ;  /* 0x0000000210007986 */ /* 0x0023e2000c101b24 */
[----:B------:R-:W-:Y:S05]  /*10a20*/  BRA `(.L_x_3261) ;  /* 0x0000000800d87947 */ /* 0x000fea0003800000 */
.L_x_3256:
        /* <DEDUP_REMOVED lines=17> */
.L_x_3270:
        /* <DEDUP_REMOVED lines=8> */
.L_x_3269:
        /* <DEDUP_REMOVED lines=21> */
.L_x_3274:
[----:B------:R-:W-:Y:S05]  /*10d10*/  BSYNC B0 ;  /* 0x0000000000007941 */ /* 0x000fea0003800000 */
.L_x_3273:
[----:B------:R-:W-:-:S05]  /*10d20*/  LOP3.LUT R3, R0, R3, RZ, 0xfc, !PT ;  /* 0x0000000300037212 */ /* 0x000fca00078efcff */
[----:B------:R1:W-:Y:S01]  /*10d30*/  STG.E.U8 desc[UR36][R16.64], R3 ;  /* 0x0000000310007986 */ /* 0x0003e2000c101124 */
[----:B------:R-:W-:Y:S05]  /*10d40*/  BRA `(.L_x_3261) ;  /* 0x0000000800107947 */ /* 0x000fea0003800000 */
.L_x_3272:
        /* <DEDUP_REMOVED lines=13> */
.L_x_3276:
[----:B------:R-:W-:Y:S02]  /*10e20*/  ISETP.GT.U32.AND P0, PT, R2, 0x7f800000, PT ;  /* 0x7f8000000200780c */ /* 0x000fe40003f04070 */
[----:B------:R-:W-:-:S04]  /*10e30*/  MOV R0, 0x7f ;  /* 0x0000007f00007802 */ /* 0x000fc80000000f00 */
[----:B------:R-:W-:-:S07]  /*10e40*/  SEL R0, R0, 0x7c, P0 ;  /* 0x0000007c00007807 */ /* 0x000fce0000000000 */
.L_x_3277:
[----:B------:R-:W-:Y:S05]  /*10e50*/  BSYNC B0 ;  /* 0x0000000000007941 */ /* 0x000fea0003800000 */
.L_x_3275:
[----:B------:R-:W-:-:S04]  /*10e60*/  LOP3.LUT R2, R3, 0x80000000, RZ, 0xc0, !PT ;  /* 0x8000000003027812 */ /* 0x000fc800078ec0ff */
[----:B------:R-:W-:-:S04]  /*10e70*/  SHF.R.U32.HI R3, RZ, 0x18, R2 ;  /* 0x00000018ff037819 */ /* 0x000fc80000011602 */
[----:B------:R-:W-:-:S05]  /*10e80*/  LOP3.LUT R3, R0, R3, RZ, 0xfc, !PT ;  /* 0x0000000300037212 */ /* 0x000fca00078efcff */
[----:B------:R1:W-:Y:S01]  /*10e90*/  STG.E.U8 desc[UR36][R16.64], R3 ;  /* 0x0000000310007986 */ /* 0x0003e2000c101124 */
[----:B------:R-:W-:Y:S05]  /*10ea0*/  BRA `(.L_x_3261) ;  /* 0x0000000400b87947 */ /* 0x000fea0003800000 */
.L_x_3271:
[----:B------:R-:W-:-:S05]  /*10eb0*/  HADD2.F32 R0, -RZ, R3.H0_H0 ;  /* 0x20000003ff007230 */ /* 0x000fca0000004100 */
[----:B------:R-:W-:-:S05]  /*10ec0*/  F2FP.BF16.F32.PACK_AB R0, RZ, R0 ;  /* 0x00000000ff00723e */ /* 0x000fca00000010ff */
[----:B------:R1:W-:Y:S01]  /*10ed0*/  STG.E.U16 desc[UR36][R16.64], R0 ;  /* 0x0000000010007986 */ /* 0x0003e2000c101524 */
[----:B------:R-:W-:Y:S05]  /*10ee0*/  BRA `(.L_x_3261) ;  /* 0x0000000400a87947 */ /* 0x000fea0003800000 */
.L_x_3268:
        /* <DEDUP_REMOVED lines=12> */
.L_x_3280:
        /* <DEDUP_REMOVED lines=17> */
.L_x_3283:
[----:B------:R-:W-:-:S04]  /*110c0*/  LOP3.LUT R2, R3, 0x80000000, RZ, 0xc0, !PT ;  /* 0x8000000003027812 */ /* 0x000fc800078ec0ff */
[----:B------:R-:W-:-:S04]  /*110d0*/  SHF.R.U32.HI R3, RZ, 0x18, R2 ;  /* 0x00000018ff037819 */ /* 0x000fc80000011602 */
[----:B------:R-:W-:-:S04]  /*110e0*/  LOP3.LUT R0, R0, R3, RZ, 0xfc, !PT ;  /* 0x0000000300007212 */ /* 0x000fc800078efcff */
[----:B------:R-:W-:-:S07]  /*110f0*/  PRMT R8, R0, 0x7610, R8 ;  /* 0x0000761000087816 */ /* 0x000fce0000000008 */
.L_x_3282:
[----:B------:R-:W-:Y:S05]  /*11100*/  BSYNC B0 ;  /* 0x0000000000007941 */ /* 0x000fea0003800000 */
.L_x_3281:
[----:B------:R1:W-:Y:S01]  /*11110*/  STG.E.U8 desc[UR36][R16.64], R8 ;  /* 0x0000000810007986 */ /* 0x0003e2000c101124 */
[----:B------:R-:W-:Y:S05]  /*11120*/  BRA `(.L_x_3261) ;  /* 0x0000000400187947 */ /* 0x000fea0003800000 */
.L_x_3279:
[----:B------:R-:W-:Y:S01]  /*11130*/  HADD2.F32 R3, -RZ, R3.H0_H0 ;  /* 0x20000003ff037230 */ /* 0x000fe20000004100 */
[----:B------:R-:W-:Y:S01]  /*11140*/  BSSY B0, `(.L_x_3284) ;  /* 0x0000014000007945 */ /* 0x000fe20003800000 */
[----:B------:R-:W-:-:S03]  /*11150*/  HFMA2.MMA R8, -RZ, RZ, 0, 7.62939453125e-06 ;  /* 0x00000080ff087435 */ /* 0x000fc600000001ff */
        /* <DEDUP_REMOVED lines=14> */
.L_x_3286:
[----:B------:R-:W-:-:S04]  /*11240*/  LOP3.LUT R2, R3, 0x80000000, RZ, 0xc0, !PT ;  /* 0x8000000003027812 */ /* 0x000fc800078ec0ff */
[----:B------:R-:W-:-:S04]  /*11250*/  SHF.R.U32.HI R3, RZ, 0x18, R2 ;  /* 0x00000018ff037819 */ /* 0x000fc80000011602 */
[----:B------:R-:W-:-:S04]  /*11260*/  LOP3.LUT R0, R0, R3, RZ, 0xfc, !PT ;  /* 0x0000000300007212 */ /* 0x000fc800078efcff */
[----:B------:R-:W-:-:S07]  /*11270*/  PRMT R8, R0, 0x7610, R8 ;  /* 0x0000761000087816 */ /* 0x000fce0000000008 */
.L_x_3285:
[----:B------:R-:W-:Y:S05]  /*11280*/  BSYNC B0 ;  /* 0x0000000000007941 */ /* 0x000fea0003800000 */
.L_x_3284:
[----:B------:R1:W-:Y:S01]  /*11290*/  STG.E.U8 desc[UR36][R16.64], R8 ;  /* 0x0000000810007986 */ /* 0x0003e2000c101124 */
[----:B------:R-:W-:Y:S05]  /*112a0*/  BRA `(.L_x_3261) ;  /* 0x0000000000b87947 */ /* 0x000fea0003800000 */
.L_x_3278:
        /* <DEDUP_REMOVED lines=18> */
[----:B------:R-:W-:-:S05]  /*113d0*/  @!P0 IMAD.MOV R0, RZ, RZ, R4 ;  /* 0x000000ffff008224 */ /* 0x000fca00078e0204 */
[----:B------:R-:W-:-:S05]  /*113e0*/  @P2 MOV R3, R0 ;  /* 0x0000000000032202 */ /* 0x000fca0000000f00 */
[----:B------:R1:W-:Y:S01]  /*113f0*/  STG.E.U8 desc[UR36][R16.64], R3 ;  /* 0x0000000310007986 */ /* 0x0003e2000c101124 */
[----:B------:R-:W-:Y:S05]  /*11400*/  BRA `(.L_x_3261) ;  /* 0x0000000000607947 */ /* 0x000fea0003800000 */
.L_x_3260:
        /* <DEDUP_REMOVED lines=13> */
[----:B-1----:R-:W-:-:S07]  /*114e0*/  IMAD.MOV.U32 R13, RZ, RZ, RZ ;  /* 0x000000ffff0d7224 */ /* 0x002fce00078e00ff */
[----:B------:R-:W-:-:S07]  /*114f0*/  LEPC R20, `(.L_x_3289) ;  /* 0x000000001014794e */ /* 0x000fce0000000000 */
[----:B0-----:R-:W-:Y:S05]  /*11500*/  CALL.ABS.NOINC R2 ;  /* 0x0000000002007343 */ /* 0x001fea0003c00000 */
.L_x_3289:
[----:B------:R-:W-:Y:S05]  /*11510*/  BRA `(.L_x_3261) ;  /* 0x00000000001c7947 */ /* 0x000fea0003800000 */
.L_x_3288:
[----:B------:R-:W-:-:S06]  /*11520*/  HADD2.F32 R3, -RZ, R3.H0_H0 ;  /* 0x20000003ff037230 */ /* 0x000fcc0000004100 */
[----:B------:R-:W1:Y:S02]  /*11530*/  F2I.U64.TRUNC R2, R3 ;  /* 0x0000000300027311 */ /* 0x000e64000020d800 */
[----:B-1----:R1:W-:Y:S01]  /*11540*/  STG.E.64 desc[UR36][R16.64], R2 ;  /* 0x0000000210007986 */ /* 0x0023e2000c101b24 */
[----:B------:R-:W-:Y:S05]  /*11550*/  BRA `(.L_x_3261) ;  /* 0x00000000000c7947 */ /* 0x000fea0003800000 */
.L_x_3287:
[----:B------:R-:W-:-:S06]  /*11560*/  HADD2.F32 R3, -RZ, R3.H0_H0 ;  /* 0x20000003ff037230 */ /* 0x000fcc0000004100 */
[----:B------:R-:W1:Y:S02]  /*11570*/  F2I.FTZ.U32.TRUNC.NTZ R3, R3 ;  /* 0x0000000300037305 */ /* 0x000e64000021f000 */
[----:B-1----:R1:W-:Y:S02]  /*11580*/  STG.E desc[UR36][R16.64], R3 ;  /* 0x0000000310007986 */ /* 0x0023e4000c101924 */
.L_x_3261:
[----:B------:R-:W-:-:S07]  /*11590*/  IADD3 R19, R19, 0x80, RZ ;  /* 0x0000008013137810 */ /* 0x000fce0007ffe0ff */
.L_x_3160:
[----:B------:R-:W-:Y:S05]  /*115a0*/  BSYNC B6 ;  /* 0x0000000000067941 */ /* 0x000fea0003800000 */
.L_x_3159:
[----:B------:R-:W-:Y:S02]  /*115b0*/  ULDC UR4, c[0x0][0x210] ;  /* 0x0000840000047ab9 */ /* 0x000fe40000000800 */
[----:B------:R-:W-:-:S13]  /*115c0*/  ISETP.GE.AND P0, PT, R19, UR4, PT ;  /* 0x0000000413007c0c */ /* 0x000fda000bf06270 */
[----:B------:R-:W-:Y:S05]  /*115d0*/  @P0 EXIT ;  /* 0x000000000000094d */ /* 0x000fea0003800000 */
[----:B-1----:R-:W1:Y:S01]  /*115e0*/  LDC R6, c[0x0][0x218] ;  /* 0x00008600ff067b82 */ /* 0x002e620000000800 */
[----:B------:R-:W-:Y:S01]  /*115f0*/  IMAD.MOV.U32 R0, RZ, RZ, RZ ;  /* 0x000000ffff007224 */ /* 0x000fe200078e00ff */
[----:B------:R-:W-:Y:S02]  /*11600*/  MOV R16, RZ ;  /* 0x000000ff00107202 */ /* 0x000fe40000000f00 */
        /* <DEDUP_REMOVED lines=300> */
.L_x_3290:
[----:B0-----:R-:W0:Y:S01]  /*128d0*/  LDC.U8 R5, c[0x0][0x422] ;  /* 0x00010880ff057b82 */ /* 0x001e220000000000 */
        /* <DEDUP_REMOVED lines=22> */
.L_x_3294:
[----:B------:R-:W5:Y:S01]  /*12a40*/  LDG.E.U8 R2, desc[UR36][R2.64] ;  /* 0x0000002402027981 */ /* 0x000f62000c1e1100 */
[----:B------:R-:W-:Y:S02]  /*12a50*/  PRMT R5, RZ, 0x7610, R5 ;  /* 0x00007610ff057816 */ /* 0x000fe40000000005 */
[----:B-----5:R-:W-:-:S04]  /*12a60*/  I2FP.F32.U32 R0, R2 ;  /* 0x0000000200007245 */ /* 0x020fc80000201000 */
[----:B------:R-:W-:Y:S01]  /*12a70*/  F2FP.F16.F32.PACK_AB R0, RZ, R0 ;  /* 0x00000000ff00723e */ /* 0x000fe200000000ff */
[----:B------:R-:W-:Y:S06]  /*12a80*/  BRA `(.L_x_3296) ;  /* 0x0000000c00e87947 */ /* 0x000fec0003800000 */
.L_x_3293:
        /* <DEDUP_REMOVED lines=11> */
.L_x_3298:
[----:B------:R-:W5:Y:S01]  /*12b40*/  LDG.E R2, desc[UR36][R2.64] ;  /* 0x0000002402027981 */ /* 0x000f62000c1e1900 */
[----:B------:R-:W-:Y:S02]  /*12b50*/  PRMT R5, RZ, 0x7610, R5 ;  /* 0x00007610ff057816 */ /* 0x000fe40000000005 */
[----:B-----5:R-:W-:-:S04]  /*12b60*/  I2FP.F32.S32 R0, R2 ;  /* 0x0000000200007245 */ /* 0x020fc80000201400 */
[----:B------:R-:W-:Y:S01]  /*12b70*/  F2FP.F16.F32.PACK_AB R0, RZ, R0 ;  /* 0x00000000ff00723e */ /* 0x000fe200000000ff */
[----:B------:R-:W-:Y:S06]  /*12b80*/  BRA `(.L_x_3296) ;  /* 0x0000000c00a87947 */ /* 0x000fec0003800000 */
.L_x_3297:
[----:B------:R-:W5:Y:S01]  /*12b90*/  LDG.E.U16 R2, desc[UR36][R2.64] ;  /* 0x0000002402027981 */ /* 0x000f62000c1e1500 */
[----:B------:R-:W-:Y:S01]  /*12ba0*/  PRMT R5, RZ, 0x7610, R5 ;  /* 0x00007610ff057816 */ /* 0x000fe20000000005 */
[----:B-----5:R-:W0:Y:S02]  /*12bb0*/  I2F.S16 R0, R2 ;  /* 0x0000000200007306 */ /* 0x020e240000101400 */
[----:B0-----:R-:W-:Y:S01]  /*12bc0*/  F2FP.F16.F32.PACK_AB R0, RZ, R0 ;  /* 0x00000000ff00723e */ /* 0x001fe200000000ff */
[----:B------:R-:W-:Y:S06]  /*12bd0*/  BRA `(.L_x_3296) ;  /* 0x0000000c00947947 */ /* 0x000fec0003800000 */
.L_x_3292:
        /* <DEDUP_REMOVED lines=10> */
.L_x_3300:
[----:B------:R-:W5:Y:S01]  /*12c80*/  LDG.E.U16 R0, desc[UR36][R2.64] ;  /* 0x0000002402007981 */ /* 0x000f62000c1e1500 */
[----:B------:R-:W-:Y:S01]  /*12c90*/  PRMT R5, RZ, 0x7610, R5 ;  /* 0x00007610ff057816 */ /* 0x000fe20000000005 */
[----:B-----5:R-:W-:-:S05]  /*12ca0*/  HADD2.F32 R0, -RZ, R0.H0_H0 ;  /* 0x20000000ff007230 */ /* 0x020fca0000004100 */
[----:B------:R-:W-:Y:S01]  /*12cb0*/  F2FP.F16.F32.PACK_AB R0, RZ, R0 ;  /* 0x00000000ff00723e */ /* 0x000fe200000000ff */
[----:B------:R-:W-:Y:S06]  /*12cc0*/  BRA `(.L_x_3296) ;  /* 0x0000000c00587947 */ /* 0x000fec0003800000 */
.L_x_3299:
        /* <DEDUP_REMOVED lines=10> */
.L_x_3302:
[----:B------:R-:W5:Y:S02]  /*12d70*/  LDG.E R2, desc[UR36][R2.64] ;  /* 0x0000002402027981 */ /* 0x000f64000c1e1900 */
[C---:B-----5:R-:W-:Y:S02]  /*12d80*/  PRMT R0, R2.reuse, 0x7610, R0 ;  /* 0x0000761002007816 */ /* 0x060fe40000000000 */
[----:B------:R-:W-:Y:S01]  /*12d90*/  PRMT R5, R2, 0x7632, R5 ;  /* 0x0000763202057816 */ /* 0x000fe20000000005 */
[----:B------:R-:W-:Y:S06]  /*12da0*/  BRA `(.L_x_3296) ;  /* 0x0000000c00207947 */ /* 0x000fec0003800000 */
.L_x_3301:
        /* <DEDUP_REMOVED lines=9> */
.L_x_3291:
        /* <DEDUP_REMOVED lines=14> */
.L_x_3305:
        /* <DEDUP_REMOVED lines=12> */
.L_x_3304:
[----:B------:R-:W-:-:S13]  /*12fe0*/  ISETP.NE.AND P0, PT, R4, 0xf, PT ;  /* 0x0000000f0400780c */ /* 0x000fda0003f05270 */
[----:B------:R-:W-:Y:S05]  /*12ff0*/  @!P0 BRA `(.L_x_3306) ;  /* 0x0000000000a48947 */ /* 0x000fea0003800000 */
[----:B------:R-:W-:-:S13]  /*13000*/  ISETP.NE.AND P0, PT, R4, 0x17, PT ;  /* 0x000000170400780c */ /* 0x000fda0003f05270 */
[----:B------:R-:W-:Y:S05]  /*13010*/  @!P0 BRA `(.L_x_3307) ;  /* 0x0000000000608947 */ /* 0x000fea0003800000 */
[----:B------:R-:W-:-:S13]  /*13020*/  ISETP.NE.AND P0, PT, R4, 0x18, PT ;  /* 0x000000180400780c */ /* 0x000fda0003f05270 */
[----:B------:R-:W-:Y:S05]  /*13030*/  @P0 BRA `(.L_x_3295) ;  /* 0x00000008000c0947 */ /* 0x000fea0003800000 */
[----:B------:R-:W5:Y:S01]  /*13040*/  LDG.E.U8 R0, desc[UR36][R2.64] ;  /* 0x0000002402007981 */ /* 0x000f62000c1e1100 */
[----:B------:R-:W-:Y:S02]  /*13050*/  IMAD.MOV.U32 R8, RZ, RZ, -0x800000 ;  /* 0xff800000ff087424 */ /* 0x000fe400078e00ff */
[----:B-----5:R-:W-:-:S05]  /*13060*/  IMAD.SHL.U32 R0, R0, 0x1000000, RZ ;  /* 0x0100000000007824 */ /* 0x020fca00078e00ff */
[----:B------:R-:W-:-:S04]  /*13070*/  LOP3.LUT R4, R0, 0x7f000000, RZ, 0xc0, !PT ;  /* 0x7f00000000047812 */ /* 0x000fc800078ec0ff */
[----:B------:R-:W0:Y:S01]  /*13080*/  FLO.U32 R5, R4 ;  /* 0x0000000400057300 */ /* 0x000e2200000e0000 */
[C---:B------:R-:W-:Y:S01]  /*13090*/  IADD3 R6, R4.reuse, 0x1000000, RZ ;  /* 0x0100000004067810 */ /* 0x040fe20007ffe0ff */
        /* <DEDUP_REMOVED lines=16> */
.L_x_3307:
[----:B------:R-:W5:Y:S02]  /*131a0*/  LDG.E.U8 R2, desc[UR36][R2.64] ;  /* 0x0000002402027981 */ /* 0x000f64000c1e1100 */
[C---:B-----5:R-:W-:Y:S01]  /*131b0*/  SHF.L.U32 R0, R2.reuse, 0x19, RZ ;  /* 0x0000001902007819 */ /* 0x060fe200000006ff */
        /* <DEDUP_REMOVED lines=13> */
.L_x_3306:
[----:B------:R-:W5:Y:S01]  /*13290*/  LDG.E.U16 R0, desc[UR36][R2.64] ;  /* 0x0000002402007981 */ /* 0x000f62000c1e1500 */
[----:B------:R-:W-:Y:S02]  /*132a0*/  PRMT R5, RZ, 0x7610, R5 ;  /* 0x00007610ff057816 */ /* 0x000fe40000000005 */
[----:B-----5:R-:W-:-:S04]  /*132b0*/  SHF.L.U32 R0, R0, 0x10, RZ ;  /* 0x0000001000007819 */ /* 0x020fc800000006ff */
[----:B------:R-:W-:Y:S01]  /*132c0*/  F2FP.F16.F32.PACK_AB R0, RZ, R0 ;  /* 0x00000000ff00723e */ /* 0x000fe200000000ff */
[----:B------:R-:W-:Y:S06]  /*132d0*/  BRA `(.L_x_3296) ;  /* 0x0000000400d47947 */ /* 0x000fec0003800000 */
.L_x_3303:
        /* <DEDUP_REMOVED lines=13> */
.L_x_3310:
[----:B------:R-:W5:Y:S01]  /*133b0*/  LDG.E.U8 R2, desc[UR36][R2.64] ;  /* 0x0000002402027981 */ /* 0x000f62000c1e1100 */
[----:B------:R-:W-:Y:S01]  /*133c0*/  BSSY B0, `(.L_x_3311) ;  /* 0x0000018000007945 */ /* 0x000fe20003800000 */
[----:B------:R-:W-:Y:S01]  /*133d0*/  IMAD.MOV.U32 R0, RZ, RZ, RZ ;  /* 0x000000ffff007224 */ /* 0x000fe200078e00ff */
[----:B-----5:R-:W-:-:S13]  /*133e0*/  ISETP.NE.AND P0, PT, R2, RZ, PT ;  /* 0x000000ff0200720c */ /* 0x020fda0003f05270 */
        /* <DEDUP_REMOVED lines=17> */
.L_x_3314:
[----:B------:R-:W-:Y:S05]  /*13500*/  BSYNC B1 ;  /* 0x0000000000017941 */ /* 0x000fea0003800000 */
.L_x_3313:
[----:B------:R-:W-:Y:S01]  /*13510*/  LEA R3, R0, 0x3b800000, 0x17 ;  /* 0x3b80000000037811 */ /* 0x000fe200078eb8ff */
[----:B------:R-:W-:-:S05]  /*13520*/  IMAD.SHL.U32 R0, R2, 0x100000, RZ ;  /* 0x0010000002007824 */ /* 0x000fca00078e00ff */
[----:B------:R-:W-:-:S07]  /*13530*/  LOP3.LUT R0, R3, R0, R4, 0xfe, !PT ;  /* 0x0000000003007212 */ /* 0x000fce00078efe04 */
.L_x_3312:
[----:B------:R-:W-:Y:S05]  /*13540*/  BSYNC B0 ;  /* 0x0000000000007941 */ /* 0x000fea0003800000 */
.L_x_3311:
[----:B------:R-:W-:Y:S02]  /*13550*/  F2FP.F16.F32.PACK_AB R0, RZ, R0 ;  /* 0x00000000ff00723e */ /* 0x000fe400000000ff */
[----:B------:R-:W-:Y:S01]  /*13560*/  PRMT R5, RZ, 0x7610, R5 ;  /* 0x00007610ff057816 */ /* 0x000fe20000000005 */
[----:B------:R-:W-:Y:S06]  /*13570*/  BRA `(.L_x_3296) ;  /* 0x00000004002c7947 */ /* 0x000fec0003800000 */
.L_x_3309:
[----:B------:R-:W5:Y:S01]  /*13580*/  LDG.E.U8 R2, desc[UR36][R2.64] ;  /* 0x0000002402027981 */ /* 0x000f62000c1e1100 */
[----:B------:R-:W-:Y:S01]  /*13590*/  BSSY B0, `(.L_x_3315) ;  /* 0x0000018000007945 */ /* 0x000fe20003800000 */
[----:B------:R-:W-:Y:S01]  /*135a0*/  HFMA2.MMA R0, -RZ, RZ, 0, 0 ;  /* 0x00000000ff007435 */ /* 0x000fe200000001ff */
        /* <DEDUP_REMOVED lines=18> */
.L_x_3318:
[----:B------:R-:W-:Y:S05]  /*136d0*/  BSYNC B1 ;  /* 0x0000000000017941 */ /* 0x000fea0003800000 */
.L_x_3317:
[----:B------:R-:W-:Y:S02]  /*136e0*/  LEA R3, R0, 0x37800000, 0x17 ;  /* 0x3780000000037811 */ /* 0x000fe400078eb8ff */
[----:B------:R-:W-:-:S04]  /*136f0*/  SHF.L.U32 R0, R2, 0x15, RZ ;  /* 0x0000001502007819 */ /* 0x000fc800000006ff */
[----:B------:R-:W-:-:S07]  /*13700*/  LOP3.LUT R0, R3, R0, R4, 0xfe, !PT ;  /* 0x0000000003007212 */ /* 0x000fce00078efe04 */
.L_x_3316:
[----:B------:R-:W-:Y:S05]  /*13710*/  BSYNC B0 ;  /* 0x0000000000007941 */ /* 0x000fea0003800000 */
.L_x_3315:
[----:B------:R-:W-:Y:S02]  /*13720*/  F2FP.F16.F32.PACK_AB R0, RZ, R0 ;  /* 0x00000000ff00723e */ /* 0x000fe400000000ff */
[----:B------:R-:W-:Y:S01]  /*13730*/  PRMT R5, RZ, 0x7610, R5 ;  /* 0x00007610ff057816 */ /* 0x000fe20000000005 */
[----:B------:R-:W-:Y:S06]  /*13740*/  BRA `(.L_x_3296) ;  /* 0x0000000000b87947 */ /* 0x000fec0003800000 */
.L_x_3308:
        /* <DEDUP_REMOVED lines=14> */
.L_x_3322:
[----:B------:R-:W-:Y:S05]  /*13830*/  BSYNC B0 ;  /* 0x0000000000007941 */ /* 0x000fea0003800000 */
.L_x_3321:
[----:B------:R-:W-:Y:S02]  /*13840*/  PRMT R5, RZ, 0x7610, R5 ;  /* 0x00007610ff057816 */ /* 0x000fe40000000005 */
[----:B------:R-:W-:Y:S01]  /*13850*/  F2FP.F16.F32.PACK_AB R0, RZ, R0 ;  /* 0x00000000ff00723e */ /* 0x000fe200000000ff */
[----:B------:R-:W-:Y:S06]  /*13860*/  BRA `(.L_x_3296) ;  /* 0x0000000000707947 */ /* 0x000fec0003800000 */
.L_x_3295:
        /* <DEDUP_REMOVED lines=8> */
[----:B------:R-:W-:Y:S01]  /*138f0*/  MOV R6, UR4 ;  /* 0x0000000400067c02 */ /* 0x000fe20008000f00 */
[----:B---3--:R-:W-:Y:S01]  /*13900*/  IMAD.U32 R7, RZ, RZ, UR5 ;  /* 0x00000005ff077e24 */ /* 0x008fe2000f8e00ff */
[----:B------:R-:W-:Y:S01]  /*13910*/  MOV R10, UR6 ;  /* 0x00000006000a7c02 */ /* 0x000fe20008000f00 */
[----:B--2-4-:R-:W-:Y:S01]  /*13920*/  IMAD.U32 R11, RZ, RZ, UR7 ;  /* 0x00000007ff0b7e24 */ /* 0x014fe2000f8e00ff */
[----:B------:R-:W-:Y:S01]  /*13930*/  MOV R13, RZ ;  /* 0x000000ff000d7202 */ /* 0x000fe20000000f00 */
[----:B0-----:R-:W-:-:S07]  /*13940*/  IMAD.MOV.U32 R12, RZ, RZ, 0x1 ;  /* 0x00000001ff0c7424 */ /* 0x001fce00078e00ff */
[----:B------:R-:W-:-:S07]  /*13950*/  LEPC R20, `(.L_x_3323) ;  /* 0x000000001014794e */ /* 0x000fce0000000000 */
[----:B-1----:R-:W-:Y:S05]  /*13960*/  CALL.ABS.NOINC R2 ;  /* 0x0000000002007343 */ /* 0x002fea0003c00000 */
.L_x_3323:
[----:B------:R-:W-:Y:S02]  /*13970*/  PRMT R5, RZ, 0x7610, R5 ;  /* 0x00007610ff057816 */ /* 0x000fe40000000005 */
[----:B------:R-:W-:Y:S01]  /*13980*/  PRMT R0, RZ, 0x7610, R0 ;  /* 0x00007610ff007816 */ /* 0x000fe20000000000 */
[----:B------:R-:W-:Y:S06]  /*13990*/  BRA `(.L_x_3296) ;  /* 0x0000000000247947 */ /* 0x000fec0003800000 */
.L_x_3320:
[----:B------:R-:W5:Y:S01]  /*139a0*/  LDG.E.64 R2, desc[UR36][R2.64] ;  /* 0x0000002402027981 */ /* 0x000f62000c1e1b00 */
[----:B------:R-:W-:Y:S01]  /*139b0*/  PRMT R5, RZ, 0x7610, R5 ;  /* 0x00007610ff057816 */ /* 0x000fe20000000005 */
[----:B-----5:R-:W0:Y:S02]  /*139c0*/  I2F.U64 R0, R2 ;  /* 0x0000000200007312 */ /* 0x020e240000301000 */
[----:B0-----:R-:W-:Y:S01]  /*139d0*/  F2FP.F16.F32.PACK_AB R0, RZ, R0 ;  /* 0x00000000ff00723e */ /* 0x001fe200000000ff */
[----:B------:R-:W-:Y:S06]  /*139e0*/  BRA `(.L_x_3296) ;  /* 0x0000000000107947 */ /* 0x000fec0003800000 */
.L_x_3319:
[----:B------:R-:W5:Y:S01]  /*139f0*/  LDG.E R2, desc[UR36][R2.64] ;  /* 0x0000002402027981 */ /* 0x000f62000c1e1900 */
[----:B------:R-:W-:Y:S02]  /*13a00*/  PRMT R5, RZ, 0x7610, R5 ;  /* 0x00007610ff057816 */ /* 0x000fe40000000005 */
[----:B-----5:R-:W-:-:S04]  /*13a10*/  I2FP.F32.U32 R0, R2 ;  /* 0x0000000200007245 */ /* 0x020fc80000201000 */
[----:B------:R-:W-:-:S07]  /*13a20*/  F2FP.F16.F32.PACK_AB R0, RZ, R0 ;  /* 0x00000000ff00723e */ /* 0x000fce00000000ff */
.L_x_3296:
        /* <DEDUP_REMOVED lines=78> */
[----:B------:R-:W-:Y:S01]  /*13f10*/  HFMA2.MMA R15, -RZ, RZ, 1.625, 0 ;  /* 0x3e800000ff0f7435 */ /* 0x000fe200000001ff */
[----:B------:R-:W-:-:S04]  /*13f20*/  MOV R21, 0x3d39bf78 ;  /* 0x3d39bf7800157802 */ /* 0x000fc80000000f00 */
        /* <DEDUP_REMOVED lines=30> */
.L_x_3332:
        /* <DEDUP_REMOVED lines=10> */
.L_x_3334:
[----:B------:R-:W-:-:S04]  /*141b0*/  FADD.FTZ R8, -R0, R7 ;  /* 0x0000000700087221 */ /* 0x000fc80000010100 */
[----:B------:R-:W-:-:S07]  /*141c0*/  FMUL.FTZ R8, R8, 0.5 ;  /* 0x3f00000008087820 */ /* 0x000fce0000410000 */
.L_x_3335:
[----:B------:R-:W-:Y:S05]  /*141d0*/  BSYNC B2 ;  /* 0x0000000000027941 */ /* 0x000fea0003800000 */
.L_x_3333:
        /* <DEDUP_REMOVED lines=11> */
.L_x_3337:
[----:B------:R-:W-:-:S04]  /*14290*/  FADD.FTZ R10, R2, -R15 ;  /* 0x8000000f020a7221 */ /* 0x000fc80000010000 */
[----:B------:R-:W-:-:S07]  /*142a0*/  FMUL.FTZ R15, R10, 0.5 ;  /* 0x3f0000000a0f7820 */ /* 0x000fce0000410000 */
.L_x_3338:
[----:B------:R-:W-:Y:S05]  /*142b0*/  BSYNC B2 ;  /* 0x0000000000027941 */ /* 0x000fea0003800000 */
.L_x_3336:
        /* <DEDUP_REMOVED lines=35> */
.L_x_3331:
[----:B------:R0:W1:Y:S02]  /*144f0*/  MUFU.SQRT R8, R9 ;  /* 0x0000000900087308 */ /* 0x0000640000002000 */
.L_x_3330:
[----:B------:R-:W-:Y:S05]  /*14500*/  BSYNC B1 ;  /* 0x0000000000017941 */ /* 0x000fea0003800000 */
.L_x_3329:
        /* <DEDUP_REMOVED lines=24> */
.L_x_3345:
[----:B------:R-:W-:-:S04]  /*14690*/  FADD.FTZ R0, -R0, R7 ;  /* 0x0000000700007221 */ /* 0x000fc80000010100 */
[----:B------:R-:W-:-:S07]  /*146a0*/  FMUL.FTZ R0, R0, 0.5 ;  /* 0x3f00000000007820 */ /* 0x000fce0000410000 */
.L_x_3346:
[----:B------:R-:W-:Y:S05]  /*146b0*/  BSYNC B2 ;  /* 0x0000000000027941 */ /* 0x000fea0003800000 */
.L_x_3344:
        /* <DEDUP_REMOVED lines=10> */
.L_x_3348:
[----:B------:R-:W-:-:S04]  /*14760*/  FADD.FTZ R2, -R3, R2 ;  /* 0x0000000203027221 */ /* 0x000fc80000010100 */
[----:B------:R-:W-:-:S07]  /*14770*/  FMUL.FTZ R3, R2, 0.5 ;  /* 0x3f00000002037820 */ /* 0x000fce0000410000 */
.L_x_3349:
[----:B------:R-:W-:Y:S05]  /*14780*/  BSYNC B2 ;  /* 0x0000000000027941 */ /* 0x000fea0003800000 */
.L_x_3347:
[----:B------:R-:W-:Y:S01]  /*14790*/  FADD.FTZ R0, R3, R0 ;  /* 0x0000000003007221 */ /* 0x000fe20000010000 */
[----:B------:R-:W-:Y:S01]  /*147a0*/  FADD.FTZ R11, R6, R11 ;  /* 0x0000000b060b7221 */ /* 0x000fe20000010000 */
[----:B------:R-:W-:-:S03]  /*147b0*/  PLOP3.LUT P0, PT, PT, PT, PT, 0x80, 0x0 ;  /* 0x000000000000781c */ /* 0x000fc60003f0f070 */
[----:B------:R-:W-:-:S06]  /*147c0*/  FMUL.FTZ R11, R11, R0 ;  /* 0x000000000b0b7220 */ /* 0x000fcc0000410000 */
[----:B------:R-:W4:Y:S01]  /*147d0*/  MUFU.SQRT R11, R11 ;  /* 0x0000000b000b7308 */ /* 0x000f220000002000 */
[----:B------:R-:W-:Y:S05]  /*147e0*/  BRA `(.L_x_3341) ;  /* 0x0000000000687947 */ /* 0x000fea0003800000 */
.L_x_3343:
[----:B------:R-:W-:-:S13]  /*147f0*/  FSETP.GT.FTZ.AND P1, PT, R6, 1, PT ;  /* 0x3f8000000600780b */ /* 0x000fda0003f34000 */
[----:B------:R-:W-:Y:S01]  /*14800*/  @!P1 FADD.FTZ R7, -R6, 1 ;  /* 0x3f80000006079421 */ /* 0x000fe20000010100 */
[----:B------:R-:W-:-:S03]  /*14810*/  @!P1 PLOP3.LUT P0, PT, PT, PT, PT, 0x80, 0x0 ;  /* 0x000000000000981c */ /* 0x000fc60003f0f070 */
[----:B------:R-:W-:-:S04]  /*14820*/  @!P1 FMUL.FTZ R7, R0, R7 ;  /* 0x0000000700079220 */ /* 0x000fc80000410000 */
[----:B------:R2:W3:Y:S01]  /*14830*/  @!P1 MUFU.SQRT R11, R7 ;  /* 0x00000007000b9308 */ /* 0x0004e20000002000 */
[----:B------:R-:W-:Y:S05]  /*14840*/  @!P1 BRA `(.L_x_3341) ;  /* 0x0000000000509947 */ /* 0x000fea0003800000 */
[----:B------:R-:W-:Y:S01]  /*14850*/  FMUL.FTZ R3, R0, R3 ;  /* 0x0000000300037220 */ /* 0x000fe20000410000 */
[----:B------:R-:W-:Y:S01]  /*14860*/  FMUL.FTZ R5, |R5|, 2.81474976710656000000e+14 ;  /* 0x5780000005057820 */ /* 0x000fe20000410200 */
[----:B------:R-:W-:Y:S02]  /*14870*/  PLOP3.LUT P0, PT, PT, PT, PT, 0x80, 0x0 ;  /* 0x000000000000781c */ /* 0x000fe40003f0f070 */
[----:B------:R-:W4:Y:S01]  /*14880*/  MUFU.SQRT R0, R3 ;  /* 0x0000000300007308 */ /* 0x000f220000002000 */
[C---:B------:R-:W-:Y:S01]  /*14890*/  FMUL.FTZ R5, R6.reuse, R5 ;  /* 0x0000000506057220 */ /* 0x040fe20000410000 */
[----:B------:R-:W-:-:S06]  /*148a0*/  FMUL.FTZ R6, R6, 2.81474976710656000000e+14 ;  /* 0x5780000006067820 */ /* 0x000fcc0000410000 */
[----:B----4-:R-:W3:Y:S02]  /*148b0*/  MUFU.RCP R0, R0 ;  /* 0x0000000000007308 */ /* 0x010ee40000001000 */
[----:B---3--:R-:W-:Y:S01]  /*148c0*/  FMUL.FTZ R11, R5, R0 ;  /* 0x00000000050b7220 */ /* 0x008fe20000410000 */
[----:B------:R-:W-:Y:S06]  /*148d0*/  BRA `(.L_x_3341) ;  /* 0x00000000002c7947 */ /* 0x000fec0003800000 */
.L_x_3342:
        /* <DEDUP_REMOVED lines=8> */
.L_x_3340:
[----:B------:R-:W-:Y:S01]  /*14960*/  PLOP3.LUT P0, PT, PT, PT, PT, 0x80, 0x0 ;  /* 0x000000000000781c */ /* 0x000fe20003f0f070 */
[----:B------:R-:W-:Y:S01]  /*14970*/  FMUL.FTZ R11, R11, 16777216 ;  /* 0x4b8000000b0b7820 */ /* 0x000fe20000410000 */
[----:B------:R-:W-:-:S11]  /*14980*/  FMUL.FTZ R6, R6, 16777216 ;  /* 0x4b80000006067820 */ /* 0x000fd60000410000 */
.L_x_3341:
[----:B------:R-:W-:Y:S05]  /*14990*/  BSYNC B1 ;  /* 0x0000000000017941 */ /* 0x000fea0003800000 */
.L_x_3339:
        /* <DEDUP_REMOVED lines=16> */
[----:B------:R-:W-:Y:S02]  /*14aa0*/  @P0 FSEL R3, R5, RZ, P1 ;  /* 0x000000ff05030208 */ /* 0x000fe40000800000 */
[----:B------:R-:W-:Y:S02]  /*14ab0*/  FSETP.GEU.FTZ.AND P1, PT, R10, -0.56000000238418579102, PT ;  /* 0xbf0f5c290a00780b */ /* 0x000fe40003f3e000 */
        /* <DEDUP_REMOVED lines=15> */
.L_x_3352:
        /* <DEDUP_REMOVED lines=28> */
.L_x_3351:
[----:B------:R-:W-:-:S13]  /*14d70*/  ISETP.GT.AND P0, PT, R4, -0x1, PT ;  /* 0xffffffff0400780c */ /* 0x000fda0003f04270 */
[----:B------:R-:W-:Y:S05]  /*14d80*/  @P0 BRA `(.L_x_3354) ;  /* 0x0000000000d80947 */ /* 0x000fea0003800000 */
[----:B------:R-:W-:Y:S01]  /*14d90*/  FADD.FTZ R6, -R6, -RZ ;  /* 0x800000ff06067221 */ /* 0x000fe20000010100 */
[C---:B---34-:R-:W-:Y:S01]  /*14da0*/  FADD.FTZ R3, |R11|.reuse, -RZ ;  /* 0x800000ff0b037221 */ /* 0x058fe20000010200 */
[----:B------:R-:W-:Y:S02]  /*14db0*/  BSSY B4, `(.L_x_3355) ;  /* 0x0000011000047945 */ /* 0x000fe40003800000 */
[----:B------:R-:W-:Y:S01]  /*14dc0*/  FADD.FTZ R0, |R6|, -RZ ;  /* 0x800000ff06007221 */ /* 0x000fe20000010200 */
[----:B------:R-:W-:-:S04]  /*14dd0*/  FSETP.GT.FTZ.AND P6, PT, |R11|, |R6|, PT ;  /* 0x400000060b00720b */ /* 0x000fc80003fd4200 */
[----:B--2---:R-:W-:Y:S02]  /*14de0*/  FSEL R7, R3, R0, P6 ;  /* 0x0000000003077208 */ /* 0x004fe40003000000 */
        /* <DEDUP_REMOVED lines=13> */
.L_x_3356:
[----:B------:R-:W-:Y:S05]  /*14ec0*/  BSYNC B4 ;  /* 0x0000000000047941 */ /* 0x000fea0003800000 */
.L_x_3355:
        /* <DEDUP_REMOVED lines=18> */
.L_x_3358:
[----:B------:R-:W-:Y:S02]  /*14ff0*/  ISETP.GE.AND P0, PT, R6, RZ, PT ;  /* 0x000000ff0600720c */ /* 0x000fe40003f06270 */
[----:B------:R-:W-:-:S11]  /*15000*/  MOV R3, 0x3fd774eb ;  /* 0x3fd774eb00037802 */ /* 0x000fd60000000f00 */
[----:B------:R-:W-:-:S04]  /*15010*/  @P0 FFMA.FTZ R2, R3, 0.93318945169448852539, -R2 ;  /* 0x3f6ee58103020823 */ /* 0x000fc80000010802 */
[----:B------:R-:W-:-:S07]  /*15020*/  @!P0 FFMA.FTZ R2, R3, 0.93318945169448852539, R2 ;  /* 0x3f6ee58103028823 */ /* 0x000fce0000010002 */
.L_x_3359:
[----:B------:R-:W-:Y:S05]  /*15030*/  BSYNC B1 ;  /* 0x0000000000017941 */ /* 0x000fea0003800000 */
.L_x_3357:
        /* <DEDUP_REMOVED lines=11> */
.L_x_3354:
        /* <DEDUP_REMOVED lines=18> */
.L_x_3361:
[----:B------:R-:W-:Y:S05]  /*15210*/  BSYNC B4 ;  /* 0x0000000000047941 */ /* 0x000fea0003800000 */
.L_x_3360:
        /* <DEDUP_REMOVED lines=18> */
.L_x_3363:
[----:B------:R-:W-:Y:S02]  /*15340*/  ISETP.GE.AND P0, PT, R6, RZ, PT ;  /* 0x000000ff0600720c */ /* 0x000fe40003f06270 */
[----:B------:R-:W-:-:S11]  /*15350*/  MOV R3, 0x3fd774eb ;  /* 0x3fd774eb00037802 */ /* 0x000fd60000000f00 */
[----:B------:R-:W-:-:S04]  /*15360*/  @P0 FFMA.FTZ R2, R3, 0.93318945169448852539, -R2 ;  /* 0x3f6ee58103020823 */ /* 0x000fc80000010802 */
[----:B------:R-:W-:-:S07]  /*15370*/  @!P0 FFMA.FTZ R2, R3, 0.93318945169448852539, R2 ;  /* 0x3f6ee58103028823 */ /* 0x000fce0000010002 */
.L_x_3364:
[----:B------:R-:W-:Y:S05]  /*15380*/  BSYNC B1 ;  /* 0x0000000000017941 */ /* 0x000fea0003800000 */
.L_x_3362:
        /* <DEDUP_REMOVED lines=10> */
.L_x_3353:
[----:B------:R-:W-:Y:S05]  /*15430*/  BSYNC B3 ;  /* 0x0000000000037941 */ /* 0x000fea0003800000 */
.L_x_3350:
[----:B------:R-:W-:-:S13]  /*15440*/  ISETP.NE.AND P0, PT, R13, RZ, PT ;  /* 0x000000ff0d00720c */ /* 0x000fda0003f05270 */
[----:B-1----:R-:W-:Y:S01]  /*15450*/  @!P0 FADD.FTZ R8, -R8, -RZ ;  /* 0x800000ff08088221 */ /* 0x002fe20000010100 */
[----:B------:R-:W-:Y:S06]  /*15460*/  BRA `(.L_x_3365) ;  /* 0x0000000c00787947 */ /* 0x000fec0003800000 */
.L_x_3328:
[----:B------:R-:W-:Y:S01]  /*15470*/  FADD.FTZ R3, -R4, 6.1232342629258392722e-17 ;  /* 0x248d313204037421 */ /* 0x000fe20000010100 */
[----:B------:R-:W-:-:S03]  /*15480*/  FADD.FTZ R8, -R5, -RZ ;  /* 0x800000ff05087221 */ /* 0x000fc60000010100 */
[----:B------:R-:W-:Y:S01]  /*15490*/  FADD.FTZ R3, R3, 1.5707963705062866211 ;  /* 0x3fc90fdb03037421 */ /* 0x000fe20000010000 */
[----:B------:R-:W-:Y:S06]  /*154a0*/  BRA `(.L_x_3365) ;  /* 0x0000000c00687947 */ /* 0x000fec0003800000 */
.L_x_3327:
[----:B------:R-:W-:Y:S01]  /*154b0*/  FADD.FTZ R8, -R5, -RZ ;  /* 0x800000ff05087221 */ /* 0x000fe20000010100 */
[----:B------:R-:W-:Y:S01]  /*154c0*/  MOV R3, RZ ;  /* 0x000000ff00037202 */ /* 0x000fe20000000f00 */
[----:B------:R-:W-:Y:S06]  /*154d0*/  BRA `(.L_x_3365) ;  /* 0x0000000c005c7947 */ /* 0x000fec0003800000 */
.L_x_3326:
        /* <DEDUP_REMOVED lines=25> */
.L_x_3370:
[----:B------:R-:W-:Y:S05]  /*15670*/  BSYNC B4 ;  /* 0x0000000000047941 */ /* 0x000fea0003800000 */
.L_x_3369:
        /* <DEDUP_REMOVED lines=18> */
.L_x_3372:
[----:B------:R-:W-:Y:S01]  /*157a0*/  ISETP.GE.AND P0, PT, R4, RZ, PT ;  /* 0x000000ff0400720c */ /* 0x000fe20003f06270 */
[----:B------:R-:W-:-:S12]  /*157b0*/  IMAD.MOV.U32 R3, RZ, RZ, 0x3fd774eb ;  /* 0x3fd774ebff037424 */ /* 0x000fd800078e00ff */
[----:B------:R-:W-:-:S04]  /*157c0*/  @P0 FFMA.FTZ R0, R3, 0.93318945169448852539, -R0 ;  /* 0x3f6ee58103000823 */ /* 0x000fc80000010800 */
[----:B------:R-:W-:-:S07]  /*157d0*/  @!P0 FFMA.FTZ R0, R3, 0.93318945169448852539, R0 ;  /* 0x3f6ee58103008823 */ /* 0x000fce0000010000 */
.L_x_3373:
[----:B------:R-:W-:Y:S05]  /*157e0*/  BSYNC B1 ;  /* 0x0000000000017941 */ /* 0x000fea0003800000 */
.L_x_3371:
        /* <DEDUP_REMOVED lines=13> */
.L_x_3368:
        /* <DEDUP_REMOVED lines=13> */
.L_x_3376:
[----:B------:R-:W-:Y:S05]  /*15990*/  BSYNC B4 ;  /* 0x0000000000047941 */ /* 0x000fea0003800000 */
.L_x_3375:
        /* <DEDUP_REMOVED lines=18> */
.L_x_3378:
[----:B------:R-:W-:Y:S01]  /*15ac0*/  ISETP.GE.AND P0, PT, R4, RZ, PT ;  /* 0x000000ff0400720c */ /* 0x000fe20003f06270 */
[----:B------:R-:W-:-:S12]  /*15ad0*/  IMAD.MOV.U32 R3, RZ, RZ, 0x3fd774eb ;  /* 0x3fd774ebff037424 */ /* 0x000fd800078e00ff */
[----:B------:R-:W-:-:S04]  /*15ae0*/  @P0 FFMA.FTZ R2, R3, 0.93318945169448852539, -R2 ;  /* 0x3f6ee58103020823 */ /* 0x000fc80000010802 */
[----:B------:R-:W-:-:S07]  /*15af0*/  @!P0 FFMA.FTZ R2, R3, 0.93318945169448852539, R2 ;  /* 0x3f6ee58103028823 */ /* 0x000fce0000010002 */
.L_x_3379:
[----:B------:R-:W-:Y:S05]  /*15b00*/  BSYNC B1 ;  /* 0x0000000000017941 */ /* 0x000fea0003800000 */
.L_x_3377:
        /* <DEDUP_REMOVED lines=27> */
.L_x_3367:
        /* <DEDUP_REMOVED lines=34> */
.L_x_3381:
[----:B------:R-:W-:Y:S05]  /*15ee0*/  BSYNC B4 ;  /* 0x0000000000047941 */ /* 0x000fea0003800000 */
.L_x_3380:
        /* <DEDUP_REMOVED lines=18> */
.L_x_3383:
[----:B------:R-:W-:Y:S02]  /*16010*/  ISETP.GE.AND P0, PT, R4, RZ, PT ;  /* 0x000000ff0400720c */ /* 0x000fe40003f06270 */
[----:B------:R-:W-:-:S11]  /*16020*/  MOV R3, 0x3fd774eb ;  /* 0x3fd774eb00037802 */ /* 0x000fd60000000f00 */
[----:B------:R-:W-:-:S04]  /*16030*/  @P0 FFMA.FTZ R2, R3, 0.93318945169448852539, -R2 ;  /* 0x3f6ee58103020823 */ /* 0x000fc80000010802 */
[----:B------:R-:W-:-:S07]  /*16040*/  @!P0 FFMA.FTZ R2, R3, 0.93318945169448852539, R2 ;  /* 0x3f6ee58103028823 */ /* 0x000fce0000010002 */
.L_x_3384:
[----:B------:R-:W-:Y:S05]  /*16050*/  BSYNC B1 ;  /* 0x0000000000017941 */ /* 0x000fea0003800000 */
.L_x_3382:
        /* <DEDUP_REMOVED lines=10> */
.L_x_3374:
[----:B------:R-:W-:Y:S05]  /*16100*/  BSYNC B3 ;  /* 0x0000000000037941 */ /* 0x000fea0003800000 */
.L_x_3366:
[----:B------:R-:W-:Y:S01]  /*16110*/  ISETP.NE.AND P0, PT, R13, RZ, PT ;  /* 0x000000ff0d00720c */ /* 0x000fe20003f05270 */
[----:B------:R-:W-:Y:S01]  /*16120*/  FADD.FTZ R8, R9, 0.69314718246459960938 ;  /* 0x3f31721809087421 */ /* 0x000fe20000010000 */
[----:B------:R-:W-:-:S11]  /*16130*/  FADD.FTZ R3, |R2|, -RZ ;  /* 0x800000ff02037221 */ /* 0x000fd60000010200 */
[----:B------:R-:W-:Y:S01]  /*16140*/  @!P0 FADD.FTZ R8, -R8, -RZ ;  /* 0x800000ff08088221 */ /* 0x000fe20000010100 */
[----:B------:R-:W-:Y:S06]  /*16150*/  BRA `(.L_x_3365) ;  /* 0x00000000003c7947 */ /* 0x000fec0003800000 */
.L_x_3325:
        /* <DEDUP_REMOVED lines=14> */
[----:B------:R-:W-:-:S07]  /*16240*/  @!P0 MOV R3, 0x3fc90fdb ;  /* 0x3fc90fdb00038802 */ /* 0x000fce0000000f00 */
.L_x_3365:
[----:B------:R-:W-:Y:S05]  /*16250*/  BSYNC B0 ;  /* 0x0000000000007941 */ /* 0x000fea0003800000 */
.L_x_3324:
        /* <DEDUP_REMOVED lines=15> */
[----:B-1----:R-:W-:Y:S01]  /*16350*/  STG.E.U8 desc[UR36][R16.64], R3 ;  /* 0x0000000310007986 */ /* 0x002fe2000c101124 */
[----:B------:R-:W-:Y:S05]  /*16360*/  EXIT ;  /* 0x000000000000794d */ /* 0x000fea0003800000 */
.L_x_3388:
[----:B------:R-:W-:-:S06]  /*16370*/  HADD2.F32 R3, -RZ, R3.H0_H0 ;  /* 0x20000003ff037230 */ /* 0x000fcc0000004100 */
[----:B------:R-:W1:Y:S02]  /*16380*/  F2I.S64.TRUNC R2, R3 ;  /* 0x0000000300027311 */ /* 0x000e64000020d900 */
[----:B-1----:R-:W-:Y:S01]  /*16390*/  STG.E.U8 desc[UR36][R16.64], R2 ;  /* 0x0000000210007986 */ /* 0x002fe2000c101124 */
[----:B------:R-:W-:Y:S05]  /*163a0*/  EXIT ;  /* 0x000000000000794d */ /* 0x000fea0003800000 */
.L_x_3387:
        /* <DEDUP_REMOVED lines=8> */
[----:B-1----:R-:W-:Y:S01]  /*16430*/  STG.E.64 desc[UR36][R16.64], R2 ;  /* 0x0000000210007986 */ /* 0x002fe2000c101b24 */
[----:B------:R-:W-:Y:S05]  /*16440*/  EXIT ;  /* 0x000000000000794d */ /* 0x000fea0003800000 */
.L_x_3391:
[----:B------:R-:W-:-:S06]  /*16450*/  HADD2.F32 R3, -RZ, R3.H0_H0 ;  /* 0x20000003ff037230 */ /* 0x000fcc0000004100 */
[----:B------:R-:W1:Y:S02]  /*16460*/  F2I.FTZ.TRUNC.NTZ R3, R3 ;  /* 0x0000000300037305 */ /* 0x000e64000021f100 */
[----:B-1----:R-:W-:Y:S01]  /*16470*/  STG.E desc[UR36][R16.64], R3 ;  /* 0x0000000310007986 */ /* 0x002fe2000c101924 */
[----:B------:R-:W-:Y:S05]  /*16480*/  EXIT ;  /* 0x000000000000794d */ /* 0x000fea0003800000 */
.L_x_3390:
[----:B------:R-:W-:-:S06]  /*16490*/  HADD2.F32 R3, -RZ, R3.H0_H0 ;  /* 0x20000003ff037230 */ /* 0x000fcc0000004100 */
[----:B------:R-:W1:Y:S02]  /*164a0*/  F2I.FTZ.TRUNC.NTZ R3, R3 ;  /* 0x0000000300037305 */ /* 0x000e64000021f100 */
[----:B-1----:R-:W-:Y:S01]  /*164b0*/  STG.E.U16 desc[UR36][R16.64], R3 ;  /* 0x0000000310007986 */ /* 0x002fe2000c101524 */
[----:B------:R-:W-:Y:S05]  /*164c0*/  EXIT ;  /* 0x000000000000794d */ /* 0x000fea0003800000 */
.L_x_3386:
        /* <DEDUP_REMOVED lines=9> */
.L_x_3393:
[----:B------:R-:W-:Y:S01]  /*16560*/  STG.E.U16 desc[UR36][R16.64], R3 ;  /* 0x0000000310007986 */ /* 0x000fe2000c101524 */
[----:B------:R-:W-:Y:S05]  /*16570*/  EXIT ;  /* 0x000000000000794d */ /* 0x000fea0003800000 */
.L_x_3392:
        /* <DEDUP_REMOVED lines=8> */
[----:B------:R-:W-:Y:S01]  /*16600*/  STG.E.64 desc[UR36][R16.64], R4 ;  /* 0x0000000410007986 */ /* 0x000fe2000c101b24 */
[----:B------:R-:W-:Y:S05]  /*16610*/  EXIT ;  /* 0x000000000000794d */ /* 0x000fea0003800000 */
.L_x_3395:
[----:B------:R-:W-:Y:S01]  /*16620*/  STG.E desc[UR36][R16.64], R3 ;  /* 0x0000000310007986 */ /* 0x000fe2000c101924 */
[----:B------:R-:W-:Y:S05]  /*16630*/  EXIT ;  /* 0x000000000000794d */ /* 0x000fea0003800000 */
.L_x_3394:
[----:B------:R-:W-:-:S05]  /*16640*/  HADD2.F32 R2, -RZ, R3.H0_H0 ;  /* 0x20000003ff027230 */ /* 0x000fca0000004100 */
[----:B------:R-:W-:-:S06]  /*16650*/  FMUL.FTZ R2, R2, 1 ;  /* 0x3f80000002027820 */ /* 0x000fcc0000410000 */
[----:B------:R-:W1:Y:S02]  /*16660*/  F2F.F64.F32 R2, R2 ;  /* 0x0000000200027310 */ /* 0x000e640000201800 */
[----:B-1----:R-:W-:Y:S01]  /*16670*/  STG.E.64 desc[UR36][R16.64], R2 ;  /* 0x0000000210007986 */ /* 0x002fe2000c101b24 */
[----:B------:R-:W-:Y:S05]  /*16680*/  EXIT ;  /* 0x000000000000794d */ /* 0x000fea0003800000 */
.L_x_3385:
        /* <DEDUP_REMOVED lines=15> */
[----:B------:R-:W-:Y:S01]  /*16780*/  STG.E.U8 desc[UR36][R16.64], R3 ;  /* 0x0000000310007986 */ /* 0x000fe2000c101124 */
[----:B------:R-:W-:Y:S05]  /*16790*/  EXIT ;  /* 0x000000000000794d */ /* 0x000fea0003800000 */
.L_x_3398:
[--C-:B------:R-:W-:Y:S02]  /*167a0*/  HADD2.F32 R6, -RZ, R3.reuse.H1_H1 ;  /* 0x30000003ff067230 */ /* 0x100fe40000004100 */
[----:B------:R-:W-:-:S03]  /*167b0*/  HADD2.F32 R3, -RZ, R3.H0_H0 ;  /* 0x20000003ff037230 */ /* 0x000fc60000004100 */
[----:B------:R-:W-:Y:S02]  /*167c0*/  FMUL.FTZ R6, R6, 1 ;  /* 0x3f80000006067820 */ /* 0x000fe40000410000 */
[----:B------:R-:W-:-:S04]  /*167d0*/  FMUL.FTZ R3, R3, 1 ;  /* 0x3f80000003037820 */ /* 0x000fc80000410000 */
[----:B--23--:R-:W-:Y:S08]  /*167e0*/  F2F.F64.F32 R6, R6 ;  /* 0x0000000600067310 */ /* 0x00cff00000201800 */
[----:B------:R-:W1:Y:S02]  /*167f0*/  F2F.F64.F32 R4, R3 ;  /* 0x0000000300047310 */ /* 0x000e640000201800 */
[----:B-1----:R-:W-:Y:S01]  /*16800*/  STG.E.128 desc[UR36][R16.64], R4 ;  /* 0x0000000410007986 */ /* 0x002fe2000c101d24 */
[----:B------:R-:W-:Y:S05]  /*16810*/  EXIT ;  /* 0x000000000000794d */ /* 0x000fea0003800000 */
.L_x_3397:
        /* <DEDUP_REMOVED lines=21> */
.L_x_3402:
[----:B------:R-:W-:Y:S05]  /*16970*/  BSYNC B0 ;  /* 0x0000000000007941 */ /* 0x000fea0003800000 */
.L_x_3401:
[----:B------:R-:W-:-:S05]  /*16980*/  LOP3.LUT R3, R0, R3, RZ, 0xfc, !PT ;  /* 0x0000000300037212 */ /* 0x000fca00078efcff */
[----:B------:R-:W-:Y:S01]  /*16990*/  STG.E.U8 desc[UR36][R16.64], R3 ;  /* 0x0000000310007986 */ /* 0x000fe2000c101124 */
[----:B------:R-:W-:Y:S05]  /*169a0*/  EXIT ;  /* 0x000000000000794d */ /* 0x000fea0003800000 */
.L_x_3400:
        /* <DEDUP_REMOVED lines=13> */
.L_x_3404:
[----:B------:R-:W-:Y:S01]  /*16a80*/  IMAD.MOV.U32 R0, RZ, RZ, 0x7f ;  /* 0x0000007fff007424 */ /* 0x000fe200078e00ff */
[----:B------:R-:W-:-:S04]  /*16a90*/  ISETP.GT.U32.AND P0, PT, R2, 0x7f800000, PT ;  /* 0x7f8000000200780c */ /* 0x000fc80003f04070 */
[----:B------:R-:W-:-:S09]  /*16aa0*/  SEL R0, R0, 0x7c, P0 ;  /* 0x0000007c00007807 */ /* 0x000fd20000000000 */
.L_x_3405:
[----:B------:R-:W-:Y:S05]  /*16ab0*/  BSYNC B0 ;  /* 0x0000000000007941 */ /* 0x000fea0003800000 */
.L_x_3403:
[----:B------:R-:W-:-:S04]  /*16ac0*/  LOP3.LUT R2, R3, 0x80000000, RZ, 0xc0, !PT ;  /* 0x8000000003027812 */ /* 0x000fc800078ec0ff */
[----:B------:R-:W-:-:S04]  /*16ad0*/  SHF.R.U32.HI R3, RZ, 0x18, R2 ;  /* 0x00000018ff037819 */ /* 0x000fc80000011602 */
[----:B------:R-:W-:-:S05]  /*16ae0*/  LOP3.LUT R3, R0, R3, RZ, 0xfc, !PT ;  /* 0x0000000300037212 */ /* 0x000fca00078efcff */
[----:B------:R-:W-:Y:S01]  /*16af0*/  STG.E.U8 desc[UR36][R16.64], R3 ;  /* 0x0000000310007986 */ /* 0x000fe2000c101124 */
[----:B------:R-:W-:Y:S05]  /*16b00*/  EXIT ;  /* 0x000000000000794d */ /* 0x000fea0003800000 */
.L_x_3399:
[----:B------:R-:W-:-:S05]  /*16b10*/  HADD2.F32 R0, -RZ, R3.H0_H0 ;  /* 0x20000003ff007230 */ /* 0x000fca0000004100 */
[----:B------:R-:W-:-:S05]  /*16b20*/  F2FP.BF16.F32.PACK_AB R0, RZ, R0 ;  /* 0x00000000ff00723e */ /* 0x000fca00000010ff */
[----:B------:R-:W-:Y:S01]  /*16b30*/  STG.E.U16 desc[UR36][R16.64], R0 ;  /* 0x0000000010007986 */ /* 0x000fe2000c101524 */
[----:B------:R-:W-:Y:S05]  /*16b40*/  EXIT ;  /* 0x000000000000794d */ /* 0x000fea0003800000 */
.L_x_3396:
        /* <DEDUP_REMOVED lines=10> */
[----:B-1----:R-:W-:Y:S01]  /*16bf0*/  STG.E.U16 desc[UR36][R16.64], R3 ;  /* 0x0000000310007986 */ /* 0x002fe2000c101524 */
[----:B------:R-:W-:Y:S05]  /*16c00*/  EXIT ;  /* 0x000000000000794d */ /* 0x000fea0003800000 */
.L_x_3408:
        /* <DEDUP_REMOVED lines=17> */
.L_x_3411:
[----:B------:R-:W-:-:S04]  /*16d20*/  LOP3.LUT R2, R3, 0x80000000, RZ, 0xc0, !PT ;  /* 0x8000000003027812 */ /* 0x000fc800078ec0ff */
[----:B------:R-:W-:-:S04]  /*16d30*/  SHF.R.U32.HI R3, RZ, 0x18, R2 ;  /* 0x00000018ff037819 */ /* 0x000fc80000011602 */
[----:B------:R-:W-:-:S04]  /*16d40*/  LOP3.LUT R0, R0, R3, RZ, 0xfc, !PT ;  /* 0x0000000300007212 */ /* 0x000fc800078efcff */
[----:B------:R-:W-:-:S07]  /*16d50*/  PRMT R8, R0, 0x7610, R8 ;  /* 0x0000761000087816 */ /* 0x000fce0000000008 */
.L_x_3410:
[----:B------:R-:W-:Y:S05]  /*16d60*/  BSYNC B0 ;  /* 0x0000000000007941 */ /* 0x000fea0003800000 */
.L_x_3409:
[----:B------:R-:W-:Y:S01]  /*16d70*/  STG.E.U8 desc[UR36][R16.64], R8 ;  /* 0x0000000810007986 */ /* 0x000fe2000c101124 */
[----:B------:R-:W-:Y:S05]  /*16d80*/  EXIT ;  /* 0x000000000000794d */ /* 0x000fea0003800000 */
.L_x_3407:
        /* <DEDUP_REMOVED lines=17> */
.L_x_3414:
[----:B------:R-:W-:-:S04]  /*16ea0*/  LOP3.LUT R2, R3, 0x80000000, RZ, 0xc0, !PT ;  /* 0x8000000003027812 */ /* 0x000fc800078ec0ff */
[----:B------:R-:W-:-:S04]  /*16eb0*/  SHF.R.U32.HI R3, RZ, 0x18, R2 ;  /* 0x00000018ff037819 */ /* 0x000fc80000011602 */
[----:B------:R-:W-:-:S04]  /*16ec0*/  LOP3.LUT R0, R0, R3, RZ, 0xfc, !PT ;  /* 0x0000000300007212 */ /* 0x000fc800078efcff */
[----:B------:R-:W-:-:S07]  /*16ed0*/  PRMT R8, R0, 0x7610, R8 ;  /* 0x0000761000087816 */ /* 0x000fce0000000008 */
.L_x_3413:
[----:B------:R-:W-:Y:S05]  /*16ee0*/  BSYNC B0 ;  /* 0x0000000000007941 */ /* 0x000fea0003800000 */
.L_x_3412:
[----:B------:R-:W-:Y:S01]  /*16ef0*/  STG.E.U8 desc[UR36][R16.64], R8 ;  /* 0x0000000810007986 */ /* 0x000fe2000c101124 */
[----:B------:R-:W-:Y:S05]  /*16f00*/  EXIT ;  /* 0x000000000000794d */ /* 0x000fea0003800000 */
.L_x_3406:
        /* <DEDUP_REMOVED lines=18> */
[----:B------:R-:W-:-:S05]  /*17030*/  @!P0 IADD3 R0, R4, RZ, RZ ;  /* 0x000000ff04008210 */ /* 0x000fca0007ffe0ff */
[----:B------:R-:W-:-:S05]  /*17040*/  @P2 IMAD.MOV.U32 R3, RZ, RZ, R0 ;  /* 0x000000ffff032224 */ /* 0x000fca00078e0000 */
[----:B------:R-:W-:Y:S01]  /*17050*/  STG.E.U8 desc[UR36][R16.64], R3 ;  /* 0x0000000310007986 */ /* 0x000fe2000c101124 */
[----:B------:R-:W-:Y:S05]  /*17060*/  EXIT ;  /* 0x000000000000794d */ /* 0x000fea0003800000 */
.L_x_3389:
[----:B------:R-:W-:Y:S01]  /*17070*/  MOV R0, 0x0 ;  /* 0x0000000000007802 */ /* 0x000fe20000000f00 */
[----:B------:R-:W-:Y:S01]  /*17080*/  ULDC.64 UR4, c[0x4][0x158] ;  /* 0x0100560000047ab9 */ /* 0x000fe20000000a00 */
[----:B------:R-:W-:Y:S01]  /*17090*/  ULDC.64 UR6, c[0x4][0x30] ;  /* 0x01000c0000067ab9 */ /* 0x000fe20000000a00 */
[----:B------:R-:W-:Y:S01]  /*170a0*/  MOV R4, UR4 ;  /* 0x0000000400047c02 */ /* 0x000fe20008000f00 */
[----:B------:R1:W0:Y:S01]  /*170b0*/  LDC.64 R2, c[0x4][R0] ;  /* 0x0100000000027b82 */ /* 0x0002220000000a00 */
[----:B------:R-:W-:Y:S01]  /*170c0*/  IMAD.U32 R5, RZ, RZ, UR5 ;  /* 0x00000005ff057e24 */ /* 0x000fe2000f8e00ff */
[----:B------:R-:W-:Y:S01]  /*170d0*/  ULDC.64 UR4, c[0x4][0x160] ;  /* 0x0100580000047ab9 */ /* 0x000fe20000000a00 */
[----:B------:R-:W-:Y:S01]  /*170e0*/  HFMA2.MMA R8, -RZ, RZ, 0, 6.020069122314453125e-06 ;  /* 0x00000065ff087435 */ /* 0x000fe200000001ff */
[----:B------:R-:W-:Y:S01]  /*170f0*/  MOV R6, UR4 ;  /* 0x0000000400067c02 */ /* 0x000fe20008000f00 */
[----:B--23--:R-:W-:Y:S01]  /*17100*/  IMAD.U32 R7, RZ, RZ, UR5 ;  /* 0x00000005ff077e24 */ /* 0x00cfe2000f8e00ff */
[----:B------:R-:W-:Y:S01]  /*17110*/  MOV R10, UR6 ;  /* 0x00000006000a7c02 */ /* 0x000fe20008000f00 */
[----:B----4-:R-:W-:Y:S01]  /*17120*/  IMAD.U32 R11, RZ, RZ, UR7 ;  /* 0x00000007ff0b7e24 */ /* 0x010fe2000f8e00ff */
[----:B------:R-:W-:Y:S01]  /*17130*/  MOV R13, RZ ;  /* 0x000000ff000d7202 */ /* 0x000fe20000000f00 */
[----:B-1----:R-:W-:-:S07]  /*17140*/  IMAD.MOV.U32 R12, RZ, RZ, 0x1 ;  /* 0x00000001ff0c7424 */ /* 0x002fce00078e00ff */
[----:B------:R-:W-:-:S07]  /*17150*/  LEPC R20, `(.L_x_3417) ;  /* 0x000000001014794e */ /* 0x000fce0000000000 */
[----:B0-----:R-:W-:Y:S05]  /*17160*/  CALL.ABS.NOINC R2 ;  /* 0x0000000002007343 */ /* 0x001fea0003c00000 */
.L_x_3417:
[----:B------:R-:W-:Y:S05]  /*17170*/  EXIT ;  /* 0x000000000000794d */ /* 0x000fea0003800000 */
.L_x_3416:
[----:B------:R-:W-:-:S06]  /*17180*/  HADD2.F32 R3, -RZ, R3.H0_H0 ;  /* 0x20000003ff037230 */ /* 0x000fcc0000004100 */
[----:B------:R-:W1:Y:S02]  /*17190*/  F2I.U64.TRUNC R2, R3 ;  /* 0x0000000300027311 */ /* 0x000e64000020d800 */
[----:B-1----:R-:W-:Y:S01]  /*171a0*/  STG.E.64 desc[UR36][R16.64], R2 ;  /* 0x0000000210007986 */ /* 0x002fe2000c101b24 */
[----:B------:R-:W-:Y:S05]  /*171b0*/  EXIT ;  /* 0x000000000000794d */ /* 0x000fea0003800000 */
.L_x_3415:
[----:B------:R-:W-:-:S06]  /*171c0*/  HADD2.F32 R3, -RZ, R3.H0_H0 ;  /* 0x20000003ff037230 */ /* 0x000fcc0000004100 */
[----:B------:R-:W1:Y:S02]  /*171d0*/  F2I.FTZ.U32.TRUNC.NTZ R3, R3 ;  /* 0x0000000300037305 */ /* 0x000e64000021f000 */
[----:B-1----:R-:W-:Y:S01]  /*171e0*/  STG.E desc[UR36][R16.64], R3 ;  /* 0x0000000310007986 */ /* 0x002fe2000c101924 */
[----:B------:R-:W-:Y:S05]  /*171f0*/  EXIT ;  /* 0x000000000000794d */ /* 0x000fea0003800000 */
        .weak           $__internal_0_$__cuda_sm3x_div_rn_ftz_f32_slowpath
        .type           $__internal_0_$__cuda_sm3x_div_rn_ftz_f32_slowpath,@function
        .size           $__internal_0_$__cuda_sm3x_div_rn_ftz_f32_slowpath,(.L_x_20067 - $__internal_0_$__cuda_sm3x_div_rn_ftz_f32_slowpath)
$__internal_0_$__cuda_sm3x_div_rn_ftz_f32_slowpath:
[----:B------:R-:W-:Y:S01]  /*17200*/  SHF.R.U32.HI R3, RZ, 0x17, R15 ;  /* 0x00000017ff037819 */ /* 0x000fe2000001160f */
[----:B------:R-:W-:Y:S01]  /*17210*/  BSSY B1, `(.L_x_3418) ;  /* 0x0000047000017945 */ /* 0x000fe20003800000 */
[----:B------:R-:W-:-:S03]  /*17220*/  SHF.R.U32.HI R12, RZ, 0x17, R0 ;  /* 0x00000017ff0c7819 */ /* 0x000fc60000011600 */
[----:B------:R-:W-:Y:S01]  /*17230*/  BSSY B2, `(.L_x_3419) ;  /* 0x000001d000027945 */ /* 0x000fe20003800000 */
[----:B------:R-:W-:Y:S02]  /*17240*/  LOP3.LUT R3, R3, 0xff, RZ, 0xc0, !PT ;  /* 0x000000ff03037812 */ /* 0x000fe400078ec0ff */
[----:B------:R-:W-:-:S03]  /*17250*/  LOP3.LUT R12, R12, 0xff, RZ, 0xc0, !PT ;  /* 0x000000ff0c0c7812 */ /* 0x000fc600078ec0ff */
[----:B------:R-:W-:Y:S01]  /*17260*/  VIADD R14, R3, 0xffffffff ;  /* 0xffffffff030e7836 */ /* 0x000fe20000000000 */
[----:B------:R-:W-:-:S04]  /*17270*/  IADD3 R18, R12, -0x1, RZ ;  /* 0xffffffff0c127810 */ /* 0x000fc80007ffe0ff */
[----:B------:R-:W-:-:S04]  /*17280*/  ISETP.GT.U32.AND P0, PT, R14, 0xfd, PT ;  /* 0x000000fd0e00780c */ /* 0x000fc80003f04070 */
[----:B------:R-:W-:-:S13]  /*17290*/  ISETP.GT.U32.OR P0, PT, R18, 0xfd, P0 ;  /* 0x000000fd1200780c */ /* 0x000fda0000704470 */
[----:B------:R-:W-:Y:S05]  /*172a0*/  @!P0 BRA `(.L_x_3420) ;  /* 0x0000000000548947 */ /* 0x000fea0003800000 */
[----:B------:R-:W-:Y:S02]  /*172b0*/  FSETP.GTU.FTZ.AND P0, PT, |R0|, +INF , PT ;  /* 0x7f8000000000780b */ /* 0x000fe40003f1c200 */
[----:B------:R-:W-:-:S04]  /*172c0*/  FSETP.GTU.FTZ.AND P1, PT, |R15|, +INF , PT ;  /* 0x7f8000000f00780b */ /* 0x000fc80003f3c200 */
[----:B------:R-:W-:-:S13]  /*172d0*/  PLOP3.LUT P0, PT, P0, P1, PT, 0xa8, 0x0 ;  /* 0x000000000000781c */ /* 0x000fda0000703570 */
[----:B------:R-:W-:Y:S05]  /*172e0*/  @P0 BREAK B2 ;  /* 0x0000000000020942 */ /* 0x000fea0003800000 */
[----:B------:R-:W-:Y:S05]  /*172f0*/  @P0 BRA `(.L_x_3421) ;  /* 0x0000000000dc0947 */ /* 0x000fea0003800000 */
[C---:B------:R-:W-:Y:S02]  /*17300*/  FSETP.NEU.FTZ.AND P2, PT, R0.reuse, RZ, PT ;  /* 0x000000ff0000720b */ /* 0x040fe40003f5d000 */
[----:B------:R-:W-:Y:S02]  /*17310*/  FSETP.NEU.FTZ.AND P1, PT, R15, RZ, PT ;  /* 0x000000ff0f00720b */ /* 0x000fe40003f3d000 */
[----:B------:R-:W-:-:S11]  /*17320*/  FSETP.NEU.FTZ.AND P0, PT, R0, RZ, PT ;  /* 0x000000ff0000720b */ /* 0x000fd60003f1d000 */
[----:B------:R-:W-:Y:S05]  /*17330*/  @!P1 BREAK !P2, B2 ;  /* 0x0000000000029942 */ /* 0x000fea0005000000 */
[----:B------:R-:W-:Y:S05]  /*17340*/  @!P1 BRA !P2, `(.L_x_3422) ;  /* 0x0000000000c09947 */ /* 0x000fea0005000000 */
[C---:B------:R-:W-:Y:S02]  /*17350*/  FSETP.NEU.FTZ.AND P4, PT, |R0|.reuse, +INF , PT ;  /* 0x7f8000000000780b */ /* 0x040fe40003f9d200 */
[----:B------:R-:W-:Y:S02]  /*17360*/  FSETP.NEU.FTZ.AND P3, PT, |R15|, +INF , PT ;  /* 0x7f8000000f00780b */ /* 0x000fe40003f7d200 */
[----:B------:R-:W-:-:S11]  /*17370*/  FSETP.NEU.FTZ.AND P2, PT, |R0|, +INF , PT ;  /* 0x7f8000000000780b */ /* 0x000fd60003f5d200 */
[----:B------:R-:W-:Y:S05]  /*17380*/  @!P3 BREAK !P4, B2 ;  /* 0x000000000002b942 */ /* 0x000fea0006000000 */
[----:B------:R-:W-:Y:S05]  /*17390*/  @!P3 BRA !P4, `(.L_x_3422) ;  /* 0x0000000000acb947 */ /* 0x000fea0006000000 */
[----:B------:R-:W-:-:S13]  /*173a0*/  PLOP3.LUT P0, PT, P3, P0, PT, 0x2a, 0x0 ;  /* 0x000000000000781c */ /* 0x000fda0001f00572 */
[----:B------:R-:W-:Y:S05]  /*173b0*/  @P0 BREAK B2 ;  /* 0x0000000000020942 */ /* 0x000fea0003800000 */
[----:B------:R-:W-:Y:S05]  /*173c0*/  @P0 BRA `(.L_x_3423) ;  /* 0x0000000000980947 */ /* 0x000fea0003800000 */
[----:B------:R-:W-:-:S13]  /*173d0*/  PLOP3.LUT P2, PT, P2, P1, PT, 0x2a, 0x0 ;  /* 0x000000000000781c */ /* 0x000fda0001742572 */
[----:B------:R-:W-:Y:S05]  /*173e0*/  @P2 BREAK B2 ;  /* 0x0000000000022942 */ /* 0x000fea0003800000 */
[----:B------:R-:W-:Y:S05]  /*173f0*/  @P2 BRA `(.L_x_3424) ;  /* 0x0000000000802947 */ /* 0x000fea0003800000 */
.L_x_3420:
[----:B------:R-:W-:Y:S05]  /*17400*/  BSYNC B2 ;  /* 0x0000000000027941 */ /* 0x000fea0003800000 */
.L_x_3419:
[----:B------:R-:W-:Y:S01]  /*17410*/  VIADD R3, R3, 0xffffff81 ;  /* 0xffffff8103037836 */ /* 0x000fe20000000000 */
[----:B------:R-:W-:Y:S01]  /*17420*/  IADD3 R12, R12, -0x7f, RZ ;  /* 0xffffff810c0c7810 */ /* 0x000fe20007ffe0ff */
[----:B------:R-:W-:Y:S02]  /*17430*/  BSSY B2, `(.L_x_3425) ;  /* 0x000001a000027945 */ /* 0x000fe40003800000 */
[----:B------:R-:W-:Y:S02]  /*17440*/  IMAD R20, R3, -0x800000, R15 ;  /* 0xff80000003147824 */ /* 0x000fe400078e020f */
[----:B------:R-:W-:Y:S02]  /*17450*/  IMAD R0, R12, -0x800000, R0 ;  /* 0xff8000000c007824 */ /* 0x000fe400078e0200 */
[----:B------:R-:W0:Y:S01]  /*17460*/  MUFU.RCP R14, R20 ;  /* 0x00000014000e7308 */ /* 0x000e220000001000 */
[----:B------:R-:W-:Y:S01]  /*17470*/  FADD.FTZ R15, -R20, -RZ ;  /* 0x800000ff140f7221 */ /* 0x000fe20000010100 */
[----:B------:R-:W-:-:S03]  /*17480*/  IMAD.IADD R12, R12, 0x1, -R3 ;  /* 0x000000010c0c7824 */ /* 0x000fc600078e0a03 */
[----:B0-----:R-:W-:-:S04]  /*17490*/  FFMA R21, R14, R15, 1 ;  /* 0x3f8000000e157423 */ /* 0x001fc8000000000f */
[----:B------:R-:W-:-:S04]  /*174a0*/  FFMA R21, R14, R21, R14 ;  /* 0x000000150e157223 */ /* 0x000fc8000000000e */
[----:B------:R-:W-:-:S04]  /*174b0*/  FFMA R14, R0, R21, RZ ;  /* 0x00000015000e7223 */ /* 0x000fc800000000ff */
[----:B------:R-:W-:-:S04]  /*174c0*/  FFMA R18, R15, R14, R0 ;  /* 0x0000000e0f127223 */ /* 0x000fc80000000000 */
[----:B------:R-:W-:-:S04]  /*174d0*/  FFMA R23, R21, R18, R14 ;  /* 0x0000001215177223 */ /* 0x000fc8000000000e */
[----:B------:R-:W-:-:S04]  /*174e0*/  FFMA R0, R15, R23, R0 ;  /* 0x000000170f007223 */ /* 0x000fc80000000000 */
[----:B------:R-:W-:-:S05]  /*174f0*/  FFMA.FTZ R21, R21, R0, R23 ;  /* 0x0000000015157223 */ /* 0x000fca0000010017 */
[----:B------:R-:W-:-:S04]  /*17500*/  SHF.R.U32.HI R0, RZ, 0x17, R21 ;  /* 0x00000017ff007819 */ /* 0x000fc80000011615 */
[----:B------:R-:W-:-:S04]  /*17510*/  LOP3.LUT R3, R0, 0xff, RZ, 0xc0, !PT ;  /* 0x000000ff00037812 */ /* 0x000fc800078ec0ff */
[----:B------:R-:W-:-:S05]  /*17520*/  IADD3 R0, R3, R12, RZ ;  /* 0x0000000c03007210 */ /* 0x000fca0007ffe0ff */
[----:B------:R-:W-:-:S05]  /*17530*/  VIADD R3, R0, 0xffffffff ;  /* 0xffffffff00037836 */ /* 0x000fca0000000000 */
[----:B------:R-:W-:-:S13]  /*17540*/  ISETP.GE.U32.AND P0, PT, R3, 0xfe, PT ;  /* 0x000000fe0300780c */ /* 0x000fda0003f06070 */
[----:B------:R-:W-:Y:S05]  /*17550*/  @!P0 BRA `(.L_x_3426) ;  /* 0x0000000000188947 */ /* 0x000fea0003800000 */
[----:B------:R-:W-:Y:S02]  /*17560*/  ISETP.GT.AND P0, PT, R0, 0xfe, PT ;  /* 0x000000fe0000780c */ /* 0x000fe40003f04270 */
[----:B------:R-:W-:-:S11]  /*17570*/  LOP3.LUT R12, R21, 0x80000000, RZ, 0xc0, !PT ;  /* 0x80000000150c7812 */ /* 0x000fd600078ec0ff */
[----:B------:R-:W-:-:S04]  /*17580*/  @!P0 ISETP.GE.AND P1, PT, R0, 0x1, PT ;  /* 0x000000010000880c */ /* 0x000fc80003f26270 */
[C---:B------:R-:W-:Y:S02]  /*17590*/  @!P0 SEL R21, R12.reuse, R21, !P1 ;  /* 0x000000150c158207 */ /* 0x040fe40004800000 */
[----:B------:R-:W-:Y:S01]  /*175a0*/  @P0 LOP3.LUT R21, R12, 0x7f800000, RZ, 0xfc, !PT ;  /* 0x7f8000000c150812 */ /* 0x000fe200078efcff */
[----:B------:R-:W-:Y:S06]  /*175b0*/  BRA `(.L_x_3427) ;  /* 0x0000000000047947 */ /* 0x000fec0003800000 */
.L_x_3426:
[----:B------:R-:W-:-:S07]  /*175c0*/  LEA R21, R12, R21, 0x17 ;  /* 0x000000150c157211 */ /* 0x000fce00078eb8ff */
.L_x_3427:
[----:B------:R-:W-:Y:S05]  /*175d0*/  BSYNC B2 ;  /* 0x0000000000027941 */ /* 0x000fea0003800000 */
.L_x_3425:
[----:B------:R-:W-:Y:S01]  /*175e0*/  IMAD.MOV.U32 R0, RZ, RZ, R21 ;  /* 0x000000ffff007224 */ /* 0x000fe200078e0015 */
[----:B------:R-:W-:Y:S06]  /*175f0*/  BRA `(.L_x_3428) ;  /* 0x0000000000207947 */ /* 0x000fec0003800000 */
.L_x_3424:
[----:B------:R-:W-:-:S04]  /*17600*/  LOP3.LUT R0, R15, 0x80000000, R0, 0x48, !PT ;  /* 0x800000000f007812 */ /* 0x000fc800078e4800 */
[----:B------:R-:W-:Y:S01]  /*17610*/  LOP3.LUT R0, R0, 0x7f800000, RZ, 0xfc, !PT ;  /* 0x7f80000000007812 */ /* 0x000fe200078efcff */
[----:B------:R-:W-:Y:S06]  /*17620*/  BRA `(.L_x_3428) ;  /* 0x0000000000147947 */ /* 0x000fec0003800000 */
.L_x_3423:
[----:B------:R-:W-:Y:S01]  /*17630*/  LOP3.LUT R0, R15, 0x80000000, R0, 0x48, !PT ;  /* 0x800000000f007812 */ /* 0x000fe200078e4800 */
[----:B------:R-:W-:Y:S06]  /*17640*/  BRA `(.L_x_3428) ;  /* 0x00000000000c7947 */ /* 0x000fec0003800000 */
.L_x_3422:
[----:B------:R-:W0:Y:S01]  /*17650*/  MUFU.RSQ R0, -QNAN ;  /* 0xffc0000000007908 */ /* 0x000e220000001400 */
[----:B------:R-:W-:Y:S05]  /*17660*/  BRA `(.L_x_3428) ;  /* 0x0000000000047947 */ /* 0x000fea0003800000 */
.L_x_3421:
[----:B------:R-:W-:-:S07]  /*17670*/  FADD.FTZ R0, R0, R15 ;  /* 0x0000000f00007221 */ /* 0x000fce0000010000 */
.L_x_3428:
[----:B------:R-:W-:Y:S05]  /*17680*/  BSYNC B1 ;  /* 0x0000000000017941 */ /* 0x000fea0003800000 */
.L_x_3418:
[----:B------:R-:W-:-:S06]  /*17690*/  HFMA2.MMA R3, -RZ, RZ, 0, 0 ;  /* 0x00000000ff037435 */ /* 0x000fcc00000001ff */
[----:B0-----:R-:W-:Y:S05]  /*176a0*/  RET.REL.NODEC R2 `(_ZN2at6native18elementwise_kernelILi128ELi4EZNS0_15gpu_kernel_implIZZZNS0_16acos_kernel_cudaERNS_18TensorIteratorBaseEENKUlvE_clEvENKUlvE1_clEvEUlN3c107complexINS7_4HalfEEEE_EEvS4_RKT_EUliE_EEviT1_) ;  /* 0xfffffe8802547950 */ /* 0x001fea0003c3ffff */
.L_x_3429:
        /* <DEDUP_REMOVED lines=13> */
.L_x_20067:


//--------------------- .text._ZN2at6native27unrolled_elementwise_kernelIZZZNS0_16acos_kernel_cudaERNS_18TensorIteratorBaseEENKUlvE_clEvENKUlvE1_clEvEUlN3c107complexINS6_4HalfEEEE_St5arrayIPcLm2EELi4E23TrivialOffsetCalculatorILi1EjESF_NS0_6memory12LoadWithCastILi1EEENSG_13StoreWithCastILi1EEEEEviT_T0_T2_T3_T4_T5_ --------------------------
	.section	.text._ZN2at6native27unrolled_elementwise_kernelIZZZNS0_16acos_kernel_cudaERNS_18TensorIteratorBaseEENKUlvE_clEvENKUlvE1_clEvEUlN3c107complexINS6_4HalfEEEE_St5arrayIPcLm2EELi4E23TrivialOffsetCalculatorILi1EjESF_NS0_6memory12LoadWithCastILi1EEENSG_13StoreWithCastILi1EEEEEviT_T0_T2_T3_T4_T5_,"ax",@progbits
	.align	128
        .global         _ZN2at6native27unrolled_elementwise_kernelIZZZNS0_16acos_kernel_cudaERNS_18TensorIteratorBaseEENKUlvE_clEvENKUlvE1_clEvEUlN3c107complexINS6_4HalfEEEE_St5arrayIPcLm2EELi4E23TrivialOffsetCalculatorILi1EjESF_NS0_6memory12LoadWithCastILi1EEENSG_13StoreWithCastILi1EEEEEviT_T0_T2_T3_T4_T5_
        .type           _ZN2at6native27unrolled_elementwise_kernelIZZZNS0_16acos_kernel_cudaERNS_18TensorIteratorBaseEENKUlvE_clEvENKUlvE1_clEvEUlN3c107complexINS6_4HalfEEEE_St5arrayIPcLm2EELi4E23TrivialOffsetCalculatorILi1EjESF_NS0_6memory12LoadWithCastILi1EEENSG_13StoreWithCastILi1EEEEEviT_T0_T2_T3_T4_T5_,@function
        .size           _ZN2at6native27unrolled_elementwise_kernelIZZZNS0_16acos_kernel_cudaERNS_18TensorIteratorBaseEENKUlvE_clEvENKUlvE1_clEvEUlN3c107complexINS6_4HalfEEEE_St5arrayIPcLm2EELi4E23TrivialOffsetCalculatorILi1EjESF_NS0_6memory12LoadWithCastILi1EEENSG_13StoreWithCastILi1EEEEEviT_T0_T2_T3_T4_T5_,(.L_x_20068 - _ZN2at6native27unrolled_elementwise_kernelIZZZNS0_16acos_kernel_cudaERNS_18TensorIteratorBaseEENKUlvE_clEvENKUlvE1_clEvEUlN3c107complexINS6_4HalfEEEE_St5arrayIPcLm2EELi4E23TrivialOffsetCalculatorILi1EjESF_NS0_6memory12LoadWithCastILi1EEENSG_13StoreWithCastILi1EEEEEviT_T0_T2_T3_T4_T5_)
        .other          _ZN2at6native27unrolled_elementwise_kernelIZZZNS0_16acos_kernel_cudaERNS_18TensorIteratorBaseEENKUlvE_clEvENKUlvE1_clEvEUlN3c107complexINS6_4HalfEEEE_St5arrayIPcLm2EELi4E23TrivialOffsetCalculatorILi1EjESF_NS0_6memory12LoadWithCastILi1EEENSG_13StoreWithCastILi1EEEEEviT_T0_T2_T3_T4_T5_,@"STO_CUDA_ENTRY STV_DEFAULT"
_ZN2at6native27unrolled_elementwise_kernelIZZZNS0_16acos_kernel_cudaERNS_18TensorIteratorBaseEENKUlvE_clEvENKUlvE1_clEvEUlN3c107complexINS6_4HalfEEEE_St5arrayIPcLm2EELi4E23TrivialOffsetCalculatorILi1EjESF_NS0_6memory12LoadWithCastILi1EEENSG_13StoreWithCastILi1EEEEEviT_T0_T2_T3_T4_T5_:
.text._ZN2at6native27unrolled_elementwise_kernelIZZZNS0_16acos_kernel_cudaERNS_18TensorIteratorBaseEENKUlvE_clEvENKUlvE1_clEvEUlN3c107complexINS6_4HalfEEEE_St5arrayIPcLm2EELi4E23TrivialOffsetCalculatorILi1EjESF_NS0_6memory12LoadWithCastILi1EEENSG_13StoreWithCastILi1EEEEEviT_T0_T2_T3_T4_T5_:
        /* <DEDUP_REMOVED lines=9> */
[----:B------:R-:W-:Y:S01]  /*0090*/  PRMT R24, RZ, 0x7610, R24 ;  /* 0x00007610ff187816 */ /* 0x000fe20000000018 */
[----:B-1----:R-:W-:-:S05]  /*00a0*/  IMAD R27, R28, -0x200, R27 ;  /* 0xfffffe001c1b7824 */ /* 0x002fca00078e021b */
[----:B--2---:R-:W-:-:S04]  /*00b0*/  ISETP.GE.AND P0, PT, R19, R27, PT ;  /* 0x0000001b1300720c */ /* 0x004fc80003f06270 */
[----:B------:R-:W-:-:S09]  /*00c0*/  P2R R26, PR, RZ, 0x1 ;  /* 0x00000001ff1a7803 */ /* 0x000fd20000000000 */
[----:B0--3--:R-:W-:Y:S05]  /*00d0*/  @P0 BRA `(.L_x_3431) ;  /* 0x00000010005c0947 */ /* 0x009fea0003800000 */
        /* <DEDUP_REMOVED lines=23> */
.L_x_3435:
[----:B------:R-:W2:Y:S01]  /*0250*/  LDG.E.U8 R2, desc[UR36][R2.64] ;  /* 0x0000002402027981 */ /* 0x000ea2000c1e1100 */
[----:B------:R-:W-:Y:S02]  /*0260*/  PRMT R23, RZ, 0x7610, R23 ;  /* 0x00007610ff177816 */ /* 0x000fe40000000017 */
[----:B--2---:R-:W-:-:S04]  /*0270*/  I2FP.F32.U32 R24, R2 ;  /* 0x0000000200187245 */ /* 0x004fc80000201000 */
[----:B------:R-:W-:Y:S01]  /*0280*/  F2FP.F16.F32.PACK_AB R24, RZ, R24 ;  /* 0x00000018ff18723e */ /* 0x000fe200000000ff */
[----:B------:R-:W-:Y:S06]  /*0290*/  BRA `(.L_x_3437) ;  /* 0x0000000c00e87947 */ /* 0x000fec0003800000 */
.L_x_3434:
        /* <DEDUP_REMOVED lines=11> */
.L_x_3439:
[----:B------:R-:W2:Y:S01]  /*0350*/  LDG.E R2, desc[UR36][R2.64] ;  /* 0x0000002402027981 */ /* 0x000ea2000c1e1900 */
[----:B------:R-:W-:Y:S02]  /*0360*/  PRMT R23, RZ, 0x7610, R23 ;  /* 0x00007610ff177816 */ /* 0x000fe40000000017 */
[----:B--2---:R-:W-:-:S04]  /*0370*/  I2FP.F32.S32 R24, R2 ;  /* 0x0000000200187245 */ /* 0x004fc80000201400 */
[----:B------:R-:W-:Y:S01]  /*0380*/  F2FP.F16.F32.PACK_AB R24, RZ, R24 ;  /* 0x00000018ff18723e */ /* 0x000fe200000000ff */
[----:B------:R-:W-:Y:S06]  /*0390*/  BRA `(.L_x_3437) ;  /* 0x0000000c00a87947 */ /* 0x000fec0003800000 */
.L_x_3438:
[----:B------:R-:W2:Y:S01]  /*03a0*/  LDG.E.U16 R2, desc[UR36][R2.64] ;  /* 0x0000002402027981 */ /* 0x000ea2000c1e1500 */
[----:B------:R-:W-:Y:S01]  /*03b0*/  PRMT R23, RZ, 0x7610, R23 ;  /* 0x00007610ff177816 */ /* 0x000fe20000000017 */
[----:B--2---:R-:W0:Y:S02]  /*03c0*/  I2F.S16 R24, R2 ;  /* 0x0000000200187306 */ /* 0x004e240000101400 */
[----:B0-----:R-:W-:Y:S01]  /*03d0*/  F2FP.F16.F32.PACK_AB R24, RZ, R24 ;  /* 0x00000018ff18723e */ /* 0x001fe200000000ff */
[----:B------:R-:W-:Y:S06]  /*03e0*/  BRA `(.L_x_3437) ;  /* 0x0000000c00947947 */ /* 0x000fec0003800000 */
.L_x_3433:
        /* <DEDUP_REMOVED lines=10> */
.L_x_3441:
[----:B------:R-:W2:Y:S01]  /*0490*/  LDG.E.U16 R24, desc[UR36][R2.64] ;  /* 0x0000002402187981 */ /* 0x000ea2000c1e1500 */
[----:B------:R-:W-:Y:S01]  /*04a0*/  PRMT R23, RZ, 0x7610, R23 ;  /* 0x00007610ff177816 */ /* 0x000fe20000000017 */
[----:B--2---:R-:W-:-:S05]  /*04b0*/  HADD2.F32 R24, -RZ, R24.H0_H0 ;  /* 0x20000018ff187230 */ /* 0x004fca0000004100 */
[----:B------:R-:W-:Y:S01]  /*04c0*/  F2FP.F16.F32.PACK_AB R24, RZ, R24 ;  /* 0x00000018ff18723e */ /* 0x000fe200000000ff */
[----:B------:R-:W-:Y:S06]  /*04d0*/  BRA `(.L_x_3437) ;  /* 0x0000000c00587947 */ /* 0x000fec0003800000 */
.L_x_3440:
        /* <DEDUP_REMOVED lines=10> */
.L_x_3443:
[----:B------:R-:W2:Y:S02]  /*0580*/  LDG.E R2, desc[UR36][R2.64] ;  /* 0x0000002402027981 */ /* 0x000ea4000c1e1900 */
[C---:B--2---:R-:W-:Y:S02]  /*0590*/  PRMT R24, R2.reuse, 0x7610, R24 ;  /* 0x0000761002187816 */ /* 0x044fe40000000018 */
[----:B------:R-:W-:Y:S01]  /*05a0*/  PRMT R23, R2, 0x7632, R23 ;  /* 0x0000763202177816 */ /* 0x000fe20000000017 */
[----:B------:R-:W-:Y:S06]  /*05b0*/  BRA `(.L_x_3437) ;  /* 0x0000000c00207947 */ /* 0x000fec0003800000 */
.L_x_3442:
        /* <DEDUP_REMOVED lines=9> */
.L_x_3432:
        /* <DEDUP_REMOVED lines=14> */
.L_x_3446:
        /* <DEDUP_REMOVED lines=12> */
.L_x_3445:
[----:B------:R-:W-:-:S13]  /*07f0*/  ISETP.NE.AND P0, PT, R0, 0xf, PT ;  /* 0x0000000f0000780c */ /* 0x000fda0003f05270 */
[----:B------:R-:W-:Y:S05]  /*0800*/  @!P0 BRA `(.L_x_3447) ;  /* 0x0000000000a48947 */ /* 0x000fea0003800000 */
[----:B------:R-:W-:-:S13]  /*0810*/  ISETP.NE.AND P0, PT, R0, 0x17, PT ;  /* 0x000000170000780c */ /* 0x000fda0003f05270 */
[----:B------:R-:W-:Y:S05]  /*0820*/  @!P0 BRA `(.L_x_3448) ;  /* 0x0000000000608947 */ /* 0x000fea0003800000 */
[----:B------:R-:W-:-:S13]  /*0830*/  ISETP.NE.AND P0, PT, R0, 0x18, PT ;  /* 0x000000180000780c */ /* 0x000fda0003f05270 */
[----:B------:R-:W-:Y:S05]  /*0840*/  @P0 BRA `(.L_x_3436) ;  /* 0x00000008000c0947 */ /* 0x000fea0003800000 */
[----:B------:R-:W2:Y:S01]  /*0850*/  LDG.E.U8 R0, desc[UR36][R2.64] ;  /* 0x0000002402007981 */ /* 0x000ea2000c1e1100 */
[----:B------:R-:W-:Y:S01]  /*0860*/  IMAD.MOV.U32 R8, RZ, RZ, -0x800000 ;  /* 0xff800000ff087424 */ /* 0x000fe200078e00ff */
[----:B------:R-:W-:Y:S01]  /*0870*/  PRMT R23, RZ, 0x7610, R23 ;  /* 0x00007610ff177816 */ /* 0x000fe20000000017 */
[----:B--2---:R-:W-:-:S05]  /*0880*/  IMAD.SHL.U32 R0, R0, 0x1000000, RZ ;  /* 0x0100000000007824 */ /* 0x004fca00078e00ff */
        /* <DEDUP_REMOVED lines=18> */
.L_x_3448:
[----:B------:R-:W2:Y:S01]  /*09b0*/  LDG.E.U8 R2, desc[UR36][R2.64] ;  /* 0x0000002402027981 */ /* 0x000ea2000c1e1100 */
[----:B------:R-:W-:Y:S01]  /*09c0*/  PRMT R23, RZ, 0x7610, R23 ;  /* 0x00007610ff177816 */ /* 0x000fe20000000017 */
        /* <DEDUP_REMOVED lines=13> */
.L_x_3447:
[----:B------:R-:W2:Y:S01]  /*0aa0*/  LDG.E.U16 R24, desc[UR36][R2.64] ;  /* 0x0000002402187981 */ /* 0x000ea2000c1e1500 */
[----:B------:R-:W-:Y:S01]  /*0ab0*/  PRMT R23, RZ, 0x7610, R23 ;  /* 0x00007610ff177816 */ /* 0x000fe20000000017 */
[----:B--2---:R-:W-:-:S05]  /*0ac0*/  IMAD.U32 R24, R24, 0x10000, RZ ;  /* 0x0001000018187824 */ /* 0x004fca00078e00ff */
[----:B------:R-:W-:Y:S01]  /*0ad0*/  F2FP.F16.F32.PACK_AB R24, RZ, R24 ;  /* 0x00000018ff18723e */ /* 0x000fe200000000ff */
[----:B------:R-:W-:Y:S06]  /*0ae0*/  BRA `(.L_x_3437) ;  /* 0x0000000400d47947 */ /* 0x000fec0003800000 */
.L_x_3444:
        /* <DEDUP_REMOVED lines=13> */
.L_x_3451:
[----:B------:R-:W2:Y:S01]  /*0bc0*/  LDG.E.U8 R2, desc[UR36][R2.64] ;  /* 0x0000002402027981 */ /* 0x000ea2000c1e1100 */
[----:B------:R-:W-:Y:S01]  /*0bd0*/  BSSY B0, `(.L_x_3452) ;  /* 0x0000018000007945 */ /* 0x000fe20003800000 */
[----:B------:R-:W-:Y:S02]  /*0be0*/  MOV R24, RZ ;  /* 0x000000ff00187202 */ /* 0x000fe40000000f00 */
        /* <DEDUP_REMOVED lines=18> */
.L_x_3455:
[----:B------:R-:W-:Y:S05]  /*0d10*/  BSYNC B1 ;  /* 0x0000000000017941 */ /* 0x000fea0003800000 */
.L_x_3454:
[----:B------:R-:W-:Y:S01]  /*0d20*/  IMAD.SHL.U32 R2, R2, 0x100000, RZ ;  /* 0x0010000002027824 */ /* 0x000fe200078e00ff */
[----:B------:R-:W-:-:S04]  /*0d30*/  LEA R3, R0, 0x3b800000, 0x17 ;  /* 0x3b80000000037811 */ /* 0x000fc800078eb8ff */
[----:B------:R-:W-:-:S07]  /*0d40*/  LOP3.LUT R24, R3, R2, R24, 0xfe, !PT ;  /* 0x0000000203187212 */ /* 0x000fce00078efe18 */
.L_x_3453:
[----:B------:R-:W-:Y:S05]  /*0d50*/  BSYNC B0 ;  /* 0x0000000000007941 */ /* 0x000fea0003800000 */
.L_x_3452:
[----:B------:R-:W-:Y:S02]  /*0d60*/  F2FP.F16.F32.PACK_AB R24, RZ, R24 ;  /* 0x00000018ff18723e */ /* 0x000fe400000000ff */
[----:B------:R-:W-:Y:S01]  /*0d70*/  PRMT R23, RZ, 0x7610, R23 ;  /* 0x00007610ff177816 */ /* 0x000fe20000000017 */
[----:B------:R-:W-:Y:S06]  /*0d80*/  BRA `(.L_x_3437) ;  /* 0x00000004002c7947 */ /* 0x000fec0003800000 */
.L_x_3450:
        /* <DEDUP_REMOVED lines=21> */
.L_x_3459:
[----:B------:R-:W-:Y:S05]  /*0ee0*/  BSYNC B1 ;  /* 0x0000000000017941 */ /* 0x000fea0003800000 */
.L_x_3458:
[----:B------:R-:W-:Y:S01]  /*0ef0*/  IMAD.SHL.U32 R2, R2, 0x200000, RZ ;  /* 0x0020000002027824 */ /* 0x000fe200078e00ff */
[----:B------:R-:W-:-:S04]  /*0f00*/  LEA R3, R0, 0x37800000, 0x17 ;  /* 0x3780000000037811 */ /* 0x000fc800078eb8ff */
[----:B------:R-:W-:-:S07]  /*0f10*/  LOP3.LUT R24, R3, R2, R24, 0xfe, !PT ;  /* 0x0000000203187212 */ /* 0x000fce00078efe18 */
.L_x_3457:
[----:B------:R-:W-:Y:S05]  /*0f20*/  BSYNC B0 ;  /* 0x0000000000007941 */ /* 0x000fea0003800000 */
.L_x_3456:
[----:B------:R-:W-:Y:S02]  /*0f30*/  F2FP.F16.F32.PACK_AB R24, RZ, R24 ;  /* 0x00000018ff18723e */ /* 0x000fe400000000ff */
[----:B------:R-:W-:Y:S01]  /*0f40*/  PRMT R23, RZ, 0x7610, R23 ;  /* 0x00007610ff177816 */ /* 0x000fe20000000017 */
[----:B------:R-:W-:Y:S06]  /*0f50*/  BRA `(.L_x_3437) ;  /* 0x0000000000b87947 */ /* 0x000fec0003800000 */
.L_x_3449:
        /* <DEDUP_REMOVED lines=14> */
.L_x_3463:
[----:B------:R-:W-:Y:S05]  /*1040*/  BSYNC B0 ;  /* 0x0000000000007941 */ /* 0x000fea0003800000 */
.L_x_3462:
[----:B------:R-:W-:Y:S02]  /*1050*/  PRMT R23, RZ, 0x7610, R23 ;  /* 0x00007610ff177816 */ /* 0x000fe40000000017 */
[----:B------:R-:W-:Y:S01]  /*1060*/  F2FP.F16.F32.PACK_AB R24, RZ, R24 ;  /* 0x00000018ff18723e */ /* 0x000fe200000000ff */
[----:B------:R-:W-:Y:S06]  /*1070*/  BRA `(.L_x_3437) ;  /* 0x0000000000707947 */ /* 0x000fec0003800000 */
.L_x_3436:
[----:B------:R-:W-:Y:S01]  /*1080*/  MOV R2, 0x0 ;  /* 0x0000000000027802 */ /* 0x000fe20000000f00 */
[----:B------:R-:W-:Y:S01]  /*1090*/  ULDC.64 UR4, c[0x4][0x158] ;  /* 0x0100560000047ab9 */ /* 0x000fe20000000a00 */
[----:B------:R-:W-:Y:S01]  /*10a0*/  ULDC.64 UR6, c[0x4][0x28] ;  /* 0x01000a0000067ab9 */ /* 0x000fe20000000a00 */
[----:B------:R-:W-:Y:S01]  /*10b0*/  IMAD.U32 R4, RZ, RZ, UR4 ;  /* 0x00000004ff047e24 */ /* 0x000fe2000f8e00ff */
[----:B------:R-:W-:Y:S01]  /*10c0*/  MOV R5, UR5 ;  /* 0x0000000500057c02 */ /* 0x000fe20008000f00 */
[----:B------:R-:W-:Y:S01]  /*10d0*/  ULDC.64 UR4, c[0x4][0x160] ;  /* 0x0100580000047ab9 */ /* 0x000fe20000000a00 */
[----:B------:R-:W0:Y:S01]  /*10e0*/  LDC.64 R2, c[0x4][R2] ;  /* 0x0100000002027b82 */ /* 0x000e220000000a00 */
[----:B------:R-:W-:Y:S01]  /*10f0*/  HFMA2.MMA R13, -RZ, RZ, 0, 0 ;  /* 0x00000000ff0d7435 */ /* 0x000fe200000001ff */
        /* <DEDUP_REMOVED lines=8> */
.L_x_3464:
[----:B------:R-:W-:Y:S02]  /*1180*/  PRMT R23, RZ, 0x7610, R23 ;  /* 0x00007610ff177816 */ /* 0x000fe40000000017 */
[----:B------:R-:W-:Y:S01]  /*1190*/  PRMT R24, RZ, 0x7610, R24 ;  /* 0x00007610ff187816 */ /* 0x000fe20000000018 */
[----:B------:R-:W-:Y:S06]  /*11a0*/  BRA `(.L_x_3437) ;  /* 0x0000000000247947 */ /* 0x000fec0003800000 */
.L_x_3461:
[----:B------:R-:W2:Y:S01]  /*11b0*/  LDG.E.64 R2, desc[UR36][R2.64] ;  /* 0x0000002402027981 */ /* 0x000ea2000c1e1b00 */
[----:B------:R-:W-:Y:S01]  /*11c0*/  PRMT R23, RZ, 0x7610, R23 ;  /* 0x00007610ff177816 */ /* 0x000fe20000000017 */
[----:B--2---:R-:W0:Y:S02]  /*11d0*/  I2F.U64 R24, R2 ;  /* 0x0000000200187312 */ /* 0x004e240000301000 */
[----:B0-----:R-:W-:Y:S01]  /*11e0*/  F2FP.F16.F32.PACK_AB R24, RZ, R24 ;  /* 0x00000018ff18723e */ /* 0x001fe200000000ff */
[----:B------:R-:W-:Y:S06]  /*11f0*/  BRA `(.L_x_3437) ;  /* 0x0000000000107947 */ /* 0x000fec0003800000 */
.L_x_3460:
[----:B------:R-:W2:Y:S01]  /*1200*/  LDG.E R2, desc[UR36][R2.64] ;  /* 0x0000002402027981 */ /* 0x000ea2000c1e1900 */
[----:B------:R-:W-:Y:S02]  /*1210*/  PRMT R23, RZ, 0x7610, R23 ;  /* 0x00007610ff177816 */ /* 0x000fe40000000017 */
[----:B--2---:R-:W-:-:S04]  /*1220*/  I2FP.F32.U32 R24, R2 ;  /* 0x0000000200187245 */ /* 0x004fc80000201000 */
[----:B------:R-:W-:-:S07]  /*1230*/  F2FP.F16.F32.PACK_AB R24, RZ, R24 ;  /* 0x00000018ff18723e */ /* 0x000fce00000000ff */
.L_x_3437:
[----:B------:R-:W-:-:S07]  /*1240*/  VIADD R19, R19, 0x80 ;  /* 0x0000008013137836 */ /* 0x000fce0000000000 */
.L_x_3431:
[----:B------:R-:W-:Y:S05]  /*1250*/  BSYNC B6 ;  /* 0x0000000000067941 */ /* 0x000fea0003800000 */
.L_x_3430:
[----:B------:R-:W-:Y:S01]  /*1260*/  ISETP.GE.AND P0, PT, R19, R27, PT ;  /* 0x0000001b1300720c */ /* 0x000fe20003f06270 */
[----:B------:R-:W-:Y:S01]  /*1270*/  BSSY B6, `(.L_x_3465) ;  /* 0x000011a000067945 */ /* 0x000fe20003800000 */
[----:B------:R-:W-:-:S11]  /*1280*/  PRMT R17, RZ, 0x7610, R17 ;  /* 0x00007610ff117816 */ /* 0x000fd60000000011 */
        /* <DEDUP_REMOVED lines=24> */
.L_x_3470:
[----:B------:R-:W2:Y:S01]  /*1410*/  LDG.E.U8 R2, desc[UR36][R2.64] ;  /* 0x0000002402027981 */ /* 0x000ea2000c1e1100 */
[----:B------:R-:W-:Y:S02]  /*1420*/  PRMT R18, RZ, 0x7610, R18 ;  /* 0x00007610ff127816 */ /* 0x000fe40000000012 */
[----:B--2---:R-:W-:-:S04]  /*1430*/  I2FP.F32.U32 R17, R2 ;  /* 0x0000000200117245 */ /* 0x004fc80000201000 */
[----:B------:R-:W-:Y:S01]  /*1440*/  F2FP.F16.F32.PACK_AB R17, RZ, R17 ;  /* 0x00000011ff11723e */ /* 0x000fe200000000ff */
[----:B------:R-:W-:Y:S06]  /*1450*/  BRA `(.L_x_3472) ;  /* 0x0000000c00e87947 */ /* 0x000fec0003800000 */
.L_x_3469:
        /* <DEDUP_REMOVED lines=11> */
.L_x_3474:
[----:B------:R-:W2:Y:S01]  /*1510*/  LDG.E R2, desc[UR36][R2.64] ;  /* 0x0000002402027981 */ /* 0x000ea2000c1e1900 */
[----:B------:R-:W-:Y:S02]  /*1520*/  PRMT R18, RZ, 0x7610, R18 ;  /* 0x00007610ff127816 */ /* 0x000fe40000000012 */
[----:B--2---:R-:W-:-:S04]  /*1530*/  I2FP.F32.S32 R17, R2 ;  /* 0x0000000200117245 */ /* 0x004fc80000201400 */
[----:B------:R-:W-:Y:S01]  /*1540*/  F2FP.F16.F32.PACK_AB R17, RZ, R17 ;  /* 0x00000011ff11723e */ /* 0x000fe200000000ff */
[----:B------:R-:W-:Y:S06]  /*1550*/  BRA `(.L_x_3472) ;  /* 0x0000000c00a87947 */ /* 0x000fec0003800000 */
.L_x_3473:
[----:B------:R-:W2:Y:S01]  /*1560*/  LDG.E.U16 R2, desc[UR36][R2.64] ;  /* 0x0000002402027981 */ /* 0x000ea2000c1e1500 */
[----:B------:R-:W-:Y:S01]  /*1570*/  PRMT R18, RZ, 0x7610, R18 ;  /* 0x00007610ff127816 */ /* 0x000fe20000000012 */
[----:B--2---:R-:W0:Y:S02]  /*1580*/  I2F.S16 R17, R2 ;  /* 0x0000000200117306 */ /* 0x004e240000101400 */
[----:B0-----:R-:W-:Y:S01]  /*1590*/  F2FP.F16.F32.PACK_AB R17, RZ, R17 ;  /* 0x00000011ff11723e */ /* 0x001fe200000000ff */
[----:B------:R-:W-:Y:S06]  /*15a0*/  BRA `(.L_x_3472) ;  /* 0x0000000c00947947 */ /* 0x000fec0003800000 */
.L_x_3468:
        /* <DEDUP_REMOVED lines=10> */
.L_x_3476:
[----:B------:R-:W2:Y:S01]  /*1650*/  LDG.E.U16 R17, desc[UR36][R2.64] ;  /* 0x0000002402117981 */ /* 0x000ea2000c1e1500 */
[----:B------:R-:W-:Y:S01]  /*1660*/  PRMT R18, RZ, 0x7610, R18 ;  /* 0x00007610ff127816 */ /* 0x000fe20000000012 */
[----:B--2---:R-:W-:-:S05]  /*1670*/  HADD2.F32 R17, -RZ, R17.H0_H0 ;  /* 0x20000011ff117230 */ /* 0x004fca0000004100 */
[----:B------:R-:W-:Y:S01]  /*1680*/  F2FP.F16.F32.PACK_AB R17, RZ, R17 ;  /* 0x00000011ff11723e */ /* 0x000fe200000000ff */
[----:B------:R-:W-:Y:S06]  /*1690*/  BRA `(.L_x_3472) ;  /* 0x0000000c00587947 */ /* 0x000fec0003800000 */
.L_x_3475:
        /* <DEDUP_REMOVED lines=10> */
.L_x_3478:
[----:B------:R-:W2:Y:S02]  /*1740*/  LDG.E R2, desc[UR36][R2.64] ;  /* 0x0000002402027981 */ /* 0x000ea4000c1e1900 */
[C---:B--2---:R-:W-:Y:S02]  /*1750*/  PRMT R17, R2.reuse, 0x7610, R17 ;  /* 0x0000761002117816 */ /* 0x044fe40000000011 */
[----:B------:R-:W-:Y:S01]  /*1760*/  PRMT R18, R2, 0x7632, R18 ;  /* 0x0000763202127816 */ /* 0x000fe20000000012 */
[----:B------:R-:W-:Y:S06]  /*1770*/  BRA `(.L_x_3472) ;  /* 0x0000000c00207947 */ /* 0x000fec0003800000 */
.L_x_3477:
        /* <DEDUP_REMOVED lines=9> */
.L_x_3467:
        /* <DEDUP_REMOVED lines=14> */
.L_x_3481:
        /* <DEDUP_REMOVED lines=12> */
.L_x_3480:
        /* <DEDUP_REMOVED lines=28> */
.L_x_3483:
        /* <DEDUP_REMOVED lines=15> */
.L_x_3482:
[----:B------:R-:W2:Y:S01]  /*1c60*/  LDG.E.U16 R17, desc[UR36][R2.64] ;  /* 0x0000002402117981 */ /* 0x000ea2000c1e1500 */
[----:B------:R-:W-:Y:S02]  /*1c70*/  PRMT R18, RZ, 0x7610, R18 ;  /* 0x00007610ff127816 */ /* 0x000fe40000000012 */
[----:B--2---:R-:W-:-:S04]  /*1c80*/  SHF.L.U32 R17, R17, 0x10, RZ ;  /* 0x0000001011117819 */ /* 0x004fc800000006ff */
[----:B------:R-:W-:Y:S01]  /*1c90*/  F2FP.F16.F32.PACK_AB R17, RZ, R17 ;  /* 0x00000011ff11723e */ /* 0x000fe200000000ff */
[----:B------:R-:W-:Y:S06]  /*1ca0*/  BRA `(.L_x_3472) ;  /* 0x0000000400d47947 */ /* 0x000fec0003800000 */
.L_x_3479:
        /* <DEDUP_REMOVED lines=13> */
.L_x_3486:
        /* <DEDUP_REMOVED lines=21> */
.L_x_3490:
[----:B------:R-:W-:Y:S05]  /*1ed0*/  BSYNC B1 ;  /* 0x0000000000017941 */ /* 0x000fea0003800000 */
.L_x_3489:
[----:B------:R-:W-:Y:S01]  /*1ee0*/  IMAD.SHL.U32 R2, R2, 0x100000, RZ ;  /* 0x0010000002027824 */ /* 0x000fe200078e00ff */
[----:B------:R-:W-:-:S04]  /*1ef0*/  LEA R0, R0, 0x3b800000, 0x17 ;  /* 0x3b80000000007811 */ /* 0x000fc800078eb8ff */
[----:B------:R-:W-:-:S07]  /*1f00*/  LOP3.LUT R17, R0, R2, R17, 0xfe, !PT ;  /* 0x0000000200117212 */ /* 0x000fce00078efe11 */
.L_x_3488:
[----:B------:R-:W-:Y:S05]  /*1f10*/  BSYNC B0 ;  /* 0x0000000000007941 */ /* 0x000fea0003800000 */
.L_x_3487:
[----:B------:R-:W-:Y:S02]  /*1f20*/  F2FP.F16.F32.PACK_AB R17, RZ, R17 ;  /* 0x00000011ff11723e */ /* 0x000fe400000000ff */
[----:B------:R-:W-:Y:S01]  /*1f30*/  PRMT R18, RZ, 0x7610, R18 ;  /* 0x00007610ff127816 */ /* 0x000fe20000000012 */
[----:B------:R-:W-:Y:S06]  /*1f40*/  BRA `(.L_x_3472) ;  /* 0x00000004002c7947 */ /* 0x000fec0003800000 */
.L_x_3485:
        /* <DEDUP_REMOVED lines=21> */
.L_x_3494:
[----:B------:R-:W-:Y:S05]  /*20a0*/  BSYNC B1 ;  /* 0x0000000000017941 */ /* 0x000fea0003800000 */
.L_x_3493:
[----:B------:R-:W-:Y:S01]  /*20b0*/  IMAD.SHL.U32 R2, R2, 0x200000, RZ ;  /* 0x0020000002027824 */ /* 0x000fe200078e00ff */
[----:B------:R-:W-:-:S04]  /*20c0*/  LEA R0, R0, 0x37800000, 0x17 ;  /* 0x3780000000007811 */ /* 0x000fc800078eb8ff */
[----:B------:R-:W-:-:S07]  /*20d0*/  LOP3.LUT R17, R0, R2, R17, 0xfe, !PT ;  /* 0x0000000200117212 */ /* 0x000fce00078efe11 */
.L_x_3492:
[----:B------:R-:W-:Y:S05]  /*20e0*/  BSYNC B0 ;  /* 0x0000000000007941 */ /* 0x000fea0003800000 */
.L_x_3491:
[----:B------:R-:W-:Y:S02]  /*20f0*/  F2FP.F16.F32.PACK_AB R17, RZ, R17 ;  /* 0x00000011ff11723e */ /* 0x000fe400000000ff */
[----:B------:R-:W-:Y:S01]  /*2100*/  PRMT R18, RZ, 0x7610, R18 ;  /* 0x00007610ff127816 */ /* 0x000fe20000000012 */
[----:B------:R-:W-:Y:S06]  /*2110*/  BRA `(.L_x_3472) ;  /* 0x0000000000b87947 */ /* 0x000fec0003800000 */
.L_x_3484:
        /* <DEDUP_REMOVED lines=14> */
.L_x_3498:
[----:B------:R-:W-:Y:S05]  /*2200*/  BSYNC B0 ;  /* 0x0000000000007941 */ /* 0x000fea0003800000 */
.L_x_3497:
[----:B------:R-:W-:Y:S02]  /*2210*/  PRMT R18, RZ, 0x7610, R18 ;  /* 0x00007610ff127816 */ /* 0x000fe40000000012 */
[----:B------:R-:W-:Y:S01]  /*2220*/  F2FP.F16.F32.PACK_AB R17, RZ, R17 ;  /* 0x00000011ff11723e */ /* 0x000fe200000000ff */
[----:B------:R-:W-:Y:S06]  /*2230*/  BRA `(.L_x_3472) ;  /* 0x0000000000707947 */ /* 0x000fec0003800000 */
.L_x_3471:
[----:B------:R-:W-:Y:S01]  /*2240*/  MOV R2, 0x0 ;  /* 0x0000000000027802 */ /* 0x000fe20000000f00 */
[----:B------:R-:W-:Y:S01]  /*2250*/  ULDC.64 UR4, c[0x4][0x158] ;  /* 0x0100560000047ab9 */ /* 0x000fe20000000a00 */
[----:B------:R-:W-:Y:S01]  /*2260*/  ULDC.64 UR6, c[0x4][0x28] ;  /* 0x01000a0000067ab9 */ /* 0x000fe20000000a00 */
[----:B------:R-:W-:Y:S01]  /*2270*/  MOV R4, UR4 ;  /* 0x0000000400047c02 */ /* 0x000fe20008000f00 */
[----:B------:R-:W-:Y:S01]  /*2280*/  IMAD.U32 R5, RZ, RZ, UR5 ;  /* 0x00000005ff057e24 */ /* 0x000fe2000f8e00ff */
[----:B------:R-:W-:Y:S01]  /*2290*/  ULDC.64 UR4, c[0x4][0x160] ;  /* 0x0100580000047ab9 */ /* 0x000fe20000000a00 */
[----:B------:R-:W0:Y:S01]  /*22a0*/  LDC.64 R2, c[0x4][R2] ;  /* 0x0100000002027b82 */ /* 0x000e220000000a00 */
[----:B------:R-:W-:Y:S01]  /*22b0*/  HFMA2.MMA R12, -RZ, RZ, 0, 5.9604644775390625e-08 ;  /* 0x00000001ff0c7435 */ /* 0x000fe200000001ff */
        /* <DEDUP_REMOVED lines=8> */
.L_x_3499:
[----:B------:R-:W-:Y:S02]  /*2340*/  PRMT R18, RZ, 0x7610, R18 ;  /* 0x00007610ff127816 */ /* 0x000fe40000000012 */
[----:B------:R-:W-:Y:S01]  /*2350*/  PRMT R17, RZ, 0x7610, R17 ;  /* 0x00007610ff117816 */ /* 0x000fe20000000011 */
[----:B------:R-:W-:Y:S06]  /*2360*/  BRA `(.L_x_3472) ;  /* 0x0000000000247947 */ /* 0x000fec0003800000 */
.L_x_3496:
[----:B------:R-:W2:Y:S01]  /*2370*/  LDG.E.64 R2, desc[UR36][R2.64] ;  /* 0x0000002402027981 */ /* 0x000ea2000c1e1b00 */
[----:B------:R-:W-:Y:S01]  /*2380*/  PRMT R18, RZ, 0x7610, R18 ;  /* 0x00007610ff127816 */ /* 0x000fe20000000012 */
[----:B--2---:R-:W0:Y:S02]  /*2390*/  I2F.U64 R17, R2 ;  /* 0x0000000200117312 */ /* 0x004e240000301000 */
[----:B0-----:R-:W-:Y:S01]  /*23a0*/  F2FP.F16.F32.PACK_AB R17, RZ, R17 ;  /* 0x00000011ff11723e */ /* 0x001fe200000000ff */
[----:B------:R-:W-:Y:S06]  /*23b0*/  BRA `(.L_x_3472) ;  /* 0x0000000000107947 */ /* 0x000fec0003800000 */
.L_x_3495:
[----:B------:R-:W2:Y:S01]  /*23c0*/  LDG.E R2, desc[UR36][R2.64] ;  /* 0x0000002402027981 */ /* 0x000ea2000c1e1900 */
[----:B------:R-:W-:Y:S02]  /*23d0*/  PRMT R18, RZ, 0x7610, R18 ;  /* 0x00007610ff127816 */ /* 0x000fe40000000012 */
[----:B--2---:R-:W-:-:S04]  /*23e0*/  I2FP.F32.U32 R17, R2 ;  /* 0x0000000200117245 */ /* 0x004fc80000201000 */
[----:B------:R-:W-:-:S07]  /*23f0*/  F2FP.F16.F32.PACK_AB R17, RZ, R17 ;  /* 0x00000011ff11723e */ /* 0x000fce00000000ff */
.L_x_3472:
[----:B------:R-:W-:-:S07]  /*2400*/  VIADD R19, R19, 0x80 ;  /* 0x0000008013137836 */ /* 0x000fce0000000000 */
.L_x_3466:
[----:B------:R-:W-:Y:S05]  /*2410*/  BSYNC B6 ;  /* 0x0000000000067941 */ /* 0x000fea0003800000 */
.L_x_3465:
[----:B------:R-:W-:Y:S01]  /*2420*/  ISETP.GE.AND P0, PT, R19, R27, PT ;  /* 0x0000001b1300720c */ /* 0x000fe20003f06270 */
[----:B------:R-:W-:Y:S01]  /*2430*/  BSSY B6, `(.L_x_3500) ;  /* 0x000011c000067945 */ /* 0x000fe20003800000 */
[----:B------:R-:W-:Y:S02]  /*2440*/  PRMT R25, RZ, 0x7610, R25 ;  /* 0x00007610ff197816 */ /* 0x000fe40000000019 */
[----:B------:R-:W-:Y:S02]  /*2450*/  PRMT R22, RZ, 0x7610, R22 ;  /* 0x00007610ff167816 */ /* 0x000fe40000000016 */
[----:B------:R-:W-:-:S07]  /*2460*/  PRMT R16, RZ, 0x7610, R16 ;  /* 0x00007610ff107816 */ /* 0x000fce0000000010 */
        /* <DEDUP_REMOVED lines=24> */
.L_x_3505:
[----:B------:R-:W2:Y:S01]  /*25f0*/  LDG.E.U8 R2, desc[UR36][R2.64] ;  /* 0x0000002402027981 */ /* 0x000ea2000c1e1100 */
[----:B------:R-:W-:Y:S02]  /*2600*/  PRMT R22, RZ, 0x7610, R22 ;  /* 0x00007610ff167816 */ /* 0x000fe40000000016 */
[----:B--2---:R-:W-:-:S04]  /*2610*/  I2FP.F32.U32 R16, R2 ;  /* 0x0000000200107245 */ /* 0x004fc80000201000 */
[----:B------:R-:W-:Y:S01]  /*2620*/  F2FP.F16.F32.PACK_AB R16, RZ, R16 ;  /* 0x00000010ff10723e */ /* 0x000fe200000000ff */
[----:B------:R-:W-:Y:S06]  /*2630*/  BRA `(.L_x_3507) ;  /* 0x0000000c00e87947 */ /* 0x000fec0003800000 */
.L_x_3504:
        /* <DEDUP_REMOVED lines=11> */
.L_x_3509:
[----:B------:R-:W2:Y:S01]  /*26f0*/  LDG.E R2, desc[UR36][R2.64] ;  /* 0x0000002402027981 */ /* 0x000ea2000c1e1900 */
[----:B------:R-:W-:Y:S02]  /*2700*/  PRMT R22, RZ, 0x7610, R22 ;  /* 0x00007610ff167816 */ /* 0x000fe40000000016 */
[----:B--2---:R-:W-:-:S04]  /*2710*/  I2FP.F32.S32 R16, R2 ;  /* 0x0000000200107245 */ /* 0x004fc80000201400 */
[----:B------:R-:W-:Y:S01]  /*2720*/  F2FP.F16.F32.PACK_AB R16, RZ, R16 ;  /* 0x00000010ff10723e */ /* 0x000fe200000000ff */
[----:B------:R-:W-:Y:S06]  /*2730*/  BRA `(.L_x_3507) ;  /* 0x0000000c00a87947 */ /* 0x000fec0003800000 */
.L_x_3508:
[----:B------:R-:W2:Y:S01]  /*2740*/  LDG.E.U16 R2, desc[UR36][R2.64] ;  /* 0x0000002402027981 */ /* 0x000ea2000c1e1500 */
[----:B------:R-:W-:Y:S01]  /*2750*/  PRMT R22, RZ, 0x7610, R22 ;  /* 0x00007610ff167816 */ /* 0x000fe20000000016 */
[----:B--2---:R-:W0:Y:S02]  /*2760*/  I2F.S16 R16, R2 ;  /* 0x0000000200107306 */ /* 0x004e240000101400 */
[----:B0-----:R-:W-:Y:S01]  /*2770*/  F2FP.F16.F32.PACK_AB R16, RZ, R16 ;  /* 0x00000010ff10723e */ /* 0x001fe200000000ff */
[----:B------:R-:W-:Y:S06]  /*2780*/  BRA `(.L_x_3507) ;  /* 0x0000000c00947947 */ /* 0x000fec0003800000 */
.L_x_3503:
        /* <DEDUP_REMOVED lines=10> */
.L_x_3511:
[----:B------:R-:W2:Y:S01]  /*2830*/  LDG.E.U16 R16, desc[UR36][R2.64] ;  /* 0x0000002402107981 */ /* 0x000ea2000c1e1500 */
[----:B------:R-:W-:Y:S01]  /*2840*/  PRMT R22, RZ, 0x7610, R22 ;  /* 0x00007610ff167816 */ /* 0x000fe20000000016 */
[----:B--2---:R-:W-:-:S05]  /*2850*/  HADD2.F32 R16, -RZ, R16.H0_H0 ;  /* 0x20000010ff107230 */ /* 0x004fca0000004100 */
[----:B------:R-:W-:Y:S01]  /*2860*/  F2FP.F16.F32.PACK_AB R16, RZ, R16 ;  /* 0x00000010ff10723e */ /* 0x000fe200000000ff */
[----:B------:R-:W-:Y:S06]  /*2870*/  BRA `(.L_x_3507) ;  /* 0x0000000c00587947 */ /* 0x000fec0003800000 */
.L_x_3510:
        /* <DEDUP_REMOVED lines=10> */
.L_x_3513:
[----:B------:R-:W2:Y:S02]  /*2920*/  LDG.E R2, desc[UR36][R2.64] ;  /* 0x0000002402027981 */ /* 0x000ea4000c1e1900 */
[C---:B--2---:R-:W-:Y:S02]  /*2930*/  PRMT R16, R2.reuse, 0x7610, R16 ;  /* 0x0000761002107816 */ /* 0x044fe40000000010 */
[----:B------:R-:W-:Y:S01]  /*2940*/  PRMT R22, R2, 0x7632, R22 ;  /* 0x0000763202167816 */ /* 0x000fe20000000016 */
[----:B------:R-:W-:Y:S06]  /*2950*/  BRA `(.L_x_3507) ;  /* 0x0000000c00207947 */ /* 0x000fec0003800000 */
.L_x_3512:
        /* <DEDUP_REMOVED lines=9> */
.L_x_3502:
        /* <DEDUP_REMOVED lines=14> */
.L_x_3516:
        /* <DEDUP_REMOVED lines=12> */
.L_x_3515:
        /* <DEDUP_REMOVED lines=28> */
.L_x_3518:
[----:B------:R-:W2:Y:S01]  /*2d50*/  LDG.E.U8 R2, desc[UR36][R2.64] ;  /* 0x0000002402027981 */ /* 0x000ea2000c1e1100 */
[----:B------:R-:W-:Y:S01]  /*2d60*/  PRMT R22, RZ, 0x7610, R22 ;  /* 0x00007610ff167816 */ /* 0x000fe20000000016 */
        /* <DEDUP_REMOVED lines=13> */
.L_x_3517:
[----:B------:R-:W2:Y:S01]  /*2e40*/  LDG.E.U16 R16, desc[UR36][R2.64] ;  /* 0x0000002402107981 */ /* 0x000ea2000c1e1500 */
[----:B------:R-:W-:Y:S01]  /*2e50*/  PRMT R22, RZ, 0x7610, R22 ;  /* 0x00007610ff167816 */ /* 0x000fe20000000016 */
[----:B--2---:R-:W-:-:S05]  /*2e60*/  IMAD.U32 R16, R16, 0x10000, RZ ;  /* 0x0001000010107824 */ /* 0x004fca00078e00ff */
[----:B------:R-:W-:Y:S01]  /*2e70*/  F2FP.F16.F32.PACK_AB R16, RZ, R16 ;  /* 0x00000010ff10723e */ /* 0x000fe200000000ff */
[----:B------:R-:W-:Y:S06]  /*2e80*/  BRA `(.L_x_3507) ;  /* 0x0000000400d47947 */ /* 0x000fec0003800000 */
.L_x_3514:
        /* <DEDUP_REMOVED lines=13> */
.L_x_3521:
        /* <DEDUP_REMOVED lines=21> */
.L_x_3525:
[----:B------:R-:W-:Y:S05]  /*30b0*/  BSYNC B1 ;  /* 0x0000000000017941 */ /* 0x000fea0003800000 */
.L_x_3524:
[----:B------:R-:W-:Y:S01]  /*30c0*/  IMAD.SHL.U32 R2, R2, 0x100000, RZ ;  /* 0x0010000002027824 */ /* 0x000fe200078e00ff */
[----:B------:R-:W-:-:S04]  /*30d0*/  LEA R3, R0, 0x3b800000, 0x17 ;  /* 0x3b80000000037811 */ /* 0x000fc800078eb8ff */
[----:B------:R-:W-:-:S07]  /*30e0*/  LOP3.LUT R16, R3, R2, R16, 0xfe, !PT ;  /* 0x0000000203107212 */ /* 0x000fce00078efe10 */
.L_x_3523:
[----:B------:R-:W-:Y:S05]  /*30f0*/  BSYNC B0 ;  /* 0x0000000000007941 */ /* 0x000fea0003800000 */
.L_x_3522:
[----:B------:R-:W-:Y:S02]  /*3100*/  F2FP.F16.F32.PACK_AB R16, RZ, R16 ;  /* 0x00000010ff10723e */ /* 0x000fe400000000ff */
[----:B------:R-:W-:Y:S01]  /*3110*/  PRMT R22, RZ, 0x7610, R22 ;  /* 0x00007610ff167816 */ /* 0x000fe20000000016 */
[----:B------:R-:W-:Y:S06]  /*3120*/  BRA `(.L_x_3507) ;  /* 0x00000004002c7947 */ /* 0x000fec0003800000 */
.L_x_3520:
        /* <DEDUP_REMOVED lines=21> */
.L_x_3529:
[----:B------:R-:W-:Y:S05]  /*3280*/  BSYNC B1 ;  /* 0x0000000000017941 */ /* 0x000fea0003800000 */
.L_x_3528:
[----:B------:R-:W-:Y:S01]  /*3290*/  IMAD.SHL.U32 R2, R2, 0x200000, RZ ;  /* 0x0020000002027824 */ /* 0x000fe200078e00ff */
[----:B------:R-:W-:-:S04]  /*32a0*/  LEA R3, R0, 0x37800000, 0x17 ;  /* 0x3780000000037811 */ /* 0x000fc800078eb8ff */
[----:B------:R-:W-:-:S07]  /*32b0*/  LOP3.LUT R16, R3, R2, R16, 0xfe, !PT ;  /* 0x0000000203107212 */ /* 0x000fce00078efe10 */
.L_x_3527:
[----:B------:R-:W-:Y:S05]  /*32c0*/  BSYNC B0 ;  /* 0x0000000000007941 */ /* 0x000fea0003800000 */
.L_x_3526:
[----:B------:R-:W-:Y:S02]  /*32d0*/  F2FP.F16.F32.PACK_AB R16, RZ, R16 ;  /* 0x00000010ff10723e */ /* 0x000fe400000000ff */
[----:B------:R-:W-:Y:S01]  /*32e0*/  PRMT R22, RZ, 0x7610, R22 ;  /* 0x00007610ff167816 */ /* 0x000fe20000000016 */
[----:B------:R-:W-:Y:S06]  /*32f0*/  BRA `(.L_x_3507) ;  /* 0x0000000000b87947 */ /* 0x000fec0003800000 */
.L_x_3519:
        /* <DEDUP_REMOVED lines=12> */
[----:B------:R-:W-:Y:S01]  /*33c0*/  @!P0 IMAD.MOV.U32 R16, RZ, RZ, 0x7f800001 ;  /* 0x7f800001ff108424 */ /* 0x000fe200078e00ff */
[----:B------:R-:W-:-:S07]  /*33d0*/  @P0 SHF.L.U32 R16, R2, 0x17, RZ ;  /* 0x0000001702100819 */ /* 0x000fce00000006ff */
.L_x_3533:
[----:B------:R-:W-:Y:S05]  /*33e0*/  BSYNC B0 ;  /* 0x0000000000007941 */ /* 0x000fea0003800000 */
.L_x_3532:
[----:B------:R-:W-:Y:S02]  /*33f0*/  PRMT R22, RZ, 0x7610, R22 ;  /* 0x00007610ff167816 */ /* 0x000fe40000000016 */
[----:B------:R-:W-:Y:S01]  /*3400*/  F2FP.F16.F32.PACK_AB R16, RZ, R16 ;  /* 0x00000010ff10723e */ /* 0x000fe200000000ff */
[----:B------:R-:W-:Y:S06]  /*3410*/  BRA `(.L_x_3507) ;  /* 0x0000000000707947 */ /* 0x000fec0003800000 */
.L_x_3506:
[----:B------:R-:W-:Y:S01]  /*3420*/  MOV R2, 0x0 ;  /* 0x0000000000027802 */ /* 0x000fe20000000f00 */
[----:B------:R-:W-:Y:S01]  /*3430*/  ULDC.64 UR4, c[0x4][0x158] ;  /* 0x0100560000047ab9 */ /* 0x000fe20000000a00 */
[----:B------:R-:W-:Y:S01]  /*3440*/  ULDC.64 UR6, c[0x4][0x28] ;  /* 0x01000a0000067ab9 */ /* 0x000fe20000000a00 */
[----:B------:R-:W-:Y:S01]  /*3450*/  IMAD.U32 R4, RZ, RZ, UR4 ;  /* 0x00000004ff047e24 */ /* 0x000fe2000f8e00ff */
[----:B------:R-:W-:Y:S01]  /*3460*/  HFMA2.MMA R8, -RZ, RZ, 0, 4.64916229248046875e-06 ;  /* 0x0000004eff087435 */ /* 0x000fe200000001ff */
        /* <DEDUP_REMOVED lines=11> */
.L_x_3534:
[----:B------:R-:W-:Y:S02]  /*3520*/  PRMT R22, RZ, 0x7610, R22 ;  /* 0x00007610ff167816 */ /* 0x000fe40000000016 */
[----:B------:R-:W-:Y:S01]  /*3530*/  PRMT R16, RZ, 0x7610, R16 ;  /* 0x00007610ff107816 */ /* 0x000fe20000000010 */
[----:B------:R-:W-:Y:S06]  /*3540*/  BRA `(.L_x_3507) ;  /* 0x0000000000247947 */ /* 0x000fec0003800000 */
.L_x_3531:
[----:B------:R-:W2:Y:S01]  /*3550*/  LDG.E.64 R2, desc[UR36][R2.64] ;  /* 0x0000002402027981 */ /* 0x000ea2000c1e1b00 */
[----:B------:R-:W-:Y:S01]  /*3560*/  PRMT R22, RZ, 0x7610, R22 ;  /* 0x00007610ff167816 */ /* 0x000fe20000000016 */
[----:B--2---:R-:W0:Y:S02]  /*3570*/  I2F.U64 R16, R2 ;  /* 0x0000000200107312 */ /* 0x004e240000301000 */
[----:B0-----:R-:W-:Y:S01]  /*3580*/  F2FP.F16.F32.PACK_AB R16, RZ, R16 ;  /* 0x00000010ff10723e */ /* 0x001fe200000000ff */
[----:B------:R-:W-:Y:S06]  /*3590*/  BRA `(.L_x_3507) ;  /* 0x0000000000107947 */ /* 0x000fec0003800000 */
.L_x_3530:
[----:B------:R-:W2:Y:S01]  /*35a0*/  LDG.E R2, desc[UR36][R2.64] ;  /* 0x0000002402027981 */ /* 0x000ea2000c1e1900 */
[----:B------:R-:W-:Y:S02]  /*35b0*/  PRMT R22, RZ, 0x7610, R22 ;  /* 0x00007610ff167816 */ /* 0x000fe40000000016 */
[----:B--2---:R-:W-:-:S04]  /*35c0*/  I2FP.F32.U32 R16, R2 ;  /* 0x0000000200107245 */ /* 0x004fc80000201000 */
[----:B------:R-:W-:-:S07]  /*35d0*/  F2FP.F16.F32.PACK_AB R16, RZ, R16 ;  /* 0x00000010ff10723e */ /* 0x000fce00000000ff */
.L_x_3507:
[----:B------:R-:W-:-:S07]  /*35e0*/  VIADD R19, R19, 0x80 ;  /* 0x0000008013137836 */ /* 0x000fce0000000000 */
.L_x_3501:
[----:B------:R-:W-:Y:S05]  /*35f0*/  BSYNC B6 ;  /* 0x0000000000067941 */ /* 0x000fea0003800000 */
.L_x_3500:
[----:B------:R-:W-:Y:S01]  /*3600*/  ISETP.GE.AND P0, PT, R19, R27, PT ;  /* 0x0000001b1300720c */ /* 0x000fe20003f06270 */
[----:B------:R-:W-:Y:S01]  /*3610*/  BSSY B6, `(.L_x_3535) ;  /* 0x0000118000067945 */ /* 0x000fe20003800000 */
[----:B------:R-:W-:-:S11]  /*3620*/  PRMT R3, RZ, 0x7610, R3 ;  /* 0x00007610ff037816 */ /* 0x000fd60000000003 */
[----:B------:R-:W-:Y:S05]  /*3630*/  @P0 BRA `(.L_x_3536) ;  /* 0x0000001000540947 */ /* 0x000fea0003800000 */
        /* <DEDUP_REMOVED lines=22> */
.L_x_3540:
[----:B------:R-:W2:Y:S01]  /*37a0*/  LDG.E.U8 R4, desc[UR36][R4.64] ;  /* 0x0000002404047981 */ /* 0x000ea2000c1e1100 */
[----:B------:R-:W-:Y:S02]  /*37b0*/  PRMT R25, RZ, 0x7610, R25 ;  /* 0x00007610ff197816 */ /* 0x000fe40000000019 */
[----:B--2---:R-:W-:-:S04]  /*37c0*/  I2FP.F32.U32 R3, R4 ;  /* 0x0000000400037245 */ /* 0x004fc80000201000 */
[----:B------:R-:W-:Y:S01]  /*37d0*/  F2FP.F16.F32.PACK_AB R3, RZ, R3 ;  /* 0x00000003ff03723e */ /* 0x000fe200000000ff */
[----:B------:R-:W-:Y:S06]  /*37e0*/  BRA `(.L_x_3536) ;  /* 0x0000000c00e87947 */ /* 0x000fec0003800000 */
.L_x_3539:
        /* <DEDUP_REMOVED lines=11> */
.L_x_3543:
[----:B------:R-:W2:Y:S01]  /*38a0*/  LDG.E R4, desc[UR36][R4.64] ;  /* 0x0000002404047981 */ /* 0x000ea2000c1e1900 */
[----:B------:R-:W-:Y:S02]  /*38b0*/  PRMT R25, RZ, 0x7610, R25 ;  /* 0x00007610ff197816 */ /* 0x000fe40000000019 */
[----:B--2---:R-:W-:-:S04]  /*38c0*/  I2FP.F32.S32 R3, R4 ;  /* 0x0000000400037245 */ /* 0x004fc80000201400 */
[----:B------:R-:W-:Y:S01]  /*38d0*/  F2FP.F16.F32.PACK_AB R3, RZ, R3 ;  /* 0x00000003ff03723e */ /* 0x000fe200000000ff */
[----:B------:R-:W-:Y:S06]  /*38e0*/  BRA `(.L_x_3536) ;  /* 0x0000000c00a87947 */ /* 0x000fec0003800000 */
.L_x_3542:
[----:B------:R-:W2:Y:S01]  /*38f0*/  LDG.E.U16 R4, desc[UR36][R4.64] ;  /* 0x0000002404047981 */ /* 0x000ea2000c1e1500 */
[----:B------:R-:W-:Y:S01]  /*3900*/  PRMT R25, RZ, 0x7610, R25 ;  /* 0x00007610ff197816 */ /* 0x000fe20000000019 */
[----:B--2---:R-:W0:Y:S02]  /*3910*/  I2F.S16 R3, R4 ;  /* 0x0000000400037306 */ /* 0x004e240000101400 */
[----:B0-----:R-:W-:Y:S01]  /*3920*/  F2FP.F16.F32.PACK_AB R3, RZ, R3 ;  /* 0x00000003ff03723e */ /* 0x001fe200000000ff */
[----:B------:R-:W-:Y:S06]  /*3930*/  BRA `(.L_x_3536) ;  /* 0x0000000c00947947 */ /* 0x000fec0003800000 */
.L_x_3538:
        /* <DEDUP_REMOVED lines=10> */
.L_x_3545:
[----:B------:R-:W2:Y:S01]  /*39e0*/  LDG.E.U16 R3, desc[UR36][R4.64] ;  /* 0x0000002404037981 */ /* 0x000ea2000c1e1500 */
[----:B------:R-:W-:Y:S01]  /*39f0*/  PRMT R25, RZ, 0x7610, R25 ;  /* 0x00007610ff197816 */ /* 0x000fe20000000019 */
[----:B--2---:R-:W-:-:S05]  /*3a00*/  HADD2.F32 R3, -RZ, R3.H0_H0 ;  /* 0x20000003ff037230 */ /* 0x004fca0000004100 */
[----:B------:R-:W-:Y:S01]  /*3a10*/  F2FP.F16.F32.PACK_AB R3, RZ, R3 ;  /* 0x00000003ff03723e */ /* 0x000fe200000000ff */
[----:B------:R-:W-:Y:S06]  /*3a20*/  BRA `(.L_x_3536) ;  /* 0x0000000c00587947 */ /* 0x000fec0003800000 */
.L_x_3544:
        /* <DEDUP_REMOVED lines=10> */
.L_x_3547:
[----:B------:R-:W2:Y:S02]  /*3ad0*/  LDG.E R4, desc[UR36][R4.64] ;  /* 0x0000002404047981 */ /* 0x000ea4000c1e1900 */
[C---:B--2---:R-:W-:Y:S02]  /*3ae0*/  PRMT R3, R4.reuse, 0x7610, R3 ;  /* 0x0000761004037816 */ /* 0x044fe40000000003 */
[----:B------:R-:W-:Y:S01]  /*3af0*/  PRMT R25, R4, 0x7632, R25 ;  /* 0x0000763204197816 */ /* 0x000fe20000000019 */
[----:B------:R-:W-:Y:S06]  /*3b00*/  BRA `(.L_x_3536) ;  /* 0x0000000c00207947 */ /* 0x000fec0003800000 */
.L_x_3546:
        /* <DEDUP_REMOVED lines=9> */
.L_x_3537:
        /* <DEDUP_REMOVED lines=14> */
.L_x_3550:
        /* <DEDUP_REMOVED lines=12> */
.L_x_3549:
        /* <DEDUP_REMOVED lines=26> */
[----:B------:R-:W-:Y:S01]  /*3ee0*/  F2FP.F16.F32.PACK_AB R3, RZ, R3 ;  /* 0x00000003ff03723e */ /* 0x000fe200000000ff */
[----:B------:R-:W-:Y:S06]  /*3ef0*/  BRA `(.L_x_3536) ;  /* 0x0000000800247947 */ /* 0x000fec0003800000 */
.L_x_3552:
[----:B------:R-:W2:Y:S01]  /*3f00*/  LDG.E.U8 R3, desc[UR36][R4.64] ;  /* 0x0000002404037981 */ /* 0x000ea2000c1e1100 */
[----:B------:R-:W-:Y:S01]  /*3f10*/  PRMT R25, RZ, 0x7610, R25 ;  /* 0x00007610ff197816 */ /* 0x000fe20000000019 */
        /* <DEDUP_REMOVED lines=13> */
.L_x_3551:
[----:B------:R-:W2:Y:S01]  /*3ff0*/  LDG.E.U16 R3, desc[UR36][R4.64] ;  /* 0x0000002404037981 */ /* 0x000ea2000c1e1500 */
[----:B------:R-:W-:Y:S01]  /*4000*/  PRMT R25, RZ, 0x7610, R25 ;  /* 0x00007610ff197816 */ /* 0x000fe20000000019 */
[----:B--2---:R-:W-:-:S05]  /*4010*/  IMAD.U32 R3, R3, 0x10000, RZ ;  /* 0x0001000003037824 */ /* 0x004fca00078e00ff */
[----:B------:R-:W-:Y:S01]  /*4020*/  F2FP.F16.F32.PACK_AB R3, RZ, R3 ;  /* 0x00000003ff03723e */ /* 0x000fe200000000ff */
[----:B------:R-:W-:Y:S06]  /*4030*/  BRA `(.L_x_3536) ;  /* 0x0000000400d47947 */ /* 0x000fec0003800000 */
.L_x_3548:
        /* <DEDUP_REMOVED lines=13> */
.L_x_3555:
        /* <DEDUP_REMOVED lines=21> */
.L_x_3559:
[----:B------:R-:W-:Y:S05]  /*4260*/  BSYNC B1 ;  /* 0x0000000000017941 */ /* 0x000fea0003800000 */
.L_x_3558:
[----:B------:R-:W-:Y:S01]  /*4270*/  IMAD.SHL.U32 R2, R2, 0x100000, RZ ;  /* 0x0010000002027824 */ /* 0x000fe200078e00ff */
[----:B------:R-:W-:-:S04]  /*4280*/  LEA R3, R0, 0x3b800000, 0x17 ;  /* 0x3b80000000037811 */ /* 0x000fc800078eb8ff */
[----:B------:R-:W-:-:S07]  /*4290*/  LOP3.LUT R3, R3, R2, R4, 0xfe, !PT ;  /* 0x0000000203037212 */ /* 0x000fce00078efe04 */
.L_x_3557:
[----:B------:R-:W-:Y:S05]  /*42a0*/  BSYNC B0 ;  /* 0x0000000000007941 */ /* 0x000fea0003800000 */
.L_x_3556:
[----:B------:R-:W-:Y:S02]  /*42b0*/  F2FP.F16.F32.PACK_AB R3, RZ, R3 ;  /* 0x00000003ff03723e */ /* 0x000fe400000000ff */
[----:B------:R-:W-:Y:S01]  /*42c0*/  PRMT R25, RZ, 0x7610, R25 ;  /* 0x00007610ff197816 */ /* 0x000fe20000000019 */
[----:B------:R-:W-:Y:S06]  /*42d0*/  BRA `(.L_x_3536) ;  /* 0x00000004002c7947 */ /* 0x000fec0003800000 */
.L_x_3554:
        /* <DEDUP_REMOVED lines=21> */
.L_x_3563:
[----:B------:R-:W-:Y:S05]  /*4430*/  BSYNC B1 ;  /* 0x0000000000017941 */ /* 0x000fea0003800000 */
.L_x_3562:
[----:B------:R-:W-:Y:S01]  /*4440*/  IMAD.SHL.U32 R2, R2, 0x200000, RZ ;  /* 0x0020000002027824 */ /* 0x000fe200078e00ff */
[----:B------:R-:W-:-:S04]  /*4450*/  LEA R3, R0, 0x37800000, 0x17 ;  /* 0x3780000000037811 */ /* 0x000fc800078eb8ff */
[----:B------:R-:W-:-:S07]  /*4460*/  LOP3.LUT R3, R3, R2, R4, 0xfe, !PT ;  /* 0x0000000203037212 */ /* 0x000fce00078efe04 */
.L_x_3561:
[----:B------:R-:W-:Y:S05]  /*4470*/  BSYNC B0 ;  /* 0x0000000000007941 */ /* 0x000fea0003800000 */
.L_x_3560:
[----:B------:R-:W-:Y:S02]  /*4480*/  F2FP.F16.F32.PACK_AB R3, RZ, R3 ;  /* 0x00000003ff03723e */ /* 0x000fe400000000ff */
[----:B------:R-:W-:Y:S01]  /*4490*/  PRMT R25, RZ, 0x7610, R25 ;  /* 0x00007610ff197816 */ /* 0x000fe20000000019 */
[----:B------:R-:W-:Y:S06]  /*44a0*/  BRA `(.L_x_3536) ;  /* 0x0000000000b87947 */ /* 0x000fec0003800000 */
.L_x_3553:
        /* <DEDUP_REMOVED lines=14> */
.L_x_3567:
[----:B------:R-:W-:Y:S05]  /*4590*/  BSYNC B0 ;  /* 0x0000000000007941 */ /* 0x000fea0003800000 */
.L_x_3566:
[----:B------:R-:W-:Y:S02]  /*45a0*/  PRMT R25, RZ, 0x7610, R25 ;  /* 0x00007610ff197816 */ /* 0x000fe40000000019 */
[----:B------:R-:W-:Y:S01]  /*45b0*/  F2FP.F16.F32.PACK_AB R3, RZ, R3 ;  /* 0x00000003ff03723e */ /* 0x000fe200000000ff */
[----:B------:R-:W-:Y:S06]  /*45c0*/  BRA `(.L_x_3536) ;  /* 0x0000000000707947 */ /* 0x000fec0003800000 */
.L_x_3541:
        /* <DEDUP_REMOVED lines=16> */
.L_x_3568:
[----:B------:R-:W-:Y:S02]  /*46d0*/  PRMT R25, RZ, 0x7610, R25 ;  /* 0x00007610ff197816 */ /* 0x000fe40000000019 */
[----:B------:R-:W-:Y:S01]  /*46e0*/  PRMT R3, RZ, 0x7610, R3 ;  /* 0x00007610ff037816 */ /* 0x000fe20000000003 */
[----:B------:R-:W-:Y:S06]  /*46f0*/  BRA `(.L_x_3536) ;  /* 0x0000000000247947 */ /* 0x000fec0003800000 */
.L_x_3565:
[----:B------:R-:W2:Y:S01]  /*4700*/  LDG.E.64 R4, desc[UR36][R4.64] ;  /* 0x0000002404047981 */ /* 0x000ea2000c1e1b00 */
[----:B------:R-:W-:Y:S01]  /*4710*/  PRMT R25, RZ, 0x7610, R25 ;  /* 0x00007610ff197816 */ /* 0x000fe20000000019 */
[----:B--2---:R-:W0:Y:S02]  /*4720*/  I2F.U64 R3, R4 ;  /* 0x0000000400037312 */ /* 0x004e240000301000 */
[----:B0-----:R-:W-:Y:S01]  /*4730*/  F2FP.F16.F32.PACK_AB R3, RZ, R3 ;  /* 0x00000003ff03723e */ /* 0x001fe200000000ff */
[----:B------:R-:W-:Y:S06]  /*4740*/  BRA `(.L_x_3536) ;  /* 0x0000000000107947 */ /* 0x000fec0003800000 */
.L_x_3564:
[----:B------:R-:W2:Y:S01]  /*4750*/  LDG.E R4, desc[UR36][R4.64] ;  /* 0x0000002404047981 */ /* 0x000ea2000c1e1900 */
[----:B------:R-:W-:Y:S02]  /*4760*/  PRMT R25, RZ, 0x7610, R25 ;  /* 0x00007610ff197816 */ /* 0x000fe40000000019 */
[----:B--2---:R-:W-:-:S04]  /*4770*/  I2FP.F32.U32 R3, R4 ;  /* 0x0000000400037245 */ /* 0x004fc80000201000 */
[----:B------:R-:W-:-:S07]  /*4780*/  F2FP.F16.F32.PACK_AB R3, RZ, R3 ;  /* 0x00000003ff03723e */ /* 0x000fce00000000ff */
.L_x_3536:
[----:B------:R-:W-:Y:S05]  /*4790*/  BSYNC B6 ;  /* 0x0000000000067941 */ /* 0x000fea0003800000 */
.L_x_3535:
[----:B------:R-:W-:Y:S01]  /*47a0*/  ISETP.NE.AND P0, PT, R26, RZ, PT ;  /* 0x000000ff1a00720c */ /* 0x000fe20003f05270 */
[----:B------:R-:W-:-:S12]  /*47b0*/  BSSY B1, `(.L_x_3569) ;  /* 0x0000286000017945 */ /* 0x000fd80003800000 */
[----:B------:R-:W-:Y:S05]  /*47c0*/  @P0 BRA `(.L_x_3570) ;  /* 0x0000002800100947 */ /* 0x000fea0003800000 */
        /* <DEDUP_REMOVED lines=20> */
[----:B------:R-:W-:Y:S01]  /*4910*/  FADD.FTZ R5, R12, 1 ;  /* 0x3f8000000c057421 */ /* 0x000fe20000010000 */
        /* <DEDUP_REMOVED lines=58> */
[----:B------:R-:W-:Y:S01]  /*4cc0*/  IMAD.MOV.U32 R21, RZ, RZ, 0x3d39bf78 ;  /* 0x3d39bf78ff157424 */ /* 0x000fe200078e00ff */
        /* <DEDUP_REMOVED lines=30> */
.L_x_3579:
        /* <DEDUP_REMOVED lines=10> */
.L_x_3581:
[----:B------:R-:W-:-:S04]  /*4f50*/  FADD.FTZ R4, -R5, R6 ;  /* 0x0000000605047221 */ /* 0x000fc80000010100 */
[----:B------:R-:W-:-:S07]  /*4f60*/  FMUL.FTZ R4, R4, 0.5 ;  /* 0x3f00000004047820 */ /* 0x000fce0000410000 */
.L_x_3582:
[----:B------:R-:W-:Y:S05]  /*4f70*/  BSYNC B3 ;  /* 0x0000000000037941 */ /* 0x000fea0003800000 */
.L_x_3580:
        /* <DEDUP_REMOVED lines=11> */
.L_x_3584:
[----:B------:R-:W-:-:S04]  /*5030*/  FADD.FTZ R8, R7, -R8 ;  /* 0x8000000807087221 */ /* 0x000fc80000010000 */
[----:B------:R-:W-:-:S07]  /*5040*/  FMUL.FTZ R9, R8, 0.5 ;  /* 0x3f00000008097820 */ /* 0x000fce0000410000 */
.L_x_3585:
[----:B------:R-:W-:Y:S05]  /*5050*/  BSYNC B3 ;  /* 0x0000000000037941 */ /* 0x000fea0003800000 */
.L_x_3583:
[----:B------:R-:W-:Y:S01]  /*5060*/  FADD.FTZ R9, R9, R4 ;  /* 0x0000000409097221 */ /* 0x000fe20000010000 */
[----:B------:R-:W-:Y:S01]  /*5070*/  FADD.FTZ R4, R13, 1 ;  /* 0x3f8000000d047421 */ /* 0x000fe20000010000 */
[----:B------:R-:W-:Y:S02]  /*5080*/  IMAD.MOV.U32 R20, RZ, RZ, 0x3e800000 ;  /* 0x3e800000ff147424 */ /* 0x000fe400078e00ff */
[----:B------:R-:W-:Y:S02]  /*5090*/  IMAD.MOV.U32 R21, RZ, RZ, 0x3d39bf78 ;  /* 0x3d39bf78ff157424 */ /* 0x000fe400078e00ff */
[----:B------:R-:W-:-:S04]  /*50a0*/  FMUL.FTZ R10, R4, R9 ;  /* 0x00000009040a7220 */ /* 0x000fc80000410000 */
        /* <DEDUP_REMOVED lines=30> */
.L_x_3578:
[----:B------:R0:W1:Y:S02]  /*5290*/  MUFU.SQRT R15, R14 ;  /* 0x0000000e000f7308 */ /* 0x0000640000002000 */
.L_x_3577:
[----:B------:R-:W-:Y:S05]  /*52a0*/  BSYNC B2 ;  /* 0x0000000000027941 */ /* 0x000fea0003800000 */
.L_x_3576:
        /* <DEDUP_REMOVED lines=24> */
.L_x_3592:
[----:B------:R-:W-:-:S04]  /*5430*/  FADD.FTZ R5, -R5, R6 ;  /* 0x0000000605057221 */ /* 0x000fc80000010100 */
[----:B------:R-:W-:-:S07]  /*5440*/  FMUL.FTZ R5, R5, 0.5 ;  /* 0x3f00000005057820 */ /* 0x000fce0000410000 */
.L_x_3593:
[----:B------:R-:W-:Y:S05]  /*5450*/  BSYNC B3 ;  /* 0x0000000000037941 */ /* 0x000fea0003800000 */
.L_x_3591:
        /* <DEDUP_REMOVED lines=10> */
.L_x_3595:
[----:B------:R-:W-:-:S04]  /*5500*/  FADD.FTZ R0, -R0, R7 ;  /* 0x0000000700007221 */ /* 0x000fc80000010100 */
[----:B------:R-:W-:-:S07]  /*5510*/  FMUL.FTZ R0, R0, 0.5 ;  /* 0x3f00000000007820 */ /* 0x000fce0000410000 */
.L_x_3596:
[----:B------:R-:W-:Y:S05]  /*5520*/  BSYNC B3 ;  /* 0x0000000000037941 */ /* 0x000fea0003800000 */
.L_x_3594:
[----:B------:R-:W-:Y:S01]  /*5530*/  FADD.FTZ R0, R0, R5 ;  /* 0x0000000500007221 */ /* 0x000fe20000010000 */
[----:B------:R-:W-:Y:S01]  /*5540*/  FADD.FTZ R13, R12, R13 ;  /* 0x0000000d0c0d7221 */ /* 0x000fe20000010000 */
[----:B------:R-:W-:-:S03]  /*5550*/  PLOP3.LUT P0, PT, PT, PT, PT, 0x80, 0x0 ;  /* 0x000000000000781c */ /* 0x000fc60003f0f070 */
[----:B------:R-:W-:-:S06]  /*5560*/  FMUL.FTZ R13, R13, R0 ;  /* 0x000000000d0d7220 */ /* 0x000fcc0000410000 */
[----:B------:R-:W4:Y:S01]  /*5570*/  MUFU.SQRT R13, R13 ;  /* 0x0000000d000d7308 */ /* 0x000f220000002000 */
[----:B------:R-:W-:Y:S05]  /*5580*/  BRA `(.L_x_3588) ;  /* 0x0000000000687947 */ /* 0x000fea0003800000 */
.L_x_3590:
        /* <DEDUP_REMOVED lines=15> */
.L_x_3589:
[----:B------:R-:W-:Y:S01]  /*5680*/  FADD.FTZ R0, R13, 1 ;  /* 0x3f8000000d007421 */ /* 0x000fe20000010000 */
[----:B------:R-:W-:Y:S01]  /*5690*/  MUFU.SQRT R5, R14 ;  /* 0x0000000e00057308 */ /* 0x000fe20000002000 */
[----:B------:R-:W-:Y:S01]  /*56a0*/  PLOP3.LUT P0, PT, PT, PT, PT, 0x80, 0x0 ;  /* 0x000000000000781c */ /* 0x000fe20003f0f070 */
[----:B------:R-:W-:Y:S02]  /*56b0*/  IMAD.MOV.U32 R12, RZ, RZ, 0x3f800000 ;  /* 0x3f800000ff0c7424 */ /* 0x000fe400078e00ff */
[----:B------:R-:W-:-:S06]  /*56c0*/  FMUL.FTZ R0, R0, 0.5 ;  /* 0x3f00000000007820 */ /* 0x000fcc0000410000 */
[----:B------:R-:W2:Y:S02]  /*56d0*/  MUFU.SQRT R0, R0 ;  /* 0x0000000000007308 */ /* 0x000ea40000002000 */
[----:B--2---:R-:W-:Y:S01]  /*56e0*/  FMUL.FTZ R13, R5, R0 ;  /* 0x00000000050d7220 */ /* 0x004fe20000410000 */
[----:B------:R-:W-:Y:S06]  /*56f0*/  BRA `(.L_x_3588) ;  /* 0x00000000000c7947 */ /* 0x000fec0003800000 */
.L_x_3587:
[----:B------:R-:W-:Y:S01]  /*5700*/  PLOP3.LUT P0, PT, PT, PT, PT, 0x80, 0x0 ;  /* 0x000000000000781c */ /* 0x000fe20003f0f070 */
[----:B------:R-:W-:Y:S01]  /*5710*/  FMUL.FTZ R13, R13, 16777216 ;  /* 0x4b8000000d0d7820 */ /* 0x000fe20000410000 */
[----:B------:R-:W-:-:S11]  /*5720*/  FMUL.FTZ R12, R12, 16777216 ;  /* 0x4b8000000c0c7820 */ /* 0x000fd60000410000 */
.L_x_3588:
[----:B------:R-:W-:Y:S05]  /*5730*/  BSYNC B2 ;  /* 0x0000000000027941 */ /* 0x000fea0003800000 */
.L_x_3586:
        /* <DEDUP_REMOVED lines=10> */
[----:B------:R-:W2:Y:S02]  /*57e0*/  MUFU.RSQ R7, R2 ;  /* 0x0000000200077308 */ /* 0x000ea40000001400 */
[----:B--2---:R-:W-:Y:S01]  /*57f0*/  FMUL.FTZ R6, R2, R7 ;  /* 0x0000000702067220 */ /* 0x004fe20000410000 */
[----:B------:R-:W-:-:S04]  /*5800*/  FMUL.FTZ R7, R7, 0.5 ;  /* 0x3f00000007077820 */ /* 0x000fc80000410000 */
[----:B------:R-:W-:-:S04]  /*5810*/  FFMA.FTZ R7, -R6, R7, 0.5 ;  /* 0x3f00000006077423 */ /* 0x000fc80000010107 */
[----:B------:R-:W-:Y:S01]  /*5820*/  FFMA.FTZ R7, R6, R7, R6 ;  /* 0x0000000706077223 */ /* 0x000fe20000010006 */
[----:B------:R-:W-:-:S04]  /*5830*/  IMAD.MOV.U32 R6, RZ, RZ, 0x3d10ecef ;  /* 0x3d10ecefff067424 */ /* 0x000fc800078e00ff */
[----:B------:R-:W-:Y:S02]  /*5840*/  @P0 FSEL R5, R7, RZ, P1 ;  /* 0x000000ff07050208 */ /* 0x000fe40000800000 */
        /* <DEDUP_REMOVED lines=9> */
[----:B0-----:R-:W-:Y:S01]  /*58e0*/  FFMA.FTZ R14, R0, R5, R0 ;  /* 0x00000005000e7223 */ /* 0x001fe20000010000 */
[----:B------:R-:W-:-:S03]  /*58f0*/  IMAD.MOV.U32 R0, RZ, RZ, 0x3fd774eb ;  /* 0x3fd774ebff007424 */ /* 0x000fc600078e00ff */
[----:B------:R-:W-:-:S05]  /*5900*/  FADD.FTZ R5, -R14, -RZ ;  /* 0x800000ff0e057221 */ /* 0x000fca0000010100 */
[----:B------:R-:W-:-:S05]  /*5910*/  FSEL R5, R14, R5, P0 ;  /* 0x000000050e057208 */ /* 0x000fca0000000000 */
[----:B------:R-:W-:-:S04]  /*5920*/  @P1 FFMA.FTZ R14, R0, 0.93318945169448852539, R5 ;  /* 0x3f6ee581000e1823 */ /* 0x000fc80000010005 */
[----:B------:R-:W-:Y:S01]  /*5930*/  @P0 FADD.FTZ R14, R14, R14 ;  /* 0x0000000e0e0e0221 */ /* 0x000fe20000010000 */
[----:B------:R-:W-:Y:S06]  /*5940*/  BRA `(.L_x_3600) ;  /* 0x0000000800207947 */ /* 0x000fec0003800000 */
.L_x_3599:
[----:B------:R-:W-:Y:S02]  /*5950*/  IMAD.MOV.U32 R0, RZ, RZ, 0x3f000000 ;  /* 0x3f000000ff007424 */ /* 0x000fe400078e00ff */
[C---:B------:R-:W-:Y:S01]  /*5960*/  FADD.FTZ R5, |R4|.reuse, -RZ ;  /* 0x800000ff04057221 */ /* 0x040fe20000010200 */
[C---:B------:R-:W-:Y:S02]  /*5970*/  FSETP.GT.FTZ.AND P0, PT, |R4|.reuse, 0.56000000238418579102, PT ;  /* 0x3f0f5c290400780b */ /* 0x040fe40003f14200 */
[----:B------:R-:W-:Y:S01]  /*5980*/  FSETP.NEU.FTZ.AND P1, PT, |R4|, 1, PT ;  /* 0x3f8000000400780b */ /* 0x000fe20003f3d200 */
[----:B------:R-:W-:-:S04]  /*5990*/  FFMA.FTZ R0, -R5, R0, 0.5 ;  /* 0x3f00000005007423 */ /* 0x000fc80000010100 */
[----:B------:R-:W5:Y:S02]  /*59a0*/  MUFU.RSQ R7, R0 ;  /* 0x0000000000077308 */ /* 0x000f640000001400 */
[----:B-----5:R-:W-:Y:S01]  /*59b0*/  FMUL.FTZ R2, R0, R7 ;  /* 0x0000000700027220 */ /* 0x020fe20000410000 */
        /* <DEDUP_REMOVED lines=15> */
[----:B0-----:R-:W-:-:S04]  /*5ab0*/  FFMA.FTZ R14, R5, R2, R5 ;  /* 0x00000002050e7223 */ /* 0x001fc80000010005 */
[----:B------:R-:W-:-:S05]  /*5ac0*/  FADD.FTZ R5, -R14, -RZ ;  /* 0x800000ff0e057221 */ /* 0x000fca0000010100 */
[----:B------:R-:W-:-:S05]  /*5ad0*/  FSEL R5, R14, R5, P0 ;  /* 0x000000050e057208 */ /* 0x000fca0000000000 */
[----:B------:R-:W-:-:S04]  /*5ae0*/  @!P1 FFMA.FTZ R14, R0, 0.93318945169448852539, R5 ;  /* 0x3f6ee581000e9823 */ /* 0x000fc80000010005 */
[----:B------:R-:W-:Y:S01]  /*5af0*/  @P0 FADD.FTZ R14, R14, R14 ;  /* 0x0000000e0e0e0221 */ /* 0x000fe20000010000 */
[----:B------:R-:W-:Y:S06]  /*5b00*/  BRA `(.L_x_3600) ;  /* 0x0000000400b07947 */ /* 0x000fec0003800000 */
.L_x_3598:
[----:B------:R-:W-:-:S13]  /*5b10*/  ISETP.GT.AND P0, PT, R2, -0x1, PT ;  /* 0xffffffff0200780c */ /* 0x000fda0003f04270 */
[----:B------:R-:W-:Y:S05]  /*5b20*/  @P0 BRA `(.L_x_3601) ;  /* 0x0000000000d80947 */ /* 0x000fea0003800000 */
[----:B------:R-:W-:Y:S01]  /*5b30*/  FADD.FTZ R12, -R12, -RZ ;  /* 0x800000ff0c0c7221 */ /* 0x000fe20000010100 */
[C---:B---34-:R-:W-:Y:S01]  /*5b40*/  FADD.FTZ R5, |R13|.reuse, -RZ ;  /* 0x800000ff0d057221 */ /* 0x058fe20000010200 */
[----:B------:R-:W-:Y:S02]  /*5b50*/  BSSY B5, `(.L_x_3602) ;  /* 0x0000011000057945 */ /* 0x000fe40003800000 */
[----:B------:R-:W-:Y:S01]  /*5b60*/  FADD.FTZ R0, |R12|, -RZ ;  /* 0x800000ff0c007221 */ /* 0x000fe20000010200 */
[----:B------:R-:W-:-:S04]  /*5b70*/  FSETP.GT.FTZ.AND P6, PT, |R13|, |R12|, PT ;  /* 0x4000000c0d00720b */ /* 0x000fc80003fd4200 */
[----:B------:R-:W-:Y:S02]  /*5b80*/  FSEL R2, R5, R0, P6 ;  /* 0x0000000005027208 */ /* 0x000fe40003000000 */
[----:B------:R-:W-:Y:S02]  /*5b90*/  FSEL R0, R0, R5, P6 ;  /* 0x0000000500007208 */ /* 0x000fe40003000000 */
[----:B------:R-:W3:Y:S08]  /*5ba0*/  MUFU.RCP R7, R2 ;  /* 0x0000000200077308 */ /* 0x000ef00000001000 */
[----:B------:R-:W4:Y:S01]  /*5bb0*/  FCHK P0, R0, R2 ;  /* 0x0000000200007302 */ /* 0x000f220000000000 */
[----:B---3--:R-:W-:-:S04]  /*5bc0*/  FFMA R4, -R2, R7, 1 ;  /* 0x3f80000002047423 */ /* 0x008fc80000000107 */
[----:B------:R-:W-:-:S04]  /*5bd0*/  FFMA R7, R7, R4, R7 ;  /* 0x0000000407077223 */ /* 0x000fc80000000007 */
[----:B------:R-:W-:-:S04]  /*5be0*/  FFMA R4, R0, R7, RZ ;  /* 0x0000000700047223 */ /* 0x000fc800000000ff */
[----:B------:R-:W-:-:S04]  /*5bf0*/  FFMA R5, -R2, R4, R0 ;  /* 0x0000000402057223 */ /* 0x000fc80000000100 */
[----:B------:R-:W-:Y:S01]  /*5c00*/  FFMA R4, R7, R5, R4 ;  /* 0x0000000507047223 */ /* 0x000fe20000000004 */
[----:B----4-:R-:W-:Y:S06]  /*5c10*/  @!P0 BRA `(.L_x_3603) ;  /* 0x0000000000108947 */ /* 0x010fec0003800000 */
[----:B------:R-:W-:Y:S01]  /*5c20*/  IMAD.MOV.U32 R9, RZ, RZ, R2 ;  /* 0x000000ffff097224 */ /* 0x000fe200078e0002 */
[----:B------:R-:W-:-:S07]  /*5c30*/  MOV R4, 0x5c50 ;  /* 0x00005c5000047802 */ /* 0x000fce0000000f00 */
[----:B012---:R-:W-:Y:S05]  /*5c40*/  CALL.REL.NOINC `($__internal_1_$__cuda_sm3x_div_rn_ftz_f32_slowpath) ;  /* 0x000000cc00d87944 */ /* 0x007fea0003c00000 */
[----:B------:R-:W-:-:S07]  /*5c50*/  MOV R4, R0 ;  /* 0x0000000000047202 */ /* 0x000fce0000000f00 */
.L_x_3603:
[----:B------:R-:W-:Y:S05]  /*5c60*/  BSYNC B5 ;  /* 0x0000000000057941 */ /* 0x000fea0003800000 */
.L_x_3602:
        /* <DEDUP_REMOVED lines=18> */
.L_x_3605:
[----:B------:R-:W-:Y:S01]  /*5d90*/  ISETP.GE.AND P0, PT, R12, RZ, PT ;  /* 0x000000ff0c00720c */ /* 0x000fe20003f06270 */
[----:B------:R-:W-:-:S12]  /*5da0*/  IMAD.MOV.U32 R5, RZ, RZ, 0x3fd774eb ;  /* 0x3fd774ebff057424 */ /* 0x000fd800078e00ff */
[----:B------:R-:W-:-:S04]  /*5db0*/  @P0 FFMA.FTZ R4, R5, 0.93318945169448852539, -R4 ;  /* 0x3f6ee58105040823 */ /* 0x000fc80000010804 */
[----:B------:R-:W-:-:S07]  /*5dc0*/  @!P0 FFMA.FTZ R4, R5, 0.93318945169448852539, R4 ;  /* 0x3f6ee58105048823 */ /* 0x000fce0000010004 */
.L_x_3606:
[----:B------:R-:W-:Y:S05]  /*5dd0*/  BSYNC B2 ;  /* 0x0000000000027941 */ /* 0x000fea0003800000 */
.L_x_3604:
[----:B------:R-:W-:Y:S01]  /*5de0*/  FSETP.NEU.FTZ.AND P0, PT, |R12|, |R13|, PT ;  /* 0x4000000d0c00720b */ /* 0x000fe20003f1d200 */
[----:B------:R-:W-:Y:S01]  /*5df0*/  IMAD.MOV.U32 R0, RZ, RZ, 0x4016cbe4 ;  /* 0x4016cbe4ff007424 */ /* 0x000fe200078e00ff */
[----:B------:R-:W-:Y:S02]  /*5e00*/  FSETP.NEU.FTZ.AND P1, PT, R2, RZ, PT ;  /* 0x000000ff0200720b */ /* 0x000fe40003f3d000 */
[C---:B------:R-:W-:Y:S01]  /*5e10*/  ISETP.GE.AND P2, PT, R12.reuse, RZ, PT ;  /* 0x000000ff0c00720c */ /* 0x040fe20003f46270 */
[----:B------:R-:W-:-:S08]  /*5e20*/  FADD.FTZ R12, |R12|, |R13| ;  /* 0x4000000d0c0c7221 */ /* 0x000fd00000010200 */
[----:B------:R-:W-:Y:S02]  /*5e30*/  @!P0 FSEL R4, R0, 0.78539818525314331055, !P2 ;  /* 0x3f490fdb00048808 */ /* 0x000fe40005000000 */
[----:B------:R-:W-:Y:S02]  /*5e40*/  @!P1 FSEL R4, RZ, 3.1415927410125732422, P2 ;  /* 0x40490fdbff049808 */ /* 0x000fe40001000000 */
[----:B------:R-:W-:Y:S02]  /*5e50*/  FSETP.GTU.FTZ.AND P0, PT, |R12|, +INF , PT ;  /* 0x7f8000000c00780b */ /* 0x000fe40003f1c200 */
[----:B------:R-:W-:-:S04]  /*5e60*/  LOP3.LUT R13, R4, 0x80000000, R13, 0xb8, !PT ;  /* 0x80000000040d7812 */ /* 0x000fc800078eb80d */
[----:B0-----:R-:W-:Y:S01]  /*5e70*/  FSEL R14, R12, R13, P0 ;  /* 0x0000000d0c0e7208 */ /* 0x001fe20000000000 */
[----:B------:R-:W-:Y:S06]  /*5e80*/  BRA `(.L_x_3600) ;  /* 0x0000000000d07947 */ /* 0x000fec0003800000 */
.L_x_3601:
[----:B------:R-:W-:Y:S01]  /*5e90*/  FADD.FTZ R0, |R12|, -RZ ;  /* 0x800000ff0c007221 */ /* 0x000fe20000010200 */
[C---:B---34-:R-:W-:Y:S01]  /*5ea0*/  FADD.FTZ R7, |R13|.reuse, -RZ ;  /* 0x800000ff0d077221 */ /* 0x058fe20000010200 */
[----:B------:R-:W-:Y:S01]  /*5eb0*/  FSETP.GT.FTZ.AND P6, PT, |R13|, |R12|, PT ;  /* 0x4000000c0d00720b */ /* 0x000fe20003fd4200 */
[----:B------:R-:W-:Y:S03]  /*5ec0*/  BSSY B5, `(.L_x_3607) ;  /* 0x000000f000057945 */ /* 0x000fe60003800000 */
[----:B------:R-:W-:Y:S02]  /*5ed0*/  FSEL R2, R7, R0, P6 ;  /* 0x0000000007027208 */ /* 0x000fe40003000000 */
[----:B------:R-:W-:Y:S02]  /*5ee0*/  FSEL R0, R0, R7, P6 ;  /* 0x0000000700007208 */ /* 0x000fe40003000000 */
[----:B------:R-:W3:Y:S08]  /*5ef0*/  MUFU.RCP R5, R2 ;  /* 0x0000000200057308 */ /* 0x000ef00000001000 */
[----:B------:R-:W4:Y:S01]  /*5f00*/  FCHK P0, R0, R2 ;  /* 0x0000000200007302 */ /* 0x000f220000000000 */
[----:B---3--:R-:W-:-:S04]  /*5f10*/  FFMA R4, -R2, R5, 1 ;  /* 0x3f80000002047423 */ /* 0x008fc80000000105 */
[----:B------:R-:W-:-:S04]  /*5f20*/  FFMA R5, R5, R4, R5 ;  /* 0x0000000405057223 */ /* 0x000fc80000000005 */
[----:B------:R-:W-:-:S04]  /*5f30*/  FFMA R4, R0, R5, RZ ;  /* 0x0000000500047223 */ /* 0x000fc800000000ff */
[----:B--2---:R-:W-:-:S04]  /*5f40*/  FFMA R6, -R2, R4, R0 ;  /* 0x0000000402067223 */ /* 0x004fc80000000100 */
[----:B------:R-:W-:Y:S01]  /*5f50*/  FFMA R4, R5, R6, R4 ;  /* 0x0000000605047223 */ /* 0x000fe20000000004 */
[----:B----4-:R-:W-:Y:S06]  /*5f60*/  @!P0 BRA `(.L_x_3608) ;  /* 0x0000000000108947 */ /* 0x010fec0003800000 */
[----:B------:R-:W-:Y:S01]  /*5f70*/  IMAD.MOV.U32 R9, RZ, RZ, R2 ;  /* 0x000000ffff097224 */ /* 0x000fe200078e0002 */
[----:B------:R-:W-:-:S07]  /*5f80*/  MOV R4, 0x5fa0 ;  /* 0x00005fa000047802 */ /* 0x000fce0000000f00 */
[----:B01----:R-:W-:Y:S05]  /*5f90*/  CALL.REL.NOINC `($__internal_1_$__cuda_sm3x_div_rn_ftz_f32_slowpath) ;  /* 0x000000cc00047944 */ /* 0x003fea0003c00000 */
[----:B------:R-:W-:-:S07]  /*5fa0*/  IMAD.MOV.U32 R4, RZ, RZ, R0 ;  /* 0x000000ffff047224 */ /* 0x000fce00078e0000 */
.L_x_3608:
[----:B------:R-:W-:Y:S05]  /*5fb0*/  BSYNC B5 ;  /* 0x0000000000057941 */ /* 0x000fea0003800000 */
.L_x_3607:
        /* <DEDUP_REMOVED lines=18> */
.L_x_3610:
[----:B------:R-:W-:Y:S01]  /*60e0*/  ISETP.GE.AND P0, PT, R12, RZ, PT ;  /* 0x000000ff0c00720c */ /* 0x000fe20003f06270 */
[----:B------:R-:W-:-:S12]  /*60f0*/  IMAD.MOV.U32 R5, RZ, RZ, 0x3fd774eb ;  /* 0x3fd774ebff057424 */ /* 0x000fd800078e00ff */
[----:B------:R-:W-:-:S04]  /*6100*/  @P0 FFMA.FTZ R4, R5, 0.93318945169448852539, -R4 ;  /* 0x3f6ee58105040823 */ /* 0x000fc80000010804 */
[----:B------:R-:W-:-:S07]  /*6110*/  @!P0 FFMA.FTZ R4, R5, 0.93318945169448852539, R4 ;  /* 0x3f6ee58105048823 */ /* 0x000fce0000010004 */
.L_x_3611:
[----:B------:R-:W-:Y:S05]  /*6120*/  BSYNC B2 ;  /* 0x0000000000027941 */ /* 0x000fea0003800000 */
.L_x_3609:
[----:B------:R-:W-:Y:S01]  /*6130*/  FSETP.NEU.FTZ.AND P0, PT, |R12|, |R13|, PT ;  /* 0x4000000d0c00720b */ /* 0x000fe20003f1d200 */
[----:B------:R-:W-:Y:S01]  /*6140*/  IMAD.MOV.U32 R0, RZ, RZ, 0x4016cbe4 ;  /* 0x4016cbe4ff007424 */ /* 0x000fe200078e00ff */
[----:B------:R-:W-:Y:S02]  /*6150*/  FSETP.NEU.FTZ.AND P1, PT, R2, RZ, PT ;  /* 0x000000ff0200720b */ /* 0x000fe40003f3d000 */
[----:B------:R-:W-:Y:S01]  /*6160*/  ISETP.GE.AND P2, PT, R12, RZ, PT ;  /* 0x000000ff0c00720c */ /* 0x000fe20003f46270 */
[----:B------:R-:W-:-:S08]  /*6170*/  FADD.FTZ R12, |R13|, |R12| ;  /* 0x4000000c0d0c7221 */ /* 0x000fd00000010200 */
[----:B------:R-:W-:Y:S02]  /*6180*/  @!P0 FSEL R4, R0, 0.78539818525314331055, !P2 ;  /* 0x3f490fdb00048808 */ /* 0x000fe40005000000 */
[----:B------:R-:W-:Y:S02]  /*6190*/  @!P1 FSEL R4, RZ, 3.1415927410125732422, P2 ;  /* 0x40490fdbff049808 */ /* 0x000fe40001000000 */
[----:B------:R-:W-:Y:S02]  /*61a0*/  FSETP.GTU.FTZ.AND P0, PT, |R12|, +INF , PT ;  /* 0x7f8000000c00780b */ /* 0x000fe40003f1c200 */
[----:B------:R-:W-:-:S04]  /*61b0*/  LOP3.LUT R13, R4, 0x80000000, R13, 0xb8, !PT ;  /* 0x80000000040d7812 */ /* 0x000fc800078eb80d */
[----:B0-----:R-:W-:-:S07]  /*61c0*/  FSEL R14, R12, R13, P0 ;  /* 0x0000000d0c0e7208 */ /* 0x001fce0000000000 */
.L_x_3600:
[----:B------:R-:W-:Y:S05]  /*61d0*/  BSYNC B4 ;  /* 0x0000000000047941 */ /* 0x000fea0003800000 */
.L_x_3597:
[----:B------:R-:W-:-:S13]  /*61e0*/  ISETP.NE.AND P0, PT, R19, RZ, PT ;  /* 0x000000ff1300720c */ /* 0x000fda0003f05270 */
[----:B-1----:R-:W-:Y:S01]  /*61f0*/  @!P0 FADD.FTZ R15, -R15, -RZ ;  /* 0x800000ff0f0f8221 */ /* 0x002fe20000010100 */
[----:B------:R-:W-:Y:S06]  /*6200*/  BRA `(.L_x_3612) ;  /* 0x0000000c00787947 */ /* 0x000fec0003800000 */
.L_x_3575:
[----:B------:R-:W-:Y:S01]  /*6210*/  FADD.FTZ R2, -R2, 6.1232342629258392722e-17 ;  /* 0x248d313202027421 */ /* 0x000fe20000010100 */
[----:B------:R-:W-:-:S03]  /*6220*/  FADD.FTZ R15, -R11, -RZ ;  /* 0x800000ff0b0f7221 */ /* 0x000fc60000010100 */
[----:B------:R-:W-:Y:S01]  /*6230*/  FADD.FTZ R14, R2, 1.5707963705062866211 ;  /* 0x3fc90fdb020e7421 */ /* 0x000fe20000010000 */
[----:B------:R-:W-:Y:S06]  /*6240*/  BRA `(.L_x_3612) ;  /* 0x0000000c00687947 */ /* 0x000fec0003800000 */
.L_x_3574:
[----:B------:R-:W-:Y:S01]  /*6250*/  FADD.FTZ R15, -R11, -RZ ;  /* 0x800000ff0b0f7221 */ /* 0x000fe20000010100 */
[----:B------:R-:W-:Y:S01]  /*6260*/  IMAD.MOV.U32 R14, RZ, RZ, RZ ;  /* 0x000000ffff0e7224 */ /* 0x000fe200078e00ff */
[----:B------:R-:W-:Y:S06]  /*6270*/  BRA `(.L_x_3612) ;  /* 0x0000000c005c7947 */ /* 0x000fec0003800000 */
.L_x_3573:
[----:B------:R-:W-:Y:S01]  /*6280*/  FSETP.GEU.FTZ.AND P6, PT, R12, |R11|, PT ;  /* 0x4000000b0c00720b */ /* 0x000fe20003fde000 */
        /* <DEDUP_REMOVED lines=10> */
[----:B------:R-:W-:Y:S01]  /*6330*/  FMUL.FTZ R14, R0, R0 ;  /* 0x00000000000e7220 */ /* 0x000fe20000410000 */
[----:B------:R-:W-:Y:S03]  /*6340*/  BSSY B5, `(.L_x_3616) ;  /* 0x000000d000057945 */ /* 0x000fe60003800000 */
[----:B------:R-:W-:-:S03]  /*6350*/  FFMA.FTZ R14, R13, R13, R14 ;  /* 0x0000000d0d0e7223 */ /* 0x000fc6000001000e */
        /* <DEDUP_REMOVED lines=9> */
[----:B------:R-:W-:Y:S05]  /*63f0*/  CALL.REL.NOINC `($__internal_1_$__cuda_sm3x_div_rn_ftz_f32_slowpath) ;  /* 0x000000c400ec7944 */ /* 0x000fea0003c00000 */
[----:B------:R-:W-:-:S07]  /*6400*/  IMAD.MOV.U32 R4, RZ, RZ, R0 ;  /* 0x000000ffff047224 */ /* 0x000fce00078e0000 */
.L_x_3617:
[----:B------:R-:W-:Y:S05]  /*6410*/  BSYNC B5 ;  /* 0x0000000000057941 */ /* 0x000fea0003800000 */
.L_x_3616:
[----:B------:R-:W-:Y:S01]  /*6420*/  MOV R5, 0x3b33710b ;  /* 0x3b33710b00057802 */ /* 0x000fe20000000f00 */
        /* <DEDUP_REMOVED lines=17> */
.L_x_3619:
[----:B------:R-:W-:Y:S01]  /*6540*/  ISETP.GE.AND P0, PT, R2, RZ, PT ;  /* 0x000000ff0200720c */ /* 0x000fe20003f06270 */
[----:B------:R-:W-:-:S12]  /*6550*/  IMAD.MOV.U32 R5, RZ, RZ, 0x3fd774eb ;  /* 0x3fd774ebff057424 */ /* 0x000fd800078e00ff */
[----:B------:R-:W-:-:S04]  /*6560*/  @P0 FFMA.FTZ R4, R5, 0.93318945169448852539, -R4 ;  /* 0x3f6ee58105040823 */ /* 0x000fc80000010804 */
[----:B------:R-:W-:-:S07]  /*6570*/  @!P0 FFMA.FTZ R4, R5, 0.93318945169448852539, R4 ;  /* 0x3f6ee58105048823 */ /* 0x000fce0000010004 */
.L_x_3620:
[----:B------:R-:W-:Y:S05]  /*6580*/  BSYNC B2 ;  /* 0x0000000000027941 */ /* 0x000fea0003800000 */
.L_x_3618:
[----:B------:R-:W-:Y:S01]  /*6590*/  FSETP.NEU.FTZ.AND P0, PT, R12, |R11|, PT ;  /* 0x4000000b0c00720b */ /* 0x000fe20003f1d000 */
[----:B------:R-:W0:Y:S01]  /*65a0*/  MUFU.LG2 R14, R14 ;  /* 0x0000000e000e7308 */ /* 0x000e220000000c00 */
[----:B------:R-:W-:Y:S01]  /*65b0*/  FSETP.NEU.FTZ.AND P1, PT, R13, RZ, PT ;  /* 0x000000ff0d00720b */ /* 0x000fe20003f3d000 */
[----:B------:R-:W-:Y:S01]  /*65c0*/  IMAD.MOV.U32 R0, RZ, RZ, 0x4016cbe4 ;  /* 0x4016cbe4ff007424 */ /* 0x000fe200078e00ff */
[----:B------:R-:W-:Y:S01]  /*65d0*/  ISETP.GE.AND P2, PT, R2, RZ, PT ;  /* 0x000000ff0200720c */ /* 0x000fe20003f46270 */
[----:B------:R-:W-:-:S08]  /*65e0*/  FADD.FTZ R12, |R11|, R12 ;  /* 0x0000000c0b0c7221 */ /* 0x000fd00000010200 */
[----:B------:R-:W-:Y:S02]  /*65f0*/  @!P0 FSEL R4, R0, 0.78539818525314331055, !P2 ;  /* 0x3f490fdb00048808 */ /* 0x000fe40005000000 */
[----:B------:R-:W-:Y:S02]  /*6600*/  @!P1 FSEL R4, RZ, 3.1415927410125732422, P2 ;  /* 0x40490fdbff049808 */ /* 0x000fe40001000000 */
[----:B------:R-:W-:Y:S01]  /*6610*/  FSETP.GTU.FTZ.AND P0, PT, |R12|, +INF , PT ;  /* 0x7f8000000c00780b */ /* 0x000fe20003f1c200 */
[----:B0-----:R-:W-:Y:S01]  /*6620*/  FMUL.FTZ.D2 R14, R14, 0.69314718246459960938 ;  /* 0x3f3172180e0e7820 */ /* 0x001fe20000310000 */
[----:B------:R-:W-:-:S04]  /*6630*/  LOP3.LUT R11, R4, 0x80000000, R11, 0xb8, !PT ;  /* 0x80000000040b7812 */ /* 0x000fc800078eb80b */
[----:B------:R-:W-:Y:S01]  /*6640*/  FSEL R4, R12, R11, P0 ;  /* 0x0000000b0c047208 */ /* 0x000fe20000000000 */
[----:B------:R-:W-:Y:S06]  /*6650*/  BRA `(.L_x_3621) ;  /* 0x0000000800107947 */ /* 0x000fec0003800000 */
.L_x_3615:
        /* <DEDUP_REMOVED lines=13> */
.L_x_3623:
[----:B------:R-:W-:Y:S05]  /*6730*/  BSYNC B5 ;  /* 0x0000000000057941 */ /* 0x000fea0003800000 */
.L_x_3622:
        /* <DEDUP_REMOVED lines=18> */
.L_x_3625:
[----:B------:R-:W-:Y:S01]  /*6860*/  ISETP.GE.AND P0, PT, R2, RZ, PT ;  /* 0x000000ff0200720c */ /* 0x000fe20003f06270 */
[----:B------:R-:W-:-:S12]  /*6870*/  IMAD.MOV.U32 R5, RZ, RZ, 0x3fd774eb ;  /* 0x3fd774ebff057424 */ /* 0x000fd800078e00ff */
[----:B------:R-:W-:-:S04]  /*6880*/  @P0 FFMA.FTZ R4, R5, 0.93318945169448852539, -R4 ;  /* 0x3f6ee58105040823 */ /* 0x000fc80000010804 */
[----:B------:R-:W-:-:S07]  /*6890*/  @!P0 FFMA.FTZ R4, R5, 0.93318945169448852539, R4 ;  /* 0x3f6ee58105048823 */ /* 0x000fce0000010004 */
.L_x_3626:
[----:B------:R-:W-:Y:S05]  /*68a0*/  BSYNC B2 ;  /* 0x0000000000027941 */ /* 0x000fea0003800000 */
.L_x_3624:
        /* <DEDUP_REMOVED lines=11> */
[----:B------:R-:W-:-:S06]  /*6960*/  FFMA.FTZ R6, R7, R7, R6 ;  /* 0x0000000707067223 */ /* 0x000fcc0000010006 */
[----:B------:R-:W0:Y:S02]  /*6970*/  MUFU.SQRT R6, R6 ;  /* 0x0000000600067308 */ /* 0x000e240000002000 */
[----:B0-----:R-:W-:Y:S01]  /*6980*/  @P0 FMUL.FTZ R0, R5, R6 ;  /* 0x0000000605000220 */ /* 0x001fe20000410000 */
[----:B------:R-:W-:Y:S01]  /*6990*/  FSETP.NEU.FTZ.AND P0, PT, R14, +INF , PT ;  /* 0x7f8000000e00780b */ /* 0x000fe20003f1d000 */
[----:B------:R-:W-:-:S03]  /*69a0*/  FADD.FTZ R5, |R11|, R12 ;  /* 0x0000000c0b057221 */ /* 0x000fc60000010200 */
[----:B------:R-:W-:Y:S02]  /*69b0*/  FSEL R0, R0, +INF , P0 ;  /* 0x7f80000000007808 */ /* 0x000fe40000000000 */
[----:B------:R-:W-:Y:S01]  /*69c0*/  ISETP.GE.AND P0, PT, R2, RZ, PT ;  /* 0x000000ff0200720c */ /* 0x000fe20003f06270 */
[----:B------:R-:W-:-:S03]  /*69d0*/  IMAD.MOV.U32 R2, RZ, RZ, 0x4016cbe4 ;  /* 0x4016cbe4ff027424 */ /* 0x000fc600078e00ff */
[----:B------:R-:W0:Y:S02]  /*69e0*/  MUFU.LG2 R0, R0 ;  /* 0x0000000000007308 */ /* 0x000e240000000c00 */
[----:B------:R-:W-:Y:S02]  /*69f0*/  @!P1 FSEL R4, R2, 0.78539818525314331055, !P0 ;  /* 0x3f490fdb02049808 */ /* 0x000fe40004000000 */
[----:B------:R-:W-:Y:S02]  /*6a00*/  @!P2 FSEL R4, RZ, 3.1415927410125732422, P0 ;  /* 0x40490fdbff04a808 */ /* 0x000fe40000000000 */
[----:B------:R-:W-:Y:S02]  /*6a10*/  FSETP.GTU.FTZ.AND P0, PT, |R5|, +INF , PT ;  /* 0x7f8000000500780b */ /* 0x000fe40003f1c200 */
[----:B------:R-:W-:-:S04]  /*6a20*/  LOP3.LUT R4, R4, 0x80000000, R11, 0xb8, !PT ;  /* 0x8000000004047812 */ /* 0x000fc800078eb80b */
[----:B------:R-:W-:Y:S01]  /*6a30*/  FSEL R4, R5, R4, P0 ;  /* 0x0000000405047208 */ /* 0x000fe20000000000 */
[----:B0-----:R-:W-:Y:S01]  /*6a40*/  FMUL.FTZ R14, R0, 0.69314718246459960938 ;  /* 0x3f317218000e7820 */ /* 0x001fe20000410000 */
[----:B------:R-:W-:Y:S06]  /*6a50*/  BRA `(.L_x_3621) ;  /* 0x0000000400107947 */ /* 0x000fec0003800000 */
.L_x_3614:
        /* <DEDUP_REMOVED lines=16> */
[----:B0-----:R-:W-:-:S05]  /*6b60*/  FFMA R5, -R13, R10, 1 ;  /* 0x3f8000000d057423 */ /* 0x001fca000000010a */
[----:B------:R-:W0:Y:S02]  /*6b70*/  MUFU.SQRT R8, R8 ;  /* 0x0000000800087308 */ /* 0x000e240000002000 */
[----:B0-----:R-:W-:Y:S01]  /*6b80*/  @P0 FMUL.FTZ R6, R8, R7 ;  /* 0x0000000708060220 */ /* 0x001fe20000410000 */
[----:B------:R-:W-:Y:S01]  /*6b90*/  FSETP.NEU.FTZ.AND P0, PT, R4, +INF , PT ;  /* 0x7f8000000400780b */ /* 0x000fe20003f1d000 */
[----:B------:R-:W-:Y:S01]  /*6ba0*/  FFMA R7, R10, R5, R10 ;  /* 0x000000050a077223 */ /* 0x000fe2000000000a */
[----:B------:R-:W-:Y:S02]  /*6bb0*/  IMAD.MOV.U32 R5, RZ, RZ, 0x3f800000 ;  /* 0x3f800000ff057424 */ /* 0x000fe400078e00ff */
[----:B------:R-:W-:Y:S01]  /*6bc0*/  FSEL R6, R6, +INF , P0 ;  /* 0x7f80000006067808 */ /* 0x000fe20000000000 */
[----:B------:R-:W-:-:S04]  /*6bd0*/  FFMA R4, R0, R7, RZ ;  /* 0x0000000700047223 */ /* 0x000fc800000000ff */
[----:B------:R-:W-:Y:S01]  /*6be0*/  FFMA R8, -R13, R4, R0 ;  /* 0x000000040d087223 */ /* 0x000fe20000000100 */
[----:B------:R-:W0:Y:S03]  /*6bf0*/  MUFU.LG2 R6, R6 ;  /* 0x0000000600067308 */ /* 0x000e260000000c00 */
[----:B------:R-:W-:-:S05]  /*6c00*/  FFMA R4, R7, R8, R4 ;  /* 0x0000000807047223 */ /* 0x000fca0000000004 */
[----:B------:R-:W1:Y:S01]  /*6c10*/  FCHK P0, R0, R13 ;  /* 0x0000000d00007302 */ /* 0x000e620000000000 */
[----:B0-----:R-:W-:Y:S01]  /*6c20*/  FFMA.FTZ R14, R6, 0.69314718246459960938, R5 ;  /* 0x3f317218060e7823 */ /* 0x001fe20000010005 */
[----:B-1----:R-:W-:Y:S06]  /*6c30*/  @!P0 BRA `(.L_x_3628) ;  /* 0x0000000000108947 */ /* 0x002fec0003800000 */
[----:B------:R-:W-:Y:S01]  /*6c40*/  IMAD.MOV.U32 R9, RZ, RZ, R13 ;  /* 0x000000ffff097224 */ /* 0x000fe200078e000d */
[----:B------:R-:W-:-:S07]  /*6c50*/  MOV R4, 0x6c70 ;  /* 0x00006c7000047802 */ /* 0x000fce0000000f00 */
[----:B------:R-:W-:Y:S05]  /*6c60*/  CALL.REL.NOINC `($__internal_1_$__cuda_sm3x_div_rn_ftz_f32_slowpath) ;  /* 0x000000bc00d07944 */ /* 0x000fea0003c00000 */
[----:B------:R-:W-:-:S07]  /*6c70*/  IMAD.MOV.U32 R4, RZ, RZ, R0 ;  /* 0x000000ffff047224 */ /* 0x000fce00078e0000 */
.L_x_3628:
[----:B------:R-:W-:Y:S05]  /*6c80*/  BSYNC B5 ;  /* 0x0000000000057941 */ /* 0x000fea0003800000 */
.L_x_3627:
        /* <DEDUP_REMOVED lines=15> */
[----:B------:R-:W-:-:S05]  /*6d80*/  MOV R5, 0x3fd774eb ;  /* 0x3fd774eb00057802 */ /* 0x000fca0000000f00 */
[----:B------:R-:W-:Y:S01]  /*6d90*/  FFMA.FTZ R4, R5, 1.8663789033889770508, -R4 ;  /* 0x3feee58105047823 */ /* 0x000fe20000010804 */
[----:B------:R-:W-:Y:S06]  /*6da0*/  BRA `(.L_x_3631) ;  /* 0x0000000000107947 */ /* 0x000fec0003800000 */
.L_x_3630:
[----:B------:R-:W-:Y:S01]  /*6db0*/  ISETP.GE.AND P0, PT, R2, RZ, PT ;  /* 0x000000ff0200720c */ /* 0x000fe20003f06270 */
[----:B------:R-:W-:-:S12]  /*6dc0*/  IMAD.MOV.U32 R5, RZ, RZ, 0x3fd774eb ;  /* 0x3fd774ebff057424 */ /* 0x000fd800078e00ff */
[----:B------:R-:W-:-:S04]  /*6dd0*/  @P0 FFMA.FTZ R4, R5, 0.93318945169448852539, -R4 ;  /* 0x3f6ee58105040823 */ /* 0x000fc80000010804 */
[----:B------:R-:W-:-:S07]  /*6de0*/  @!P0 FFMA.FTZ R4, R5, 0.93318945169448852539, R4 ;  /* 0x3f6ee58105048823 */ /* 0x000fce0000010004 */
.L_x_3631:
[----:B------:R-:W-:Y:S05]  /*6df0*/  BSYNC B2 ;  /* 0x0000000000027941 */ /* 0x000fea0003800000 */
.L_x_3629:
        /* <DEDUP_REMOVED lines=10> */
.L_x_3621:
[----:B------:R-:W-:Y:S05]  /*6ea0*/  BSYNC B4 ;  /* 0x0000000000047941 */ /* 0x000fea0003800000 */
.L_x_3613:
[----:B------:R-:W-:Y:S01]  /*6eb0*/  ISETP.NE.AND P0, PT, R19, RZ, PT ;  /* 0x000000ff1300720c */ /* 0x000fe20003f05270 */
[----:B------:R-:W-:Y:S01]  /*6ec0*/  FADD.FTZ R15, R14, 0.69314718246459960938 ;  /* 0x3f3172180e0f7421 */ /* 0x000fe20000010000 */
[----:B------:R-:W-:-:S11]  /*6ed0*/  FADD.FTZ R14, |R4|, -RZ ;  /* 0x800000ff040e7221 */ /* 0x000fd60000010200 */
[----:B------:R-:W-:Y:S01]  /*6ee0*/  @!P0 FADD.FTZ R15, -R15, -RZ ;  /* 0x800000ff0f0f8221 */ /* 0x000fe20000010100 */
[----:B------:R-:W-:Y:S06]  /*6ef0*/  BRA `(.L_x_3612) ;  /* 0x00000000003c7947 */ /* 0x000fec0003800000 */
.L_x_3572:
        /* <DEDUP_REMOVED lines=15> */
.L_x_3612:
[----:B------:R-:W-:Y:S05]  /*6ff0*/  BSYNC B0 ;  /* 0x0000000000007941 */ /* 0x000fea0003800000 */
.L_x_3571:
[----:B------:R-:W-:-:S07]  /*7000*/  F2FP.F16.F32.PACK_AB R14, R15, R14 ;  /* 0x0000000e0f0e723e */ /* 0x000fce00000000ff */
.L_x_3570:
[----:B------:R-:W-:Y:S05]  /*7010*/  BSYNC B1 ;  /* 0x0000000000017941 */ /* 0x000fea0003800000 */
.L_x_3569:
[----:B------:R-:W0:Y:S01]  /*7020*/  S2R R2, SR_TID.X ;  /* 0x0000000000027919 */ /* 0x000e220000002100 */
[----:B------:R-:W-:Y:S01]  /*7030*/  BSSY B1, `(.L_x_3632) ;  /* 0x0000288000017945 */ /* 0x000fe20003800000 */
[----:B0-----:R-:W-:-:S05]  /*7040*/  VIADD R19, R2, 0x80 ;  /* 0x0000008002137836 */ /* 0x001fca0000000000 */
[----:B------:R-:W-:-:S13]  /*7050*/  ISETP.GE.AND P0, PT, R19, R27, PT ;  /* 0x0000001b1300720c */ /* 0x000fda0003f06270 */
        /* <DEDUP_REMOVED lines=22> */
[----:B---34-:R-:W-:Y:S01]  /*71c0*/  FADD.FTZ R13, |R18|, -RZ ;  /* 0x800000ff120d7221 */ /* 0x018fe20000010200 */
[----:B------:R-:W-:Y:S01]  /*71d0*/  FADD.FTZ R5, R12, -1 ;  /* 0xbf8000000c057421 */ /* 0x000fe20000010000 */
[----:B------:R-:W-:Y:S01]  /*71e0*/  BSSY B2, `(.L_x_3639) ;  /* 0x0000096000027945 */ /* 0x000fe20003800000 */
[----:B------:R-:W-:Y:S02]  /*71f0*/  FADD.FTZ R8, |R0|, -RZ ;  /* 0x800000ff00087221 */ /* 0x000fe40000010200 */
[----:B------:R-:W-:-:S03]  /*7200*/  FADD.FTZ R10, |R5|, -RZ ;  /* 0x800000ff050a7221 */ /* 0x000fc60000010200 */
[-C--:B--2---:R-:W-:Y:S02]  /*7210*/  VIMNMX R6, R8, R13.reuse, !PT ;  /* 0x0000000d08067248 */ /* 0x084fe40007fe0100 */
        /* <DEDUP_REMOVED lines=83> */
.L_x_3642:
        /* <DEDUP_REMOVED lines=10> */
.L_x_3644:
[----:B------:R-:W-:-:S04]  /*77f0*/  FADD.FTZ R6, -R0, R7 ;  /* 0x0000000700067221 */ /* 0x000fc80000010100 */
[----:B------:R-:W-:-:S07]  /*7800*/  FMUL.FTZ R6, R6, 0.5 ;  /* 0x3f00000006067820 */ /* 0x000fce0000410000 */
.L_x_3645:
[----:B------:R-:W-:Y:S05]  /*7810*/  BSYNC B3 ;  /* 0x0000000000037941 */ /* 0x000fea0003800000 */
.L_x_3643:
        /* <DEDUP_REMOVED lines=11> */
.L_x_3647:
[----:B------:R-:W-:-:S04]  /*78d0*/  FADD.FTZ R8, R4, -R9 ;  /* 0x8000000904087221 */ /* 0x000fc80000010000 */
[----:B------:R-:W-:-:S07]  /*78e0*/  FMUL.FTZ R9, R8, 0.5 ;  /* 0x3f00000008097820 */ /* 0x000fce0000410000 */
.L_x_3648:
[----:B------:R-:W-:Y:S05]  /*78f0*/  BSYNC B3 ;  /* 0x0000000000037941 */ /* 0x000fea0003800000 */
.L_x_3646:
        /* <DEDUP_REMOVED lines=35> */
.L_x_3641:
[----:B------:R0:W1:Y:S02]  /*7b30*/  MUFU.SQRT R20, R18 ;  /* 0x0000001200147308 */ /* 0x0000640000002000 */
.L_x_3640:
[----:B------:R-:W-:Y:S05]  /*7b40*/  BSYNC B2 ;  /* 0x0000000000027941 */ /* 0x000fea0003800000 */
.L_x_3639:
        /* <DEDUP_REMOVED lines=24> */
.L_x_3655:
[----:B------:R-:W-:-:S04]  /*7cd0*/  FADD.FTZ R0, -R0, R7 ;  /* 0x0000000700007221 */ /* 0x000fc80000010100 */
[----:B------:R-:W-:-:S07]  /*7ce0*/  FMUL.FTZ R0, R0, 0.5 ;  /* 0x3f00000000007820 */ /* 0x000fce0000410000 */
.L_x_3656:
[----:B------:R-:W-:Y:S05]  /*7cf0*/  BSYNC B3 ;  /* 0x0000000000037941 */ /* 0x000fea0003800000 */
.L_x_3654:
        /* <DEDUP_REMOVED lines=10> */
.L_x_3658:
[----:B------:R-:W-:-:S04]  /*7da0*/  FADD.FTZ R4, -R5, R4 ;  /* 0x0000000405047221 */ /* 0x000fc80000010100 */
[----:B------:R-:W-:-:S07]  /*7db0*/  FMUL.FTZ R5, R4, 0.5 ;  /* 0x3f00000004057820 */ /* 0x000fce0000410000 */
.L_x_3659:
[----:B------:R-:W-:Y:S05]  /*7dc0*/  BSYNC B3 ;  /* 0x0000000000037941 */ /* 0x000fea0003800000 */
.L_x_3657:
[----:B------:R-:W-:Y:S01]  /*7dd0*/  FADD.FTZ R0, R5, R0 ;  /* 0x0000000005007221 */ /* 0x000fe20000010000 */
[----:B------:R-:W-:Y:S01]  /*7de0*/  FADD.FTZ R13, R12, R13 ;  /* 0x0000000d0c0d7221 */ /* 0x000fe20000010000 */
[----:B------:R-:W-:-:S03]  /*7df0*/  PLOP3.LUT P0, PT, PT, PT, PT, 0x80, 0x0 ;  /* 0x000000000000781c */ /* 0x000fc60003f0f070 */
[----:B------:R-:W-:-:S06]  /*7e00*/  FMUL.FTZ R13, R13, R0 ;  /* 0x000000000d0d7220 */ /* 0x000fcc0000410000 */
[----:B------:R-:W2:Y:S01]  /*7e10*/  MUFU.SQRT R13, R13 ;  /* 0x0000000d000d7308 */ /* 0x000ea20000002000 */
[----:B------:R-:W-:Y:S05]  /*7e20*/  BRA `(.L_x_3651) ;  /* 0x0000000000687947 */ /* 0x000fea0003800000 */
.L_x_3653:
        /* <DEDUP_REMOVED lines=15> */
.L_x_3652:
        /* <DEDUP_REMOVED lines=8> */
.L_x_3650:
[----:B------:R-:W-:Y:S01]  /*7fa0*/  PLOP3.LUT P0, PT, PT, PT, PT, 0x80, 0x0 ;  /* 0x000000000000781c */ /* 0x000fe20003f0f070 */
[----:B------:R-:W-:Y:S01]  /*7fb0*/  FMUL.FTZ R13, R13, 16777216 ;  /* 0x4b8000000d0d7820 */ /* 0x000fe20000410000 */
[----:B------:R-:W-:-:S11]  /*7fc0*/  FMUL.FTZ R12, R12, 16777216 ;  /* 0x4b8000000c0c7820 */ /* 0x000fd60000410000 */
.L_x_3651:
[----:B------:R-:W-:Y:S05]  /*7fd0*/  BSYNC B2 ;  /* 0x0000000000027941 */ /* 0x000fea0003800000 */
.L_x_3649:
        /* <DEDUP_REMOVED lines=10> */
[----:B---3--:R-:W3:Y:S02]  /*8080*/  MUFU.RSQ R7, R4 ;  /* 0x0000000400077308 */ /* 0x008ee40000001400 */
[----:B---3--:R-:W-:Y:S01]  /*8090*/  FMUL.FTZ R6, R4, R7 ;  /* 0x0000000704067220 */ /* 0x008fe20000410000 */
        /* <DEDUP_REMOVED lines=21> */
.L_x_3662:
[----:B------:R-:W-:Y:S01]  /*81f0*/  HFMA2.MMA R5, -RZ, RZ, 1.75, 0 ;  /* 0x3f000000ff057435 */ /* 0x000fe200000001ff */
[C---:B------:R-:W-:Y:S01]  /*8200*/  FADD.FTZ R0, |R15|.reuse, -RZ ;  /* 0x800000ff0f007221 */ /* 0x040fe20000010200 */
[C---:B------:R-:W-:Y:S01]  /*8210*/  FSETP.GT.FTZ.AND P0, PT, |R15|.reuse, 0.56000000238418579102, PT ;  /* 0x3f0f5c290f00780b */ /* 0x040fe20003f14200 */
[----:B---3--:R-:W-:Y:S01]  /*8220*/  IMAD.MOV.U32 R7, RZ, RZ, 0x3fd774eb ;  /* 0x3fd774ebff077424 */ /* 0x008fe200078e00ff */
[----:B------:R-:W-:-:S06]  /*8230*/  FSETP.NEU.FTZ.AND P1, PT, |R15|, 1, PT ;  /* 0x3f8000000f00780b */ /* 0x000fcc0003f3d200 */
[----:B------:R-:W-:-:S04]  /*8240*/  FFMA.FTZ R4, -R0, R5, 0.5 ;  /* 0x3f00000000047423 */ /* 0x000fc80000010105 */
[----:B------:R-:W3:Y:S02]  /*8250*/  MUFU.RSQ R5, R4 ;  /* 0x0000000400057308 */ /* 0x000ee40000001400 */
[----:B---3--:R-:W-:Y:S01]  /*8260*/  FMUL.FTZ R6, R4, R5 ;  /* 0x0000000504067220 */ /* 0x008fe20000410000 */
        /* <DEDUP_REMOVED lines=19> */
[----:B------:R-:W-:Y:S06]  /*83a0*/  BRA `(.L_x_3663) ;  /* 0x0000000400b07947 */ /* 0x000fec0003800000 */
.L_x_3661:
[----:B------:R-:W-:-:S13]  /*83b0*/  ISETP.GT.AND P0, PT, R17, -0x1, PT ;  /* 0xffffffff1100780c */ /* 0x000fda0003f04270 */
[----:B------:R-:W-:Y:S05]  /*83c0*/  @P0 BRA `(.L_x_3664) ;  /* 0x0000000000d80947 */ /* 0x000fea0003800000 */
[----:B------:R-:W-:Y:S01]  /*83d0*/  FADD.FTZ R12, -R12, -RZ ;  /* 0x800000ff0c0c7221 */ /* 0x000fe20000010100 */
[C---:B--2-4-:R-:W-:Y:S01]  /*83e0*/  FADD.FTZ R5, |R13|.reuse, -RZ ;  /* 0x800000ff0d057221 */ /* 0x054fe20000010200 */
[----:B------:R-:W-:Y:S02]  /*83f0*/  BSSY B5, `(.L_x_3665) ;  /* 0x0000011000057945 */ /* 0x000fe40003800000 */
[----:B------:R-:W-:Y:S01]  /*8400*/  FADD.FTZ R0, |R12|, -RZ ;  /* 0x800000ff0c007221 */ /* 0x000fe20000010200 */
[----:B------:R-:W-:-:S04]  /*8410*/  FSETP.GT.FTZ.AND P6, PT, |R13|, |R12|, PT ;  /* 0x4000000c0d00720b */ /* 0x000fc80003fd4200 */
[----:B------:R-:W-:Y:S02]  /*8420*/  FSEL R11, R5, R0, P6 ;  /* 0x00000000050b7208 */ /* 0x000fe40003000000 */
[----:B------:R-:W-:Y:S02]  /*8430*/  FSEL R0, R0, R5, P6 ;  /* 0x0000000500007208 */ /* 0x000fe40003000000 */
[----:B------:R-:W3:Y:S08]  /*8440*/  MUFU.RCP R4, R11 ;  /* 0x0000000b00047308 */ /* 0x000ef00000001000 */
[----:B------:R-:W2:Y:S01]  /*8450*/  FCHK P0, R0, R11 ;  /* 0x0000000b00007302 */ /* 0x000ea20000000000 */
[----:B---3--:R-:W-:-:S04]  /*8460*/  FFMA R7, -R11, R4, 1 ;  /* 0x3f8000000b077423 */ /* 0x008fc80000000104 */
[----:B------:R-:W-:-:S04]  /*8470*/  FFMA R7, R4, R7, R4 ;  /* 0x0000000704077223 */ /* 0x000fc80000000004 */
[----:B------:R-:W-:-:S04]  /*8480*/  FFMA R4, R0, R7, RZ ;  /* 0x0000000700047223 */ /* 0x000fc800000000ff */
[----:B------:R-:W-:-:S04]  /*8490*/  FFMA R5, -R11, R4, R0 ;  /* 0x000000040b057223 */ /* 0x000fc80000000100 */
[----:B------:R-:W-:Y:S01]  /*84a0*/  FFMA R4, R7, R5, R4 ;  /* 0x0000000507047223 */ /* 0x000fe20000000004 */
[----:B--2---:R-:W-:Y:S06]  /*84b0*/  @!P0 BRA `(.L_x_3666) ;  /* 0x0000000000108947 */ /* 0x004fec0003800000 */
[----:B------:R-:W-:Y:S01]  /*84c0*/  IMAD.MOV.U32 R9, RZ, RZ, R11 ;  /* 0x000000ffff097224 */ /* 0x000fe200078e000b */
[----:B------:R-:W-:-:S07]  /*84d0*/  MOV R4, 0x84f0 ;  /* 0x000084f000047802 */ /* 0x000fce0000000f00 */
[----:B01----:R-:W-:Y:S05]  /*84e0*/  CALL.REL.NOINC `($__internal_1_$__cuda_sm3x_div_rn_ftz_f32_slowpath) ;  /* 0x000000a400b07944 */ /* 0x003fea0003c00000 */
[----:B------:R-:W-:-:S07]  /*84f0*/  IMAD.MOV.U32 R4, RZ, RZ, R0 ;  /* 0x000000ffff047224 */ /* 0x000fce00078e0000 */
.L_x_3666:
[----:B------:R-:W-:Y:S05]  /*8500*/  BSYNC B5 ;  /* 0x0000000000057941 */ /* 0x000fea0003800000 */
.L_x_3665:
        /* <DEDUP_REMOVED lines=18> */
.L_x_3668:
[----:B------:R-:W-:Y:S02]  /*8630*/  ISETP.GE.AND P0, PT, R12, RZ, PT ;  /* 0x000000ff0c00720c */ /* 0x000fe40003f06270 */
[----:B------:R-:W-:-:S11]  /*8640*/  MOV R5, 0x3fd774eb ;  /* 0x3fd774eb00057802 */ /* 0x000fd60000000f00 */
[----:B------:R-:W-:-:S04]  /*8650*/  @P0 FFMA.FTZ R4, R5, 0.93318945169448852539, -R4 ;  /* 0x3f6ee58105040823 */ /* 0x000fc80000010804 */
[----:B------:R-:W-:-:S07]  /*8660*/  @!P0 FFMA.FTZ R4, R5, 0.93318945169448852539, R4 ;  /* 0x3f6ee58105048823 */ /* 0x000fce0000010004 */
.L_x_3669:
[----:B------:R-:W-:Y:S05]  /*8670*/  BSYNC B2 ;  /* 0x0000000000027941 */ /* 0x000fea0003800000 */
.L_x_3667:
        /* <DEDUP_REMOVED lines=11> */
.L_x_3664:
        /* <DEDUP_REMOVED lines=16> */
[----:B01----:R-:W-:Y:S05]  /*8830*/  CALL.REL.NOINC `($__internal_1_$__cuda_sm3x_div_rn_ftz_f32_slowpath) ;  /* 0x000000a000dc7944 */ /* 0x003fea0003c00000 */
[----:B------:R-:W-:-:S07]  /*8840*/  IMAD.MOV.U32 R4, RZ, RZ, R0 ;  /* 0x000000ffff047224 */ /* 0x000fce00078e0000 */
.L_x_3671:
[----:B------:R-:W-:Y:S05]  /*8850*/  BSYNC B5 ;  /* 0x0000000000057941 */ /* 0x000fea0003800000 */
.L_x_3670:
        /* <DEDUP_REMOVED lines=18> */
.L_x_3673:
[----:B------:R-:W-:Y:S01]  /*8980*/  ISETP.GE.AND P0, PT, R12, RZ, PT ;  /* 0x000000ff0c00720c */ /* 0x000fe20003f06270 */
[----:B------:R-:W-:-:S12]  /*8990*/  IMAD.MOV.U32 R5, RZ, RZ, 0x3fd774eb ;  /* 0x3fd774ebff057424 */ /* 0x000fd800078e00ff */
[----:B------:R-:W-:-:S04]  /*89a0*/  @P0 FFMA.FTZ R4, R5, 0.93318945169448852539, -R4 ;  /* 0x3f6ee58105040823 */ /* 0x000fc80000010804 */
[----:B------:R-:W-:-:S07]  /*89b0*/  @!P0 FFMA.FTZ R4, R5, 0.93318945169448852539, R4 ;  /* 0x3f6ee58105048823 */ /* 0x000fce0000010004 */
.L_x_3674:
[----:B------:R-:W-:Y:S05]  /*89c0*/  BSYNC B2 ;  /* 0x0000000000027941 */ /* 0x000fea0003800000 */
.L_x_3672:
[C---:B------:R-:W-:Y:S01]  /*89d0*/  FSETP.NEU.FTZ.AND P0, PT, |R12|.reuse, |R13|, PT ;  /* 0x4000000d0c00720b */ /* 0x040fe20003f1d200 */
[----:B------:R-:W-:Y:S01]  /*89e0*/  HFMA2.MMA R0, -RZ, RZ, 2.04296875, -15.78125 ;  /* 0x4016cbe4ff007435 */ /* 0x000fe200000001ff */
        /* <DEDUP_REMOVED lines=8> */
.L_x_3663:
[----:B------:R-:W-:Y:S05]  /*8a70*/  BSYNC B4 ;  /* 0x0000000000047941 */ /* 0x000fea0003800000 */
.L_x_3660:
[----:B------:R-:W-:-:S13]  /*8a80*/  ISETP.NE.AND P0, PT, R21, RZ, PT ;  /* 0x000000ff1500720c */ /* 0x000fda0003f05270 */
[----:B-1----:R-:W-:Y:S01]  /*8a90*/  @!P0 FADD.FTZ R20, -R20, -RZ ;  /* 0x800000ff14148221 */ /* 0x002fe20000010100 */
[----:B------:R-:W-:Y:S06]  /*8aa0*/  BRA `(.L_x_3675) ;  /* 0x0000000c00787947 */ /* 0x000fec0003800000 */
.L_x_3638:
[----:B------:R-:W-:Y:S01]  /*8ab0*/  FADD.FTZ R5, -R17, 6.1232342629258392722e-17 ;  /* 0x248d313211057421 */ /* 0x000fe20000010100 */
[----:B------:R-:W-:-:S03]  /*8ac0*/  FADD.FTZ R20, -R11, -RZ ;  /* 0x800000ff0b147221 */ /* 0x000fc60000010100 */
[----:B------:R-:W-:Y:S01]  /*8ad0*/  FADD.FTZ R5, R5, 1.5707963705062866211 ;  /* 0x3fc90fdb05057421 */ /* 0x000fe20000010000 */
[----:B------:R-:W-:Y:S06]  /*8ae0*/  BRA `(.L_x_3675) ;  /* 0x0000000c00687947 */ /* 0x000fec0003800000 */
.L_x_3637:
[----:B------:R-:W-:Y:S01]  /*8af0*/  FADD.FTZ R20, -R11, -RZ ;  /* 0x800000ff0b147221 */ /* 0x000fe20000010100 */
[----:B------:R-:W-:Y:S01]  /*8b00*/  IMAD.MOV.U32 R5, RZ, RZ, RZ ;  /* 0x000000ffff057224 */ /* 0x000fe200078e00ff */
[----:B------:R-:W-:Y:S06]  /*8b10*/  BRA `(.L_x_3675) ;  /* 0x0000000c005c7947 */ /* 0x000fec0003800000 */
.L_x_3636:
[----:B------:R-:W-:Y:S01]  /*8b20*/  FSETP.GEU.FTZ.AND P6, PT, R12, |R11|, PT ;  /* 0x4000000b0c00720b */ /* 0x000fe20003fde000 */
[----:B------:R-:W-:Y:S03]  /*8b30*/  BSSY B4, `(.L_x_3676) ;  /* 0x00000c1000047945 */ /* 0x000fe60003800000 */
[----:B---34-:R-:W-:Y:S02]  /*8b40*/  FSEL R13, R18, R12, !P6 ;  /* 0x0000000c120d7208 */ /* 0x018fe40007000000 */
        /* <DEDUP_REMOVED lines=13> */
[----:B--2---:R-:W-:Y:S01]  /*8c20*/  FFMA R6, R0, R5, RZ ;  /* 0x0000000500067223 */ /* 0x004fe200000000ff */
[----:B------:R-:W-:-:S03]  /*8c30*/  FFMA.FTZ R15, R13, R13, R4 ;  /* 0x0000000d0d0f7223 */ /* 0x000fc60000010004 */
[----:B------:R-:W-:-:S04]  /*8c40*/  FFMA R7, -R13, R6, R0 ;  /* 0x000000060d077223 */ /* 0x000fc80000000100 */
[----:B------:R-:W-:Y:S01]  /*8c50*/  FFMA R5, R5, R7, R6 ;  /* 0x0000000705057223 */ /* 0x000fe20000000006 */
[----:B-1----:R-:W-:Y:S06]  /*8c60*/  @!P0 BRA `(.L_x_3680) ;  /* 0x0000000000108947 */ /* 0x002fec0003800000 */
[----:B------:R-:W-:Y:S01]  /*8c70*/  IMAD.MOV.U32 R9, RZ, RZ, R13 ;  /* 0x000000ffff097224 */ /* 0x000fe200078e000d */
[----:B------:R-:W-:-:S07]  /*8c80*/  MOV R4, 0x8ca0 ;  /* 0x00008ca000047802 */ /* 0x000fce0000000f00 */
[----:B------:R-:W-:Y:S05]  /*8c90*/  CALL.REL.NOINC `($__internal_1_$__cuda_sm3x_div_rn_ftz_f32_slowpath) ;  /* 0x0000009c00c47944 */ /* 0x000fea0003c00000 */
[----:B------:R-:W-:-:S07]  /*8ca0*/  IMAD.MOV.U32 R5, RZ, RZ, R0 ;  /* 0x000000ffff057224 */ /* 0x000fce00078e0000 */
.L_x_3680:
[----:B------:R-:W-:Y:S05]  /*8cb0*/  BSYNC B5 ;  /* 0x0000000000057941 */ /* 0x000fea0003800000 */
.L_x_3679:
        /* <DEDUP_REMOVED lines=18> */
.L_x_3682:
[----:B------:R-:W-:Y:S01]  /*8de0*/  ISETP.GE.AND P0, PT, R17, RZ, PT ;  /* 0x000000ff1100720c */ /* 0x000fe20003f06270 */
[----:B------:R-:W-:-:S12]  /*8df0*/  IMAD.MOV.U32 R5, RZ, RZ, 0x3fd774eb ;  /* 0x3fd774ebff057424 */ /* 0x000fd800078e00ff */
[----:B------:R-:W-:-:S04]  /*8e00*/  @P0 FFMA.FTZ R0, R5, 0.93318945169448852539, -R0 ;  /* 0x3f6ee58105000823 */ /* 0x000fc80000010800 */
[----:B------:R-:W-:-:S07]  /*8e10*/  @!P0 FFMA.FTZ R0, R5, 0.93318945169448852539, R0 ;  /* 0x3f6ee58105008823 */ /* 0x000fce0000010000 */
.L_x_3683:
[----:B------:R-:W-:Y:S05]  /*8e20*/  BSYNC B2 ;  /* 0x0000000000027941 */ /* 0x000fea0003800000 */
.L_x_3681:
        /* <DEDUP_REMOVED lines=13> */
.L_x_3678:
[----:B------:R-:W0:Y:S01]  /*8f00*/  MUFU.RCP R4, R13 ;  /* 0x0000000d00047308 */ /* 0x000e220000001000 */
[----:B------:R-:W-:Y:S07]  /*8f10*/  BSSY B5, `(.L_x_3685) ;  /* 0x000000c000057945 */ /* 0x000fee0003800000 */
[----:B------:R-:W1:Y:S01]  /*8f20*/  FCHK P0, R0, R13 ;  /* 0x0000000d00007302 */ /* 0x000e620000000000 */
[----:B0-----:R-:W-:-:S04]  /*8f30*/  FFMA R5, -R13, R4, 1 ;  /* 0x3f8000000d057423 */ /* 0x001fc80000000104 */
[----:B------:R-:W-:-:S04]  /*8f40*/  FFMA R5, R4, R5, R4 ;  /* 0x0000000504057223 */ /* 0x000fc80000000004 */
[----:B------:R-:W-:-:S04]  /*8f50*/  FFMA R4, R0, R5, RZ ;  /* 0x0000000500047223 */ /* 0x000fc800000000ff */
[----:B--2---:R-:W-:-:S04]  /*8f60*/  FFMA R6, -R13, R4, R0 ;  /* 0x000000040d067223 */ /* 0x004fc80000000100 */
[----:B------:R-:W-:Y:S01]  /*8f70*/  FFMA R4, R5, R6, R4 ;  /* 0x0000000605047223 */ /* 0x000fe20000000004 */
[----:B-1----:R-:W-:Y:S06]  /*8f80*/  @!P0 BRA `(.L_x_3686) ;  /* 0x0000000000108947 */ /* 0x002fec0003800000 */
[----:B------:R-:W-:Y:S01]  /*8f90*/  IMAD.MOV.U32 R9, RZ, RZ, R13 ;  /* 0x000000ffff097224 */ /* 0x000fe200078e000d */
[----:B------:R-:W-:-:S07]  /*8fa0*/  MOV R4, 0x8fc0 ;  /* 0x00008fc000047802 */ /* 0x000fce0000000f00 */
[----:B------:R-:W-:Y:S05]  /*8fb0*/  CALL.REL.NOINC `($__internal_1_$__cuda_sm3x_div_rn_ftz_f32_slowpath) ;  /* 0x0000009800fc7944 */ /* 0x000fea0003c00000 */
[----:B------:R-:W-:-:S07]  /*8fc0*/  IMAD.MOV.U32 R4, RZ, RZ, R0 ;  /* 0x000000ffff047224 */ /* 0x000fce00078e0000 */
.L_x_3686:
[----:B------:R-:W-:Y:S05]  /*8fd0*/  BSYNC B5 ;  /* 0x0000000000057941 */ /* 0x000fea0003800000 */
.L_x_3685:
        /* <DEDUP_REMOVED lines=18> */
.L_x_3688:
[----:B------:R-:W-:Y:S01]  /*9100*/  ISETP.GE.AND P0, PT, R17, RZ, PT ;  /* 0x000000ff1100720c */ /* 0x000fe20003f06270 */
[----:B------:R-:W-:-:S12]  /*9110*/  IMAD.MOV.U32 R5, RZ, RZ, 0x3fd774eb ;  /* 0x3fd774ebff057424 */ /* 0x000fd800078e00ff */
[----:B------:R-:W-:-:S04]  /*9120*/  @P0 FFMA.FTZ R4, R5, 0.93318945169448852539, -R4 ;  /* 0x3f6ee58105040823 */ /* 0x000fc80000010804 */
[----:B------:R-:W-:-:S07]  /*9130*/  @!P0 FFMA.FTZ R4, R5, 0.93318945169448852539, R4 ;  /* 0x3f6ee58105048823 */ /* 0x000fce0000010004 */
.L_x_3689:
[----:B------:R-:W-:Y:S05]  /*9140*/  BSYNC B2 ;  /* 0x0000000000027941 */ /* 0x000fea0003800000 */
.L_x_3687:
        /* <DEDUP_REMOVED lines=27> */
.L_x_3677:
[----:B------:R-:W-:Y:S01]  /*9300*/  FMUL.FTZ R4, R17, 0.36787945032119750977 ;  /* 0x3ebc5ab211047820 */ /* 0x000fe20000410000 */
[----:B------:R-:W-:Y:S01]  /*9310*/  FMUL.FTZ R5, R11, 0.36787945032119750977 ;  /* 0x3ebc5ab20b057820 */ /* 0x000fe20000410000 */
[----:B------:R-:W0:Y:S01]  /*9320*/  MUFU.RCP R10, R13 ;  /* 0x0000000d000a7308 */ /* 0x000e220000001000 */
[----:B------:R-:W-:Y:S01]  /*9330*/  HFMA2.MMA R15, -RZ, RZ, 1.875, 0 ;  /* 0x3f800000ff0f7435 */ /* 0x000fe200000001ff */
[----:B------:R-:W-:Y:S01]  /*9340*/  FADD.FTZ R4, |R4|, -RZ ;  /* 0x800000ff04047221 */ /* 0x000fe20000010200 */
[----:B------:R-:W-:Y:S01]  /*9350*/  FADD.FTZ R5, |R5|, -RZ ;  /* 0x800000ff05057221 */ /* 0x000fe20000010200 */
[----:B------:R-:W-:Y:S04]  /*9360*/  BSSY B5, `(.L_x_3690) ;  /* 0x000001c000057945 */ /* 0x000fe80003800000 */
[----:B--2---:R-:W-:-:S02]  /*9370*/  VIMNMX R6, R4, R5, !PT ;  /* 0x0000000504067248 */ /* 0x004fc40007fe0100 */
        /* <DEDUP_REMOVED lines=14> */
[----:B------:R-:W-:-:S03]  /*9460*/  FFMA R4, R0, R5, RZ ;  /* 0x0000000500047223 */ /* 0x000fc600000000ff */
        /* <DEDUP_REMOVED lines=9> */
[----:B------:R-:W-:Y:S05]  /*9500*/  CALL.REL.NOINC `($__internal_1_$__cuda_sm3x_div_rn_ftz_f32_slowpath) ;  /* 0x0000009400a87944 */ /* 0x000fea0003c00000 */
[----:B------:R-:W-:-:S07]  /*9510*/  IMAD.MOV.U32 R4, RZ, RZ, R0 ;  /* 0x000000ffff047224 */ /* 0x000fce00078e0000 */
.L_x_3691:
[----:B------:R-:W-:Y:S05]  /*9520*/  BSYNC B5 ;  /* 0x0000000000057941 */ /* 0x000fea0003800000 */
.L_x_3690:
        /* <DEDUP_REMOVED lines=18> */
.L_x_3693:
[----:B------:R-:W-:Y:S01]  /*9650*/  ISETP.GE.AND P0, PT, R17, RZ, PT ;  /* 0x000000ff1100720c */ /* 0x000fe20003f06270 */
[----:B------:R-:W-:-:S12]  /*9660*/  IMAD.MOV.U32 R5, RZ, RZ, 0x3fd774eb ;  /* 0x3fd774ebff057424 */ /* 0x000fd800078e00ff */
[----:B------:R-:W-:-:S04]  /*9670*/  @P0 FFMA.FTZ R4, R5, 0.93318945169448852539, -R4 ;  /* 0x3f6ee58105040823 */ /* 0x000fc80000010804 */
[----:B------:R-:W-:-:S07]  /*9680*/  @!P0 FFMA.FTZ R4, R5, 0.93318945169448852539, R4 ;  /* 0x3f6ee58105048823 */ /* 0x000fce0000010004 */
.L_x_3694:
[----:B------:R-:W-:Y:S05]  /*9690*/  BSYNC B2 ;  /* 0x0000000000027941 */ /* 0x000fea0003800000 */
.L_x_3692:
        /* <DEDUP_REMOVED lines=10> */
.L_x_3684:
[----:B------:R-:W-:Y:S05]  /*9740*/  BSYNC B4 ;  /* 0x0000000000047941 */ /* 0x000fea0003800000 */
.L_x_3676:
[----:B------:R-:W-:Y:S01]  /*9750*/  ISETP.NE.AND P0, PT, R21, RZ, PT ;  /* 0x000000ff1500720c */ /* 0x000fe20003f05270 */
[----:B------:R-:W-:Y:S01]  /*9760*/  FADD.FTZ R20, R15, 0.69314718246459960938 ;  /* 0x3f3172180f147421 */ /* 0x000fe20000010000 */
[----:B------:R-:W-:-:S11]  /*9770*/  FADD.FTZ R5, |R4|, -RZ ;  /* 0x800000ff04057221 */ /* 0x000fd60000010200 */
[----:B------:R-:W-:Y:S01]  /*9780*/  @!P0 FADD.FTZ R20, -R20, -RZ ;  /* 0x800000ff14148221 */ /* 0x000fe20000010100 */
[----:B------:R-:W-:Y:S06]  /*9790*/  BRA `(.L_x_3675) ;  /* 0x00000000003c7947 */ /* 0x000fec0003800000 */
.L_x_3635:
        /* <DEDUP_REMOVED lines=15> */
.L_x_3675:
[----:B------:R-:W-:Y:S05]  /*9890*/  BSYNC B0 ;  /* 0x0000000000007941 */ /* 0x000fea0003800000 */
.L_x_3634:
[----:B------:R-:W-:-:S07]  /*98a0*/  F2FP.F16.F32.PACK_AB R17, R20, R5 ;  /* 0x000000051411723e */ /* 0x000fce00000000ff */
.L_x_3633:
[----:B------:R-:W-:Y:S05]  /*98b0*/  BSYNC B1 ;  /* 0x0000000000017941 */ /* 0x000fea0003800000 */
.L_x_3632:
[----:B------:R-:W-:Y:S01]  /*98c0*/  VIADD R0, R2, 0x100 ;  /* 0x0000010002007836 */ /* 0x000fe20000000000 */
[----:B------:R-:W-:Y:S04]  /*98d0*/  BSSY B1, `(.L_x_3695) ;  /* 0x0000287000017945 */ /* 0x000fe80003800000 */
        /* <DEDUP_REMOVED lines=11> */
[C---:B0-----:R-:W-:Y:S01]  /*9990*/  FADD.FTZ R18, |R11|.reuse, -RZ ;  /* 0x800000ff0b127221 */ /* 0x041fe20000010200 */
        /* <DEDUP_REMOVED lines=11> */
[----:B--234-:R-:W-:Y:S01]  /*9a50*/  FADD.FTZ R13, |R18|, -RZ ;  /* 0x800000ff120d7221 */ /* 0x01cfe20000010200 */
        /* <DEDUP_REMOVED lines=56> */
[----:B------:R-:W-:Y:S01]  /*9de0*/  IMAD.MOV.U32 R20, RZ, RZ, 0x3e800000 ;  /* 0x3e800000ff147424 */ /* 0x000fe200078e00ff */
[----:B------:R-:W-:Y:S02]  /*9df0*/  HFMA2.MMA R23, -RZ, RZ, 1.3056640625, -1.8671875 ;  /* 0x3d39bf78ff177435 */ /* 0x000fe400000001ff */
        /* <DEDUP_REMOVED lines=30> */
.L_x_3705:
        /* <DEDUP_REMOVED lines=10> */
.L_x_3707:
[----:B------:R-:W-:-:S04]  /*a080*/  FADD.FTZ R6, -R0, R7 ;  /* 0x0000000700067221 */ /* 0x000fc80000010100 */
[----:B------:R-:W-:-:S07]  /*a090*/  FMUL.FTZ R6, R6, 0.5 ;  /* 0x3f00000006067820 */ /* 0x000fce0000410000 */
.L_x_3708:
[----:B------:R-:W-:Y:S05]  /*a0a0*/  BSYNC B3 ;  /* 0x0000000000037941 */ /* 0x000fea0003800000 */
.L_x_3706:
        /* <DEDUP_REMOVED lines=11> */
.L_x_3710:
[----:B------:R-:W-:-:S04]  /*a160*/  FADD.FTZ R8, R4, -R9 ;  /* 0x8000000904087221 */ /* 0x000fc80000010000 */
[----:B------:R-:W-:-:S07]  /*a170*/  FMUL.FTZ R9, R8, 0.5 ;  /* 0x3f00000008097820 */ /* 0x000fce0000410000 */
.L_x_3711:
[----:B------:R-:W-:Y:S05]  /*a180*/  BSYNC B3 ;  /* 0x0000000000037941 */ /* 0x000fea0003800000 */
.L_x_3709:
        /* <DEDUP_REMOVED lines=35> */
.L_x_3704:
[----:B------:R0:W1:Y:S02]  /*a3c0*/  MUFU.SQRT R20, R18 ;  /* 0x0000001200147308 */ /* 0x0000640000002000 */
.L_x_3703:
[----:B------:R-:W-:Y:S05]  /*a3d0*/  BSYNC B2 ;  /* 0x0000000000027941 */ /* 0x000fea0003800000 */
.L_x_3702:
        /* <DEDUP_REMOVED lines=24> */
.L_x_3718:
[----:B------:R-:W-:-:S04]  /*a560*/  FADD.FTZ R0, -R0, R7 ;  /* 0x0000000700007221 */ /* 0x000fc80000010100 */
[----:B------:R-:W-:-:S07]  /*a570*/  FMUL.FTZ R0, R0, 0.5 ;  /* 0x3f00000000007820 */ /* 0x000fce0000410000 */
.L_x_3719:
[----:B------:R-:W-:Y:S05]  /*a580*/  BSYNC B3 ;  /* 0x0000000000037941 */ /* 0x000fea0003800000 */
.L_x_3717:
        /* <DEDUP_REMOVED lines=10> */
.L_x_3721:
[----:B------:R-:W-:-:S04]  /*a630*/  FADD.FTZ R4, -R5, R4 ;  /* 0x0000000405047221 */ /* 0x000fc80000010100 */
[----:B------:R-:W-:-:S07]  /*a640*/  FMUL.FTZ R5, R4, 0.5 ;  /* 0x3f00000004057820 */ /* 0x000fce0000410000 */
.L_x_3722:
[----:B------:R-:W-:Y:S05]  /*a650*/  BSYNC B3 ;  /* 0x0000000000037941 */ /* 0x000fea0003800000 */
.L_x_3720:
[----:B------:R-:W-:Y:S01]  /*a660*/  FADD.FTZ R0, R5, R0 ;  /* 0x0000000005007221 */ /* 0x000fe20000010000 */
[----:B------:R-:W-:Y:S01]  /*a670*/  FADD.FTZ R13, R12, R13 ;  /* 0x0000000d0c0d7221 */ /* 0x000fe20000010000 */
[----:B------:R-:W-:-:S03]  /*a680*/  PLOP3.LUT P0, PT, PT, PT, PT, 0x80, 0x0 ;  /* 0x000000000000781c */ /* 0x000fc60003f0f070 */
[----:B------:R-:W-:-:S06]  /*a690*/  FMUL.FTZ R13, R13, R0 ;  /* 0x000000000d0d7220 */ /* 0x000fcc0000410000 */
[----:B------:R-:W4:Y:S01]  /*a6a0*/  MUFU.SQRT R13, R13 ;  /* 0x0000000d000d7308 */ /* 0x000f220000002000 */
[----:B------:R-:W-:Y:S05]  /*a6b0*/  BRA `(.L_x_3714) ;  /* 0x0000000000687947 */ /* 0x000fea0003800000 */
.L_x_3716:
        /* <DEDUP_REMOVED lines=15> */
.L_x_3715:
[----:B------:R-:W-:Y:S01]  /*a7b0*/  FADD.FTZ R0, R13, 1 ;  /* 0x3f8000000d007421 */ /* 0x000fe20000010000 */
[----:B------:R-:W-:Y:S01]  /*a7c0*/  MUFU.SQRT R5, R18 ;  /* 0x0000001200057308 */ /* 0x000fe20000002000 */
[----:B------:R-:W-:Y:S01]  /*a7d0*/  HFMA2.MMA R12, -RZ, RZ, 1.875, 0 ;  /* 0x3f800000ff0c7435 */ /* 0x000fe200000001ff */
[----:B------:R-:W-:Y:S01]  /*a7e0*/  PLOP3.LUT P0, PT, PT, PT, PT, 0x80, 0x0 ;  /* 0x000000000000781c */ /* 0x000fe20003f0f070 */
[----:B------:R-:W-:-:S06]  /*a7f0*/  FMUL.FTZ R0, R0, 0.5 ;  /* 0x3f00000000007820 */ /* 0x000fcc0000410000 */
[----:B------:R-:W2:Y:S02]  /*a800*/  MUFU.SQRT R0, R0 ;  /* 0x0000000000007308 */ /* 0x000ea40000002000 */
[----:B--2---:R-:W-:Y:S01]  /*a810*/  FMUL.FTZ R13, R5, R0 ;  /* 0x00000000050d7220 */ /* 0x004fe20000410000 */
[----:B------:R-:W-:Y:S06]  /*a820*/  BRA `(.L_x_3714) ;  /* 0x00000000000c7947 */ /* 0x000fec0003800000 */
.L_x_3713:
[----:B------:R-:W-:Y:S01]  /*a830*/  PLOP3.LUT P0, PT, PT, PT, PT, 0x80, 0x0 ;  /* 0x000000000000781c */ /* 0x000fe20003f0f070 */
[----:B------:R-:W-:Y:S01]  /*a840*/  FMUL.FTZ R13, R13, 16777216 ;  /* 0x4b8000000d0d7820 */ /* 0x000fe20000410000 */
[----:B------:R-:W-:-:S11]  /*a850*/  FMUL.FTZ R12, R12, 16777216 ;  /* 0x4b8000000c0c7820 */ /* 0x000fd60000410000 */
.L_x_3714:
[----:B------:R-:W-:Y:S05]  /*a860*/  BSYNC B2 ;  /* 0x0000000000027941 */ /* 0x000fea0003800000 */
.L_x_3712:
        /* <DEDUP_REMOVED lines=10> */
[----:B--2---:R-:W2:Y:S02]  /*a910*/  MUFU.RSQ R7, R4 ;  /* 0x0000000400077308 */ /* 0x004ea40000001400 */
[----:B--2---:R-:W-:Y:S01]  /*a920*/  FMUL.FTZ R6, R4, R7 ;  /* 0x0000000704067220 */ /* 0x004fe20000410000 */
        /* <DEDUP_REMOVED lines=21> */
.L_x_3725:
[----:B------:R-:W-:Y:S02]  /*aa80*/  IMAD.MOV.U32 R5, RZ, RZ, 0x3f000000 ;  /* 0x3f000000ff057424 */ /* 0x000fe400078e00ff */
[C---:B------:R-:W-:Y:S01]  /*aa90*/  FADD.FTZ R0, |R15|.reuse, -RZ ;  /* 0x800000ff0f007221 */ /* 0x040fe20000010200 */
[C---:B------:R-:W-:Y:S01]  /*aaa0*/  FSETP.GT.FTZ.AND P0, PT, |R15|.reuse, 0.56000000238418579102, PT ;  /* 0x3f0f5c290f00780b */ /* 0x040fe20003f14200 */
[----:B--2---:R-:W-:Y:S01]  /*aab0*/  IMAD.MOV.U32 R7, RZ, RZ, 0x3fd774eb ;  /* 0x3fd774ebff077424 */ /* 0x004fe200078e00ff */
[----:B------:R-:W-:Y:S01]  /*aac0*/  FSETP.NEU.FTZ.AND P1, PT, |R15|, 1, PT ;  /* 0x3f8000000f00780b */ /* 0x000fe20003f3d200 */
        /* <DEDUP_REMOVED lines=23> */
.L_x_3724:
        /* <DEDUP_REMOVED lines=19> */
[----:B01----:R-:W-:Y:S05]  /*ad70*/  CALL.REL.NOINC `($__internal_1_$__cuda_sm3x_div_rn_ftz_f32_slowpath) ;  /* 0x0000007c008c7944 */ /* 0x003fea0003c00000 */
[----:B------:R-:W-:-:S07]  /*ad80*/  IMAD.MOV.U32 R4, RZ, RZ, R0 ;  /* 0x000000ffff047224 */ /* 0x000fce00078e0000 */
.L_x_3729:
[----:B------:R-:W-:Y:S05]  /*ad90*/  BSYNC B5 ;  /* 0x0000000000057941 */ /* 0x000fea0003800000 */
.L_x_3728:
        /* <DEDUP_REMOVED lines=18> */
.L_x_3731:
[----:B------:R-:W-:Y:S01]  /*aec0*/  ISETP.GE.AND P0, PT, R12, RZ, PT ;  /* 0x000000ff0c00720c */ /* 0x000fe20003f06270 */
[----:B------:R-:W-:-:S12]  /*aed0*/  IMAD.MOV.U32 R5, RZ, RZ, 0x3fd774eb ;  /* 0x3fd774ebff057424 */ /* 0x000fd800078e00ff */
[----:B------:R-:W-:-:S04]  /*aee0*/  @P0 FFMA.FTZ R4, R5, 0.93318945169448852539, -R4 ;  /* 0x3f6ee58105040823 */ /* 0x000fc80000010804 */
[----:B------:R-:W-:-:S07]  /*aef0*/  @!P0 FFMA.FTZ R4, R5, 0.93318945169448852539, R4 ;  /* 0x3f6ee58105048823 */ /* 0x000fce0000010004 */
.L_x_3732:
[----:B------:R-:W-:Y:S05]  /*af00*/  BSYNC B2 ;  /* 0x0000000000027941 */ /* 0x000fea0003800000 */
.L_x_3730:
        /* <DEDUP_REMOVED lines=11> */
.L_x_3727:
        /* <DEDUP_REMOVED lines=17> */
[----:B------:R-:W-:-:S07]  /*b0d0*/  MOV R4, R0 ;  /* 0x0000000000047202 */ /* 0x000fce0000000f00 */
.L_x_3734:
[----:B------:R-:W-:Y:S05]  /*b0e0*/  BSYNC B5 ;  /* 0x0000000000057941 */ /* 0x000fea0003800000 */
.L_x_3733:
        /* <DEDUP_REMOVED lines=18> */
.L_x_3736:
[----:B------:R-:W-:Y:S01]  /*b210*/  ISETP.GE.AND P0, PT, R12, RZ, PT ;  /* 0x000000ff0c00720c */ /* 0x000fe20003f06270 */
[----:B------:R-:W-:-:S12]  /*b220*/  IMAD.MOV.U32 R5, RZ, RZ, 0x3fd774eb ;  /* 0x3fd774ebff057424 */ /* 0x000fd800078e00ff */
[----:B------:R-:W-:-:S04]  /*b230*/  @P0 FFMA.FTZ R4, R5, 0.93318945169448852539, -R4 ;  /* 0x3f6ee58105040823 */ /* 0x000fc80000010804 */
[----:B------:R-:W-:-:S07]  /*b240*/  @!P0 FFMA.FTZ R4, R5, 0.93318945169448852539, R4 ;  /* 0x3f6ee58105048823 */ /* 0x000fce0000010004 */
.L_x_3737:
[----:B------:R-:W-:Y:S05]  /*b250*/  BSYNC B2 ;  /* 0x0000000000027941 */ /* 0x000fea0003800000 */
.L_x_3735:
        /* <DEDUP_REMOVED lines=10> */
.L_x_3726:
[----:B------:R-:W-:Y:S05]  /*b300*/  BSYNC B4 ;  /* 0x0000000000047941 */ /* 0x000fea0003800000 */
.L_x_3723:
[----:B------:R-:W-:-:S13]  /*b310*/  ISETP.NE.AND P0, PT, R21, RZ, PT ;  /* 0x000000ff1500720c */ /* 0x000fda0003f05270 */
[----:B-1----:R-:W-:Y:S01]  /*b320*/  @!P0 FADD.FTZ R20, -R20, -RZ ;  /* 0x800000ff14148221 */ /* 0x002fe20000010100 */
[----:B------:R-:W-:Y:S06]  /*b330*/  BRA `(.L_x_3738) ;  /* 0x0000000c00787947 */ /* 0x000fec0003800000 */
.L_x_3701:
[----:B------:R-:W-:Y:S01]  /*b340*/  FADD.FTZ R5, -R16, 6.1232342629258392722e-17 ;  /* 0x248d313210057421 */ /* 0x000fe20000010100 */
[----:B------:R-:W-:-:S03]  /*b350*/  FADD.FTZ R20, -R11, -RZ ;  /* 0x800000ff0b147221 */ /* 0x000fc60000010100 */
[----:B------:R-:W-:Y:S01]  /*b360*/  FADD.FTZ R5, R5, 1.5707963705062866211 ;  /* 0x3fc90fdb05057421 */ /* 0x000fe20000010000 */
[----:B------:R-:W-:Y:S06]  /*b370*/  BRA `(.L_x_3738) ;  /* 0x0000000c00687947 */ /* 0x000fec0003800000 */
.L_x_3700:
[----:B------:R-:W-:Y:S01]  /*b380*/  FADD.FTZ R20, -R11, -RZ ;  /* 0x800000ff0b147221 */ /* 0x000fe20000010100 */
[----:B------:R-:W-:Y:S01]  /*b390*/  IMAD.MOV.U32 R5, RZ, RZ, RZ ;  /* 0x000000ffff057224 */ /* 0x000fe200078e00ff */
[----:B------:R-:W-:Y:S06]  /*b3a0*/  BRA `(.L_x_3738) ;  /* 0x0000000c005c7947 */ /* 0x000fec0003800000 */
.L_x_3699:
[----:B------:R-:W-:Y:S01]  /*b3b0*/  FSETP.GEU.FTZ.AND P6, PT, R12, |R11|, PT ;  /* 0x4000000b0c00720b */ /* 0x000fe20003fde000 */
[----:B------:R-:W-:Y:S03]  /*b3c0*/  BSSY B4, `(.L_x_3739) ;  /* 0x00000c1000047945 */ /* 0x000fe60003800000 */
[----:B--234-:R-:W-:Y:S02]  /*b3d0*/  FSEL R13, R18, R12, !P6 ;  /* 0x0000000c120d7208 */ /* 0x01cfe40007000000 */
        /* <DEDUP_REMOVED lines=20> */
[----:B------:R-:W-:Y:S05]  /*b520*/  CALL.REL.NOINC `($__internal_1_$__cuda_sm3x_div_rn_ftz_f32_slowpath) ;  /* 0x0000007400a07944 */ /* 0x000fea0003c00000 */
[----:B------:R-:W-:-:S07]  /*b530*/  MOV R5, R0 ;  /* 0x0000000000057202 */ /* 0x000fce0000000f00 */
.L_x_3743:
[----:B------:R-:W-:Y:S05]  /*b540*/  BSYNC B5 ;  /* 0x0000000000057941 */ /* 0x000fea0003800000 */
.L_x_3742:
        /* <DEDUP_REMOVED lines=18> */
.L_x_3745:
[----:B------:R-:W-:Y:S01]  /*b670*/  ISETP.GE.AND P0, PT, R16, RZ, PT ;  /* 0x000000ff1000720c */ /* 0x000fe20003f06270 */
[----:B------:R-:W-:-:S12]  /*b680*/  IMAD.MOV.U32 R5, RZ, RZ, 0x3fd774eb ;  /* 0x3fd774ebff057424 */ /* 0x000fd800078e00ff */
[----:B------:R-:W-:-:S04]  /*b690*/  @P0 FFMA.FTZ R0, R5, 0.93318945169448852539, -R0 ;  /* 0x3f6ee58105000823 */ /* 0x000fc80000010800 */
[----:B------:R-:W-:-:S07]  /*b6a0*/  @!P0 FFMA.FTZ R0, R5, 0.93318945169448852539, R0 ;  /* 0x3f6ee58105008823 */ /* 0x000fce0000010000 */
.L_x_3746:
[----:B------:R-:W-:Y:S05]  /*b6b0*/  BSYNC B2 ;  /* 0x0000000000027941 */ /* 0x000fea0003800000 */
.L_x_3744:
        /* <DEDUP_REMOVED lines=13> */
.L_x_3741:
        /* <DEDUP_REMOVED lines=13> */
.L_x_3749:
[----:B------:R-:W-:Y:S05]  /*b860*/  BSYNC B5 ;  /* 0x0000000000057941 */ /* 0x000fea0003800000 */
.L_x_3748:
        /* <DEDUP_REMOVED lines=18> */
.L_x_3751:
[----:B------:R-:W-:Y:S01]  /*b990*/  ISETP.GE.AND P0, PT, R16, RZ, PT ;  /* 0x000000ff1000720c */ /* 0x000fe20003f06270 */
[----:B------:R-:W-:-:S12]  /*b9a0*/  IMAD.MOV.U32 R5, RZ, RZ, 0x3fd774eb ;  /* 0x3fd774ebff057424 */ /* 0x000fd800078e00ff */
[----:B------:R-:W-:-:S04]  /*b9b0*/  @P0 FFMA.FTZ R4, R5, 0.93318945169448852539, -R4 ;  /* 0x3f6ee58105040823 */ /* 0x000fc80000010804 */
[----:B------:R-:W-:-:S07]  /*b9c0*/  @!P0 FFMA.FTZ R4, R5, 0.93318945169448852539, R4 ;  /* 0x3f6ee58105048823 */ /* 0x000fce0000010004 */
.L_x_3752:
[----:B------:R-:W-:Y:S05]  /*b9d0*/  BSYNC B2 ;  /* 0x0000000000027941 */ /* 0x000fea0003800000 */
.L_x_3750:
        /* <DEDUP_REMOVED lines=27> */
.L_x_3740:
[----:B------:R-:W-:Y:S01]  /*bb90*/  FMUL.FTZ R4, R16, 0.36787945032119750977 ;  /* 0x3ebc5ab210047820 */ /* 0x000fe20000410000 */
[----:B------:R-:W-:Y:S01]  /*bba0*/  FMUL.FTZ R5, R11, 0.36787945032119750977 ;  /* 0x3ebc5ab20b057820 */ /* 0x000fe20000410000 */
[----:B------:R-:W0:Y:S01]  /*bbb0*/  MUFU.RCP R10, R13 ;  /* 0x0000000d000a7308 */ /* 0x000e220000001000 */
[----:B------:R-:W-:Y:S02]  /*bbc0*/  IMAD.MOV.U32 R15, RZ, RZ, 0x3f800000 ;  /* 0x3f800000ff0f7424 */ /* 0x000fe400078e00ff */
[----:B------:R-:W-:Y:S01]  /*bbd0*/  FADD.FTZ R4, |R4|, -RZ ;  /* 0x800000ff04047221 */ /* 0x000fe20000010200 */
[----:B------:R-:W-:Y:S01]  /*bbe0*/  FADD.FTZ R5, |R5|, -RZ ;  /* 0x800000ff05057221 */ /* 0x000fe20000010200 */
[----:B------:R-:W-:Y:S04]  /*bbf0*/  BSSY B5, `(.L_x_3753) ;  /* 0x000001c000057945 */ /* 0x000fe80003800000 */
[----:B------:R-:W-:-:S02]  /*bc00*/  VIMNMX R6, R4, R5, !PT ;  /* 0x0000000504067248 */ /* 0x000fc40007fe0100 */
        /* <DEDUP_REMOVED lines=26> */
.L_x_3754:
[----:B------:R-:W-:Y:S05]  /*bdb0*/  BSYNC B5 ;  /* 0x0000000000057941 */ /* 0x000fea0003800000 */
.L_x_3753:
        /* <DEDUP_REMOVED lines=18> */
.L_x_3756:
[----:B------:R-:W-:Y:S01]  /*bee0*/  ISETP.GE.AND P0, PT, R16, RZ, PT ;  /* 0x000000ff1000720c */ /* 0x000fe20003f06270 */
[----:B------:R-:W-:-:S12]  /*bef0*/  IMAD.MOV.U32 R5, RZ, RZ, 0x3fd774eb ;  /* 0x3fd774ebff057424 */ /* 0x000fd800078e00ff */
[----:B------:R-:W-:-:S04]  /*bf00*/  @P0 FFMA.FTZ R4, R5, 0.93318945169448852539, -R4 ;  /* 0x3f6ee58105040823 */ /* 0x000fc80000010804 */
[----:B------:R-:W-:-:S07]  /*bf10*/  @!P0 FFMA.FTZ R4, R5, 0.93318945169448852539, R4 ;  /* 0x3f6ee58105048823 */ /* 0x000fce0000010004 */
.L_x_3757:
[----:B------:R-:W-:Y:S05]  /*bf20*/  BSYNC B2 ;  /* 0x0000000000027941 */ /* 0x000fea0003800000 */
.L_x_3755:
        /* <DEDUP_REMOVED lines=10> */
.L_x_3747:
[----:B------:R-:W-:Y:S05]  /*bfd0*/  BSYNC B4 ;  /* 0x0000000000047941 */ /* 0x000fea0003800000 */
.L_x_3739:
[----:B------:R-:W-:Y:S01]  /*bfe0*/  ISETP.NE.AND P0, PT, R21, RZ, PT ;  /* 0x000000ff1500720c */ /* 0x000fe20003f05270 */
[----:B------:R-:W-:Y:S01]  /*bff0*/  FADD.FTZ R20, R15, 0.69314718246459960938 ;  /* 0x3f3172180f147421 */ /* 0x000fe20000010000 */
[----:B------:R-:W-:-:S11]  /*c000*/  FADD.FTZ R5, |R4|, -RZ ;  /* 0x800000ff04057221 */ /* 0x000fd60000010200 */
[----:B------:R-:W-:Y:S01]  /*c010*/  @!P0 FADD.FTZ R20, -R20, -RZ ;  /* 0x800000ff14148221 */ /* 0x000fe20000010100 */
[----:B------:R-:W-:Y:S06]  /*c020*/  BRA `(.L_x_3738) ;  /* 0x00000000003c7947 */ /* 0x000fec0003800000 */
.L_x_3698:
        /* <DEDUP_REMOVED lines=15> */
.L_x_3738:
[----:B------:R-:W-:Y:S05]  /*c120*/  BSYNC B0 ;  /* 0x0000000000007941 */ /* 0x000fea0003800000 */
.L_x_3697:
[----:B------:R-:W-:-:S07]  /*c130*/  F2FP.F16.F32.PACK_AB R16, R20, R5 ;  /* 0x000000051410723e */ /* 0x000fce00000000ff */
.L_x_3696:
[----:B------:R-:W-:Y:S05]  /*c140*/  BSYNC B1 ;  /* 0x0000000000017941 */ /* 0x000fea0003800000 */
.L_x_3695:
        /* <DEDUP_REMOVED lines=114> */
.L_x_3768:
        /* <DEDUP_REMOVED lines=10> */
.L_x_3770:
[----:B------:R-:W-:-:S04]  /*c910*/  FADD.FTZ R4, -R5, R6 ;  /* 0x0000000605047221 */ /* 0x000fc80000010100 */
[----:B------:R-:W-:-:S07]  /*c920*/  FMUL.FTZ R4, R4, 0.5 ;  /* 0x3f00000004047820 */ /* 0x000fce0000410000 */
.L_x_3771:
[----:B------:R-:W-:Y:S05]  /*c930*/  BSYNC B3 ;  /* 0x0000000000037941 */ /* 0x000fea0003800000 */
.L_x_3769:
        /* <DEDUP_REMOVED lines=11> */
.L_x_3773:
[----:B------:R-:W-:-:S04]  /*c9f0*/  FADD.FTZ R8, R7, -R8 ;  /* 0x8000000807087221 */ /* 0x000fc80000010000 */
[----:B------:R-:W-:-:S07]  /*ca00*/  FMUL.FTZ R9, R8, 0.5 ;  /* 0x3f00000008097820 */ /* 0x000fce0000410000 */
.L_x_3774:
[----:B------:R-:W-:Y:S05]  /*ca10*/  BSYNC B3 ;  /* 0x0000000000037941 */ /* 0x000fea0003800000 */
.L_x_3772:
        /* <DEDUP_REMOVED lines=35> */
.L_x_3767:
[----:B------:R0:W1:Y:S02]  /*cc50*/  MUFU.SQRT R20, R18 ;  /* 0x0000001200147308 */ /* 0x0000640000002000 */
.L_x_3766:
[----:B------:R-:W-:Y:S05]  /*cc60*/  BSYNC B2 ;  /* 0x0000000000027941 */ /* 0x000fea0003800000 */
.L_x_3765:
        /* <DEDUP_REMOVED lines=24> */
.L_x_3781:
[----:B------:R-:W-:-:S04]  /*cdf0*/  FADD.FTZ R4, -R5, R6 ;  /* 0x0000000605047221 */ /* 0x000fc80000010100 */
[----:B------:R-:W-:-:S07]  /*ce00*/  FMUL.FTZ R4, R4, 0.5 ;  /* 0x3f00000004047820 */ /* 0x000fce0000410000 */
.L_x_3782:
[----:B------:R-:W-:Y:S05]  /*ce10*/  BSYNC B3 ;  /* 0x0000000000037941 */ /* 0x000fea0003800000 */
.L_x_3780:
        /* <DEDUP_REMOVED lines=10> */
.L_x_3784:
[----:B------:R-:W-:-:S04]  /*cec0*/  FADD.FTZ R0, -R0, R7 ;  /* 0x0000000700007221 */ /* 0x000fc80000010100 */
[----:B------:R-:W-:-:S07]  /*ced0*/  FMUL.FTZ R5, R0, 0.5 ;  /* 0x3f00000000057820 */ /* 0x000fce0000410000 */
.L_x_3785:
[----:B------:R-:W-:Y:S05]  /*cee0*/  BSYNC B3 ;  /* 0x0000000000037941 */ /* 0x000fea0003800000 */
.L_x_3783:
[----:B------:R-:W-:Y:S01]  /*cef0*/  FADD.FTZ R4, R5, R4 ;  /* 0x0000000405047221 */ /* 0x000fe20000010000 */
[----:B------:R-:W-:Y:S01]  /*cf00*/  FADD.FTZ R13, R12, R13 ;  /* 0x0000000d0c0d7221 */ /* 0x000fe20000010000 */
[----:B------:R-:W-:-:S03]  /*cf10*/  PLOP3.LUT P0, PT, PT, PT, PT, 0x80, 0x0 ;  /* 0x000000000000781c */ /* 0x000fc60003f0f070 */
[----:B------:R-:W-:-:S06]  /*cf20*/  FMUL.FTZ R13, R13, R4 ;  /* 0x000000040d0d7220 */ /* 0x000fcc0000410000 */
[----:B------:R-:W4:Y:S01]  /*cf30*/  MUFU.SQRT R13, R13 ;  /* 0x0000000d000d7308 */ /* 0x000f220000002000 */
[----:B------:R-:W-:Y:S05]  /*cf40*/  BRA `(.L_x_3777) ;  /* 0x0000000000687947 */ /* 0x000fea0003800000 */
.L_x_3779:
        /* <DEDUP_REMOVED lines=15> */
.L_x_3778:
        /* <DEDUP_REMOVED lines=8> */
.L_x_3776:
[----:B------:R-:W-:Y:S01]  /*d0c0*/  PLOP3.LUT P0, PT, PT, PT, PT, 0x80, 0x0 ;  /* 0x000000000000781c */ /* 0x000fe20003f0f070 */
[----:B------:R-:W-:Y:S01]  /*d0d0*/  FMUL.FTZ R13, R13, 16777216 ;  /* 0x4b8000000d0d7820 */ /* 0x000fe20000410000 */
[----:B------:R-:W-:-:S11]  /*d0e0*/  FMUL.FTZ R12, R12, 16777216 ;  /* 0x4b8000000c0c7820 */ /* 0x000fd60000410000 */
.L_x_3777:
[----:B------:R-:W-:Y:S05]  /*d0f0*/  BSYNC B2 ;  /* 0x0000000000027941 */ /* 0x000fea0003800000 */
.L_x_3775:
[----:B------:R-:W-:Y:S04]  /*d100*/  BSSY B4, `(.L_x_3786) ;  /* 0x00000a9000047945 */ /* 0x000fe80003800000 */
[----:B------:R-:W-:Y:S05]  /*d110*/  @P0 BRA `(.L_x_3787) ;  /* 0x0000000000ec0947 */ /* 0x000fea0003800000 */
[----:B------:R-:W-:-:S13]  /*d120*/  ISETP.GT.AND P0, PT, R3, -0x1, PT ;  /* 0xffffffff0300780c */ /* 0x000fda0003f04270 */
[----:B------:R-:W-:Y:S05]  /*d130*/  @P0 BRA `(.L_x_3788) ;  /* 0x0000000000740947 */ /* 0x000fea0003800000 */
[----:B------:R-:W-:Y:S01]  /*d140*/  FADD.FTZ R0, -R15, -RZ ;  /* 0x800000ff0f007221 */ /* 0x000fe20000010100 */
[----:B--2---:R-:W-:-:S03]  /*d150*/  IMAD.MOV.U32 R4, RZ, RZ, 0x3f000000 ;  /* 0x3f000000ff047424 */ /* 0x004fc600078e00ff */
[C---:B------:R-:W-:Y:S01]  /*d160*/  FADD.FTZ R3, |R0|.reuse, -RZ ;  /* 0x800000ff00037221 */ /* 0x040fe20000010200 */
[C---:B------:R-:W-:Y:S02]  /*d170*/  FSETP.GT.FTZ.AND P0, PT, |R0|.reuse, 0.56000000238418579102, PT ;  /* 0x3f0f5c290000780b */ /* 0x040fe40003f14200 */
        /* <DEDUP_REMOVED lines=22> */
[----:B------:R-:W-:-:S04]  /*d2e0*/  @P1 FFMA.FTZ R5, R3, 0.93318945169448852539, R0 ;  /* 0x3f6ee58103051823 */ /* 0x000fc80000010000 */
[----:B------:R-:W-:Y:S01]  /*d2f0*/  @P0 FADD.FTZ R5, R5, R5 ;  /* 0x0000000505050221 */ /* 0x000fe20000010000 */
[----:B------:R-:W-:Y:S06]  /*d300*/  BRA `(.L_x_3789) ;  /* 0x0000000800207947 */ /* 0x000fec0003800000 */
.L_x_3788:
[----:B------:R-:W-:Y:S02]  /*d310*/  IMAD.MOV.U32 R3, RZ, RZ, 0x3f000000 ;  /* 0x3f000000ff037424 */ /* 0x000fe400078e00ff */
        /* <DEDUP_REMOVED lines=21> */
[----:B------:R-:W-:-:S03]  /*d470*/  HFMA2.MMA R3, -RZ, RZ, 1.9599609375, 20144 ;  /* 0x3fd774ebff037435 */ /* 0x000fc600000001ff */
[----:B------:R-:W-:-:S05]  /*d480*/  FADD.FTZ R0, -R5, -RZ ;  /* 0x800000ff05007221 */ /* 0x000fca0000010100 */
[----:B------:R-:W-:-:S05]  /*d490*/  FSEL R0, R5, R0, P0 ;  /* 0x0000000005007208 */ /* 0x000fca0000000000 */
[----:B------:R-:W-:-:S04]  /*d4a0*/  @!P1 FFMA.FTZ R5, R3, 0.93318945169448852539, R0 ;  /* 0x3f6ee58103059823 */ /* 0x000fc80000010000 */
[----:B------:R-:W-:Y:S01]  /*d4b0*/  @P0 FADD.FTZ R5, R5, R5 ;  /* 0x0000000505050221 */ /* 0x000fe20000010000 */
[----:B------:R-:W-:Y:S06]  /*d4c0*/  BRA `(.L_x_3789) ;  /* 0x0000000400b07947 */ /* 0x000fec0003800000 */
.L_x_3787:
        /* <DEDUP_REMOVED lines=9> */
[----:B--2---:R-:W2:Y:S08]  /*d560*/  MUFU.RCP R4, R3 ;  /* 0x0000000300047308 */ /* 0x004eb00000001000 */
        /* <DEDUP_REMOVED lines=11> */
.L_x_3792:
[----:B------:R-:W-:Y:S05]  /*d620*/  BSYNC B5 ;  /* 0x0000000000057941 */ /* 0x000fea0003800000 */
.L_x_3791:
        /* <DEDUP_REMOVED lines=18> */
.L_x_3794:
[----:B------:R-:W-:Y:S01]  /*d750*/  ISETP.GE.AND P0, PT, R12, RZ, PT ;  /* 0x000000ff0c00720c */ /* 0x000fe20003f06270 */
[----:B------:R-:W-:-:S12]  /*d760*/  IMAD.MOV.U32 R5, RZ, RZ, 0x3fd774eb ;  /* 0x3fd774ebff057424 */ /* 0x000fd800078e00ff */
[----:B------:R-:W-:-:S04]  /*d770*/  @P0 FFMA.FTZ R4, R5, 0.93318945169448852539, -R4 ;  /* 0x3f6ee58105040823 */ /* 0x000fc80000010804 */
[----:B------:R-:W-:-:S07]  /*d780*/  @!P0 FFMA.FTZ R4, R5, 0.93318945169448852539, R4 ;  /* 0x3f6ee58105048823 */ /* 0x000fce0000010004 */
.L_x_3795:
[----:B------:R-:W-:Y:S05]  /*d790*/  BSYNC B2 ;  /* 0x0000000000027941 */ /* 0x000fea0003800000 */
.L_x_3793:
        /* <DEDUP_REMOVED lines=11> */
.L_x_3790:
[----:B------:R-:W-:Y:S01]  /*d850*/  FADD.FTZ R0, |R12|, -RZ ;  /* 0x800000ff0c007221 */ /* 0x000fe20000010200 */
[C---:B---34-:R-:W-:Y:S01]  /*d860*/  FADD.FTZ R7, |R13|.reuse, -RZ ;  /* 0x800000ff0d077221 */ /* 0x058fe20000010200 */
[----:B------:R-:W-:Y:S01]  /*d870*/  FSETP.GT.FTZ.AND P6, PT, |R13|, |R12|, PT ;  /* 0x4000000c0d00720b */ /* 0x000fe20003fd4200 */
[----:B------:R-:W-:Y:S03]  /*d880*/  BSSY B5, `(.L_x_3796) ;  /* 0x000000f000057945 */ /* 0x000fe60003800000 */
        /* <DEDUP_REMOVED lines=14> */
.L_x_3797:
[----:B------:R-:W-:Y:S05]  /*d970*/  BSYNC B5 ;  /* 0x0000000000057941 */ /* 0x000fea0003800000 */
.L_x_3796:
        /* <DEDUP_REMOVED lines=18> */
.L_x_3799:
[----:B------:R-:W-:Y:S01]  /*daa0*/  ISETP.GE.AND P0, PT, R12, RZ, PT ;  /* 0x000000ff0c00720c */ /* 0x000fe20003f06270 */
[----:B------:R-:W-:-:S12]  /*dab0*/  IMAD.MOV.U32 R5, RZ, RZ, 0x3fd774eb ;  /* 0x3fd774ebff057424 */ /* 0x000fd800078e00ff */
[----:B------:R-:W-:-:S04]  /*dac0*/  @P0 FFMA.FTZ R4, R5, 0.93318945169448852539, -R4 ;  /* 0x3f6ee58105040823 */ /* 0x000fc80000010804 */
[----:B------:R-:W-:-:S07]  /*dad0*/  @!P0 FFMA.FTZ R4, R5, 0.93318945169448852539, R4 ;  /* 0x3f6ee58105048823 */ /* 0x000fce0000010004 */
.L_x_3800:
[----:B------:R-:W-:Y:S05]  /*dae0*/  BSYNC B2 ;  /* 0x0000000000027941 */ /* 0x000fea0003800000 */
.L_x_3798:
        /* <DEDUP_REMOVED lines=10> */
.L_x_3789:
[----:B------:R-:W-:Y:S05]  /*db90*/  BSYNC B4 ;  /* 0x0000000000047941 */ /* 0x000fea0003800000 */
.L_x_3786:
[----:B------:R-:W-:-:S13]  /*dba0*/  ISETP.NE.AND P0, PT, R21, RZ, PT ;  /* 0x000000ff1500720c */ /* 0x000fda0003f05270 */
[----:B-1----:R-:W-:Y:S01]  /*dbb0*/  @!P0 FADD.FTZ R20, -R20, -RZ ;  /* 0x800000ff14148221 */ /* 0x002fe20000010100 */
[----:B------:R-:W-:Y:S06]  /*dbc0*/  BRA `(.L_x_3801) ;  /* 0x0000000c00787947 */ /* 0x000fec0003800000 */
.L_x_3764:
[----:B------:R-:W-:Y:S01]  /*dbd0*/  FADD.FTZ R3, -R3, 6.1232342629258392722e-17 ;  /* 0x248d313203037421 */ /* 0x000fe20000010100 */
[----:B------:R-:W-:-:S03]  /*dbe0*/  FADD.FTZ R20, -R11, -RZ ;  /* 0x800000ff0b147221 */ /* 0x000fc60000010100 */
[----:B------:R-:W-:Y:S01]  /*dbf0*/  FADD.FTZ R5, R3, 1.5707963705062866211 ;  /* 0x3fc90fdb03057421 */ /* 0x000fe20000010000 */
[----:B------:R-:W-:Y:S06]  /*dc00*/  BRA `(.L_x_3801) ;  /* 0x0000000c00687947 */ /* 0x000fec0003800000 */
.L_x_3763:
[----:B------:R-:W-:Y:S01]  /*dc10*/  FADD.FTZ R20, -R11, -RZ ;  /* 0x800000ff0b147221 */ /* 0x000fe20000010100 */
[----:B------:R-:W-:Y:S01]  /*dc20*/  IMAD.MOV.U32 R5, RZ, RZ, RZ ;  /* 0x000000ffff057224 */ /* 0x000fe200078e00ff */
[----:B------:R-:W-:Y:S06]  /*dc30*/  BRA `(.L_x_3801) ;  /* 0x0000000c005c7947 */ /* 0x000fec0003800000 */
.L_x_3762:
        /* <DEDUP_REMOVED lines=25> */
.L_x_3806:
[----:B------:R-:W-:Y:S05]  /*ddd0*/  BSYNC B5 ;  /* 0x0000000000057941 */ /* 0x000fea0003800000 */
.L_x_3805:
        /* <DEDUP_REMOVED lines=18> */
.L_x_3808:
[----:B------:R-:W-:Y:S02]  /*df00*/  ISETP.GE.AND P0, PT, R3, RZ, PT ;  /* 0x000000ff0300720c */ /* 0x000fe40003f06270 */
[----:B------:R-:W-:-:S11]  /*df10*/  MOV R5, 0x3fd774eb ;  /* 0x3fd774eb00057802 */ /* 0x000fd60000000f00 */
[----:B------:R-:W-:-:S04]  /*df20*/  @P0 FFMA.FTZ R0, R5, 0.93318945169448852539, -R0 ;  /* 0x3f6ee58105000823 */ /* 0x000fc80000010800 */
[----:B------:R-:W-:-:S07]  /*df30*/  @!P0 FFMA.FTZ R0, R5, 0.93318945169448852539, R0 ;  /* 0x3f6ee58105008823 */ /* 0x000fce0000010000 */
.L_x_3809:
[----:B------:R-:W-:Y:S05]  /*df40*/  BSYNC B2 ;  /* 0x0000000000027941 */ /* 0x000fea0003800000 */
.L_x_3807:
[----:B------:R-:W-:Y:S01]  /*df50*/  FSETP.NEU.FTZ.AND P0, PT, R12, |R11|, PT ;  /* 0x4000000b0c00720b */ /* 0x000fe20003f1d000 */
[----:B------:R-:W0:Y:S01]  /*df60*/  MUFU.LG2 R15, R15 ;  /* 0x0000000f000f7308 */ /* 0x000e220000000c00 */
[----:B------:R-:W-:Y:S01]  /*df70*/  FSETP.NEU.FTZ.AND P1, PT, R13, RZ, PT ;  /* 0x000000ff0d00720b */ /* 0x000fe20003f3d000 */
[----:B------:R-:W-:Y:S01]  /*df80*/  FADD.FTZ R4, |R11|, R12 ;  /* 0x0000000c0b047221 */ /* 0x000fe20000010200 */
[----:B------:R-:W-:Y:S01]  /*df90*/  ISETP.GE.AND P2, PT, R3, RZ, PT ;  /* 0x000000ff0300720c */ /* 0x000fe20003f46270 */
[----:B------:R-:W-:-:S08]  /*dfa0*/  IMAD.MOV.U32 R3, RZ, RZ, 0x4016cbe4 ;  /* 0x4016cbe4ff037424 */ /* 0x000fd000078e00ff */
[----:B------:R-:W-:Y:S02]  /*dfb0*/  @!P0 FSEL R0, R3, 0.78539818525314331055, !P2 ;  /* 0x3f490fdb03008808 */ /* 0x000fe40005000000 */
[----:B------:R-:W-:Y:S02]  /*dfc0*/  @!P1 FSEL R0, RZ, 3.1415927410125732422, P2 ;  /* 0x40490fdbff009808 */ /* 0x000fe40001000000 */
[----:B------:R-:W-:Y:S01]  /*dfd0*/  FSETP.GTU.FTZ.AND P0, PT, |R4|, +INF , PT ;  /* 0x7f8000000400780b */ /* 0x000fe20003f1c200 */
[----:B0-----:R-:W-:Y:S01]  /*dfe0*/  FMUL.FTZ.D2 R15, R15, 0.69314718246459960938 ;  /* 0x3f3172180f0f7820 */ /* 0x001fe20000310000 */
[----:B------:R-:W-:-:S04]  /*dff0*/  LOP3.LUT R11, R0, 0x80000000, R11, 0xb8, !PT ;  /* 0x80000000000b7812 */ /* 0x000fc800078eb80b */
[----:B------:R-:W-:Y:S01]  /*e000*/  FSEL R4, R4, R11, P0 ;  /* 0x0000000b04047208 */ /* 0x000fe20000000000 */
[----:B------:R-:W-:Y:S06]  /*e010*/  BRA `(.L_x_3810) ;  /* 0x0000000800107947 */ /* 0x000fec0003800000 */
.L_x_3804:
        /* <DEDUP_REMOVED lines=13> */
.L_x_3812:
[----:B------:R-:W-:Y:S05]  /*e0f0*/  BSYNC B5 ;  /* 0x0000000000057941 */ /* 0x000fea0003800000 */
.L_x_3811:
        /* <DEDUP_REMOVED lines=18> */
.L_x_3814:
[----:B------:R-:W-:Y:S01]  /*e220*/  ISETP.GE.AND P0, PT, R3, RZ, PT ;  /* 0x000000ff0300720c */ /* 0x000fe20003f06270 */
[----:B------:R-:W-:-:S12]  /*e230*/  HFMA2.MMA R5, -RZ, RZ, 1.9599609375, 20144 ;  /* 0x3fd774ebff057435 */ /* 0x000fd800000001ff */
[----:B------:R-:W-:-:S04]  /*e240*/  @P0 FFMA.FTZ R4, R5, 0.93318945169448852539, -R4 ;  /* 0x3f6ee58105040823 */ /* 0x000fc80000010804 */
[----:B------:R-:W-:-:S07]  /*e250*/  @!P0 FFMA.FTZ R4, R5, 0.93318945169448852539, R4 ;  /* 0x3f6ee58105048823 */ /* 0x000fce0000010004 */
.L_x_3815:
[----:B------:R-:W-:Y:S05]  /*e260*/  BSYNC B2 ;  /* 0x0000000000027941 */ /* 0x000fea0003800000 */
.L_x_3813:
        /* <DEDUP_REMOVED lines=14> */
[----:B------:R-:W-:-:S04]  /*e350*/  FSETP.NEU.FTZ.AND P0, PT, R18, +INF , PT ;  /* 0x7f8000001200780b */ /* 0x000fc80003f1d000 */
[----:B------:R-:W-:Y:S02]  /*e360*/  FSEL R0, R0, +INF , P0 ;  /* 0x7f80000000007808 */ /* 0x000fe40000000000 */
[----:B------:R-:W-:Y:S01]  /*e370*/  ISETP.GE.AND P0, PT, R3, RZ, PT ;  /* 0x000000ff0300720c */ /* 0x000fe20003f06270 */
[----:B------:R-:W-:-:S03]  /*e380*/  IMAD.MOV.U32 R3, RZ, RZ, 0x4016cbe4 ;  /* 0x4016cbe4ff037424 */ /* 0x000fc600078e00ff */
[----:B------:R-:W0:Y:S02]  /*e390*/  MUFU.LG2 R0, R0 ;  /* 0x0000000000007308 */ /* 0x000e240000000c00 */
        /* <DEDUP_REMOVED lines=8> */
.L_x_3803:
        /* <DEDUP_REMOVED lines=34> */
.L_x_3817:
[----:B------:R-:W-:Y:S05]  /*e640*/  BSYNC B5 ;  /* 0x0000000000057941 */ /* 0x000fea0003800000 */
.L_x_3816:
        /* <DEDUP_REMOVED lines=18> */
.L_x_3819:
[----:B------:R-:W-:Y:S01]  /*e770*/  ISETP.GE.AND P0, PT, R3, RZ, PT ;  /* 0x000000ff0300720c */ /* 0x000fe20003f06270 */
[----:B------:R-:W-:-:S12]  /*e780*/  IMAD.MOV.U32 R5, RZ, RZ, 0x3fd774eb ;  /* 0x3fd774ebff057424 */ /* 0x000fd800078e00ff */
[----:B------:R-:W-:-:S04]  /*e790*/  @P0 FFMA.FTZ R4, R5, 0.93318945169448852539, -R4 ;  /* 0x3f6ee58105040823 */ /* 0x000fc80000010804 */
[----:B------:R-:W-:-:S07]  /*e7a0*/  @!P0 FFMA.FTZ R4, R5, 0.93318945169448852539, R4 ;  /* 0x3f6ee58105048823 */ /* 0x000fce0000010004 */
.L_x_3820:
[----:B------:R-:W-:Y:S05]  /*e7b0*/  BSYNC B2 ;  /* 0x0000000000027941 */ /* 0x000fea0003800000 */
.L_x_3818:
[----:B------:R-:W-:Y:S01]  /*e7c0*/  FSETP.NEU.FTZ.AND P1, PT, R12, |R11|, PT ;  /* 0x4000000b0c00720b */ /* 0x000fe20003f3d000 */
[----:B------:R-:W-:Y:S01]  /*e7d0*/  IMAD.MOV.U32 R0, RZ, RZ, 0x4016cbe4 ;  /* 0x4016cbe4ff007424 */ /* 0x000fe200078e00ff */
[----:B------:R-:W-:Y:S02]  /*e7e0*/  FSETP.NEU.FTZ.AND P2, PT, R13, RZ, PT ;  /* 0x000000ff0d00720b */ /* 0x000fe40003f5d000 */
[----:B------:R-:W-:Y:S01]  /*e7f0*/  ISETP.GE.AND P0, PT, R3, RZ, PT ;  /* 0x000000ff0300720c */ /* 0x000fe20003f06270 */
[----:B------:R-:W-:-:S08]  /*e800*/  FADD.FTZ R3, |R11|, R12 ;  /* 0x0000000c0b037221 */ /* 0x000fd00000010200 */
[----:B------:R-:W-:Y:S02]  /*e810*/  @!P1 FSEL R4, R0, 0.78539818525314331055, !P0 ;  /* 0x3f490fdb00049808 */ /* 0x000fe40004000000 */
[----:B------:R-:W-:Y:S02]  /*e820*/  @!P2 FSEL R4, RZ, 3.1415927410125732422, P0 ;  /* 0x40490fdbff04a808 */ /* 0x000fe40000000000 */
[----:B------:R-:W-:Y:S02]  /*e830*/  FSETP.GTU.FTZ.AND P0, PT, |R3|, +INF , PT ;  /* 0x7f8000000300780b */ /* 0x000fe40003f1c200 */
[----:B------:R-:W-:-:S04]  /*e840*/  LOP3.LUT R4, R4, 0x80000000, R11, 0xb8, !PT ;  /* 0x8000000004047812 */ /* 0x000fc800078eb80b */
[----:B------:R-:W-:-:S07]  /*e850*/  FSEL R4, R3, R4, P0 ;  /* 0x0000000403047208 */ /* 0x000fce0000000000 */
.L_x_3810:
[----:B------:R-:W-:Y:S05]  /*e860*/  BSYNC B4 ;  /* 0x0000000000047941 */ /* 0x000fea0003800000 */
.L_x_3802:
[----:B------:R-:W-:Y:S01]  /*e870*/  ISETP.NE.AND P0, PT, R21, RZ, PT ;  /* 0x000000ff1500720c */ /* 0x000fe20003f05270 */
[----:B------:R-:W-:Y:S01]  /*e880*/  FADD.FTZ R20, R15, 0.69314718246459960938 ;  /* 0x3f3172180f147421 */ /* 0x000fe20000010000 */
[----:B------:R-:W-:-:S11]  /*e890*/  FADD.FTZ R5, |R4|, -RZ ;  /* 0x800000ff04057221 */ /* 0x000fd60000010200 */
[----:B------:R-:W-:Y:S01]  /*e8a0*/  @!P0 FADD.FTZ R20, -R20, -RZ ;  /* 0x800000ff14148221 */ /* 0x000fe20000010100 */
[----:B------:R-:W-:Y:S06]  /*e8b0*/  BRA `(.L_x_3801) ;  /* 0x00000000003c7947 */ /* 0x000fec0003800000 */
.L_x_3761:
        /* <DEDUP_REMOVED lines=15> */
.L_x_3801:
[----:B------:R-:W-:Y:S05]  /*e9b0*/  BSYNC B0 ;  /* 0x0000000000007941 */ /* 0x000fea0003800000 */
.L_x_3760:
[----:B0-----:R-:W-:-:S07]  /*e9c0*/  F2FP.F16.F32.PACK_AB R18, R20, R5 ;  /* 0x000000051412723e */ /* 0x001fce00000000ff */
.L_x_3759:
[----:B------:R-:W-:Y:S05]  /*e9d0*/  BSYNC B1 ;  /* 0x0000000000017941 */ /* 0x000fea0003800000 */
.L_x_3758:
[----:B------:R-:W1:Y:S01]  /*e9e0*/  LDC.U8 R22, c[0x0][0x234] ;  /* 0x00008d00ff167b82 */ /* 0x000e620000000000 */
[----:B------:R-:W-:Y:S01]  /*e9f0*/  ISETP.GE.AND P0, PT, R2, R27, PT ;  /* 0x0000001b0200720c */ /* 0x000fe20003f06270 */
[----:B------:R-:W-:Y:S04]  /*ea00*/  BSSY B7, `(.L_x_3821) ;  /* 0x000031b000077945 */ /* 0x000fe80003800000 */
[----:B------:R-:W-:Y:S08]  /*ea10*/  BSSY B6, `(.L_x_3822) ;  /* 0x000021b000067945 */ /* 0x000ff00003800000 */
[----:B------:R-:W-:Y:S05]  /*ea20*/  @P0 BRA `(.L_x_3823) ;  /* 0x0000002000580947 */ /* 0x000fea0003800000 */
[----:B------:R-:W5:Y:S01]  /*ea30*/  S2R R3, SR_TID.X ;  /* 0x0000000000037919 */ /* 0x000f620000002100 */
[----:B------:R-:W0:Y:S01]  /*ea40*/  LDC.64 R8, c[0x0][0x218] ;  /* 0x00008600ff087b82 */ /* 0x000e220000000a00 */
[----:B-1----:R-:W-:Y:S01]  /*ea50*/  PRMT R2, R22, 0x9910, RZ ;  /* 0x0000991016027816 */ /* 0x002fe200000000ff */
[----:B------:R-:W-:Y:S01]  /*ea60*/  ULDC UR4, c[0x0][0x238] ;  /* 0x00008e0000047ab9 */ /* 0x000fe20000000800 */
[----:B-----5:R-:W-:-:S05]  /*ea70*/  LEA R0, R28, R3, 0x9 ;  /* 0x000000031c007211 */ /* 0x020fca00078e48ff */
[----:B------:R-:W-:Y:S02]  /*ea80*/  IMAD R3, R0, UR4, RZ ;  /* 0x0000000400037c24 */ /* 0x000fe4000f8e02ff */
[----:B------:R-:W-:-:S03]  /*ea90*/  IMAD.MOV.U32 R0, RZ, RZ, R2 ;  /* 0x000000ffff007224 */ /* 0x000fc600078e0002 */
[----:B0-----:R-:W-:Y:S02]  /*eaa0*/  IADD3 R8, P1, R3, R8, RZ ;  /* 0x0000000803087210 */ /* 0x001fe40007f3e0ff */
[----:B------:R-:W-:-:S03]  /*eab0*/  ISETP.GT.AND P0, PT, R0, 0x9, PT ;  /* 0x000000090000780c */ /* 0x000fc60003f04270 */
[----:B------:R-:W-:-:S10]  /*eac0*/  IMAD.X R9, RZ, RZ, R9, P1 ;  /* 0x000000ffff097224 */ /* 0x000fd400008e0609 */
        /* <DEDUP_REMOVED lines=14> */
.L_x_3827:
[----:B------:R-:W-:-:S06]  /*ebb0*/  HADD2.F32 R3, -RZ, R14.H0_H0 ;  /* 0x2000000eff037230 */ /* 0x000fcc0000004100 */
[----:B------:R-:W0:Y:S02]  /*ebc0*/  F2I.S64.TRUNC R2, R3 ;  /* 0x0000000300027311 */ /* 0x000e24000020d900 */
[----:B0-----:R-:W-:Y:S02]  /*ebd0*/  IMAD.MOV.U32 R5, RZ, RZ, R2 ;  /* 0x000000ffff057224 */ /* 0x001fe400078e0002 */
[----:B------:R-:W-:-:S03]  /*ebe0*/  IMAD.MOV.U32 R2, RZ, RZ, R19 ;  /* 0x000000ffff027224 */ /* 0x000fc600078e0013 */
[----:B------:R0:W-:Y:S01]  /*ebf0*/  STG.E.U8 desc[UR36][R8.64], R5 ;  /* 0x0000000508007986 */ /* 0x0001e2000c101124 */
[----:B------:R-:W-:Y:S05]  /*ec00*/  BRA `(.L_x_3829) ;  /* 0x0000000c00dc7947 */ /* 0x000fea0003800000 */
.L_x_3826:
[----:B------:R-:W-:-:S13]  /*ec10*/  ISETP.NE.AND P0, PT, R0, 0x2, PT ;  /* 0x000000020000780c */ /* 0x000fda0003f05270 */
[----:B------:R-:W-:Y:S05]  /*ec20*/  @!P0 BRA `(.L_x_3830) ;  /* 0x0000000000388947 */ /* 0x000fea0003800000 */
[----:B------:R-:W-:-:S13]  /*ec30*/  ISETP.NE.AND P0, PT, R0, 0x3, PT ;  /* 0x000000030000780c */ /* 0x000fda0003f05270 */
[----:B------:R-:W-:Y:S05]  /*ec40*/  @!P0 BRA `(.L_x_3831) ;  /* 0x00000000001c8947 */ /* 0x000fea0003800000 */
[----:B------:R-:W-:-:S13]  /*ec50*/  ISETP.NE.AND P0, PT, R0, 0x4, PT ;  /* 0x000000040000780c */ /* 0x000fda0003f05270 */
[----:B------:R-:W-:Y:S05]  /*ec60*/  @P0 BRA `(.L_x_3828) ;  /* 0x0000000c00580947 */ /* 0x000fea0003800000 */
[----:B------:R-:W-:Y:S01]  /*ec70*/  HADD2.F32 R4, -RZ, R14.H0_H0 ;  /* 0x2000000eff047230 */ /* 0x000fe20000004100 */
[----:B------:R-:W-:-:S05]  /*ec80*/  MOV R2, R19 ;  /* 0x0000001300027202 */ /* 0x000fca0000000f00 */
[----:B------:R-:W0:Y:S02]  /*ec90*/  F2I.S64.TRUNC R4, R4 ;  /* 0x0000000400047311 */ /* 0x000e24000020d900 */
[----:B0-----:R0:W-:Y:S01]  /*eca0*/  STG.E.64 desc[UR36][R8.64], R4 ;  /* 0x0000000408007986 */ /* 0x0011e2000c101b24 */
[----:B------:R-:W-:Y:S05]  /*ecb0*/  BRA `(.L_x_3829) ;  /* 0x0000000c00b07947 */ /* 0x000fea0003800000 */
.L_x_3831:
[----:B------:R-:W-:Y:S02]  /*ecc0*/  HADD2.F32 R14, -RZ, R14.H0_H0 ;  /* 0x2000000eff0e7230 */ /* 0x000fe40000004100 */
[----:B------:R-:W-:Y:S02]  /*ecd0*/  IMAD.MOV.U32 R2, RZ, RZ, R19 ;  /* 0x000000ffff027224 */ /* 0x000fe400078e0013 */
[----:B------:R-:W0:Y:S02]  /*ece0*/  F2I.FTZ.TRUNC.NTZ R3, R14 ;  /* 0x0000000e00037305 */ /* 0x000e24000021f100 */
[----:B0-----:R0:W-:Y:S01]  /*ecf0*/  STG.E desc[UR36][R8.64], R3 ;  /* 0x0000000308007986 */ /* 0x0011e2000c101924 */
[----:B------:R-:W-:Y:S05]  /*ed00*/  BRA `(.L_x_3829) ;  /* 0x0000000c009c7947 */ /* 0x000fea0003800000 */
.L_x_3830:
[----:B------:R-:W-:Y:S02]  /*ed10*/  HADD2.F32 R14, -RZ, R14.H0_H0 ;  /* 0x2000000eff0e7230 */ /* 0x000fe40000004100 */
[----:B------:R-:W-:Y:S02]  /*ed20*/  IMAD.MOV.U32 R2, RZ, RZ, R19 ;  /* 0x000000ffff027224 */ /* 0x000fe400078e0013 */
[----:B------:R-:W0:Y:S02]  /*ed30*/  F2I.FTZ.TRUNC.NTZ R3, R14 ;  /* 0x0000000e00037305 */ /* 0x000e24000021f100 */
[----:B0-----:R0:W-:Y:S01]  /*ed40*/  STG.E.U16 desc[UR36][R8.64], R3 ;  /* 0x0000000308007986 */ /* 0x0011e2000c101524 */
[----:B------:R-:W-:Y:S05]  /*ed50*/  BRA `(.L_x_3829) ;  /* 0x0000000c00887947 */ /* 0x000fea0003800000 */
.L_x_3825:
        /* <DEDUP_REMOVED lines=10> */
.L_x_3833:
[----:B------:R0:W-:Y:S01]  /*ee00*/  STG.E.U16 desc[UR36][R8.64], R14 ;  /* 0x0000000e08007986 */ /* 0x0001e2000c101524 */
[----:B------:R-:W-:Y:S01]  /*ee10*/  IMAD.MOV.U32 R2, RZ, RZ, R19 ;  /* 0x000000ffff027224 */ /* 0x000fe200078e0013 */
[----:B------:R-:W-:Y:S06]  /*ee20*/  BRA `(.L_x_3829) ;  /* 0x0000000c00547947 */ /* 0x000fec0003800000 */
.L_x_3832:
[----:B------:R-:W-:-:S13]  /*ee30*/  ISETP.NE.AND P0, PT, R0, 0x7, PT ;  /* 0x000000070000780c */ /* 0x000fda0003f05270 */
[----:B------:R-:W-:Y:S05]  /*ee40*/  @!P0 BRA `(.L_x_3834) ;  /* 0x0000000000308947 */ /* 0x000fea0003800000 */
[----:B------:R-:W-:-:S13]  /*ee50*/  ISETP.NE.AND P0, PT, R0, 0x8, PT ;  /* 0x000000080000780c */ /* 0x000fda0003f05270 */
[----:B------:R-:W-:Y:S05]  /*ee60*/  @!P0 BRA `(.L_x_3835) ;  /* 0x00000000001c8947 */ /* 0x000fea0003800000 */
[----:B------:R-:W-:-:S13]  /*ee70*/  ISETP.NE.AND P0, PT, R0, 0x9, PT ;  /* 0x000000090000780c */ /* 0x000fda0003f05270 */
[----:B------:R-:W-:Y:S05]  /*ee80*/  @P0 BRA `(.L_x_3828) ;  /* 0x0000000800d00947 */ /* 0x000fea0003800000 */
[--C-:B------:R-:W-:Y:S02]  /*ee90*/  HADD2.F32 R15, -RZ, R14.reuse.H1_H1 ;  /* 0x3000000eff0f7230 */ /* 0x100fe40000004100 */
[----:B------:R-:W-:Y:S02]  /*eea0*/  HADD2.F32 R14, -RZ, R14.H0_H0 ;  /* 0x2000000eff0e7230 */ /* 0x000fe40000004100 */
[----:B------:R-:W-:-:S03]  /*eeb0*/  IMAD.MOV.U32 R2, RZ, RZ, R19 ;  /* 0x000000ffff027224 */ /* 0x000fc600078e0013 */
[----:B------:R0:W-:Y:S01]  /*eec0*/  STG.E.64 desc[UR36][R8.64], R14 ;  /* 0x0000000e08007986 */ /* 0x0001e2000c101b24 */
[----:B------:R-:W-:Y:S05]  /*eed0*/  BRA `(.L_x_3829) ;  /* 0x0000000c00287947 */ /* 0x000fea0003800000 */
.L_x_3835:
[----:B------:R0:W-:Y:S01]  /*eee0*/  STG.E desc[UR36][R8.64], R14 ;  /* 0x0000000e08007986 */ /* 0x0001e2000c101924 */
[----:B------:R-:W-:Y:S01]  /*eef0*/  MOV R2, R19 ;  /* 0x0000001300027202 */ /* 0x000fe20000000f00 */
[----:B------:R-:W-:Y:S06]  /*ef00*/  BRA `(.L_x_3829) ;  /* 0x0000000c001c7947 */ /* 0x000fec0003800000 */
.L_x_3834:
[----:B------:R-:W-:Y:S02]  /*ef10*/  HADD2.F32 R4, -RZ, R14.H0_H0 ;  /* 0x2000000eff047230 */ /* 0x000fe40000004100 */
[----:B------:R-:W-:-:S03]  /*ef20*/  IMAD.MOV.U32 R2, RZ, RZ, R19 ;  /* 0x000000ffff027224 */ /* 0x000fc600078e0013 */
[----:B------:R-:W-:-:S06]  /*ef30*/  FMUL.FTZ R4, R4, 1 ;  /* 0x3f80000004047820 */ /* 0x000fcc0000410000 */
[----:B------:R-:W0:Y:S02]  /*ef40*/  F2F.F64.F32 R4, R4 ;  /* 0x0000000400047310 */ /* 0x000e240000201800 */
[----:B0-----:R0:W-:Y:S01]  /*ef50*/  STG.E.64 desc[UR36][R8.64], R4 ;  /* 0x0000000408007986 */ /* 0x0011e2000c101b24 */
[----:B------:R-:W-:Y:S05]  /*ef60*/  BRA `(.L_x_3829) ;  /* 0x0000000c00047947 */ /* 0x000fea0003800000 */
.L_x_3824:
        /* <DEDUP_REMOVED lines=9> */
[----:B------:R-:W-:Y:S02]  /*f000*/  IMAD.MOV.U32 R3, RZ, RZ, 0x1 ;  /* 0x00000001ff037424 */ /* 0x000fe400078e00ff */
[----:B------:R-:W-:Y:S01]  /*f010*/  IMAD.MOV.U32 R2, RZ, RZ, R19 ;  /* 0x000000ffff027224 */ /* 0x000fe200078e0013 */
[----:B------:R-:W-:-:S13]  /*f020*/  FSETP.NEU.FTZ.AND P0, PT, R0, RZ, PT ;  /* 0x000000ff0000720b */ /* 0x000fda0003f1d000 */
[----:B------:R-:W-:-:S05]  /*f030*/  @!P0 HADD2.F32 R14, -RZ, R14.H1_H1 ;  /* 0x3000000eff0e8230 */ /* 0x000fca0000004100 */
[----:B------:R-:W-:-:S04]  /*f040*/  @!P0 FSETP.NEU.FTZ.AND P1, PT, R14, RZ, PT ;  /* 0x000000ff0e00820b */ /* 0x000fc80003f3d000 */
[----:B------:R-:W-:-:S05]  /*f050*/  @!P0 SEL R3, RZ, 0x1, !P1 ;  /* 0x00000001ff038807 */ /* 0x000fca0004800000 */
[----:B------:R0:W-:Y:S01]  /*f060*/  STG.E.U8 desc[UR36][R8.64], R3 ;  /* 0x0000000308007986 */ /* 0x0001e2000c101124 */
[----:B------:R-:W-:Y:S05]  /*f070*/  BRA `(.L_x_3829) ;  /* 0x0000000800c07947 */ /* 0x000fea0003800000 */
.L_x_3838:
[--C-:B--2---:R-:W-:Y:S02]  /*f080*/  HADD2.F32 R6, -RZ, R14.reuse.H1_H1 ;  /* 0x3000000eff067230 */ /* 0x104fe40000004100 */
[----:B------:R-:W-:Y:S02]  /*f090*/  HADD2.F32 R14, -RZ, R14.H0_H0 ;  /* 0x2000000eff0e7230 */ /* 0x000fe40000004100 */
[----:B------:R-:W-:Y:S02]  /*f0a0*/  IMAD.MOV.U32 R2, RZ, RZ, R19 ;  /* 0x000000ffff027224 */ /* 0x000fe400078e0013 */
[----:B------:R-:W-:Y:S01]  /*f0b0*/  FMUL.FTZ R6, R6, 1 ;  /* 0x3f80000006067820 */ /* 0x000fe20000410000 */
[----:B------:R-:W-:-:S05]  /*f0c0*/  FMUL.FTZ R4, R14, 1 ;  /* 0x3f8000000e047820 */ /* 0x000fca0000410000 */
[----:B------:R-:W-:Y:S08]  /*f0d0*/  F2F.F64.F32 R6, R6 ;  /* 0x0000000600067310 */ /* 0x000ff00000201800 */
[----:B------:R-:W0:Y:S02]  /*f0e0*/  F2F.F64.F32 R4, R4 ;  /* 0x0000000400047310 */ /* 0x000e240000201800 */
[----:B0-----:R0:W-:Y:S01]  /*f0f0*/  STG.E.128 desc[UR36][R8.64], R4 ;  /* 0x0000000408007986 */ /* 0x0011e2000c101d24 */
[----:B------:R-:W-:Y:S05]  /*f100*/  BRA `(.L_x_3829) ;  /* 0x00000008009c7947 */ /* 0x000fea0003800000 */
.L_x_3837:
        /* <DEDUP_REMOVED lines=21> */
.L_x_3842:
[----:B------:R-:W-:Y:S05]  /*f260*/  BSYNC B0 ;  /* 0x0000000000007941 */ /* 0x000fea0003800000 */
.L_x_3841:
[----:B------:R-:W-:Y:S01]  /*f270*/  LOP3.LUT R3, R0, R3, RZ, 0xfc, !PT ;  /* 0x0000000300037212 */ /* 0x000fe200078efcff */
[----:B------:R-:W-:-:S04]  /*f280*/  IMAD.MOV.U32 R2, RZ, RZ, R19 ;  /* 0x000000ffff027224 */ /* 0x000fc800078e0013 */
[----:B------:R0:W-:Y:S01]  /*f290*/  STG.E.U8 desc[UR36][R8.64], R3 ;  /* 0x0000000308007986 */ /* 0x0001e2000c101124 */
[----:B------:R-:W-:Y:S05]  /*f2a0*/  BRA `(.L_x_3829) ;  /* 0x0000000800347947 */ /* 0x000fea0003800000 */
.L_x_3840:
        /* <DEDUP_REMOVED lines=13> */
.L_x_3844:
[----:B------:R-:W-:Y:S01]  /*f380*/  IMAD.MOV.U32 R0, RZ, RZ, 0x7f ;  /* 0x0000007fff007424 */ /* 0x000fe200078e00ff */
[----:B------:R-:W-:-:S04]  /*f390*/  ISETP.GT.U32.AND P0, PT, R2, 0x7f800000, PT ;  /* 0x7f8000000200780c */ /* 0x000fc80003f04070 */
[----:B------:R-:W-:-:S09]  /*f3a0*/  SEL R0, R0, 0x7c, P0 ;  /* 0x0000007c00007807 */ /* 0x000fd20000000000 */
.L_x_3845:
[----:B------:R-:W-:Y:S05]  /*f3b0*/  BSYNC B0 ;  /* 0x0000000000007941 */ /* 0x000fea0003800000 */
.L_x_3843:
[----:B------:R-:W-:-:S04]  /*f3c0*/  LOP3.LUT R2, R3, 0x80000000, RZ, 0xc0, !PT ;  /* 0x8000000003027812 */ /* 0x000fc800078ec0ff */
[----:B------:R-:W-:Y:S01]  /*f3d0*/  SHF.R.U32.HI R3, RZ, 0x18, R2 ;  /* 0x00000018ff037819 */ /* 0x000fe20000011602 */
[----:B------:R-:W-:-:S03]  /*f3e0*/  IMAD.MOV.U32 R2, RZ, RZ, R19 ;  /* 0x000000ffff027224 */ /* 0x000fc600078e0013 */
[----:B------:R-:W-:-:S05]  /*f3f0*/  LOP3.LUT R3, R0, R3, RZ, 0xfc, !PT ;  /* 0x0000000300037212 */ /* 0x000fca00078efcff */
[----:B------:R1:W-:Y:S01]  /*f400*/  STG.E.U8 desc[UR36][R8.64], R3 ;  /* 0x0000000308007986 */ /* 0x0003e2000c101124 */
[----:B------:R-:W-:Y:S05]  /*f410*/  BRA `(.L_x_3829) ;  /* 0x0000000400d87947 */ /* 0x000fea0003800000 */
.L_x_3839:
[----:B------:R-:W-:Y:S02]  /*f420*/  HADD2.F32 R0, -RZ, R14.H0_H0 ;  /* 0x2000000eff007230 */ /* 0x000fe40000004100 */
[----:B------:R-:W-:-:S03]  /*f430*/  IMAD.MOV.U32 R2, RZ, RZ, R19 ;  /* 0x000000ffff027224 */ /* 0x000fc600078e0013 */
[----:B------:R-:W-:-:S05]  /*f440*/  F2FP.BF16.F32.PACK_AB R0, RZ, R0 ;  /* 0x00000000ff00723e */ /* 0x000fca00000010ff */
[----:B------:R0:W-:Y:S01]  /*f450*/  STG.E.U16 desc[UR36][R8.64], R0 ;  /* 0x0000000008007986 */ /* 0x0001e2000c101524 */
[----:B------:R-:W-:Y:S05]  /*f460*/  BRA `(.L_x_3829) ;  /* 0x0000000400c47947 */ /* 0x000fea0003800000 */
.L_x_3836:
        /* <DEDUP_REMOVED lines=10> */
[----:B------:R-:W0:Y:S02]  /*f510*/  F2I.FTZ.U32.TRUNC.NTZ R3, R3 ;  /* 0x0000000300037305 */ /* 0x000e24000021f000 */
[----:B0-----:R0:W-:Y:S01]  /*f520*/  STG.E.U16 desc[UR36][R8.64], R3 ;  /* 0x0000000308007986 */ /* 0x0011e2000c101524 */
[----:B------:R-:W-:Y:S05]  /*f530*/  BRA `(.L_x_3829) ;  /* 0x0000000400907947 */ /* 0x000fea0003800000 */
.L_x_3848:
        /* <DEDUP_REMOVED lines=17> */
.L_x_3851:
[----:B------:R-:W-:-:S04]  /*f650*/  LOP3.LUT R2, R3, 0x80000000, RZ, 0xc0, !PT ;  /* 0x8000000003027812 */ /* 0x000fc800078ec0ff */
[----:B------:R-:W-:-:S04]  /*f660*/  SHF.R.U32.HI R3, RZ, 0x18, R2 ;  /* 0x00000018ff037819 */ /* 0x000fc80000011602 */
[----:B------:R-:W-:-:S04]  /*f670*/  LOP3.LUT R0, R0, R3, RZ, 0xfc, !PT ;  /* 0x0000000300007212 */ /* 0x000fc800078efcff */
[----:B------:R-:W-:-:S07]  /*f680*/  PRMT R4, R0, 0x7610, R4 ;  /* 0x0000761000047816 */ /* 0x000fce0000000004 */
.L_x_3850:
[----:B------:R-:W-:Y:S05]  /*f690*/  BSYNC B0 ;  /* 0x0000000000007941 */ /* 0x000fea0003800000 */
.L_x_3849:
[----:B------:R0:W-:Y:S01]  /*f6a0*/  STG.E.U8 desc[UR36][R8.64], R4 ;  /* 0x0000000408007986 */ /* 0x0001e2000c101124 */
[----:B------:R-:W-:Y:S01]  /*f6b0*/  IMAD.MOV.U32 R2, RZ, RZ, R19 ;  /* 0x000000ffff027224 */ /* 0x000fe200078e0013 */
[----:B------:R-:W-:Y:S06]  /*f6c0*/  BRA `(.L_x_3829) ;  /* 0x00000004002c7947 */ /* 0x000fec0003800000 */
.L_x_3847:
        /* <DEDUP_REMOVED lines=17> */
.L_x_3854:
[----:B------:R-:W-:-:S04]  /*f7e0*/  LOP3.LUT R2, R3, 0x80000000, RZ, 0xc0, !PT ;  /* 0x8000000003027812 */ /* 0x000fc800078ec0ff */
[----:B------:R-:W-:-:S04]  /*f7f0*/  SHF.R.U32.HI R3, RZ, 0x18, R2 ;  /* 0x00000018ff037819 */ /* 0x000fc80000011602 */
[----:B------:R-:W-:-:S04]  /*f800*/  LOP3.LUT R0, R0, R3, RZ, 0xfc, !PT ;  /* 0x0000000300007212 */ /* 0x000fc800078efcff */
[----:B------:R-:W-:-:S07]  /*f810*/  PRMT R4, R0, 0x7610, R4 ;  /* 0x0000761000047816 */ /* 0x000fce0000000004 */
.L_x_3853:
[----:B------:R-:W-:Y:S05]  /*f820*/  BSYNC B0 ;  /* 0x0000000000007941 */ /* 0x000fea0003800000 */
.L_x_3852:
[----:B------:R0:W-:Y:S01]  /*f830*/  STG.E.U8 desc[UR36][R8.64], R4 ;  /* 0x0000000408007986 */ /* 0x0001e2000c101124 */
[----:B------:R-:W-:Y:S01]  /*f840*/  IMAD.MOV.U32 R2, RZ, RZ, R19 ;  /* 0x000000ffff027224 */ /* 0x000fe200078e0013 */
[----:B------:R-:W-:Y:S06]  /*f850*/  BRA `(.L_x_3829) ;  /* 0x0000000000c87947 */ /* 0x000fec0003800000 */
.L_x_3846:
        /* <DEDUP_REMOVED lines=13> */
[----:B------:R-:W-:Y:S01]  /*f930*/  @P2 LOP3.LUT R0, R0, 0x1, RZ, 0xc0, !PT ;  /* 0x0000000100002812 */ /* 0x000fe200078ec0ff */
[----:B------:R-:W-:-:S03]  /*f940*/  IMAD.MOV.U32 R2, RZ, RZ, R19 ;  /* 0x000000ffff027224 */ /* 0x000fc600078e0013 */
        /* <DEDUP_REMOVED lines=8> */
.L_x_3828:
[----:B------:R-:W-:Y:S01]  /*f9d0*/  MOV R2, 0x0 ;  /* 0x0000000000027802 */ /* 0x000fe20000000f00 */
[----:B------:R-:W-:Y:S01]  /*f9e0*/  ULDC.64 UR4, c[0x4][0x158] ;  /* 0x0100560000047ab9 */ /* 0x000fe20000000a00 */
[----:B------:R-:W-:Y:S01]  /*f9f0*/  ULDC.64 UR6, c[0x4][0x160] ;  /* 0x0100580000067ab9 */ /* 0x000fe20000000a00 */
[----:B------:R-:W-:Y:S01]  /*fa00*/  IMAD.U32 R4, RZ, RZ, UR4 ;  /* 0x00000004ff047e24 */ /* 0x000fe2000f8e00ff */
[----:B--234-:R-:W-:Y:S01]  /*fa10*/  HFMA2.MMA R13, -RZ, RZ, 0, 0 ;  /* 0x00000000ff0d7435 */ /* 0x01cfe200000001ff */
[----:B------:R-:W-:Y:S01]  /*fa20*/  IMAD.U32 R5, RZ, RZ, UR5 ;  /* 0x00000005ff057e24 */ /* 0x000fe2000f8e00ff */
[----:B------:R-:W0:Y:S01]  /*fa30*/  LDC.64 R2, c[0x4][R2] ;  /* 0x0100000002027b82 */ /* 0x000e220000000a00 */
[----:B------:R-:W-:Y:S01]  /*fa40*/  ULDC.64 UR4, c[0x4][0x30] ;  /* 0x01000c0000047ab9 */ /* 0x000fe20000000a00 */
[----:B------:R-:W-:Y:S01]  /*fa50*/  MOV R6, UR6 ;  /* 0x0000000600067c02 */ /* 0x000fe20008000f00 */
[----:B------:R-:W-:Y:S02]  /*fa60*/  IMAD.U32 R7, RZ, RZ, UR7 ;  /* 0x00000007ff077e24 */ /* 0x000fe4000f8e00ff */
[----:B------:R-:W-:-:S02]  /*fa70*/  IMAD.U32 R10, RZ, RZ, UR4 ;  /* 0x00000004ff0a7e24 */ /* 0x000fc4000f8e00ff */
[----:B------:R-:W-:Y:S02]  /*fa80*/  IMAD.U32 R11, RZ, RZ, UR5 ;  /* 0x00000005ff0b7e24 */ /* 0x000fe4000f8e00ff */
[----:B------:R-:W-:Y:S02]  /*fa90*/  IMAD.MOV.U32 R8, RZ, RZ, 0x65 ;  /* 0x00000065ff087424 */ /* 0x000fe400078e00ff */
[----:B------:R-:W-:-:S07]  /*faa0*/  IMAD.MOV.U32 R12, RZ, RZ, 0x1 ;  /* 0x00000001ff0c7424 */ /* 0x000fce00078e00ff */
[----:B------:R-:W-:-:S07]  /*fab0*/  LEPC R20, `(.L_x_3857) ;  /* 0x000000001014794e */ /* 0x000fce0000000000 */
[----:B0-----:R-:W-:Y:S05]  /*fac0*/  CALL.ABS.NOINC R2 ;  /* 0x0000000002007343 */ /* 0x001fea0003c00000 */
.L_x_3857:
[----:B------:R-:W-:Y:S01]  /*fad0*/  IMAD.MOV.U32 R2, RZ, RZ, R19 ;  /* 0x000000ffff027224 */ /* 0x000fe200078e0013 */
[----:B------:R-:W-:Y:S06]  /*fae0*/  BRA `(.L_x_3829) ;  /* 0x0000000000247947 */ /* 0x000fec0003800000 */
.L_x_3856:
[----:B------:R-:W-:Y:S02]  /*faf0*/  HADD2.F32 R4, -RZ, R14.H0_H0 ;  /* 0x2000000eff047230 */ /* 0x000fe40000004100 */
[----:B------:R-:W-:-:S04]  /*fb00*/  IMAD.MOV.U32 R2, RZ, RZ, R19 ;  /* 0x000000ffff027224 */ /* 0x000fc800078e0013 */
[----:B------:R-:W0:Y:S02]  /*fb10*/  F2I.U64.TRUNC R4, R4 ;  /* 0x0000000400047311 */ /* 0x000e24000020d800 */
[----:B0-----:R0:W-:Y:S01]  /*fb20*/  STG.E.64 desc[UR36][R8.64], R4 ;  /* 0x0000000408007986 */ /* 0x0011e2000c101b24 */
[----:B------:R-:W-:Y:S05]  /*fb30*/  BRA `(.L_x_3829) ;  /* 0x0000000000107947 */ /* 0x000fea0003800000 */
.L_x_3855:
[----:B------:R-:W-:Y:S02]  /*fb40*/  HADD2.F32 R14, -RZ, R14.H0_H0 ;  /* 0x2000000eff0e7230 */ /* 0x000fe40000004100 */
[----:B------:R-:W-:Y:S02]  /*fb50*/  IMAD.MOV.U32 R2, RZ, RZ, R19 ;  /* 0x000000ffff027224 */ /* 0x000fe400078e0013 */
[----:B------:R-:W0:Y:S02]  /*fb60*/  F2I.FTZ.U32.TRUNC.NTZ R3, R14 ;  /* 0x0000000e00037305 */ /* 0x000e24000021f000 */
[----:B0-----:R0:W-:Y:S03]  /*fb70*/  STG.E desc[UR36][R8.64], R3 ;  /* 0x0000000308007986 */ /* 0x0011e6000c101924 */
.L_x_3829:
[----:B------:R-:W-:-:S13]  /*fb80*/  ISETP.GE.AND P0, PT, R2, R27, PT ;  /* 0x0000001b0200720c */ /* 0x000fda0003f06270 */
[----:B------:R-:W-:Y:S05]  /*fb90*/  @P0 BREAK B6 ;  /* 0x0000000000060942 */ /* 0x000fea0003800000 */
        /* <DEDUP_REMOVED lines=8> */
[----:B0-----:R-:W-:-:S04]  /*fc20*/  IADD3 R8, P0, R3, R8, RZ ;  /* 0x0000000803087210 */ /* 0x001fc80007f1e0ff */
[----:B------:R-:W-:-:S07]  /*fc30*/  IADD3.X R9, RZ, R9, RZ, P0, !PT ;  /* 0x00000009ff097210 */ /* 0x000fce00007fe4ff */
        /* <DEDUP_REMOVED lines=13> */
.L_x_3862:
[----:B------:R-:W-:-:S06]  /*fd10*/  HADD2.F32 R5, -RZ, R17.H0_H0 ;  /* 0x20000011ff057230 */ /* 0x000fcc0000004100 */
[----:B------:R-:W0:Y:S02]  /*fd20*/  F2I.S64.TRUNC R4, R5 ;  /* 0x0000000500047311 */ /* 0x000e24000020d900 */
[----:B0-----:R0:W-:Y:S01]  /*fd30*/  STG.E.U8 desc[UR36][R8.64], R4 ;  /* 0x0000000408007986 */ /* 0x0011e2000c101124 */
[----:B------:R-:W-:Y:S05]  /*fd40*/  BRA `(.L_x_3864) ;  /* 0x0000000c008c7947 */ /* 0x000fea0003800000 */
.L_x_3861:
        /* <DEDUP_REMOVED lines=10> */
.L_x_3866:
[----:B------:R-:W-:-:S06]  /*fdf0*/  HADD2.F32 R17, -RZ, R17.H0_H0 ;  /* 0x20000011ff117230 */ /* 0x000fcc0000004100 */
[----:B------:R-:W0:Y:S02]  /*fe00*/  F2I.FTZ.TRUNC.NTZ R17, R17 ;  /* 0x0000001100117305 */ /* 0x000e24000021f100 */
[----:B0-----:R0:W-:Y:S01]  /*fe10*/  STG.E desc[UR36][R8.64], R17 ;  /* 0x0000001108007986 */ /* 0x0011e2000c101924 */
[----:B------:R-:W-:Y:S05]  /*fe20*/  BRA `(.L_x_3864) ;  /* 0x0000000c00547947 */ /* 0x000fea0003800000 */
.L_x_3865:
[----:B------:R-:W-:-:S06]  /*fe30*/  HADD2.F32 R17, -RZ, R17.H0_H0 ;  /* 0x20000011ff117230 */ /* 0x000fcc0000004100 */
[----:B------:R-:W0:Y:S02]  /*fe40*/  F2I.FTZ.TRUNC.NTZ R17, R17 ;  /* 0x0000001100117305 */ /* 0x000e24000021f100 */
[----:B0-----:R0:W-:Y:S01]  /*fe50*/  STG.E.U16 desc[UR36][R8.64], R17 ;  /* 0x0000001108007986 */ /* 0x0011e2000c101524 */
[----:B------:R-:W-:Y:S05]  /*fe60*/  BRA `(.L_x_3864) ;  /* 0x0000000c00447947 */ /* 0x000fea0003800000 */
.L_x_3860:
        /* <DEDUP_REMOVED lines=9> */
.L_x_3868:
[----:B------:R0:W-:Y:S01]  /*ff00*/  STG.E.U16 desc[UR36][R8.64], R17 ;  /* 0x0000001108007986 */ /* 0x0001e2000c101524 */
[----:B------:R-:W-:Y:S05]  /*ff10*/  BRA `(.L_x_3864) ;  /* 0x0000000c00187947 */ /* 0x000fea0003800000 */
.L_x_3867:
        /* <DEDUP_REMOVED lines=10> */
.L_x_3870:
[----:B------:R0:W-:Y:S01]  /*ffc0*/  STG.E desc[UR36][R8.64], R17 ;  /* 0x0000001108007986 */ /* 0x0001e2000c101924 */
[----:B------:R-:W-:Y:S05]  /*ffd0*/  BRA `(.L_x_3864) ;  /* 0x0000000800e87947 */ /* 0x000fea0003800000 */
.L_x_3869:
[----:B------:R-:W-:-:S05]  /*ffe0*/  HADD2.F32 R4, -RZ, R17.H0_H0 ;  /* 0x20000011ff047230 */ /* 0x000fca0000004100 */
[----:B------:R-:W-:-:S06]  /*fff0*/  FMUL.FTZ R4, R4, 1 ;  /* 0x3f80000004047820 */ /* 0x000fcc0000410000 */
[----:B------:R-:W0:Y:S02]  /*10000*/  F2F.F64.F32 R4, R4 ;  /* 0x0000000400047310 */ /* 0x000e240000201800 */
[----:B0-----:R0:W-:Y:S01]  /*10010*/  STG.E.64 desc[UR36][R8.64], R4 ;  /* 0x0000000408007986 */ /* 0x0011e2000c101b24 */
[----:B------:R-:W-:Y:S05]  /*10020*/  BRA `(.L_x_3864) ;  /* 0x0000000800d47947 */ /* 0x000fea0003800000 */
.L_x_3859:
        /* <DEDUP_REMOVED lines=11> */
[----:B------:R-:W-:-:S05]  /*100e0*/  @!P0 HADD2.F32 R17, -RZ, R17.H1_H1 ;  /* 0x30000011ff118230 */ /* 0x000fca0000004100 */
[----:B------:R-:W-:-:S04]  /*100f0*/  @!P0 FSETP.NEU.FTZ.AND P1, PT, R17, RZ, PT ;  /* 0x000000ff1100820b */ /* 0x000fc80003f3d000 */
[----:B------:R-:W-:-:S05]  /*10100*/  @!P0 SEL R3, RZ, 0x1, !P1 ;  /* 0x00000001ff038807 */ /* 0x000fca0004800000 */
[----:B------:R0:W-:Y:S01]  /*10110*/  STG.E.U8 desc[UR36][R8.64], R3 ;  /* 0x0000000308007986 */ /* 0x0001e2000c101124 */
[----:B------:R-:W-:Y:S05]  /*10120*/  BRA `(.L_x_3864) ;  /* 0x0000000800947947 */ /* 0x000fea0003800000 */
.L_x_3873:
[--C-:B--2---:R-:W-:Y:S02]  /*10130*/  HADD2.F32 R6, -RZ, R17.reuse.H1_H1 ;  /* 0x30000011ff067230 */ /* 0x104fe40000004100 */
[----:B------:R-:W-:-:S03]  /*10140*/  HADD2.F32 R17, -RZ, R17.H0_H0 ;  /* 0x20000011ff117230 */ /* 0x000fc60000004100 */
[----:B------:R-:W-:Y:S02]  /*10150*/  FMUL.FTZ R6, R6, 1 ;  /* 0x3f80000006067820 */ /* 0x000fe40000410000 */
[----:B------:R-:W-:-:S04]  /*10160*/  FMUL.FTZ R4, R17, 1 ;  /* 0x3f80000011047820 */ /* 0x000fc80000410000 */
[----:B------:R-:W-:Y:S08]  /*10170*/  F2F.F64.F32 R6, R6 ;  /* 0x0000000600067310 */ /* 0x000ff00000201800 */
[----:B------:R-:W0:Y:S02]  /*10180*/  F2F.F64.F32 R4, R4 ;  /* 0x0000000400047310 */ /* 0x000e240000201800 */
[----:B0-----:R1:W-:Y:S01]  /*10190*/  STG.E.128 desc[UR36][R8.64], R4 ;  /* 0x0000000408007986 */ /* 0x0013e2000c101d24 */
[----:B------:R-:W-:Y:S05]  /*101a0*/  BRA `(.L_x_3864) ;  /* 0x0000000800747947 */ /* 0x000fea0003800000 */
.L_x_3872:
        /* <DEDUP_REMOVED lines=21> */
.L_x_3877:
[----:B------:R-:W-:Y:S05]  /*10300*/  BSYNC B0 ;  /* 0x0000000000007941 */ /* 0x000fea0003800000 */
.L_x_3876:
[----:B------:R-:W-:-:S05]  /*10310*/  LOP3.LUT R5, R0, R5, RZ, 0xfc, !PT ;  /* 0x0000000500057212 */ /* 0x000fca00078efcff */
[----:B------:R0:W-:Y:S01]  /*10320*/  STG.E.U8 desc[UR36][R8.64], R5 ;  /* 0x0000000508007986 */ /* 0x0001e2000c101124 */
[----:B------:R-:W-:Y:S05]  /*10330*/  BRA `(.L_x_3864) ;  /* 0x0000000800107947 */ /* 0x000fea0003800000 */
.L_x_3875:
        /* <DEDUP_REMOVED lines=13> */
.L_x_3879:
[----:B------:R-:W-:Y:S01]  /*10410*/  IMAD.MOV.U32 R0, RZ, RZ, 0x7f ;  /* 0x0000007fff007424 */ /* 0x000fe200078e00ff */
[----:B------:R-:W-:-:S04]  /*10420*/  ISETP.GT.U32.AND P0, PT, R3, 0x7f800000, PT ;  /* 0x7f8000000300780c */ /* 0x000fc80003f04070 */
[----:B------:R-:W-:-:S09]  /*10430*/  SEL R0, R0, 0x7c, P0 ;  /* 0x0000007c00007807 */ /* 0x000fd20000000000 */
.L_x_3880:
[----:B------:R-:W-:Y:S05]  /*10440*/  BSYNC B0 ;  /* 0x0000000000007941 */ /* 0x000fea0003800000 */
.L_x_3878:
[----:B------:R-:W-:-:S04]  /*10450*/  LOP3.LUT R3, R17, 0x80000000, RZ, 0xc0, !PT ;  /* 0x8000000011037812 */ /* 0x000fc800078ec0ff */
[----:B------:R-:W-:-:S04]  /*10460*/  SHF.R.U32.HI R3, RZ, 0x18, R3 ;  /* 0x00000018ff037819 */ /* 0x000fc80000011603 */
[----:B------:R-:W-:-:S05]  /*10470*/  LOP3.LUT R3, R0, R3, RZ, 0xfc, !PT ;  /* 0x0000000300037212 */ /* 0x000fca00078efcff */
[----:B------:R0:W-:Y:S01]  /*10480*/  STG.E.U8 desc[UR36][R8.64], R3 ;  /* 0x0000000308007986 */ /* 0x0001e2000c101124 */
[----:B------:R-:W-:Y:S05]  /*10490*/  BRA `(.L_x_3864) ;  /* 0x0000000400b87947 */ /* 0x000fea0003800000 */
.L_x_3874:
[----:B------:R-:W-:-:S05]  /*104a0*/  HADD2.F32 R0, -RZ, R17.H0_H0 ;  /* 0x20000011ff007230 */ /* 0x000fca0000004100 */
[----:B------:R-:W-:-:S05]  /*104b0*/  F2FP.BF16.F32.PACK_AB R0, RZ, R0 ;  /* 0x00000000ff00723e */ /* 0x000fca00000010ff */
[----:B------:R0:W-:Y:S01]  /*104c0*/  STG.E.U16 desc[UR36][R8.64], R0 ;  /* 0x0000000008007986 */ /* 0x0001e2000c101524 */
[----:B------:R-:W-:Y:S05]  /*104d0*/  BRA `(.L_x_3864) ;  /* 0x0000000400a87947 */ /* 0x000fea0003800000 */
.L_x_3871:
        /* <DEDUP_REMOVED lines=12> */
.L_x_3883:
        /* <DEDUP_REMOVED lines=17> */
.L_x_3886:
[----:B------:R-:W-:-:S04]  /*106b0*/  LOP3.LUT R3, R17, 0x80000000, RZ, 0xc0, !PT ;  /* 0x8000000011037812 */ /* 0x000fc800078ec0ff */
[----:B------:R-:W-:-:S04]  /*106c0*/  SHF.R.U32.HI R3, RZ, 0x18, R3 ;  /* 0x00000018ff037819 */ /* 0x000fc80000011603 */
[----:B------:R-:W-:-:S04]  /*106d0*/  LOP3.LUT R0, R0, R3, RZ, 0xfc, !PT ;  /* 0x0000000300007212 */ /* 0x000fc800078efcff */
[----:B------:R-:W-:-:S07]  /*106e0*/  PRMT R4, R0, 0x7610, R4 ;  /* 0x0000761000047816 */ /* 0x000fce0000000004 */
.L_x_3885:
[----:B------:R-:W-:Y:S05]  /*106f0*/  BSYNC B0 ;  /* 0x0000000000007941 */ /* 0x000fea0003800000 */
.L_x_3884:
[----:B------:R0:W-:Y:S01]  /*10700*/  STG.E.U8 desc[UR36][R8.64], R4 ;  /* 0x0000000408007986 */ /* 0x0001e2000c101124 */
[----:B------:R-:W-:Y:S05]  /*10710*/  BRA `(.L_x_3864) ;  /* 0x0000000400187947 */ /* 0x000fea0003800000 */
.L_x_3882:
        /* <DEDUP_REMOVED lines=17> */
.L_x_3889:
[----:B------:R-:W-:-:S04]  /*10830*/  LOP3.LUT R3, R17, 0x80000000, RZ, 0xc0, !PT ;  /* 0x8000000011037812 */ /* 0x000fc800078ec0ff */
[----:B------:R-:W-:-:S04]  /*10840*/  SHF.R.U32.HI R3, RZ, 0x18, R3 ;  /* 0x00000018ff037819 */ /* 0x000fc80000011603 */
[----:B------:R-:W-:-:S04]  /*10850*/  LOP3.LUT R0, R0, R3, RZ, 0xfc, !PT ;  /* 0x0000000300007212 */ /* 0x000fc800078efcff */
[----:B------:R-:W-:-:S07]  /*10860*/  PRMT R4, R0, 0x7610, R4 ;  /* 0x0000761000047816 */ /* 0x000fce0000000004 */
.L_x_3888:
[----:B------:R-:W-:Y:S05]  /*10870*/  BSYNC B0 ;  /* 0x0000000000007941 */ /* 0x000fea0003800000 */
.L_x_3887:
[----:B------:R0:W-:Y:S01]  /*10880*/  STG.E.U8 desc[UR36][R8.64], R4 ;  /* 0x0000000408007986 */ /* 0x0001e2000c101124 */
[----:B------:R-:W-:Y:S05]  /*10890*/  BRA `(.L_x_3864) ;  /* 0x0000000000b87947 */ /* 0x000fea0003800000 */
.L_x_3881:
        /* <DEDUP_REMOVED lines=22> */
.L_x_3863:
[----:B------:R-:W-:Y:S01]  /*10a00*/  MOV R14, 0x0 ;  /* 0x00000000000e7802 */ /* 0x000fe20000000f00 */
[----:B------:R-:W-:Y:S01]  /*10a10*/  ULDC.64 UR4, c[0x4][0x158] ;  /* 0x0100560000047ab9 */ /* 0x000fe20000000a00 */
[----:B------:R-:W-:Y:S01]  /*10a20*/  ULDC.64 UR6, c[0x4][0x30] ;  /* 0x01000c0000067ab9 */ /* 0x000fe20000000a00 */
[----:B------:R-:W-:Y:S01]  /*10a30*/  MOV R4, UR4 ;  /* 0x0000000400047c02 */ /* 0x000fe20008000f00 */
[----:B------:R-:W-:Y:S01]  /*10a40*/  IMAD.U32 R5, RZ, RZ, UR5 ;  /* 0x00000005ff057e24 */ /* 0x000fe2000f8e00ff */
[----:B------:R-:W-:Y:S01]  /*10a50*/  ULDC.64 UR4, c[0x4][0x160] ;  /* 0x0100580000047ab9 */ /* 0x000fe20000000a00 */
[----:B------:R-:W0:Y:S01]  /*10a60*/  LDC.64 R14, c[0x4][R14] ;  /* 0x010000000e0e7b82 */ /* 0x000e220000000a00 */
[----:B------:R-:W-:Y:S01]  /*10a70*/  HFMA2.MMA R8, -RZ, RZ, 0, 6.020069122314453125e-06 ;  /* 0x00000065ff087435 */ /* 0x000fe200000001ff */
[----:B--2---:R-:W-:Y:S02]  /*10a80*/  IMAD.U32 R6, RZ, RZ, UR4 ;  /* 0x00000004ff067e24 */ /* 0x004fe4000f8e00ff */
[----:B------:R-:W-:-:S02]  /*10a90*/  IMAD.U32 R7, RZ, RZ, UR5 ;  /* 0x00000005ff077e24 */ /* 0x000fc4000f8e00ff */
[----:B------:R-:W-:Y:S02]  /*10aa0*/  IMAD.U32 R10, RZ, RZ, UR6 ;  /* 0x00000006ff0a7e24 */ /* 0x000fe4000f8e00ff */
[----:B------:R-:W-:Y:S02]  /*10ab0*/  IMAD.U32 R11, RZ, RZ, UR7 ;  /* 0x00000007ff0b7e24 */ /* 0x000fe4000f8e00ff */
[----:B------:R-:W-:Y:S02]  /*10ac0*/  IMAD.MOV.U32 R12, RZ, RZ, 0x1 ;  /* 0x00000001ff0c7424 */ /* 0x000fe400078e00ff */
[----:B---34-:R-:W-:-:S07]  /*10ad0*/  IMAD.MOV.U32 R13, RZ, RZ, RZ ;  /* 0x000000ffff0d7224 */ /* 0x018fce00078e00ff */
[----:B------:R-:W-:-:S07]  /*10ae0*/  LEPC R20, `(.L_x_3892) ;  /* 0x000000001014794e */ /* 0x000fce0000000000 */
[----:B0-----:R-:W-:Y:S05]  /*10af0*/  CALL.ABS.NOINC R14 ;  /* 0x000000000e007343 */ /* 0x001fea0003c00000 */
.L_x_3892:
[----:B------:R-:W-:Y:S05]  /*10b00*/  BRA `(.L_x_3864) ;  /* 0x00000000001c7947 */ /* 0x000fea0003800000 */
.L_x_3891:
[----:B------:R-:W-:-:S06]  /*10b10*/  HADD2.F32 R4, -RZ, R17.H0_H0 ;  /* 0x20000011ff047230 */ /* 0x000fcc0000004100 */
[----:B------:R-:W0:Y:S02]  /*10b20*/  F2I.U64.TRUNC R4, R4 ;  /* 0x0000000400047311 */ /* 0x000e24000020d800 */
[----:B0-----:R0:W-:Y:S01]  /*10b30*/  STG.E.64 desc[UR36][R8.64], R4 ;  /* 0x0000000408007986 */ /* 0x0011e2000c101b24 */
[----:B------:R-:W-:Y:S05]  /*10b40*/  BRA `(.L_x_3864) ;  /* 0x00000000000c7947 */ /* 0x000fea0003800000 */
.L_x_3890:
[----:B------:R-:W-:-:S06]  /*10b50*/  HADD2.F32 R17, -RZ, R17.H0_H0 ;  /* 0x20000011ff117230 */ /* 0x000fcc0000004100 */
[----:B------:R-:W0:Y:S02]  /*10b60*/  F2I.FTZ.U32.TRUNC.NTZ R17, R17 ;  /* 0x0000001100117305 */ /* 0x000e24000021f000 */
[----:B0-----:R0:W-:Y:S02]  /*10b70*/  STG.E desc[UR36][R8.64], R17 ;  /* 0x0000001108007986 */ /* 0x0011e4000c101924 */
.L_x_3864:
[----:B------:R-:W-:-:S07]  /*10b80*/  VIADD R2, R2, 0x80 ;  /* 0x0000008002027836 */ /* 0x000fce0000000000 */
.L_x_3823:
[----:B------:R-:W-:-:S13]  /*10b90*/  ISETP.GE.AND P0, PT, R2, R27, PT ;  /* 0x0000001b0200720c */ /* 0x000fda0003f06270 */
[----:B------:R-:W-:Y:S05]  /*10ba0*/  @P0 BREAK B6 ;  /* 0x0000000000060942 */ /* 0x000fea0003800000 */
[----:B------:R-:W-:Y:S05]  /*10bb0*/  @P0 BRA `(.L_x_3858) ;  /* 0x0000000c00fc0947 */ /* 0x000fea0003800000 */
[----:B------:R-:W-:Y:S05]  /*10bc0*/  BSYNC B6 ;  /* 0x0000000000067941 */ /* 0x000fea0003800000 */
.L_x_3822:
        /* <DEDUP_REMOVED lines=22> */
.L_x_3896:
[----:B------:R-:W-:-:S06]  /*10d30*/  HADD2.F32 R5, -RZ, R16.H0_H0 ;  /* 0x20000010ff057230 */ /* 0x000fcc0000004100 */
[----:B------:R-:W0:Y:S02]  /*10d40*/  F2I.S64.TRUNC R4, R5 ;  /* 0x0000000500047311 */ /* 0x000e24000020d900 */
[----:B0-----:R0:W-:Y:S01]  /*10d50*/  STG.E.U8 desc[UR36][R8.64], R4 ;  /* 0x0000000408007986 */ /* 0x0011e2000c101124 */
[----:B------:R-:W-:Y:S05]  /*10d60*/  BRA `(.L_x_3898) ;  /* 0x0000000c008c7947 */ /* 0x000fea0003800000 */
.L_x_3895:
        /* <DEDUP_REMOVED lines=10> */
.L_x_3900:
[----:B------:R-:W-:-:S04]  /*10e10*/  HADD2.F32 R16, -RZ, R16.H0_H0 ;  /* 0x20000010ff107230 */ /* 0x000fc80000004100 */
[----:B------:R-:W0:Y:S02]  /*10e20*/  F2I.FTZ.TRUNC.NTZ R3, R16 ;  /* 0x0000001000037305 */ /* 0x000e24000021f100 */
[----:B0-----:R1:W-:Y:S01]  /*10e30*/  STG.E desc[UR36][R8.64], R3 ;  /* 0x0000000308007986 */ /* 0x0013e2000c101924 */
[----:B------:R-:W-:Y:S05]  /*10e40*/  BRA `(.L_x_3898) ;  /* 0x0000000c00547947 */ /* 0x000fea0003800000 */
.L_x_3899:
[----:B------:R-:W-:-:S04]  /*10e50*/  HADD2.F32 R16, -RZ, R16.H0_H0 ;  /* 0x20000010ff107230 */ /* 0x000fc80000004100 */
[----:B------:R-:W0:Y:S02]  /*10e60*/  F2I.FTZ.TRUNC.NTZ R3, R16 ;  /* 0x0000001000037305 */ /* 0x000e24000021f100 */
[----:B0-----:R0:W-:Y:S01]  /*10e70*/  STG.E.U16 desc[UR36][R8.64], R3 ;  /* 0x0000000308007986 */ /* 0x0011e2000c101524 */
[----:B------:R-:W-:Y:S05]  /*10e80*/  BRA `(.L_x_3898) ;  /* 0x0000000c00447947 */ /* 0x000fea0003800000 */
.L_x_3894:
        /* <DEDUP_REMOVED lines=9> */
.L_x_3902:
[----:B------:R0:W-:Y:S01]  /*10f20*/  STG.E.U16 desc[UR36][R8.64], R16 ;  /* 0x0000001008007986 */ /* 0x0001e2000c101524 */
[----:B------:R-:W-:Y:S05]  /*10f30*/  BRA `(.L_x_3898) ;  /* 0x0000000c00187947 */ /* 0x000fea0003800000 */
.L_x_3901:
        /* <DEDUP_REMOVED lines=10> */
.L_x_3904:
[----:B------:R0:W-:Y:S01]  /*10fe0*/  STG.E desc[UR36][R8.64], R16 ;  /* 0x0000001008007986 */ /* 0x0001e2000c101924 */
[----:B------:R-:W-:Y:S05]  /*10ff0*/  BRA `(.L_x_3898) ;  /* 0x0000000800e87947 */ /* 0x000fea0003800000 */
.L_x_3903:
[----:B------:R-:W-:-:S05]  /*11000*/  HADD2.F32 R4, -RZ, R16.H0_H0 ;  /* 0x20000010ff047230 */ /* 0x000fca0000004100 */
[----:B------:R-:W-:-:S06]  /*11010*/  FMUL.FTZ R4, R4, 1 ;  /* 0x3f80000004047820 */ /* 0x000fcc0000410000 */
[----:B------:R-:W0:Y:S02]  /*11020*/  F2F.F64.F32 R4, R4 ;  /* 0x0000000400047310 */ /* 0x000e240000201800 */
[----:B0-----:R0:W-:Y:S01]  /*11030*/  STG.E.64 desc[UR36][R8.64], R4 ;  /* 0x0000000408007986 */ /* 0x0011e2000c101b24 */
[----:B------:R-:W-:Y:S05]  /*11040*/  BRA `(.L_x_3898) ;  /* 0x0000000800d47947 */ /* 0x000fea0003800000 */
.L_x_3893:
        /* <DEDUP_REMOVED lines=16> */
.L_x_3907:
        /* <DEDUP_REMOVED lines=8> */
.L_x_3906:
        /* <DEDUP_REMOVED lines=21> */
.L_x_3911:
[----:B------:R-:W-:Y:S05]  /*11320*/  BSYNC B0 ;  /* 0x0000000000007941 */ /* 0x000fea0003800000 */
.L_x_3910:
[----:B------:R-:W-:-:S05]  /*11330*/  LOP3.LUT R5, R0, R5, RZ, 0xfc, !PT ;  /* 0x0000000500057212 */ /* 0x000fca00078efcff */
[----:B------:R0:W-:Y:S01]  /*11340*/  STG.E.U8 desc[UR36][R8.64], R5 ;  /* 0x0000000508007986 */ /* 0x0001e2000c101124 */
[----:B------:R-:W-:Y:S05]  /*11350*/  BRA `(.L_x_3898) ;  /* 0x0000000800107947 */ /* 0x000fea0003800000 */
.L_x_3909:
        /* <DEDUP_REMOVED lines=13> */
.L_x_3913:
[----:B------:R-:W-:Y:S01]  /*11430*/  IMAD.MOV.U32 R0, RZ, RZ, 0x7f ;  /* 0x0000007fff007424 */ /* 0x000fe200078e00ff */
[----:B------:R-:W-:-:S04]  /*11440*/  ISETP.GT.U32.AND P0, PT, R3, 0x7f800000, PT ;  /* 0x7f8000000300780c */ /* 0x000fc80003f04070 */
[----:B------:R-:W-:-:S09]  /*11450*/  SEL R0, R0, 0x7c, P0 ;  /* 0x0000007c00007807 */ /* 0x000fd20000000000 */
.L_x_3914:
[----:B------:R-:W-:Y:S05]  /*11460*/  BSYNC B0 ;  /* 0x0000000000007941 */ /* 0x000fea0003800000 */
.L_x_3912:
[----:B------:R-:W-:-:S04]  /*11470*/  LOP3.LUT R3, R5, 0x80000000, RZ, 0xc0, !PT ;  /* 0x8000000005037812 */ /* 0x000fc800078ec0ff */
[----:B------:R-:W-:-:S04]  /*11480*/  SHF.R.U32.HI R3, RZ, 0x18, R3 ;  /* 0x00000018ff037819 */ /* 0x000fc80000011603 */
[----:B------:R-:W-:-:S05]  /*11490*/  LOP3.LUT R3, R0, R3, RZ, 0xfc, !PT ;  /* 0x0000000300037212 */ /* 0x000fca00078efcff */
[----:B------:R0:W-:Y:S01]  /*114a0*/  STG.E.U8 desc[UR36][R8.64], R3 ;  /* 0x0000000308007986 */ /* 0x0001e2000c101124 */
[----:B------:R-:W-:Y:S05]  /*114b0*/  BRA `(.L_x_3898) ;  /* 0x0000000400b87947 */ /* 0x000fea0003800000 */
.L_x_3908:
[----:B------:R-:W-:-:S05]  /*114c0*/  HADD2.F32 R0, -RZ, R16.H0_H0 ;  /* 0x20000010ff007230 */ /* 0x000fca0000004100 */
[----:B------:R-:W-:-:S05]  /*114d0*/  F2FP.BF16.F32.PACK_AB R0, RZ, R0 ;  /* 0x00000000ff00723e */ /* 0x000fca00000010ff */
[----:B------:R0:W-:Y:S01]  /*114e0*/  STG.E.U16 desc[UR36][R8.64], R0 ;  /* 0x0000000008007986 */ /* 0x0001e2000c101524 */
[----:B------:R-:W-:Y:S05]  /*114f0*/  BRA `(.L_x_3898) ;  /* 0x0000000400a87947 */ /* 0x000fea0003800000 */
.L_x_3905:
        /* <DEDUP_REMOVED lines=12> */
.L_x_3917:
        /* <DEDUP_REMOVED lines=17> */
.L_x_3920:
[----:B------:R-:W-:-:S04]  /*116d0*/  LOP3.LUT R3, R5, 0x80000000, RZ, 0xc0, !PT ;  /* 0x8000000005037812 */ /* 0x000fc800078ec0ff */
[----:B------:R-:W-:-:S04]  /*116e0*/  SHF.R.U32.HI R3, RZ, 0x18, R3 ;  /* 0x00000018ff037819 */ /* 0x000fc80000011603 */
[----:B------:R-:W-:-:S04]  /*116f0*/  LOP3.LUT R0, R0, R3, RZ, 0xfc, !PT ;  /* 0x0000000300007212 */ /* 0x000fc800078efcff */
[----:B------:R-:W-:-:S07]  /*11700*/  PRMT R4, R0, 0x7610, R4 ;  /* 0x0000761000047816 */ /* 0x000fce0000000004 */
.L_x_3919:
[----:B------:R-:W-:Y:S05]  /*11710*/  BSYNC B0 ;  /* 0x0000000000007941 */ /* 0x000fea0003800000 */
.L_x_3918:
[----:B------:R0:W-:Y:S01]  /*11720*/  STG.E.U8 desc[UR36][R8.64], R4 ;  /* 0x0000000408007986 */ /* 0x0001e2000c101124 */
[----:B------:R-:W-:Y:S05]  /*11730*/  BRA `(.L_x_3898) ;  /* 0x0000000400187947 */ /* 0x000fea0003800000 */
.L_x_3916:
        /* <DEDUP_REMOVED lines=17> */
.L_x_3923:
[----:B------:R-:W-:-:S04]  /*11850*/  LOP3.LUT R3, R5, 0x80000000, RZ, 0xc0, !PT ;  /* 0x8000000005037812 */ /* 0x000fc800078ec0ff */
[----:B------:R-:W-:-:S04]  /*11860*/  SHF.R.U32.HI R3, RZ, 0x18, R3 ;  /* 0x00000018ff037819 */ /* 0x000fc80000011603 */
[----:B------:R-:W-:-:S04]  /*11870*/  LOP3.LUT R0, R0, R3, RZ, 0xfc, !PT ;  /* 0x0000000300007212 */ /* 0x000fc800078efcff */
[----:B------:R-:W-:-:S07]  /*11880*/  PRMT R4, R0, 0x7610, R4 ;  /* 0x0000761000047816 */ /* 0x000fce0000000004 */
.L_x_3922:
[----:B------:R-:W-:Y:S05]  /*11890*/  BSYNC B0 ;  /* 0x0000000000007941 */ /* 0x000fea0003800000 */
.L_x_3921:
[----:B------:R0:W-:Y:S01]  /*118a0*/  STG.E.U8 desc[UR36][R8.64], R4 ;  /* 0x0000000408007986 */ /* 0x0001e2000c101124 */
[----:B------:R-:W-:Y:S05]  /*118b0*/  BRA `(.L_x_3898) ;  /* 0x0000000000b87947 */ /* 0x000fea0003800000 */
.L_x_3915:
        /* <DEDUP_REMOVED lines=22> */
.L_x_3897:
        /* <DEDUP_REMOVED lines=16> */
.L_x_3926:
[----:B------:R-:W-:Y:S05]  /*11b20*/  BRA `(.L_x_3898) ;  /* 0x00000000001c7947 */ /* 0x000fea0003800000 */
.L_x_3925:
[----:B------:R-:W-:-:S06]  /*11b30*/  HADD2.F32 R4, -RZ, R16.H0_H0 ;  /* 0x20000010ff047230 */ /* 0x000fcc0000004100 */
[----:B------:R-:W0:Y:S02]  /*11b40*/  F2I.U64.TRUNC R4, R4 ;  /* 0x0000000400047311 */ /* 0x000e24000020d800 */
[----:B0-----:R0:W-:Y:S01]  /*11b50*/  STG.E.64 desc[UR36][R8.64], R4 ;  /* 0x0000000408007986 */ /* 0x0011e2000c101b24 */
[----:B------:R-:W-:Y:S05]  /*11b60*/  BRA `(.L_x_3898) ;  /* 0x00000000000c7947 */ /* 0x000fea0003800000 */
.L_x_3924:
[----:B------:R-:W-:-:S04]  /*11b70*/  HADD2.F32 R16, -RZ, R16.H0_H0 ;  /* 0x20000010ff107230 */ /* 0x000fc80000004100 */
[----:B------:R-:W0:Y:S02]  /*11b80*/  F2I.FTZ.U32.TRUNC.NTZ R3, R16 ;  /* 0x0000001000037305 */ /* 0x000e24000021f000 */
[----:B0-----:R0:W-:Y:S02]  /*11b90*/  STG.E desc[UR36][R8.64], R3 ;  /* 0x0000000308007986 */ /* 0x0011e4000c101924 */
.L_x_3898:
[----:B------:R-:W-:-:S07]  /*11ba0*/  VIADD R2, R2, 0x80 ;  /* 0x0000008002027836 */ /* 0x000fce0000000000 */
.L_x_3858:
[----:B------:R-:W-:Y:S05]  /*11bb0*/  BSYNC B7 ;  /* 0x0000000000077941 */ /* 0x000fea0003800000 */
.L_x_3821:
[----:B------:R-:W-:-:S13]  /*11bc0*/  ISETP.GE.AND P0, PT, R2, R27, PT ;  /* 0x0000001b0200720c */ /* 0x000fda0003f06270 */
[----:B------:R-:W-:Y:S05]  /*11bd0*/  @P0 EXIT ;  /* 0x000000000000094d */ /* 0x000fea0003800000 */
        /* <DEDUP_REMOVED lines=21> */
.L_x_3930:
[----:B------:R-:W-:-:S06]  /*11d30*/  HADD2.F32 R5, -RZ, R18.H0_H0 ;  /* 0x20000012ff057230 */ /* 0x000fcc0000004100 */
[----:B------:R-:W0:Y:S02]  /*11d40*/  F2I.S64.TRUNC R4, R5 ;  /* 0x0000000500047311 */ /* 0x000e24000020d900 */
[----:B0-----:R-:W-:Y:S01]  /*11d50*/  STG.E.U8 desc[UR36][R2.64], R4 ;  /* 0x0000000402007986 */ /* 0x001fe2000c101124 */
[----:B------:R-:W-:Y:S05]  /*11d60*/  EXIT ;  /* 0x000000000000794d */ /* 0x000fea0003800000 */
.L_x_3929:
        /* <DEDUP_REMOVED lines=10> */
.L_x_3933:
[----:B------:R-:W-:-:S04]  /*11e10*/  HADD2.F32 R18, -RZ, R18.H0_H0 ;  /* 0x20000012ff127230 */ /* 0x000fc80000004100 */
[----:B------:R-:W0:Y:S02]  /*11e20*/  F2I.FTZ.TRUNC.NTZ R5, R18 ;  /* 0x0000001200057305 */ /* 0x000e24000021f100 */
[----:B0-----:R-:W-:Y:S01]  /*11e30*/  STG.E desc[UR36][R2.64], R5 ;  /* 0x0000000502007986 */ /* 0x001fe2000c101924 */
[----:B------:R-:W-:Y:S05]  /*11e40*/  EXIT ;  /* 0x000000000000794d */ /* 0x000fea0003800000 */
.L_x_3932:
[----:B------:R-:W-:-:S04]  /*11e50*/  HADD2.F32 R18, -RZ, R18.H0_H0 ;  /* 0x20000012ff127230 */ /* 0x000fc80000004100 */
[----:B------:R-:W0:Y:S02]  /*11e60*/  F2I.FTZ.TRUNC.NTZ R5, R18 ;  /* 0x0000001200057305 */ /* 0x000e24000021f100 */
[----:B0-----:R-:W-:Y:S01]  /*11e70*/  STG.E.U16 desc[UR36][R2.64], R5 ;  /* 0x0000000502007986 */ /* 0x001fe2000c101524 */
[----:B------:R-:W-:Y:S05]  /*11e80*/  EXIT ;  /* 0x000000000000794d */ /* 0x000fea0003800000 */
.L_x_3928:
        /* <DEDUP_REMOVED lines=9> */
.L_x_3935:
[----:B------:R-:W-:Y:S01]  /*11f20*/  STG.E.U16 desc[UR36][R2.64], R18 ;  /* 0x0000001202007986 */ /* 0x000fe2000c101524 */
[----:B------:R-:W-:Y:S05]  /*11f30*/  EXIT ;  /* 0x000000000000794d */ /* 0x000fea0003800000 */
.L_x_3934:
        /* <DEDUP_REMOVED lines=10> */
.L_x_3937:
[----:B------:R-:W-:Y:S01]  /*11fe0*/  STG.E desc[UR36][R2.64], R18 ;  /* 0x0000001202007986 */ /* 0x000fe2000c101924 */
[----:B------:R-:W-:Y:S05]  /*11ff0*/  EXIT ;  /* 0x000000000000794d */ /* 0x000fea0003800000 */
.L_x_3936:
[----:B------:R-:W-:-:S05]  /*12000*/  HADD2.F32 R4, -RZ, R18.H0_H0 ;  /* 0x20000012ff047230 */ /* 0x000fca0000004100 */
[----:B------:R-:W-:-:S06]  /*12010*/  FMUL.FTZ R4, R4, 1 ;  /* 0x3f80000004047820 */ /* 0x000fcc0000410000 */
[----:B------:R-:W0:Y:S02]  /*12020*/  F2F.F64.F32 R4, R4 ;  /* 0x0000000400047310 */ /* 0x000e240000201800 */
[----:B0-----:R-:W-:Y:S01]  /*12030*/  STG.E.64 desc[UR36][R2.64], R4 ;  /* 0x0000000402007986 */ /* 0x001fe2000c101b24 */
[----:B------:R-:W-:Y:S05]  /*12040*/  EXIT ;  /* 0x000000000000794d */ /* 0x000fea0003800000 */
.L_x_3927:
        /* <DEDUP_REMOVED lines=9> */
[----:B------:R-:W-:-:S04]  /*120e0*/  MOV R5, 0x1 ;  /* 0x0000000100057802 */ /* 0x000fc80000000f00 */
[----:B------:R-:W-:-:S13]  /*120f0*/  FSETP.NEU.FTZ.AND P0, PT, R0, RZ, PT ;  /* 0x000000ff0000720b */ /* 0x000fda0003f1d000 */
[----:B------:R-:W-:-:S05]  /*12100*/  @!P0 HADD2.F32 R18, -RZ, R18.H1_H1 ;  /* 0x30000012ff128230 */ /* 0x000fca0000004100 */
[----:B------:R-:W-:-:S04]  /*12110*/  @!P0 FSETP.NEU.FTZ.AND P1, PT, R18, RZ, PT ;  /* 0x000000ff1200820b */ /* 0x000fc80003f3d000 */
[----:B------:R-:W-:-:S05]  /*12120*/  @!P0 SEL R5, RZ, 0x1, !P1 ;  /* 0x00000001ff058807 */ /* 0x000fca0004800000 */
[----:B------:R-:W-:Y:S01]  /*12130*/  STG.E.U8 desc[UR36][R2.64], R5 ;  /* 0x0000000502007986 */ /* 0x000fe2000c101124 */
[----:B------:R-:W-:Y:S05]  /*12140*/  EXIT ;  /* 0x000000000000794d */ /* 0x000fea0003800000 */
.L_x_3940:
[--C-:B--2---:R-:W-:Y:S02]  /*12150*/  HADD2.F32 R6, -RZ, R18.reuse.H1_H1 ;  /* 0x30000012ff067230 */ /* 0x104fe40000004100 */
[----:B------:R-:W-:-:S03]  /*12160*/  HADD2.F32 R18, -RZ, R18.H0_H0 ;  /* 0x20000012ff127230 */ /* 0x000fc60000004100 */
[----:B------:R-:W-:Y:S02]  /*12170*/  FMUL.FTZ R6, R6, 1 ;  /* 0x3f80000006067820 */ /* 0x000fe40000410000 */
[----:B------:R-:W-:-:S04]  /*12180*/  FMUL.FTZ R4, R18, 1 ;  /* 0x3f80000012047820 */ /* 0x000fc80000410000 */
[----:B------:R-:W-:Y:S08]  /*12190*/  F2F.F64.F32 R6, R6 ;  /* 0x0000000600067310 */ /* 0x000ff00000201800 */
[----:B------:R-:W0:Y:S02]  /*121a0*/  F2F.F64.F32 R4, R4 ;  /* 0x0000000400047310 */ /* 0x000e240000201800 */
[----:B0-----:R-:W-:Y:S01]  /*121b0*/  STG.E.128 desc[UR36][R2.64], R4 ;  /* 0x0000000402007986 */ /* 0x001fe2000c101d24 */
[----:B------:R-:W-:Y:S05]  /*121c0*/  EXIT ;  /* 0x000000000000794d */ /* 0x000fea0003800000 */
.L_x_3939:
        /* <DEDUP_REMOVED lines=21> */
.L_x_3944:
[----:B------:R-:W-:Y:S05]  /*12320*/  BSYNC B0 ;  /* 0x0000000000007941 */ /* 0x000fea0003800000 */
.L_x_3943:
[----:B------:R-:W-:-:S05]  /*12330*/  LOP3.LUT R5, R0, R5, RZ, 0xfc, !PT ;  /* 0x0000000500057212 */ /* 0x000fca00078efcff */
[----:B------:R-:W-:Y:S01]  /*12340*/  STG.E.U8 desc[UR36][R2.64], R5 ;  /* 0x0000000502007986 */ /* 0x000fe2000c101124 */
[----:B------:R-:W-:Y:S05]  /*12350*/  EXIT ;  /* 0x000000000000794d */ /* 0x000fea0003800000 */
.L_x_3942:
        /* <DEDUP_REMOVED lines=13> */
.L_x_3946:
[----:B------:R-:W-:Y:S01]  /*12430*/  IMAD.MOV.U32 R0, RZ, RZ, 0x7f ;  /* 0x0000007fff007424 */ /* 0x000fe200078e00ff */
[----:B------:R-:W-:-:S04]  /*12440*/  ISETP.GT.U32.AND P0, PT, R4, 0x7f800000, PT ;  /* 0x7f8000000400780c */ /* 0x000fc80003f04070 */
[----:B------:R-:W-:-:S09]  /*12450*/  SEL R0, R0, 0x7c, P0 ;  /* 0x0000007c00007807 */ /* 0x000fd20000000000 */
.L_x_3947:
[----:B------:R-:W-:Y:S05]  /*12460*/  BSYNC B0 ;  /* 0x0000000000007941 */ /* 0x000fea0003800000 */
.L_x_3945:
[----:B------:R-:W-:-:S04]  /*12470*/  LOP3.LUT R4, R5, 0x80000000, RZ, 0xc0, !PT ;  /* 0x8000000005047812 */ /* 0x000fc800078ec0ff */
[----:B------:R-:W-:-:S04]  /*12480*/  SHF.R.U32.HI R5, RZ, 0x18, R4 ;  /* 0x00000018ff057819 */ /* 0x000fc80000011604 */
[----:B------:R-:W-:-:S05]  /*12490*/  LOP3.LUT R5, R0, R5, RZ, 0xfc, !PT ;  /* 0x0000000500057212 */ /* 0x000fca00078efcff */
[----:B------:R-:W-:Y:S01]  /*124a0*/  STG.E.U8 desc[UR36][R2.64], R5 ;  /* 0x0000000502007986 */ /* 0x000fe2000c101124 */
[----:B------:R-:W-:Y:S05]  /*124b0*/  EXIT ;  /* 0x000000000000794d */ /* 0x000fea0003800000 */
.L_x_3941:
[----:B------:R-:W-:-:S05]  /*124c0*/  HADD2.F32 R0, -RZ, R18.H0_H0 ;  /* 0x20000012ff007230 */ /* 0x000fca0000004100 */
[----:B------:R-:W-:-:S05]  /*124d0*/  F2FP.BF16.F32.PACK_AB R0, RZ, R0 ;  /* 0x00000000ff00723e */ /* 0x000fca00000010ff */
[----:B------:R-:W-:Y:S01]  /*124e0*/  STG.E.U16 desc[UR36][R2.64], R0 ;  /* 0x0000000002007986 */ /* 0x000fe2000c101524 */
[----:B------:R-:W-:Y:S05]  /*124f0*/  EXIT ;  /* 0x000000000000794d */ /* 0x000fea0003800000 */
.L_x_3938:
        /* <DEDUP_REMOVED lines=12> */
.L_x_3950:
        /* <DEDUP_REMOVED lines=17> */
.L_x_3953:
[----:B------:R-:W-:-:S04]  /*126d0*/  LOP3.LUT R0, R7, 0x80000000, RZ, 0xc0, !PT ;  /* 0x8000000007007812 */ /* 0x000fc800078ec0ff */
[----:B------:R-:W-:-:S04]  /*126e0*/  SHF.R.U32.HI R5, RZ, 0x18, R0 ;  /* 0x00000018ff057819 */ /* 0x000fc80000011600 */
[----:B------:R-:W-:-:S04]  /*126f0*/  LOP3.LUT R4, R4, R5, RZ, 0xfc, !PT ;  /* 0x0000000504047212 */ /* 0x000fc800078efcff */
[----:B------:R-:W-:-:S07]  /*12700*/  PRMT R0, R4, 0x7610, R0 ;  /* 0x0000761004007816 */ /* 0x000fce0000000000 */
.L_x_3952:
[----:B------:R-:W-:Y:S05]  /*12710*/  BSYNC B0 ;  /* 0x0000000000007941 */ /* 0x000fea0003800000 */
.L_x_3951:
[----:B------:R-:W-:Y:S01]  /*12720*/  STG.E.U8 desc[UR36][R2.64], R0 ;  /* 0x0000000002007986 */ /* 0x000fe2000c101124 */
[----:B------:R-:W-:Y:S05]  /*12730*/  EXIT ;  /* 0x000000000000794d */ /* 0x000fea0003800000 */
.L_x_3949:
        /* <DEDUP_REMOVED lines=17> */
.L_x_3956:
[----:B------:R-:W-:-:S04]  /*12850*/  LOP3.LUT R0, R7, 0x80000000, RZ, 0xc0, !PT ;  /* 0x8000000007007812 */ /* 0x000fc800078ec0ff */
[----:B------:R-:W-:-:S04]  /*12860*/  SHF.R.U32.HI R5, RZ, 0x18, R0 ;  /* 0x00000018ff057819 */ /* 0x000fc80000011600 */
[----:B------:R-:W-:-:S04]  /*12870*/  LOP3.LUT R4, R4, R5, RZ, 0xfc, !PT ;  /* 0x0000000504047212 */ /* 0x000fc800078efcff */
[----:B------:R-:W-:-:S07]  /*12880*/  PRMT R0, R4, 0x7610, R0 ;  /* 0x0000761004007816 */ /* 0x000fce0000000000 */
.L_x_3955:
[----:B------:R-:W-:Y:S05]  /*12890*/  BSYNC B0 ;  /* 0x0000000000007941 */ /* 0x000fea0003800000 */
.L_x_3954:
[----:B------:R-:W-:Y:S01]  /*128a0*/  STG.E.U8 desc[UR36][R2.64], R0 ;  /* 0x0000000002007986 */ /* 0x000fe2000c101124 */
[----:B------:R-:W-:Y:S05]  /*128b0*/  EXIT ;  /* 0x000000000000794d */ /* 0x000fea0003800000 */
.L_x_3948:
[----:B------:R-:W-:-:S13]  /*128c0*/  ISETP.NE.AND P0, PT, R0, 0x1c, PT ;  /* 0x0000001c0000780c */ /* 0x000fda0003f05270 */
[----:B------:R-:W-:Y:S05]  /*128d0*/  @!P0 BRA `(.L_x_3957) ;  /* 0x0000000000a48947 */ /* 0x000fea0003800000 */
[----:B------:R-:W-:-:S13]  /*128e0*/  ISETP.NE.AND P0, PT, R0, 0x1d, PT ;  /* 0x0000001d0000780c */ /* 0x000fda0003f05270 */
[----:B------:R-:W-:Y:S05]  /*128f0*/  @!P0 BRA `(.L_x_3958) ;  /* 0x00000000008c8947 */ /* 0x000fea0003800000 */
[----:B------:R-:W-:-:S13]  /*12900*/  ISETP.NE.AND P0, PT, R0, 0x2c, PT ;  /* 0x0000002c0000780c */ /* 0x000fda0003f05270 */
[----:B------:R-:W-:Y:S05]  /*12910*/  @P0 BRA `(.L_x_3931) ;  /* 0x0000000000400947 */ /* 0x000fea0003800000 */
[----:B------:R-:W-:-:S05]  /*12920*/  HADD2.F32 R5, -RZ, R18.H0_H0 ;  /* 0x20000012ff057230 */ /* 0x000fca0000004100 */
[----:B--2---:R-:W-:-:S04]  /*12930*/  SHF.R.U32.HI R6, RZ, 0x17, R5 ;  /* 0x00000017ff067819 */ /* 0x004fc80000011605 */
        /* <DEDUP_REMOVED lines=14> */
.L_x_3931:
        /* <DEDUP_REMOVED lines=8> */
[----:B--2---:R-:W-:Y:S02]  /*12aa0*/  IMAD.U32 R6, RZ, RZ, UR4 ;  /* 0x00000004ff067e24 */ /* 0x004fe4000f8e00ff */
[----:B------:R-:W-:-:S02]  /*12ab0*/  IMAD.U32 R7, RZ, RZ, UR5 ;  /* 0x00000005ff077e24 */ /* 0x000fc4000f8e00ff */
[----:B------:R-:W-:Y:S02]  /*12ac0*/  IMAD.U32 R10, RZ, RZ, UR6 ;  /* 0x00000006ff0a7e24 */ /* 0x000fe4000f8e00ff */
[----:B------:R-:W-:Y:S02]  /*12ad0*/  IMAD.U32 R11, RZ, RZ, UR7 ;  /* 0x00000007ff0b7e24 */ /* 0x000fe4000f8e00ff */
[----:B------:R-:W-:Y:S02]  /*12ae0*/  IMAD.MOV.U32 R8, RZ, RZ, 0x65 ;  /* 0x00000065ff087424 */ /* 0x000fe400078e00ff */
[----:B0--34-:R-:W-:-:S07]  /*12af0*/  IMAD.MOV.U32 R13, RZ, RZ, RZ ;  /* 0x000000ffff0d7224 */ /* 0x019fce00078e00ff */
[----:B------:R-:W-:-:S07]  /*12b00*/  LEPC R20, `(.L_x_3959) ;  /* 0x000000001014794e */ /* 0x000fce0000000000 */
[----:B-1----:R-:W-:Y:S05]  /*12b10*/  CALL.ABS.NOINC R2 ;  /* 0x0000000002007343 */ /* 0x002fea0003c00000 */
.L_x_3959:
[----:B------:R-:W-:Y:S05]  /*12b20*/  EXIT ;  /* 0x000000000000794d */ /* 0x000fea0003800000 */
.L_x_3958:
[----:B------:R-:W-:-:S06]  /*12b30*/  HADD2.F32 R4, -RZ, R18.H0_H0 ;  /* 0x20000012ff047230 */ /* 0x000fcc0000004100 */
[----:B------:R-:W0:Y:S02]  /*12b40*/  F2I.U64.TRUNC R4, R4 ;  /* 0x0000000400047311 */ /* 0x000e24000020d800 */
[----:B0-----:R-:W-:Y:S01]  /*12b50*/  STG.E.64 desc[UR36][R2.64], R4 ;  /* 0x0000000402007986 */ /* 0x001fe2000c101b24 */
[----:B------:R-:W-:Y:S05]  /*12b60*/  EXIT ;  /* 0x000000000000794d */ /* 0x000fea0003800000 */
.L_x_3957:
[----:B------:R-:W-:-:S04]  /*12b70*/  HADD2.F32 R18, -RZ, R18.H0_H0 ;  /* 0x20000012ff127230 */ /* 0x000fc80000004100 */
[----:B------:R-:W0:Y:S02]  /*12b80*/  F2I.FTZ.U32.TRUNC.NTZ R5, R18 ;  /* 0x0000001200057305 */ /* 0x000e24000021f000 */
[----:B0-----:R-:W-:Y:S01]  /*12b90*/  STG.E desc[UR36][R2.64], R5 ;  /* 0x0000000502007986 */ /* 0x001fe2000c101924 */
[----:B------:R-:W-:Y:S05]  /*12ba0*/  EXIT ;  /* 0x000000000000794d */ /* 0x000fea0003800000 */
        .weak           $__internal_1_$__cuda_sm3x_div_rn_ftz_f32_slowpath
        .type           $__internal_1_$__cuda_sm3x_div_rn_ftz_f32_slowpath,@function
        .size           $__internal_1_$__cuda_sm3x_div_rn_ftz_f32_slowpath,(.L_x_20068 - $__internal_1_$__cuda_sm3x_div_rn_ftz_f32_slowpath)
$__internal_1_$__cuda_sm3x_div_rn_ftz_f32_slowpath:
[----:B------:R-:W-:Y:S01]  /*12bb0*/  SHF.R.U32.HI R5, RZ, 0x17, R9 ;  /* 0x00000017ff057819 */ /* 0x000fe20000011609 */
[----:B------:R-:W-:Y:S01]  /*12bc0*/  BSSY B2, `(.L_x_3960) ;  /* 0x0000046000027945 */ /* 0x000fe20003800000 */
[----:B------:R-:W-:-:S03]  /*12bd0*/  SHF.R.U32.HI R7, RZ, 0x17, R0 ;  /* 0x00000017ff077819 */ /* 0x000fc60000011600 */
[----:B------:R-:W-:Y:S01]  /*12be0*/  BSSY B3, `(.L_x_3961) ;  /* 0x000001d000037945 */ /* 0x000fe20003800000 */
[----:B------:R-:W-:Y:S02]  /*12bf0*/  LOP3.LUT R5, R5, 0xff, RZ, 0xc0, !PT ;  /* 0x000000ff05057812 */ /* 0x000fe400078ec0ff */
[----:B------:R-:W-:-:S03]  /*12c00*/  LOP3.LUT R7, R7, 0xff, RZ, 0xc0, !PT ;  /* 0x000000ff07077812 */ /* 0x000fc600078ec0ff */
[----:B------:R-:W-:-:S05]  /*12c10*/  VIADD R6, R5, 0xffffffff ;  /* 0xffffffff05067836 */ /* 0x000fca0000000000 */
[----:B------:R-:W-:Y:S01]  /*12c20*/  ISETP.GT.U32.AND P0, PT, R6, 0xfd, PT ;  /* 0x000000fd0600780c */ /* 0x000fe20003f04070 */
[----:B------:R-:W-:-:S05]  /*12c30*/  VIADD R6, R7, 0xffffffff ;  /* 0xffffffff07067836 */ /* 0x000fca0000000000 */
        /* <DEDUP_REMOVED lines=23> */
.L_x_3962:
[----:B------:R-:W-:Y:S05]  /*12db0*/  BSYNC B3 ;  /* 0x0000000000037941 */ /* 0x000fea0003800000 */
.L_x_3961:
[----:B------:R-:W-:Y:S01]  /*12dc0*/  VIADD R5, R5, 0xffffff81 ;  /* 0xffffff8105057836 */ /* 0x000fe20000000000 */
[----:B------:R-:W-:Y:S01]  /*12dd0*/  BSSY B3, `(.L_x_3967) ;  /* 0x000001b000037945 */ /* 0x000fe20003800000 */
[----:B------:R-:W-:Y:S02]  /*12de0*/  VIADD R7, R7, 0xffffff81 ;  /* 0xffffff8107077836 */ /* 0x000fe40000000000 */
[----:B------:R-:W-:Y:S02]  /*12df0*/  IMAD R6, R5, -0x800000, R9 ;  /* 0xff80000005067824 */ /* 0x000fe400078e0209 */
[C---:B------:R-:W-:Y:S01]  /*12e00*/  IMAD R0, R7.reuse, -0x800000, R0 ;  /* 0xff80000007007824 */ /* 0x040fe200078e0200 */
[----:B------:R-:W-:Y:S01]  /*12e10*/  IADD3 R5, R7, -R5, RZ ;  /* 0x8000000507057210 */ /* 0x000fe20007ffe0ff */
[----:B------:R0:W1:Y:S02]  /*12e20*/  MUFU.RCP R8, R6 ;  /* 0x0000000600087308 */ /* 0x0000640000001000 */
[----:B0-----:R-:W-:-:S04]  /*12e30*/  FADD.FTZ R6, -R6, -RZ ;  /* 0x800000ff06067221 */ /* 0x001fc80000010100 */
[----:B-1----:R-:W-:-:S04]  /*12e40*/  FFMA R9, R8, R6, 1 ;  /* 0x3f80000008097423 */ /* 0x002fc80000000006 */
[----:B------:R-:W-:-:S04]  /*12e50*/  FFMA R8, R8, R9, R8 ;  /* 0x0000000908087223 */ /* 0x000fc80000000008 */
[----:B------:R-:W-:-:S04]  /*12e60*/  FFMA R9, R0, R8, RZ ;  /* 0x0000000800097223 */ /* 0x000fc800000000ff */
[----:B------:R-:W-:-:S04]  /*12e70*/  FFMA R10, R6, R9, R0 ;  /* 0x00000009060a7223 */ /* 0x000fc80000000000 */
[----:B------:R-:W-:-:S04]  /*12e80*/  FFMA R10, R8, R10, R9 ;  /* 0x0000000a080a7223 */ /* 0x000fc80000000009 */
[----:B------:R-:W-:-:S04]  /*12e90*/  FFMA R0, R6, R10, R0 ;  /* 0x0000000a06007223 */ /* 0x000fc80000000000 */
[----:B------:R-:W-:-:S05]  /*12ea0*/  FFMA.FTZ R0, R8, R0, R10 ;  /* 0x0000000008007223 */ /* 0x000fca000001000a */
[----:B------:R-:W-:-:S04]  /*12eb0*/  SHF.R.U32.HI R6, RZ, 0x17, R0 ;  /* 0x00000017ff067819 */ /* 0x000fc80000011600 */
[----:B------:R-:W-:-:S05]  /*12ec0*/  LOP3.LUT R6, R6, 0xff, RZ, 0xc0, !PT ;  /* 0x000000ff06067812 */ /* 0x000fca00078ec0ff */
[----:B------:R-:W-:-:S04]  /*12ed0*/  IMAD.IADD R6, R6, 0x1, R5 ;  /* 0x0000000106067824 */ /* 0x000fc800078e0205 */
        /* <DEDUP_REMOVED lines=9> */
.L_x_3968:
[----:B------:R-:W-:-:S07]  /*12f70*/  IMAD R0, R5, 0x800000, R0 ;  /* 0x0080000005007824 */ /* 0x000fce00078e0200 */
.L_x_3969:
[----:B------:R-:W-:Y:S05]  /*12f80*/  BSYNC B3 ;  /* 0x0000000000037941 */ /* 0x000fea0003800000 */
.L_x_3967:
[----:B------:R-:W-:Y:S05]  /*12f90*/  BRA `(.L_x_3970) ;  /* 0x0000000000207947 */ /* 0x000fea0003800000 */
.L_x_3966:
[----:B------:R-:W-:-:S04]  /*12fa0*/  LOP3.LUT R0, R9, 0x80000000, R0, 0x48, !PT ;  /* 0x8000000009007812 */ /* 0x000fc800078e4800 */
[----:B------:R-:W-:Y:S01]  /*12fb0*/  LOP3.LUT R0, R0, 0x7f800000, RZ, 0xfc, !PT ;  /* 0x7f80000000007812 */ /* 0x000fe200078efcff */
[----:B------:R-:W-:Y:S06]  /*12fc0*/  BRA `(.L_x_3970) ;  /* 0x0000000000147947 */ /* 0x000fec0003800000 */
.L_x_3965:
[----:B------:R-:W-:Y:S01]  /*12fd0*/  LOP3.LUT R0, R9, 0x80000000, R0, 0x48, !PT ;  /* 0x8000000009007812 */ /* 0x000fe200078e4800 */
[----:B------:R-:W-:Y:S06]  /*12fe0*/  BRA `(.L_x_3970) ;  /* 0x00000000000c7947 */ /* 0x000fec0003800000 */
.L_x_3964:
[----:B------:R-:W0:Y:S01]  /*12ff0*/  MUFU.RSQ R0, -QNAN ;  /* 0xffc0000000007908 */ /* 0x000e220000001400 */
[----:B------:R-:W-:Y:S05]  /*13000*/  BRA `(.L_x_3970) ;  /* 0x0000000000047947 */ /* 0x000fea0003800000 */
.L_x_3963:
[----:B------:R-:W-:-:S07]  /*13010*/  FADD.FTZ R0, R0, R9 ;  /* 0x0000000900007221 */ /* 0x000fce0000010000 */
.L_x_3970:
[----:B------:R-:W-:Y:S05]  /*13020*/  BSYNC B2 ;  /* 0x0000000000027941 */ /* 0x000fea0003800000 */
.L_x_3960:
[----:B------:R-:W-:-:S04]  /*13030*/  IMAD.MOV.U32 R5, RZ, RZ, 0x0 ;  /* 0x00000000ff057424 */ /* 0x000fc800078e00ff */
[----:B0-----:R-:W-:Y:S05]  /*13040*/  RET.REL.NODEC R4 `(_ZN2at6native27unrolled_elementwise_kernelIZZZNS0_16acos_kernel_cudaERNS_18TensorIteratorBaseEENKUlvE_clEvENKUlvE1_clEvEUlN3c107complexINS6_4HalfEEEE_St5arrayIPcLm2EELi4E23TrivialOffsetCalculatorILi1EjESF_NS0_6memory12LoadWithCastILi1EEENSG_13StoreWithCastILi1EEEEEviT_T0_T2_T3_T4_T5_) ;  /* 0xfffffecc04ec7950 */ /* 0x001fea0003c3ffff */
.L_x_3971:
        /* <DEDUP_REMOVED lines=11> */
.L_x_20068:


//--------------------- .text._ZN2at6native18elementwise_kernelILi128ELi2EZNS0_22gpu_kernel_impl_nocastIZZZNS0_16acos_kernel_cudaERNS_18TensorIteratorBaseEENKUlvE_clEvENKUlvE1_clEvEUlN3c107complexINS7_4HalfEEEE_EEvS4_RKT_EUliE_EEviT1_ --------------------------
	.section	.text._ZN2at6native18elementwise_kernelILi128ELi2EZNS0_22gpu_kernel_impl_nocastIZZZNS0_16acos_kernel_cudaERNS_18TensorIteratorBaseEENKUlvE_clEvENKUlvE1_clEvEUlN3c107complexINS7_4HalfEEEE_EEvS4_RKT_EUliE_EEviT1_,"ax",@progbits
	.align	128
        .global         _ZN2at6native18elementwise_kernelILi128ELi2EZNS0_22gpu_kernel_impl_nocastIZZZNS0_16acos_kernel_cudaERNS_18TensorIteratorBaseEENKUlvE_clEvENKUlvE1_clEvEUlN3c107complexINS7_4HalfEEEE_EEvS4_RKT_EUliE_EEviT1_
        .type           _ZN2at6native18elementwise_kernelILi128ELi2EZNS0_22gpu_kernel_impl_nocastIZZZNS0_16acos_kernel_cudaERNS_18TensorIteratorBaseEENKUlvE_clEvENKUlvE1_clEvEUlN3c107complexINS7_4HalfEEEE_EEvS4_RKT_EUliE_EEviT1_,@function
        .size           _ZN2at6native18elementwise_kernelILi128ELi2EZNS0_22gpu_kernel_impl_nocastIZZZNS0_16acos_kernel_cudaERNS_18TensorIteratorBaseEENKUlvE_clEvENKUlvE1_clEvEUlN3c107complexINS7_4HalfEEEE_EEvS4_RKT_EUliE_EEviT1_,(.L_x_20069 - _ZN2at6native18elementwise_kernelILi128ELi2EZNS0_22gpu_kernel_impl_nocastIZZZNS0_16acos_kernel_cudaERNS_18TensorIteratorBaseEENKUlvE_clEvENKUlvE1_clEvEUlN3c107complexINS7_4HalfEEEE_EEvS4_RKT_EUliE_EEviT1_)
        .other          _ZN2at6native18elementwise_kernelILi128ELi2EZNS0_22gpu_kernel_impl_nocastIZZZNS0_16acos_kernel_cudaERNS_18TensorIteratorBaseEENKUlvE_clEvENKUlvE1_clEvEUlN3c107complexINS7_4HalfEEEE_EEvS4_RKT_EUliE_EEviT1_,@"STO_CUDA_ENTRY STV_DEFAULT"
_ZN2at6native18elementwise_kernelILi128ELi2EZNS0_22gpu_kernel_impl_nocastIZZZNS0_16acos_kernel_cudaERNS_18TensorIteratorBaseEENKUlvE_clEvENKUlvE1_clEvEUlN3c107complexINS7_4HalfEEEE_EEvS4_RKT_EUliE_EEviT1_:
.text._ZN2at6native18elementwise_kernelILi128ELi2EZNS0_22gpu_kernel_impl_nocastIZZZNS0_16acos_kernel_cudaERNS_18TensorIteratorBaseEENKUlvE_clEvENKUlvE1_clEvEUlN3c107complexINS7_4HalfEEEE_EEvS4_RKT_EUliE_EEviT1_:
[----:B------:R-:W-:Y:S01]  /*0000*/  LDC R1, c[0x0][0x28] ;  /* 0x00000a00ff017b82 */ /* 0x000fe20000000800 */
[----:B------:R-:W0:Y:S01]  /*0010*/  S2R R3, SR_CTAID.X ;  /* 0x0000000000037919 */ /* 0x000e220000002500 */
[----:B------:R-:W-:Y:S01]  /*0020*/  ULDC UR4, c[0x0][0x210] ;  /* 0x0000840000047ab9 */ /* 0x000fe20000000800 */
[----:B------:R-:W-:Y:S01]  /*0030*/  BSSY B1, `(.L_x_3972) ;  /* 0x00003c3000017945 */ /* 0x000fe20003800000 */
[----:B------:R-:W0:Y:S02]  /*0040*/  S2R R4, SR_TID.X ;  /* 0x0000000000047919 */ /* 0x000e240000002100 */
[----:B0-----:R-:W-:-:S04]  /*0050*/  LEA R9, R3, R4, 0x8 ;  /* 0x0000000403097211 */ /* 0x001fc800078e40ff */
[----:B------:R-:W-:Y:S01]  /*0060*/  ISETP.GE.AND P0, PT, R9, UR4, PT ;  /* 0x0000000409007c0c */ /* 0x000fe2000bf06270 */
[----:B------:R-:W-:-:S12]  /*0070*/  ULDC.64 UR4, c[0x0][0x208] ;  /* 0x0000820000047ab9 */ /* 0x000fd80000000a00 */
        /* <DEDUP_REMOVED lines=290> */
[----:B------:R-:W-:Y:S01]  /*12a0*/  @P0 MOV R10, RZ ;  /* 0x000000ff000a0202 */ /* 0x000fe20000000f00 */
[----:B------:R-:W-:Y:S01]  /*12b0*/  ULDC.64 UR6, c[0x0][0x400] ;  /* 0x0001000000067ab9 */ /* 0x000fe20000000a00 */
[----:B------:R-:W-:-:S05]  /*12c0*/  IADD3 R6, -R11, RZ, RZ ;  /* 0x000000ff0b067210 */ /* 0x000fca0007ffe1ff */
[----:B------:R-:W1:Y:S01]  /*12d0*/  @P0 LDC R15, c[0x0][0x33c] ;  /* 0x0000cf00ff0f0b82 */ /* 0x000e620000000800 */
[----:B------:R-:W-:-:S04]  /*12e0*/  IMAD R6, R6, UR8, R7 ;  /* 0x0000000806067c24 */ /* 0x000fc8000f8e0207 */
        /* <DEDUP_REMOVED lines=9> */
.L_x_3974:
[----:B------:R-:W-:Y:S02]  /*1380*/  ULDC.64 UR6, c[0x0][0x418] ;  /* 0x0001060000067ab9 */ /* 0x000fe40000000a00 */
[----:B------:R-:W-:-:S04]  /*1390*/  IADD3 R10, P0, R0, UR6, RZ ;  /* 0x00000006000a7c10 */ /* 0x000fc8000ff1e0ff */
[----:B------:R-:W-:-:S05]  /*13a0*/  IADD3.X R11, RZ, UR7, RZ, P0, !PT ;  /* 0x00000007ff0b7c10 */ /* 0x000fca00087fe4ff */
[----:B------:R-:W2:Y:S01]  /*13b0*/  LDG.E R10, desc[UR4][R10.64] ;  /* 0x000000040a0a7981 */ /* 0x000ea2000c1e1900 */
[----:B------:R-:W-:Y:S01]  /*13c0*/  BSSY B0, `(.L_x_3975) ;  /* 0x0000282000007945 */ /* 0x000fe20003800000 */
[--C-:B--2---:R-:W-:Y:S02]  /*13d0*/  HADD2.F32 R6, -RZ, R10.reuse.H0_H0 ;  /* 0x2000000aff067230 */ /* 0x104fe40000004100 */
[----:B------:R-:W-:-:S03]  /*13e0*/  HADD2.F32 R7, -RZ, R10.H1_H1 ;  /* 0x3000000aff077230 */ /* 0x000fc60000004100 */
        /* <DEDUP_REMOVED lines=23> */
[CC--:B------:R-:W-:Y:S02]  /*1560*/  VIMNMX R10, R13.reuse, R16.reuse, !PT ;  /* 0x000000100d0a7248 */ /* 0x0c0fe40007fe0100 */
[----:B------:R-:W-:Y:S02]  /*1570*/  VIMNMX R2, R16, R15, !PT ;  /* 0x0000000f10027248 */ /* 0x000fe40007fe0100 */
[----:B------:R-:W-:Y:S02]  /*1580*/  LOP3.LUT R12, R10, 0xfe000000, RZ, 0xc0, !PT ;  /* 0xfe0000000a0c7812 */ /* 0x000fe400078ec0ff */
[----:B------:R-:W-:Y:S02]  /*1590*/  VIMNMX R13, R13, R16, PT ;  /* 0x000000100d0d7248 */ /* 0x000fe40003fe0100 */
[----:B------:R-:W-:Y:S02]  /*15a0*/  IADD3 R18, -R12, 0x7e800000, RZ ;  /* 0x7e8000000c127810 */ /* 0x000fe40007ffe1ff */
[----:B------:R-:W-:-:S02]  /*15b0*/  LOP3.LUT R14, R2, 0xfe000000, RZ, 0xc0, !PT ;  /* 0xfe000000020e7812 */ /* 0x000fc400078ec0ff */
[----:B------:R-:W-:Y:S01]  /*15c0*/  VIMNMX R15, R16, R15, PT ;  /* 0x0000000f100f7248 */ /* 0x000fe20003fe0100 */
[CC--:B------:R-:W-:Y:S01]  /*15d0*/  FMUL.FTZ R16, R13.reuse, R18.reuse ;  /* 0x000000120d107220 */ /* 0x0c0fe20000410000 */
        /* <DEDUP_REMOVED lines=45> */
[----:B------:R-:W-:Y:S02]  /*18b0*/  HFMA2.MMA R23, -RZ, RZ, 1.3056640625, -1.8671875 ;  /* 0x3d39bf78ff177435 */ /* 0x000fe400000001ff */
        /* <DEDUP_REMOVED lines=30> */
.L_x_3983:
        /* <DEDUP_REMOVED lines=10> */
.L_x_3985:
[----:B------:R-:W-:-:S04]  /*1b40*/  FADD.FTZ R10, -R0, R13 ;  /* 0x0000000d000a7221 */ /* 0x000fc80000010100 */
[----:B------:R-:W-:-:S07]  /*1b50*/  FMUL.FTZ R10, R10, 0.5 ;  /* 0x3f0000000a0a7820 */ /* 0x000fce0000410000 */
.L_x_3986:
[----:B------:R-:W-:Y:S05]  /*1b60*/  BSYNC B3 ;  /* 0x0000000000037941 */ /* 0x000fea0003800000 */
.L_x_3984:
        /* <DEDUP_REMOVED lines=11> */
.L_x_3988:
[----:B------:R-:W-:-:S04]  /*1c20*/  FADD.FTZ R12, R2, -R15 ;  /* 0x8000000f020c7221 */ /* 0x000fc80000010000 */
[----:B------:R-:W-:-:S07]  /*1c30*/  FMUL.FTZ R15, R12, 0.5 ;  /* 0x3f0000000c0f7820 */ /* 0x000fce0000410000 */
.L_x_3989:
[----:B------:R-:W-:Y:S05]  /*1c40*/  BSYNC B3 ;  /* 0x0000000000037941 */ /* 0x000fea0003800000 */
.L_x_3987:
[----:B------:R-:W-:Y:S01]  /*1c50*/  FADD.FTZ R15, R15, R10 ;  /* 0x0000000a0f0f7221 */ /* 0x000fe20000010000 */
[----:B------:R-:W-:Y:S01]  /*1c60*/  FADD.FTZ R10, R19, 1 ;  /* 0x3f800000130a7421 */ /* 0x000fe20000010000 */
[----:B------:R-:W-:Y:S01]  /*1c70*/  MOV R21, 0x3e800000 ;  /* 0x3e80000000157802 */ /* 0x000fe20000000f00 */
[----:B------:R-:W-:Y:S02]  /*1c80*/  HFMA2.MMA R23, -RZ, RZ, 1.3056640625, -1.8671875 ;  /* 0x3d39bf78ff177435 */ /* 0x000fe400000001ff */
[----:B------:R-:W-:-:S04]  /*1c90*/  FMUL.FTZ R12, R10, R15 ;  /* 0x0000000f0a0c7220 */ /* 0x000fc80000410000 */
        /* <DEDUP_REMOVED lines=30> */
.L_x_3982:
[----:B------:R0:W1:Y:S02]  /*1e80*/  MUFU.SQRT R16, R17 ;  /* 0x0000001100107308 */ /* 0x0000640000002000 */
.L_x_3981:
[----:B------:R-:W-:Y:S05]  /*1e90*/  BSYNC B2 ;  /* 0x0000000000027941 */ /* 0x000fea0003800000 */
.L_x_3980:
        /* <DEDUP_REMOVED lines=24> */
.L_x_3996:
[----:B------:R-:W-:-:S04]  /*2020*/  FADD.FTZ R0, -R0, R13 ;  /* 0x0000000d00007221 */ /* 0x000fc80000010100 */
[----:B------:R-:W-:-:S07]  /*2030*/  FMUL.FTZ R0, R0, 0.5 ;  /* 0x3f00000000007820 */ /* 0x000fce0000410000 */
.L_x_3997:
[----:B------:R-:W-:Y:S05]  /*2040*/  BSYNC B3 ;  /* 0x0000000000037941 */ /* 0x000fea0003800000 */
.L_x_3995:
        /* <DEDUP_REMOVED lines=10> */
.L_x_3999:
[----:B------:R-:W-:-:S04]  /*20f0*/  FADD.FTZ R2, -R11, R2 ;  /* 0x000000020b027221 */ /* 0x000fc80000010100 */
[----:B------:R-:W-:-:S07]  /*2100*/  FMUL.FTZ R11, R2, 0.5 ;  /* 0x3f000000020b7820 */ /* 0x000fce0000410000 */
.L_x_4000:
[----:B------:R-:W-:Y:S05]  /*2110*/  BSYNC B3 ;  /* 0x0000000000037941 */ /* 0x000fea0003800000 */
.L_x_3998:
[----:B------:R-:W-:Y:S01]  /*2120*/  FADD.FTZ R0, R11, R0 ;  /* 0x000000000b007221 */ /* 0x000fe20000010000 */
[----:B------:R-:W-:Y:S01]  /*2130*/  FADD.FTZ R19, R8, R19 ;  /* 0x0000001308137221 */ /* 0x000fe20000010000 */
[----:B------:R-:W-:-:S03]  /*2140*/  PLOP3.LUT P0, PT, PT, PT, PT, 0x80, 0x0 ;  /* 0x000000000000781c */ /* 0x000fc60003f0f070 */
[----:B------:R-:W-:-:S06]  /*2150*/  FMUL.FTZ R19, R19, R0 ;  /* 0x0000000013137220 */ /* 0x000fcc0000410000 */
[----:B------:R-:W2:Y:S01]  /*2160*/  MUFU.SQRT R19, R19 ;  /* 0x0000001300137308 */ /* 0x000ea20000002000 */
[----:B------:R-:W-:Y:S05]  /*2170*/  BRA `(.L_x_3992) ;  /* 0x0000000000687947 */ /* 0x000fea0003800000 */
.L_x_3994:
        /* <DEDUP_REMOVED lines=15> */
.L_x_3993:
        /* <DEDUP_REMOVED lines=8> */
.L_x_3991:
[----:B------:R-:W-:Y:S01]  /*22f0*/  PLOP3.LUT P0, PT, PT, PT, PT, 0x80, 0x0 ;  /* 0x000000000000781c */ /* 0x000fe20003f0f070 */
[----:B------:R-:W-:Y:S01]  /*2300*/  FMUL.FTZ R19, R19, 16777216 ;  /* 0x4b80000013137820 */ /* 0x000fe20000410000 */
[----:B------:R-:W-:-:S11]  /*2310*/  FMUL.FTZ R8, R8, 16777216 ;  /* 0x4b80000008087820 */ /* 0x000fd60000410000 */
.L_x_3992:
[----:B------:R-:W-:Y:S05]  /*2320*/  BSYNC B2 ;  /* 0x0000000000027941 */ /* 0x000fea0003800000 */
.L_x_3990:
        /* <DEDUP_REMOVED lines=14> */
[----:B------:R-:W-:-:S05]  /*2410*/  FFMA.FTZ R11, R6, R11, R6 ;  /* 0x0000000b060b7223 */ /* 0x000fca0000010006 */
        /* <DEDUP_REMOVED lines=15> */
[----:B------:R-:W-:-:S04]  /*2510*/  @P1 FFMA.FTZ R11, R7, 0.93318945169448852539, R0 ;  /* 0x3f6ee581070b1823 */ /* 0x000fc80000010000 */
[----:B------:R-:W-:Y:S01]  /*2520*/  @P0 FADD.FTZ R11, R11, R11 ;  /* 0x0000000b0b0b0221 */ /* 0x000fe20000010000 */
[----:B------:R-:W-:Y:S06]  /*2530*/  BRA `(.L_x_4004) ;  /* 0x0000000800207947 */ /* 0x000fec0003800000 */
.L_x_4003:
        /* <DEDUP_REMOVED lines=26> */
[----:B------:R-:W-:Y:S01]  /*26e0*/  @P0 FADD.FTZ R11, R11, R11 ;  /* 0x0000000b0b0b0221 */ /* 0x000fe20000010000 */
[----:B------:R-:W-:Y:S06]  /*26f0*/  BRA `(.L_x_4004) ;  /* 0x0000000400b07947 */ /* 0x000fec0003800000 */
.L_x_4002:
        /* <DEDUP_REMOVED lines=9> */
[----:B------:R-:W2:Y:S08]  /*2790*/  MUFU.RCP R11, R6 ;  /* 0x00000006000b7308 */ /* 0x000eb00000001000 */
[----:B------:R-:W4:Y:S01]  /*27a0*/  FCHK P0, R0, R6 ;  /* 0x0000000600007302 */ /* 0x000f220000000000 */
[----:B--2---:R-:W-:-:S04]  /*27b0*/  FFMA R2, -R6, R11, 1 ;  /* 0x3f80000006027423 */ /* 0x004fc8000000010b */
[----:B------:R-:W-:-:S04]  /*27c0*/  FFMA R11, R11, R2, R11 ;  /* 0x000000020b0b7223 */ /* 0x000fc8000000000b */
[----:B------:R-:W-:-:S04]  /*27d0*/  FFMA R2, R0, R11, RZ ;  /* 0x0000000b00027223 */ /* 0x000fc800000000ff */
[----:B------:R-:W-:-:S04]  /*27e0*/  FFMA R7, -R6, R2, R0 ;  /* 0x0000000206077223 */ /* 0x000fc80000000100 */
[----:B------:R-:W-:Y:S01]  /*27f0*/  FFMA R2, R11, R7, R2 ;  /* 0x000000070b027223 */ /* 0x000fe20000000002 */
[----:B----4-:R-:W-:Y:S06]  /*2800*/  @!P0 BRA `(.L_x_4007) ;  /* 0x0000000000108947 */ /* 0x010fec0003800000 */
[----:B------:R-:W-:Y:S02]  /*2810*/  MOV R15, R6 ;  /* 0x00000006000f7202 */ /* 0x000fe40000000f00 */
[----:B------:R-:W-:-:S07]  /*2820*/  MOV R2, 0x2840 ;  /* 0x0000284000027802 */ /* 0x000fce0000000f00 */
[----:B01-3--:R-:W-:Y:S05]  /*2830*/  CALL.REL.NOINC `($__internal_2_$__cuda_sm3x_div_rn_ftz_f32_slowpath) ;  /* 0x0000005000087944 */ /* 0x00bfea0003c00000 */
[----:B------:R-:W-:-:S07]  /*2840*/  MOV R2, R0 ;  /* 0x0000000000027202 */ /* 0x000fce0000000f00 */
.L_x_4007:
[----:B------:R-:W-:Y:S05]  /*2850*/  BSYNC B5 ;  /* 0x0000000000057941 */ /* 0x000fea0003800000 */
.L_x_4006:
        /* <DEDUP_REMOVED lines=15> */
[----:B------:R-:W-:-:S05]  /*2950*/  MOV R7, 0x3fd774eb ;  /* 0x3fd774eb00077802 */ /* 0x000fca0000000f00 */
[----:B------:R-:W-:Y:S01]  /*2960*/  FFMA.FTZ R2, R7, 1.8663789033889770508, -R2 ;  /* 0x3feee58107027823 */ /* 0x000fe20000010802 */
[----:B------:R-:W-:Y:S06]  /*2970*/  BRA `(.L_x_4010) ;  /* 0x0000000000107947 */ /* 0x000fec0003800000 */
.L_x_4009:
[----:B------:R-:W-:Y:S02]  /*2980*/  ISETP.GE.AND P0, PT, R8, RZ, PT ;  /* 0x000000ff0800720c */ /* 0x000fe40003f06270 */
[----:B------:R-:W-:-:S11]  /*2990*/  MOV R7, 0x3fd774eb ;  /* 0x3fd774eb00077802 */ /* 0x000fd60000000f00 */
[----:B------:R-:W-:-:S04]  /*29a0*/  @P0 FFMA.FTZ R2, R7, 0.93318945169448852539, -R2 ;  /* 0x3f6ee58107020823 */ /* 0x000fc80000010802 */
[----:B------:R-:W-:-:S07]  /*29b0*/  @!P0 FFMA.FTZ R2, R7, 0.93318945169448852539, R2 ;  /* 0x3f6ee58107028823 */ /* 0x000fce0000010002 */
.L_x_4010:
[----:B------:R-:W-:Y:S05]  /*29c0*/  BSYNC B2 ;  /* 0x0000000000027941 */ /* 0x000fea0003800000 */
.L_x_4008:
[----:B------:R-:W-:Y:S01]  /*29d0*/  FSETP.NEU.FTZ.AND P0, PT, |R8|, |R19|, PT ;  /* 0x400000130800720b */ /* 0x000fe20003f1d200 */
[----:B------:R-:W-:Y:S01]  /*29e0*/  HFMA2.MMA R0, -RZ, RZ, 2.04296875, -15.78125 ;  /* 0x4016cbe4ff007435 */ /* 0x000fe200000001ff */
[----:B------:R-:W-:Y:S02]  /*29f0*/  FSETP.NEU.FTZ.AND P1, PT, R6, RZ, PT ;  /* 0x000000ff0600720b */ /* 0x000fe40003f3d000 */
[C---:B------:R-:W-:Y:S01]  /*2a00*/  ISETP.GE.AND P2, PT, R8.reuse, RZ, PT ;  /* 0x000000ff0800720c */ /* 0x040fe20003f46270 */
[----:B------:R-:W-:-:S08]  /*2a10*/  FADD.FTZ R8, |R8|, |R19| ;  /* 0x4000001308087221 */ /* 0x000fd00000010200 */
[----:B------:R-:W-:Y:S02]  /*2a20*/  @!P0 FSEL R2, R0, 0.78539818525314331055, !P2 ;  /* 0x3f490fdb00028808 */ /* 0x000fe40005000000 */
[----:B------:R-:W-:Y:S02]  /*2a30*/  @!P1 FSEL R2, RZ, 3.1415927410125732422, P2 ;  /* 0x40490fdbff029808 */ /* 0x000fe40001000000 */
[----:B------:R-:W-:Y:S02]  /*2a40*/  FSETP.GTU.FTZ.AND P0, PT, |R8|, +INF , PT ;  /* 0x7f8000000800780b */ /* 0x000fe40003f1c200 */
[----:B------:R-:W-:-:S04]  /*2a50*/  LOP3.LUT R11, R2, 0x80000000, R19, 0xb8, !PT ;  /* 0x80000000020b7812 */ /* 0x000fc800078eb813 */
[----:B------:R-:W-:Y:S01]  /*2a60*/  FSEL R11, R8, R11, P0 ;  /* 0x0000000b080b7208 */ /* 0x000fe20000000000 */
[----:B------:R-:W-:Y:S06]  /*2a70*/  BRA `(.L_x_4004) ;  /* 0x0000000000d07947 */ /* 0x000fec0003800000 */
.L_x_4005:
[----:B------:R-:W-:Y:S01]  /*2a80*/  FADD.FTZ R0, |R8|, -RZ ;  /* 0x800000ff08007221 */ /* 0x000fe20000010200 */
[C---:B--2-4-:R-:W-:Y:S01]  /*2a90*/  FADD.FTZ R11, |R19|.reuse, -RZ ;  /* 0x800000ff130b7221 */ /* 0x054fe20000010200 */
[----:B------:R-:W-:Y:S01]  /*2aa0*/  FSETP.GT.FTZ.AND P6, PT, |R19|, |R8|, PT ;  /* 0x400000081300720b */ /* 0x000fe20003fd4200 */
[----:B------:R-:W-:Y:S03]  /*2ab0*/  BSSY B5, `(.L_x_4011) ;  /* 0x000000f000057945 */ /* 0x000fe60003800000 */
        /* <DEDUP_REMOVED lines=14> */
.L_x_4012:
[----:B------:R-:W-:Y:S05]  /*2ba0*/  BSYNC B5 ;  /* 0x0000000000057941 */ /* 0x000fea0003800000 */
.L_x_4011:
        /* <DEDUP_REMOVED lines=18> */
.L_x_4014:
[----:B------:R-:W-:Y:S02]  /*2cd0*/  ISETP.GE.AND P0, PT, R8, RZ, PT ;  /* 0x000000ff0800720c */ /* 0x000fe40003f06270 */
[----:B------:R-:W-:-:S11]  /*2ce0*/  MOV R7, 0x3fd774eb ;  /* 0x3fd774eb00077802 */ /* 0x000fd60000000f00 */
[----:B------:R-:W-:-:S04]  /*2cf0*/  @P0 FFMA.FTZ R2, R7, 0.93318945169448852539, -R2 ;  /* 0x3f6ee58107020823 */ /* 0x000fc80000010802 */
[----:B------:R-:W-:-:S07]  /*2d00*/  @!P0 FFMA.FTZ R2, R7, 0.93318945169448852539, R2 ;  /* 0x3f6ee58107028823 */ /* 0x000fce0000010002 */
.L_x_4015:
[----:B------:R-:W-:Y:S05]  /*2d10*/  BSYNC B2 ;  /* 0x0000000000027941 */ /* 0x000fea0003800000 */
.L_x_4013:
[----:B------:R-:W-:Y:S01]  /*2d20*/  FSETP.NEU.FTZ.AND P0, PT, |R8|, |R19|, PT ;  /* 0x400000130800720b */ /* 0x000fe20003f1d200 */
[----:B------:R-:W-:Y:S01]  /*2d30*/  HFMA2.MMA R0, -RZ, RZ, 2.04296875, -15.78125 ;  /* 0x4016cbe4ff007435 */ /* 0x000fe200000001ff */
[----:B------:R-:W-:Y:S02]  /*2d40*/  FSETP.NEU.FTZ.AND P1, PT, R6, RZ, PT ;  /* 0x000000ff0600720b */ /* 0x000fe40003f3d000 */
[----:B------:R-:W-:Y:S01]  /*2d50*/  ISETP.GE.AND P2, PT, R8, RZ, PT ;  /* 0x000000ff0800720c */ /* 0x000fe20003f46270 */
[----:B------:R-:W-:-:S08]  /*2d60*/  FADD.FTZ R8, |R19|, |R8| ;  /* 0x4000000813087221 */ /* 0x000fd00000010200 */
[----:B------:R-:W-:Y:S02]  /*2d70*/  @!P0 FSEL R2, R0, 0.78539818525314331055, !P2 ;  /* 0x3f490fdb00028808 */ /* 0x000fe40005000000 */
[----:B------:R-:W-:Y:S02]  /*2d80*/  @!P1 FSEL R2, RZ, 3.1415927410125732422, P2 ;  /* 0x40490fdbff029808 */ /* 0x000fe40001000000 */
[----:B------:R-:W-:Y:S02]  /*2d90*/  FSETP.GTU.FTZ.AND P0, PT, |R8|, +INF , PT ;  /* 0x7f8000000800780b */ /* 0x000fe40003f1c200 */
[----:B------:R-:W-:-:S04]  /*2da0*/  LOP3.LUT R11, R2, 0x80000000, R19, 0xb8, !PT ;  /* 0x80000000020b7812 */ /* 0x000fc800078eb813 */
[----:B------:R-:W-:-:S07]  /*2db0*/  FSEL R11, R8, R11, P0 ;  /* 0x0000000b080b7208 */ /* 0x000fce0000000000 */
.L_x_4004:
[----:B------:R-:W-:Y:S05]  /*2dc0*/  BSYNC B4 ;  /* 0x0000000000047941 */ /* 0x000fea0003800000 */
.L_x_4001:
[----:B------:R-:W-:-:S13]  /*2dd0*/  ISETP.NE.AND P0, PT, R9, RZ, PT ;  /* 0x000000ff0900720c */ /* 0x000fda0003f05270 */
[----:B-1----:R-:W-:Y:S01]  /*2de0*/  @!P0 FADD.FTZ R16, -R16, -RZ ;  /* 0x800000ff10108221 */ /* 0x002fe20000010100 */
[----:B------:R-:W-:Y:S06]  /*2df0*/  BRA `(.L_x_4016) ;  /* 0x0000000c00787947 */ /* 0x000fec0003800000 */
.L_x_3979:
[----:B------:R-:W-:Y:S01]  /*2e00*/  FADD.FTZ R6, -R6, 6.1232342629258392722e-17 ;  /* 0x248d313206067421 */ /* 0x000fe20000010100 */
[----:B------:R-:W-:-:S03]  /*2e10*/  FADD.FTZ R16, -R7, -RZ ;  /* 0x800000ff07107221 */ /* 0x000fc60000010100 */
[----:B------:R-:W-:Y:S01]  /*2e20*/  FADD.FTZ R11, R6, 1.5707963705062866211 ;  /* 0x3fc90fdb060b7421 */ /* 0x000fe20000010000 */
[----:B------:R-:W-:Y:S06]  /*2e30*/  BRA `(.L_x_4016) ;  /* 0x0000000c00687947 */ /* 0x000fec0003800000 */
.L_x_3978:
[----:B------:R-:W-:Y:S01]  /*2e40*/  FADD.FTZ R16, -R7, -RZ ;  /* 0x800000ff07107221 */ /* 0x000fe20000010100 */
[----:B------:R-:W-:Y:S01]  /*2e50*/  MOV R11, RZ ;  /* 0x000000ff000b7202 */ /* 0x000fe20000000f00 */
[----:B------:R-:W-:Y:S06]  /*2e60*/  BRA `(.L_x_4016) ;  /* 0x0000000c005c7947 */ /* 0x000fec0003800000 */
.L_x_3977:
        /* <DEDUP_REMOVED lines=23> */
[----:B------:R-:W-:Y:S05]  /*2fe0*/  CALL.REL.NOINC `($__internal_2_$__cuda_sm3x_div_rn_ftz_f32_slowpath) ;  /* 0x00000048001c7944 */ /* 0x000fea0003c00000 */
[----:B------:R-:W-:-:S07]  /*2ff0*/  MOV R2, R0 ;  /* 0x0000000000027202 */ /* 0x000fce0000000f00 */
.L_x_4021:
[----:B------:R-:W-:Y:S05]  /*3000*/  BSYNC B5 ;  /* 0x0000000000057941 */ /* 0x000fea0003800000 */
.L_x_4020:
        /* <DEDUP_REMOVED lines=18> */
.L_x_4023:
[----:B------:R-:W-:Y:S02]  /*3130*/  ISETP.GE.AND P0, PT, R6, RZ, PT ;  /* 0x000000ff0600720c */ /* 0x000fe40003f06270 */
[----:B------:R-:W-:-:S11]  /*3140*/  MOV R11, 0x3fd774eb ;  /* 0x3fd774eb000b7802 */ /* 0x000fd60000000f00 */
[----:B------:R-:W-:-:S04]  /*3150*/  @P0 FFMA.FTZ R2, R11, 0.93318945169448852539, -R2 ;  /* 0x3f6ee5810b020823 */ /* 0x000fc80000010802 */
[----:B------:R-:W-:-:S07]  /*3160*/  @!P0 FFMA.FTZ R2, R11, 0.93318945169448852539, R2 ;  /* 0x3f6ee5810b028823 */ /* 0x000fce0000010002 */
.L_x_4024:
[----:B------:R-:W-:Y:S05]  /*3170*/  BSYNC B2 ;  /* 0x0000000000027941 */ /* 0x000fea0003800000 */
.L_x_4022:
[----:B------:R-:W-:Y:S01]  /*3180*/  FSETP.NEU.FTZ.AND P0, PT, R8, |R7|, PT ;  /* 0x400000070800720b */ /* 0x000fe20003f1d000 */
[----:B------:R-:W-:Y:S01]  /*3190*/  HFMA2.MMA R0, -RZ, RZ, 2.04296875, -15.78125 ;  /* 0x4016cbe4ff007435 */ /* 0x000fe200000001ff */
[----:B------:R-:W-:Y:S01]  /*31a0*/  FSETP.NEU.FTZ.AND P1, PT, R16, RZ, PT ;  /* 0x000000ff1000720b */ /* 0x000fe20003f3d000 */
[----:B------:R-:W0:Y:S01]  /*31b0*/  MUFU.LG2 R18, R18 ;  /* 0x0000001200127308 */ /* 0x000e220000000c00 */
[----:B------:R-:W-:Y:S01]  /*31c0*/  ISETP.GE.AND P2, PT, R6, RZ, PT ;  /* 0x000000ff0600720c */ /* 0x000fe20003f46270 */
[----:B------:R-:W-:-:S08]  /*31d0*/  FADD.FTZ R8, |R7|, R8 ;  /* 0x0000000807087221 */ /* 0x000fd00000010200 */
[----:B------:R-:W-:Y:S02]  /*31e0*/  @!P0 FSEL R2, R0, 0.78539818525314331055, !P2 ;  /* 0x3f490fdb00028808 */ /* 0x000fe40005000000 */
[----:B------:R-:W-:Y:S02]  /*31f0*/  @!P1 FSEL R2, RZ, 3.1415927410125732422, P2 ;  /* 0x40490fdbff029808 */ /* 0x000fe40001000000 */
[----:B------:R-:W-:Y:S02]  /*3200*/  FSETP.GTU.FTZ.AND P0, PT, |R8|, +INF , PT ;  /* 0x7f8000000800780b */ /* 0x000fe40003f1c200 */
[----:B------:R-:W-:Y:S01]  /*3210*/  LOP3.LUT R7, R2, 0x80000000, R7, 0xb8, !PT ;  /* 0x8000000002077812 */ /* 0x000fe200078eb807 */
[----:B0-----:R-:W-:-:S03]  /*3220*/  FMUL.FTZ.D2 R17, R18, 0.69314718246459960938 ;  /* 0x3f31721812117820 */ /* 0x001fc60000310000 */
[----:B------:R-:W-:Y:S01]  /*3230*/  FSEL R2, R8, R7, P0 ;  /* 0x0000000708027208 */ /* 0x000fe20000000000 */
[----:B------:R-:W-:Y:S06]  /*3240*/  BRA `(.L_x_4025) ;  /* 0x0000000800107947 */ /* 0x000fec0003800000 */
.L_x_4019:
        /* <DEDUP_REMOVED lines=11> */
[----:B------:R-:W-:Y:S05]  /*3300*/  CALL.REL.NOINC `($__internal_2_$__cuda_sm3x_div_rn_ftz_f32_slowpath) ;  /* 0x0000004400547944 */ /* 0x000fea0003c00000 */
[----:B------:R-:W-:-:S07]  /*3310*/  MOV R2, R0 ;  /* 0x0000000000027202 */ /* 0x000fce0000000f00 */
.L_x_4027:
[----:B------:R-:W-:Y:S05]  /*3320*/  BSYNC B5 ;  /* 0x0000000000057941 */ /* 0x000fea0003800000 */
.L_x_4026:
        /* <DEDUP_REMOVED lines=18> */
.L_x_4029:
[----:B------:R-:W-:Y:S02]  /*3450*/  ISETP.GE.AND P0, PT, R6, RZ, PT ;  /* 0x000000ff0600720c */ /* 0x000fe40003f06270 */
[----:B------:R-:W-:-:S11]  /*3460*/  MOV R11, 0x3fd774eb ;  /* 0x3fd774eb000b7802 */ /* 0x000fd60000000f00 */
[----:B------:R-:W-:-:S04]  /*3470*/  @P0 FFMA.FTZ R2, R11, 0.93318945169448852539, -R2 ;  /* 0x3f6ee5810b020823 */ /* 0x000fc80000010802 */
[----:B------:R-:W-:-:S07]  /*3480*/  @!P0 FFMA.FTZ R2, R11, 0.93318945169448852539, R2 ;  /* 0x3f6ee5810b028823 */ /* 0x000fce0000010002 */
.L_x_4030:
[----:B------:R-:W-:Y:S05]  /*3490*/  BSYNC B2 ;  /* 0x0000000000027941 */ /* 0x000fea0003800000 */
.L_x_4028:
        /* <DEDUP_REMOVED lines=15> */
[----:B------:R-:W-:-:S03]  /*3590*/  FADD.FTZ R11, |R7|, R8 ;  /* 0x00000008070b7221 */ /* 0x000fc60000010200 */
[----:B------:R-:W-:Y:S02]  /*35a0*/  FSEL R0, R0, +INF , P0 ;  /* 0x7f80000000007808 */ /* 0x000fe40000000000 */
[----:B------:R-:W-:Y:S01]  /*35b0*/  ISETP.GE.AND P0, PT, R6, RZ, PT ;  /* 0x000000ff0600720c */ /* 0x000fe20003f06270 */
[----:B------:R-:W-:-:S03]  /*35c0*/  HFMA2.MMA R6, -RZ, RZ, 2.04296875, -15.78125 ;  /* 0x4016cbe4ff067435 */ /* 0x000fc600000001ff */
[----:B------:R-:W0:Y:S07]  /*35d0*/  MUFU.LG2 R0, R0 ;  /* 0x0000000000007308 */ /* 0x000e2e0000000c00 */
[----:B------:R-:W-:Y:S02]  /*35e0*/  @!P1 FSEL R2, R6, 0.78539818525314331055, !P0 ;  /* 0x3f490fdb06029808 */ /* 0x000fe40004000000 */
[----:B------:R-:W-:Y:S02]  /*35f0*/  @!P2 FSEL R2, RZ, 3.1415927410125732422, P0 ;  /* 0x40490fdbff02a808 */ /* 0x000fe40000000000 */
[----:B------:R-:W-:-:S02]  /*3600*/  FSETP.GTU.FTZ.AND P0, PT, |R11|, +INF , PT ;  /* 0x7f8000000b00780b */ /* 0x000fc40003f1c200 */
[----:B------:R-:W-:-:S04]  /*3610*/  LOP3.LUT R2, R2, 0x80000000, R7, 0xb8, !PT ;  /* 0x8000000002027812 */ /* 0x000fc800078eb807 */
[----:B------:R-:W-:Y:S01]  /*3620*/  FSEL R2, R11, R2, P0 ;  /* 0x000000020b027208 */ /* 0x000fe20000000000 */
[----:B0-----:R-:W-:Y:S01]  /*3630*/  FMUL.FTZ R17, R0, 0.69314718246459960938 ;  /* 0x3f31721800117820 */ /* 0x001fe20000410000 */
[----:B------:R-:W-:Y:S06]  /*3640*/  BRA `(.L_x_4025) ;  /* 0x0000000400107947 */ /* 0x000fec0003800000 */
.L_x_4018:
[----:B------:R-:W-:Y:S01]  /*3650*/  FMUL.FTZ R2, R6, 0.36787945032119750977 ;  /* 0x3ebc5ab206027820 */ /* 0x000fe20000410000 */
[----:B------:R-:W-:Y:S01]  /*3660*/  FMUL.FTZ R10, R7, 0.36787945032119750977 ;  /* 0x3ebc5ab2070a7820 */ /* 0x000fe20000410000 */
[----:B------:R-:W-:Y:S01]  /*3670*/  MOV R17, 0x3f800000 ;  /* 0x3f80000000117802 */ /* 0x000fe20000000f00 */
[----:B------:R-:W-:Y:S01]  /*3680*/  BSSY B5, `(.L_x_4031) ;  /* 0x000001f000057945 */ /* 0x000fe20003800000 */
[----:B------:R-:W-:Y:S01]  /*3690*/  FADD.FTZ R2, |R2|, -RZ ;  /* 0x800000ff02027221 */ /* 0x000fe20000010200 */
[----:B------:R-:W-:-:S05]  /*36a0*/  FADD.FTZ R11, |R10|, -RZ ;  /* 0x800000ff0a0b7221 */ /* 0x000fca0000010200 */
[CC--:B------:R-:W-:Y:S02]  /*36b0*/  VIMNMX R10, R2.reuse, R11.reuse, !PT ;  /* 0x0000000b020a7248 */ /* 0x0c0fe40007fe0100 */
[----:B------:R-:W-:Y:S02]  /*36c0*/  VIMNMX R2, R2, R11, PT ;  /* 0x0000000b02027248 */ /* 0x000fe40003fe0100 */
[----:B------:R-:W-:Y:S02]  /*36d0*/  LOP3.LUT R12, R10, 0xfe000000, RZ, 0xc0, !PT ;  /* 0xfe0000000a0c7812 */ /* 0x000fe400078ec0ff */
[----:B------:R-:W-:Y:S02]  /*36e0*/  FSETP.NEU.FTZ.AND P0, PT, R2, RZ, PT ;  /* 0x000000ff0200720b */ /* 0x000fe40003f1d000 */
[----:B------:R-:W-:-:S05]  /*36f0*/  IADD3 R11, -R12, 0x7e800000, RZ ;  /* 0x7e8000000c0b7810 */ /* 0x000fca0007ffe1ff */
[-C--:B------:R-:W-:Y:S01]  /*3700*/  FMUL.FTZ R13, R2, R11.reuse ;  /* 0x0000000b020d7220 */ /* 0x080fe20000410000 */
[----:B------:R-:W-:-:S03]  /*3710*/  FMUL.FTZ R11, R10, R11 ;  /* 0x0000000b0a0b7220 */ /* 0x000fc60000410000 */
[----:B------:R-:W-:Y:S02]  /*3720*/  FMUL.FTZ R14, R13, R13 ;  /* 0x0000000d0d0e7220 */ /* 0x000fe40000410000 */
[----:B------:R-:W-:Y:S02]  /*3730*/  MUFU.RCP R13, R16 ;  /* 0x00000010000d7308 */ /* 0x000fe40000001000 */
[----:B------:R-:W-:Y:S01]  /*3740*/  FFMA.FTZ R14, R11, R11, R14 ;  /* 0x0000000b0b0e7223 */ /* 0x000fe2000001000e */
[----:B------:R-:W-:-:S05]  /*3750*/  LOP3.LUT R11, R12, 0x800000, RZ, 0xfc, !PT ;  /* 0x008000000c0b7812 */ /* 0x000fca00078efcff */
[----:B------:R-:W0:Y:S02]  /*3760*/  MUFU.SQRT R14, R14 ;  /* 0x0000000e000e7308 */ /* 0x000e240000002000 */
[----:B0-----:R-:W-:Y:S01]  /*3770*/  @P0 FMUL.FTZ R10, R14, R11 ;  /* 0x0000000b0e0a0220 */ /* 0x001fe20000410000 */
[----:B------:R-:W-:Y:S01]  /*3780*/  FSETP.NEU.FTZ.AND P0, PT, R2, +INF , PT ;  /* 0x7f8000000200780b */ /* 0x000fe20003f1d000 */
[----:B------:R-:W-:-:S03]  /*3790*/  FFMA R2, -R16, R13, 1 ;  /* 0x3f80000010027423 */ /* 0x000fc6000000010d */
[----:B------:R-:W-:Y:S01]  /*37a0*/  FSEL R10, R10, +INF , P0 ;  /* 0x7f8000000a0a7808 */ /* 0x000fe20000000000 */
[----:B------:R-:W-:-:S04]  /*37b0*/  FFMA R13, R13, R2, R13 ;  /* 0x000000020d0d7223 */ /* 0x000fc8000000000d */
[----:B------:R-:W-:Y:S01]  /*37c0*/  FFMA R2, R0, R13, RZ ;  /* 0x0000000d00027223 */ /* 0x000fe200000000ff */
[----:B------:R-:W0:Y:S03]  /*37d0*/  MUFU.LG2 R10, R10 ;  /* 0x0000000a000a7308 */ /* 0x000e260000000c00 */
[----:B------:R-:W-:-:S04]  /*37e0*/  FFMA R11, -R16, R2, R0 ;  /* 0x00000002100b7223 */ /* 0x000fc80000000100 */
[----:B------:R-:W-:Y:S01]  /*37f0*/  FFMA R2, R13, R11, R2 ;  /* 0x0000000b0d027223 */ /* 0x000fe20000000002 */
[----:B------:R-:W1:Y:S01]  /*3800*/  FCHK P0, R0, R16 ;  /* 0x0000001000007302 */ /* 0x000e620000000000 */
[----:B0-----:R-:W-:Y:S01]  /*3810*/  FFMA.FTZ R17, R10, 0.69314718246459960938, R17 ;  /* 0x3f3172180a117823 */ /* 0x001fe20000010011 */
[----:B-1----:R-:W-:Y:S06]  /*3820*/  @!P0 BRA `(.L_x_4032) ;  /* 0x0000000000108947 */ /* 0x002fec0003800000 */
[----:B------:R-:W-:Y:S02]  /*3830*/  MOV R15, R16 ;  /* 0x00000010000f7202 */ /* 0x000fe40000000f00 */
[----:B------:R-:W-:-:S07]  /*3840*/  MOV R2, 0x3860 ;  /* 0x0000386000027802 */ /* 0x000fce0000000f00 */
[----:B------:R-:W-:Y:S05]  /*3850*/  CALL.REL.NOINC `($__internal_2_$__cuda_sm3x_div_rn_ftz_f32_slowpath) ;  /* 0x0000004000007944 */ /* 0x000fea0003c00000 */
[----:B------:R-:W-:-:S07]  /*3860*/  MOV R2, R0 ;  /* 0x0000000000027202 */ /* 0x000fce0000000f00 */
.L_x_4032:
[----:B------:R-:W-:Y:S05]  /*3870*/  BSYNC B5 ;  /* 0x0000000000057941 */ /* 0x000fea0003800000 */
.L_x_4031:
        /* <DEDUP_REMOVED lines=18> */
.L_x_4034:
[----:B------:R-:W-:Y:S02]  /*39a0*/  ISETP.GE.AND P0, PT, R6, RZ, PT ;  /* 0x000000ff0600720c */ /* 0x000fe40003f06270 */
[----:B------:R-:W-:-:S11]  /*39b0*/  MOV R11, 0x3fd774eb ;  /* 0x3fd774eb000b7802 */ /* 0x000fd60000000f00 */
[----:B------:R-:W-:-:S04]  /*39c0*/  @P0 FFMA.FTZ R2, R11, 0.93318945169448852539, -R2 ;  /* 0x3f6ee5810b020823 */ /* 0x000fc80000010802 */
[----:B------:R-:W-:-:S07]  /*39d0*/  @!P0 FFMA.FTZ R2, R11, 0.93318945169448852539, R2 ;  /* 0x3f6ee5810b028823 */ /* 0x000fce0000010002 */
.L_x_4035:
[----:B------:R-:W-:Y:S05]  /*39e0*/  BSYNC B2 ;  /* 0x0000000000027941 */ /* 0x000fea0003800000 */
.L_x_4033:
[----:B------:R-:W-:Y:S01]  /*39f0*/  FSETP.NEU.FTZ.AND P1, PT, R8, |R7|, PT ;  /* 0x400000070800720b */ /* 0x000fe20003f3d000 */
[----:B------:R-:W-:Y:S01]  /*3a00*/  HFMA2.MMA R0, -RZ, RZ, 2.04296875, -15.78125 ;  /* 0x4016cbe4ff007435 */ /* 0x000fe200000001ff */
        /* <DEDUP_REMOVED lines=8> */
.L_x_4025:
[----:B------:R-:W-:Y:S05]  /*3a90*/  BSYNC B4 ;  /* 0x0000000000047941 */ /* 0x000fea0003800000 */
.L_x_4017:
[----:B------:R-:W-:Y:S01]  /*3aa0*/  ISETP.NE.AND P0, PT, R9, RZ, PT ;  /* 0x000000ff0900720c */ /* 0x000fe20003f05270 */
[----:B------:R-:W-:Y:S01]  /*3ab0*/  FADD.FTZ R16, R17, 0.69314718246459960938 ;  /* 0x3f31721811107421 */ /* 0x000fe20000010000 */
[----:B------:R-:W-:-:S11]  /*3ac0*/  FADD.FTZ R11, |R2|, -RZ ;  /* 0x800000ff020b7221 */ /* 0x000fd60000010200 */
[----:B------:R-:W-:Y:S01]  /*3ad0*/  @!P0 FADD.FTZ R16, -R16, -RZ ;  /* 0x800000ff10108221 */ /* 0x000fe20000010100 */
[----:B------:R-:W-:Y:S06]  /*3ae0*/  BRA `(.L_x_4016) ;  /* 0x00000000003c7947 */ /* 0x000fec0003800000 */
.L_x_3976:
        /* <DEDUP_REMOVED lines=14> */
[----:B------:R-:W-:-:S07]  /*3bd0*/  @!P0 MOV R11, 0x3fc90fdb ;  /* 0x3fc90fdb000b8802 */ /* 0x000fce0000000f00 */
.L_x_4016:
[----:B------:R-:W-:Y:S05]  /*3be0*/  BSYNC B0 ;  /* 0x0000000000007941 */ /* 0x000fea0003800000 */
.L_x_3975:
[----:B------:R-:W-:Y:S01]  /*3bf0*/  ULDC.64 UR6, c[0x0][0x410] ;  /* 0x0001040000067ab9 */ /* 0x000fe20000000a00 */
[----:B------:R-:W-:Y:S02]  /*3c00*/  F2FP.F16.F32.PACK_AB R11, R16, R11 ;  /* 0x0000000b100b723e */ /* 0x000fe400000000ff */
[----:B------:R-:W-:Y:S02]  /*3c10*/  IADD3 R6, P0, R5, UR6, RZ ;  /* 0x0000000605067c10 */ /* 0x000fe4000ff1e0ff */
[----:B------:R-:W-:Y:S02]  /*3c20*/  LEA R3, R3, R4, 0x8 ;  /* 0x0000000403037211 */ /* 0x000fe400078e40ff */
[----:B------:R-:W-:Y:S02]  /*3c30*/  IADD3.X R7, RZ, UR7, RZ, P0, !PT ;  /* 0x00000007ff077c10 */ /* 0x000fe400087fe4ff */
[----:B------:R-:W-:-:S03]  /*3c40*/  IADD3 R9, R3, 0x80, RZ ;  /* 0x0000008003097810 */ /* 0x000fc60007ffe0ff */
[----:B------:R1:W-:Y:S04]  /*3c50*/  STG.E desc[UR4][R6.64], R11 ;  /* 0x0000000b06007986 */ /* 0x0003e8000c101904 */
.L_x_3973:
[----:B------:R-:W-:Y:S05]  /*3c60*/  BSYNC B1 ;  /* 0x0000000000017941 */ /* 0x000fea0003800000 */
.L_x_3972:
[----:B------:R-:W-:Y:S02]  /*3c70*/  ULDC UR6, c[0x0][0x210] ;  /* 0x0000840000067ab9 */ /* 0x000fe40000000800 */
[----:B------:R-:W-:-:S13]  /*3c80*/  ISETP.GE.AND P0, PT, R9, UR6, PT ;  /* 0x0000000609007c0c */ /* 0x000fda000bf06270 */
[----:B------:R-:W-:Y:S05]  /*3c90*/  @P0 EXIT ;  /* 0x000000000000094d */ /* 0x000fea0003800000 */
[----:B------:R-:W5:Y:S01]  /*3ca0*/  LDC R4, c[0x0][0x218] ;  /* 0x00008600ff047b82 */ /* 0x000f620000000800 */
[----:B------:R-:W-:Y:S01]  /*3cb0*/  HFMA2.MMA R0, -RZ, RZ, 0, 0 ;  /* 0x00000000ff007435 */ /* 0x000fe200000001ff */
[----:B------:R-:W-:Y:S02]  /*3cc0*/  MOV R5, RZ ;  /* 0x000000ff00057202 */ /* 0x000fe40000000f00 */
[----:B-----5:R-:W-:-:S13]  /*3cd0*/  ISETP.NE.AND P0, PT, R4, RZ, PT ;  /* 0x000000ff0400720c */ /* 0x020fda0003f05270 */
        /* <DEDUP_REMOVED lines=18> */
[----:B-1----:R-:W-:-:S05]  /*3e00*/  IMAD.HI.U32 R6, R3, UR9, R2 ;  /* 0x0000000903067c27 */ /* 0x002fca000f8e0002 */
        /* <DEDUP_REMOVED lines=265> */
[----:B------:R-:W1:Y:S01]  /*4ea0*/  @P0 LDC.64 R10, c[0x0][0x340] ;  /* 0x0000d000ff0a0b82 */ /* 0x000e620000000a00 */
[----:B------:R-:W-:Y:S01]  /*4eb0*/  @P0 MOV R6, RZ ;  /* 0x000000ff00060202 */ /* 0x000fe20000000f00 */
[----:B------:R-:W-:Y:S01]  /*4ec0*/  ULDC.64 UR6, c[0x0][0x400] ;  /* 0x0001000000067ab9 */ /* 0x000fe20000000a00 */
[----:B------:R-:W-:-:S05]  /*4ed0*/  IADD3 R9, -R7, RZ, RZ ;  /* 0x000000ff07097210 */ /* 0x000fca0007ffe1ff */
[----:B---3--:R-:W3:Y:S08]  /*4ee0*/  @P0 LDC R13, c[0x0][0x33c] ;  /* 0x0000cf00ff0d0b82 */ /* 0x008ef00000000800 */
[----:B------:R-:W5:Y:S01]  /*4ef0*/  @P0 LDC.64 R14, c[0x0][0x408] ;  /* 0x00010200ff0e0b82 */ /* 0x000f620000000a00 */
[----:B-1----:R-:W-:-:S05]  /*4f00*/  @P0 IMAD.HI.U32 R2, R7, R10, R6 ;  /* 0x0000000a07020227 */ /* 0x002fca00078e0006 */
[----:B------:R-:W-:Y:S01]  /*4f10*/  @P0 SHF.R.U32.HI R4, RZ, R11, R2 ;  /* 0x0000000bff040219 */ /* 0x000fe20000011602 */
[----:B------:R-:W-:-:S03]  /*4f20*/  IMAD R2, R9, UR8, R3 ;  /* 0x0000000809027c24 */ /* 0x000fc6000f8e0203 */
[----:B------:R-:W-:Y:S01]  /*4f30*/  @P0 IADD3 R6, -R4, RZ, RZ ;  /* 0x000000ff04060210 */ /* 0x000fe20007ffe1ff */
[C---:B------:R-:W-:Y:S02]  /*4f40*/  IMAD R5, R2.reuse, UR6, R5 ;  /* 0x0000000602057c24 */ /* 0x040fe4000f8e0205 */
[----:B------:R-:W-:Y:S02]  /*4f50*/  IMAD R0, R2, UR7, R0 ;  /* 0x0000000702007c24 */ /* 0x000fe4000f8e0200 */
[----:B---3--:R-:W-:-:S04]  /*4f60*/  @P0 IMAD R6, R13, R6, R7 ;  /* 0x000000060d060224 */ /* 0x008fc800078e0207 */
[C---:B-----5:R-:W-:Y:S02]  /*4f70*/  @P0 IMAD R5, R6.reuse, R14, R5 ;  /* 0x0000000e06050224 */ /* 0x060fe400078e0205 */
[----:B------:R-:W-:-:S07]  /*4f80*/  @P0 IMAD R0, R6, R15, R0 ;  /* 0x0000000f06000224 */ /* 0x000fce00078e0200 */
.L_x_4036:
[----:B------:R-:W-:Y:S02]  /*4f90*/  ULDC.64 UR6, c[0x0][0x418] ;  /* 0x0001060000067ab9 */ /* 0x000fe40000000a00 */
[----:B------:R-:W-:-:S04]  /*4fa0*/  IADD3 R2, P0, R0, UR6, RZ ;  /* 0x0000000600027c10 */ /* 0x000fc8000ff1e0ff */
[----:B------:R-:W-:Y:S01]  /*4fb0*/  IADD3.X R3, RZ, UR7, RZ, P0, !PT ;  /* 0x00000007ff037c10 */ /* 0x000fe200087fe4ff */
[----:B------:R-:W-:-:S04]  /*4fc0*/  ULDC.64 UR6, c[0x0][0x410] ;  /* 0x0001040000067ab9 */ /* 0x000fc80000000a00 */
[----:B------:R-:W5:Y:S01]  /*4fd0*/  LDG.E R2, desc[UR4][R2.64] ;  /* 0x0000000402027981 */ /* 0x000f62000c1e1900 */
[----:B------:R-:W-:Y:S01]  /*4fe0*/  IADD3 R4, P2, R5, UR6, RZ ;  /* 0x0000000605047c10 */ /* 0x000fe2000ff5e0ff */
[----:B------:R-:W-:Y:S03]  /*4ff0*/  BSSY B0, `(.L_x_4037) ;  /* 0x0000283000007945 */ /* 0x000fe60003800000 */
[----:B------:R-:W-:Y:S01]  /*5000*/  IADD3.X R5, RZ, UR7, RZ, P2, !PT ;  /* 0x00000007ff057c10 */ /* 0x000fe200097fe4ff */
[--C-:B-----5:R-:W-:Y:S02]  /*5010*/  HADD2.F32 R8, -RZ, R2.reuse.H0_H0 ;  /* 0x20000002ff087230 */ /* 0x120fe40000004100 */
[----:B-1----:R-:W-:-:S03]  /*5020*/  HADD2.F32 R7, -RZ, R2.H1_H1 ;  /* 0x30000002ff077230 */ /* 0x002fc60000004100 */
        /* <DEDUP_REMOVED lines=18> */
[----:B------:R-:W-:Y:S01]  /*5150*/  FADD.FTZ R11, R6, -1 ;  /* 0xbf800000060b7421 */ /* 0x000fe20000010000 */
[----:B------:R-:W-:Y:S01]  /*5160*/  FADD.FTZ R15, |R17|, -RZ ;  /* 0x800000ff110f7221 */ /* 0x000fe20000010200 */
[----:B------:R-:W-:Y:S01]  /*5170*/  BSSY B1, `(.L_x_4042) ;  /* 0x0000096000017945 */ /* 0x000fe20003800000 */
[----:B------:R-:W-:Y:S01]  /*5180*/  FADD.FTZ R10, |R0|, -RZ ;  /* 0x800000ff000a7221 */ /* 0x000fe20000010200 */
[----:B------:R-:W-:-:S04]  /*5190*/  FADD.FTZ R16, |R11|, -RZ ;  /* 0x800000ff0b107221 */ /* 0x000fc80000010200 */
[-C--:B------:R-:W-:Y:S02]  /*51a0*/  VIMNMX R9, R10, R15.reuse, !PT ;  /* 0x0000000f0a097248 */ /* 0x080fe40007fe0100 */
[----:B------:R-:W-:Y:S02]  /*51b0*/  VIMNMX R2, R15, R16, !PT ;  /* 0x000000100f027248 */ /* 0x000fe40007fe0100 */
[----:B---3--:R-:W-:Y:S02]  /*51c0*/  LOP3.LUT R13, R9, 0xfe000000, RZ, 0xc0, !PT ;  /* 0xfe000000090d7812 */ /* 0x008fe400078ec0ff */
[----:B------:R-:W-:Y:S02]  /*51d0*/  LOP3.LUT R12, R2, 0xfe000000, RZ, 0xc0, !PT ;  /* 0xfe000000020c7812 */ /* 0x000fe400078ec0ff */
[----:B------:R-:W-:Y:S02]  /*51e0*/  VIMNMX R10, R10, R15, PT ;  /* 0x0000000f0a0a7248 */ /* 0x000fe40003fe0100 */
[----:B------:R-:W-:-:S02]  /*51f0*/  IADD3 R14, -R13, 0x7e800000, RZ ;  /* 0x7e8000000d0e7810 */ /* 0x000fc40007ffe1ff */
[----:B------:R-:W-:Y:S02]  /*5200*/  VIMNMX R16, R15, R16, PT ;  /* 0x000000100f107248 */ /* 0x000fe40003fe0100 */
[----:B--2-4-:R-:W-:Y:S01]  /*5210*/  IADD3 R19, -R12, 0x7e800000, RZ ;  /* 0x7e8000000c137810 */ /* 0x014fe20007ffe1ff */
[CC--:B------:R-:W-:Y:S01]  /*5220*/  FMUL.FTZ R15, R10.reuse, R14.reuse ;  /* 0x0000000e0a0f7220 */ /* 0x0c0fe20000410000 */
[----:B------:R-:W-:Y:S01]  /*5230*/  FMUL.FTZ R14, R9, R14 ;  /* 0x0000000e090e7220 */ /* 0x000fe20000410000 */
[----:B------:R-:W-:Y:S02]  /*5240*/  FSETP.NEU.FTZ.AND P0, PT, R10, RZ, PT ;  /* 0x000000ff0a00720b */ /* 0x000fe40003f1d000 */
[----:B------:R-:W-:Y:S01]  /*5250*/  FMUL.FTZ R18, R16, R19 ;  /* 0x0000001310127220 */ /* 0x000fe20000410000 */
[----:B------:R-:W-:Y:S01]  /*5260*/  FMUL.FTZ R15, R15, R15 ;  /* 0x0000000f0f0f7220 */ /* 0x000fe20000410000 */
[----:B------:R-:W-:Y:S01]  /*5270*/  FMUL.FTZ R19, R2, R19 ;  /* 0x0000001302137220 */ /* 0x000fe20000410000 */
[----:B------:R-:W-:Y:S01]  /*5280*/  FSETP.NEU.FTZ.AND P2, PT, R16, RZ, PT ;  /* 0x000000ff1000720b */ /* 0x000fe20003f5d000 */
[----:B------:R-:W-:Y:S01]  /*5290*/  FMUL.FTZ R18, R18, R18 ;  /* 0x0000001212127220 */ /* 0x000fe20000410000 */
[----:B------:R-:W-:Y:S01]  /*52a0*/  FFMA.FTZ R15, R14, R14, R15 ;  /* 0x0000000e0e0f7223 */ /* 0x000fe2000001000f */
[----:B------:R-:W-:-:S02]  /*52b0*/  LOP3.LUT R14, R13, 0x800000, RZ, 0xfc, !PT ;  /* 0x008000000d0e7812 */ /* 0x000fc400078efcff */
[----:B------:R-:W-:Y:S01]  /*52c0*/  FFMA.FTZ R18, R19, R19, R18 ;  /* 0x0000001313127223 */ /* 0x000fe20000010012 */
[----:B------:R-:W-:Y:S02]  /*52d0*/  LOP3.LUT R13, R12, 0x800000, RZ, 0xfc, !PT ;  /* 0x008000000c0d7812 */ /* 0x000fe400078efcff */
[----:B------:R-:W0:Y:S01]  /*52e0*/  MUFU.SQRT R15, R15 ;  /* 0x0000000f000f7308 */ /* 0x000e220000002000 */
[----:B------:R-:W-:-:S07]  /*52f0*/  FSETP.NEU.FTZ.AND P1, PT, R10, +INF , PT ;  /* 0x7f8000000a00780b */ /* 0x000fce0003f3d000 */
[----:B------:R-:W1:Y:S01]  /*5300*/  MUFU.SQRT R18, R18 ;  /* 0x0000001200127308 */ /* 0x000e620000002000 */
[----:B0-----:R-:W-:Y:S01]  /*5310*/  @P0 FMUL.FTZ R9, R15, R14 ;  /* 0x0000000e0f090220 */ /* 0x001fe20000410000 */
[----:B------:R-:W-:Y:S01]  /*5320*/  FSETP.NEU.FTZ.AND P0, PT, R16, +INF , PT ;  /* 0x7f8000001000780b */ /* 0x000fe20003f1d000 */
[----:B-1----:R-:W-:-:S03]  /*5330*/  @P2 FMUL.FTZ R2, R18, R13 ;  /* 0x0000000d12022220 */ /* 0x002fc60000410000 */
[----:B------:R-:W-:Y:S02]  /*5340*/  FSEL R13, R9, +INF , P1 ;  /* 0x7f800000090d7808 */ /* 0x000fe40000800000 */
        /* <DEDUP_REMOVED lines=57> */
.L_x_4045:
[----:B------:R-:W-:Y:S01]  /*56e0*/  FSETP.GEU.FTZ.AND P0, PT, R0, RZ, PT ;  /* 0x000000ff0000720b */ /* 0x000fe20003f1e000 */
[----:B------:R-:W-:-:S12]  /*56f0*/  BSSY B2, `(.L_x_4046) ;  /* 0x000000b000027945 */ /* 0x000fd80003800000 */
        /* <DEDUP_REMOVED lines=8> */
.L_x_4047:
[----:B------:R-:W-:-:S04]  /*5780*/  FADD.FTZ R2, -R0, R13 ;  /* 0x0000000d00027221 */ /* 0x000fc80000010100 */
[----:B------:R-:W-:-:S07]  /*5790*/  FMUL.FTZ R2, R2, 0.5 ;  /* 0x3f00000002027820 */ /* 0x000fce0000410000 */
.L_x_4048:
[----:B------:R-:W-:Y:S05]  /*57a0*/  BSYNC B2 ;  /* 0x0000000000027941 */ /* 0x000fea0003800000 */
.L_x_4046:
        /* <DEDUP_REMOVED lines=11> */
.L_x_4050:
[----:B------:R-:W-:-:S04]  /*5860*/  FADD.FTZ R9, R10, -R9 ;  /* 0x800000090a097221 */ /* 0x000fc80000010000 */
[----:B------:R-:W-:-:S07]  /*5870*/  FMUL.FTZ R9, R9, 0.5 ;  /* 0x3f00000009097820 */ /* 0x000fce0000410000 */
.L_x_4051:
[----:B------:R-:W-:Y:S05]  /*5880*/  BSYNC B2 ;  /* 0x0000000000027941 */ /* 0x000fea0003800000 */
.L_x_4049:
        /* <DEDUP_REMOVED lines=35> */
.L_x_4044:
[----:B------:R0:W1:Y:S02]  /*5ac0*/  MUFU.SQRT R9, R17 ;  /* 0x0000001100097308 */ /* 0x0000640000002000 */
.L_x_4043:
[----:B------:R-:W-:Y:S05]  /*5ad0*/  BSYNC B1 ;  /* 0x0000000000017941 */ /* 0x000fea0003800000 */
.L_x_4042:
        /* <DEDUP_REMOVED lines=24> */
.L_x_4058:
[----:B------:R-:W-:-:S04]  /*5c60*/  FADD.FTZ R0, -R0, R13 ;  /* 0x0000000d00007221 */ /* 0x000fc80000010100 */
[----:B------:R-:W-:-:S07]  /*5c70*/  FMUL.FTZ R0, R0, 0.5 ;  /* 0x3f00000000007820 */ /* 0x000fce0000410000 */
.L_x_4059:
[----:B------:R-:W-:Y:S05]  /*5c80*/  BSYNC B2 ;  /* 0x0000000000027941 */ /* 0x000fea0003800000 */
.L_x_4057:
        /* <DEDUP_REMOVED lines=10> */
.L_x_4061:
[----:B------:R-:W-:-:S04]  /*5d30*/  FADD.FTZ R10, -R11, R10 ;  /* 0x0000000a0b0a7221 */ /* 0x000fc80000010100 */
[----:B------:R-:W-:-:S07]  /*5d40*/  FMUL.FTZ R11, R10, 0.5 ;  /* 0x3f0000000a0b7820 */ /* 0x000fce0000410000 */
.L_x_4062:
[----:B------:R-:W-:Y:S05]  /*5d50*/  BSYNC B2 ;  /* 0x0000000000027941 */ /* 0x000fea0003800000 */
.L_x_4060:
[----:B------:R-:W-:Y:S01]  /*5d60*/  FADD.FTZ R0, R11, R0 ;  /* 0x000000000b007221 */ /* 0x000fe20000010000 */
[----:B------:R-:W-:Y:S01]  /*5d70*/  FADD.FTZ R19, R6, R19 ;  /* 0x0000001306137221 */ /* 0x000fe20000010000 */
[----:B------:R-:W-:-:S03]  /*5d80*/  PLOP3.LUT P0, PT, PT, PT, PT, 0x80, 0x0 ;  /* 0x000000000000781c */ /* 0x000fc60003f0f070 */
[----:B------:R-:W-:-:S06]  /*5d90*/  FMUL.FTZ R19, R19, R0 ;  /* 0x0000000013137220 */ /* 0x000fcc0000410000 */
[----:B------:R-:W2:Y:S01]  /*5da0*/  MUFU.SQRT R19, R19 ;  /* 0x0000001300137308 */ /* 0x000ea20000002000 */
[----:B------:R-:W-:Y:S05]  /*5db0*/  BRA `(.L_x_4054) ;  /* 0x0000000000687947 */ /* 0x000fea0003800000 */
.L_x_4056:
        /* <DEDUP_REMOVED lines=15> */
.L_x_4055:
        /* <DEDUP_REMOVED lines=8> */
.L_x_4053:
[----:B------:R-:W-:Y:S01]  /*5f30*/  PLOP3.LUT P0, PT, PT, PT, PT, 0x80, 0x0 ;  /* 0x000000000000781c */ /* 0x000fe20003f0f070 */
[----:B------:R-:W-:Y:S01]  /*5f40*/  FMUL.FTZ R19, R19, 16777216 ;  /* 0x4b80000013137820 */ /* 0x000fe20000410000 */
[----:B------:R-:W-:-:S11]  /*5f50*/  FMUL.FTZ R6, R6, 16777216 ;  /* 0x4b80000006067820 */ /* 0x000fd60000410000 */
.L_x_4054:
[----:B------:R-:W-:Y:S05]  /*5f60*/  BSYNC B1 ;  /* 0x0000000000017941 */ /* 0x000fea0003800000 */
.L_x_4052:
        /* <DEDUP_REMOVED lines=15> */
[----:B------:R-:W-:-:S04]  /*6060*/  MOV R8, 0x3d10ecef ;  /* 0x3d10ecef00087802 */ /* 0x000fc80000000f00 */
[----:B------:R-:W-:Y:S02]  /*6070*/  @P0 FSEL R7, R11, RZ, P1 ;  /* 0x000000ff0b070208 */ /* 0x000fe40000800000 */
[----:B------:R-:W-:Y:S01]  /*6080*/  FSETP.GEU.FTZ.AND P1, PT, R2, -0.56000000238418579102, PT ;  /* 0xbf0f5c290200780b */ /* 0x000fe20003f3e000 */
[----:B------:R-:W-:Y:S01]  /*6090*/  HFMA2.MMA R2, -RZ, RZ, 1.9599609375, 20144 ;  /* 0x3fd774ebff027435 */ /* 0x000fe200000001ff */
        /* <DEDUP_REMOVED lines=14> */
.L_x_4065:
        /* <DEDUP_REMOVED lines=28> */
.L_x_4064:
        /* <DEDUP_REMOVED lines=17> */
[----:B------:R-:W-:Y:S02]  /*6450*/  MOV R15, R7 ;  /* 0x00000007000f7202 */ /* 0x000fe40000000f00 */
[----:B------:R-:W-:-:S07]  /*6460*/  MOV R2, 0x6480 ;  /* 0x0000648000027802 */ /* 0x000fce0000000f00 */
[----:B01----:R-:W-:Y:S05]  /*6470*/  CALL.REL.NOINC `($__internal_2_$__cuda_sm3x_div_rn_ftz_f32_slowpath) ;  /* 0x0000001000f87944 */ /* 0x003fea0003c00000 */
[----:B------:R-:W-:-:S07]  /*6480*/  MOV R2, R0 ;  /* 0x0000000000027202 */ /* 0x000fce0000000f00 */
.L_x_4069:
[----:B------:R-:W-:Y:S05]  /*6490*/  BSYNC B4 ;  /* 0x0000000000047941 */ /* 0x000fea0003800000 */
.L_x_4068:
        /* <DEDUP_REMOVED lines=18> */
.L_x_4071:
[----:B------:R-:W-:Y:S02]  /*65c0*/  ISETP.GE.AND P0, PT, R6, RZ, PT ;  /* 0x000000ff0600720c */ /* 0x000fe40003f06270 */
[----:B------:R-:W-:-:S11]  /*65d0*/  MOV R11, 0x3fd774eb ;  /* 0x3fd774eb000b7802 */ /* 0x000fd60000000f00 */
[----:B------:R-:W-:-:S04]  /*65e0*/  @P0 FFMA.FTZ R2, R11, 0.93318945169448852539, -R2 ;  /* 0x3f6ee5810b020823 */ /* 0x000fc80000010802 */
[----:B------:R-:W-:-:S07]  /*65f0*/  @!P0 FFMA.FTZ R2, R11, 0.93318945169448852539, R2 ;  /* 0x3f6ee5810b028823 */ /* 0x000fce0000010002 */
.L_x_4072:
[----:B------:R-:W-:Y:S05]  /*6600*/  BSYNC B2 ;  /* 0x0000000000027941 */ /* 0x000fea0003800000 */
.L_x_4070:
[C---:B------:R-:W-:Y:S01]  /*6610*/  FSETP.NEU.FTZ.AND P0, PT, |R6|.reuse, |R19|, PT ;  /* 0x400000130600720b */ /* 0x040fe20003f1d200 */
[----:B------:R-:W-:Y:S01]  /*6620*/  HFMA2.MMA R0, -RZ, RZ, 2.04296875, -15.78125 ;  /* 0x4016cbe4ff007435 */ /* 0x000fe200000001ff */
[----:B------:R-:W-:Y:S02]  /*6630*/  FSETP.NEU.FTZ.AND P1, PT, R7, RZ, PT ;  /* 0x000000ff0700720b */ /* 0x000fe40003f3d000 */
[----:B------:R-:W-:-:S09]  /*6640*/  ISETP.GE.AND P2, PT, R6, RZ, PT ;  /* 0x000000ff0600720c */ /* 0x000fd20003f46270 */
[----:B------:R-:W-:Y:S01]  /*6650*/  @!P0 FSEL R2, R0, 0.78539818525314331055, !P2 ;  /* 0x3f490fdb00028808 */ /* 0x000fe20005000000 */
[----:B------:R-:W-:Y:S01]  /*6660*/  FADD.FTZ R0, |R6|, |R19| ;  /* 0x4000001306007221 */ /* 0x000fe20000010200 */
[----:B------:R-:W-:-:S04]  /*6670*/  @!P1 FSEL R2, RZ, 3.1415927410125732422, P2 ;  /* 0x40490fdbff029808 */ /* 0x000fc80001000000 */
[----:B------:R-:W-:Y:S02]  /*6680*/  FSETP.GTU.FTZ.AND P0, PT, |R0|, +INF , PT ;  /* 0x7f8000000000780b */ /* 0x000fe40003f1c200 */
[----:B------:R-:W-:-:S04]  /*6690*/  LOP3.LUT R19, R2, 0x80000000, R19, 0xb8, !PT ;  /* 0x8000000002137812 */ /* 0x000fc800078eb813 */
[----:B------:R-:W-:Y:S01]  /*66a0*/  FSEL R0, R0, R19, P0 ;  /* 0x0000001300007208 */ /* 0x000fe20000000000 */
[----:B------:R-:W-:Y:S06]  /*66b0*/  BRA `(.L_x_4066) ;  /* 0x0000000000d07947 */ /* 0x000fec0003800000 */
.L_x_4067:
        /* <DEDUP_REMOVED lines=16> */
[----:B01----:R-:W-:Y:S05]  /*67c0*/  CALL.REL.NOINC `($__internal_2_$__cuda_sm3x_div_rn_ftz_f32_slowpath) ;  /* 0x0000001000247944 */ /* 0x003fea0003c00000 */
[----:B------:R-:W-:-:S07]  /*67d0*/  MOV R2, R0 ;  /* 0x0000000000027202 */ /* 0x000fce0000000f00 */
.L_x_4074:
[----:B------:R-:W-:Y:S05]  /*67e0*/  BSYNC B4 ;  /* 0x0000000000047941 */ /* 0x000fea0003800000 */
.L_x_4073:
        /* <DEDUP_REMOVED lines=18> */
.L_x_4076:
[----:B------:R-:W-:Y:S02]  /*6910*/  ISETP.GE.AND P0, PT, R6, RZ, PT ;  /* 0x000000ff0600720c */ /* 0x000fe40003f06270 */
[----:B------:R-:W-:-:S11]  /*6920*/  MOV R11, 0x3fd774eb ;  /* 0x3fd774eb000b7802 */ /* 0x000fd60000000f00 */
[----:B------:R-:W-:-:S04]  /*6930*/  @P0 FFMA.FTZ R2, R11, 0.93318945169448852539, -R2 ;  /* 0x3f6ee5810b020823 */ /* 0x000fc80000010802 */
[----:B------:R-:W-:-:S07]  /*6940*/  @!P0 FFMA.FTZ R2, R11, 0.93318945169448852539, R2 ;  /* 0x3f6ee5810b028823 */ /* 0x000fce0000010002 */
.L_x_4077:
[----:B------:R-:W-:Y:S05]  /*6950*/  BSYNC B2 ;  /* 0x0000000000027941 */ /* 0x000fea0003800000 */
.L_x_4075:
        /* <DEDUP_REMOVED lines=9> */
[----:B------:R-:W-:-:S07]  /*69f0*/  FSEL R0, R0, R19, P0 ;  /* 0x0000001300007208 */ /* 0x000fce0000000000 */
.L_x_4066:
[----:B------:R-:W-:Y:S05]  /*6a00*/  BSYNC B1 ;  /* 0x0000000000017941 */ /* 0x000fea0003800000 */
.L_x_4063:
[----:B------:R-:W-:-:S13]  /*6a10*/  ISETP.NE.AND P0, PT, R3, RZ, PT ;  /* 0x000000ff0300720c */ /* 0x000fda0003f05270 */
[----:B-1----:R-:W-:Y:S01]  /*6a20*/  @!P0 FADD.FTZ R9, -R9, -RZ ;  /* 0x800000ff09098221 */ /* 0x002fe20000010100 */
[----:B------:R-:W-:Y:S06]  /*6a30*/  BRA `(.L_x_4078) ;  /* 0x0000000c00787947 */ /* 0x000fec0003800000 */
.L_x_4041:
[----:B------:R-:W-:Y:S01]  /*6a40*/  FADD.FTZ R0, -R8, 6.1232342629258392722e-17 ;  /* 0x248d313208007421 */ /* 0x000fe20000010100 */
[----:B------:R-:W-:-:S03]  /*6a50*/  FADD.FTZ R9, -R7, -RZ ;  /* 0x800000ff07097221 */ /* 0x000fc60000010100 */
[----:B------:R-:W-:Y:S01]  /*6a60*/  FADD.FTZ R0, R0, 1.5707963705062866211 ;  /* 0x3fc90fdb00007421 */ /* 0x000fe20000010000 */
[----:B------:R-:W-:Y:S06]  /*6a70*/  BRA `(.L_x_4078) ;  /* 0x0000000c00687947 */ /* 0x000fec0003800000 */
.L_x_4040:
[----:B------:R-:W-:Y:S01]  /*6a80*/  FADD.FTZ R9, -R7, -RZ ;  /* 0x800000ff07097221 */ /* 0x000fe20000010100 */
[----:B------:R-:W-:Y:S01]  /*6a90*/  MOV R0, RZ ;  /* 0x000000ff00007202 */ /* 0x000fe20000000f00 */
[----:B------:R-:W-:Y:S06]  /*6aa0*/  BRA `(.L_x_4078) ;  /* 0x0000000c005c7947 */ /* 0x000fec0003800000 */
.L_x_4039:
        /* <DEDUP_REMOVED lines=23> */
[----:B--234-:R-:W-:Y:S05]  /*6c20*/  CALL.REL.NOINC `($__internal_2_$__cuda_sm3x_div_rn_ftz_f32_slowpath) ;  /* 0x0000000c000c7944 */ /* 0x01cfea0003c00000 */
[----:B------:R-:W-:-:S07]  /*6c30*/  MOV R2, R0 ;  /* 0x0000000000027202 */ /* 0x000fce0000000f00 */
.L_x_4083:
[----:B------:R-:W-:Y:S05]  /*6c40*/  BSYNC B4 ;  /* 0x0000000000047941 */ /* 0x000fea0003800000 */
.L_x_4082:
        /* <DEDUP_REMOVED lines=18> */
.L_x_4085:
[----:B------:R-:W-:Y:S02]  /*6d70*/  ISETP.GE.AND P0, PT, R8, RZ, PT ;  /* 0x000000ff0800720c */ /* 0x000fe40003f06270 */
[----:B------:R-:W-:-:S11]  /*6d80*/  MOV R11, 0x3fd774eb ;  /* 0x3fd774eb000b7802 */ /* 0x000fd60000000f00 */
[----:B------:R-:W-:-:S04]  /*6d90*/  @P0 FFMA.FTZ R2, R11, 0.93318945169448852539, -R2 ;  /* 0x3f6ee5810b020823 */ /* 0x000fc80000010802 */
[----:B------:R-:W-:-:S07]  /*6da0*/  @!P0 FFMA.FTZ R2, R11, 0.93318945169448852539, R2 ;  /* 0x3f6ee5810b028823 */ /* 0x000fce0000010002 */
.L_x_4086:
[----:B------:R-:W-:Y:S05]  /*6db0*/  BSYNC B2 ;  /* 0x0000000000027941 */ /* 0x000fea0003800000 */
.L_x_4084:
[----:B------:R-:W-:Y:S01]  /*6dc0*/  FSETP.NEU.FTZ.AND P0, PT, R6, |R7|, PT ;  /* 0x400000070600720b */ /* 0x000fe20003f1d000 */
[----:B------:R-:W-:Y:S01]  /*6dd0*/  HFMA2.MMA R0, -RZ, RZ, 2.04296875, -15.78125 ;  /* 0x4016cbe4ff007435 */ /* 0x000fe200000001ff */
[----:B------:R-:W-:Y:S01]  /*6de0*/  FSETP.NEU.FTZ.AND P1, PT, R9, RZ, PT ;  /* 0x000000ff0900720b */ /* 0x000fe20003f3d000 */
[----:B------:R-:W0:Y:S01]  /*6df0*/  MUFU.LG2 R16, R16 ;  /* 0x0000001000107308 */ /* 0x000e220000000c00 */
[----:B------:R-:W-:-:S09]  /*6e00*/  ISETP.GE.AND P2, PT, R8, RZ, PT ;  /* 0x000000ff0800720c */ /* 0x000fd20003f46270 */
[----:B------:R-:W-:Y:S01]  /*6e10*/  @!P0 FSEL R2, R0, 0.78539818525314331055, !P2 ;  /* 0x3f490fdb00028808 */ /* 0x000fe20005000000 */
[----:B------:R-:W-:Y:S01]  /*6e20*/  FADD.FTZ R0, |R7|, R6 ;  /* 0x0000000607007221 */ /* 0x000fe20000010200 */
[----:B------:R-:W-:-:S04]  /*6e30*/  @!P1 FSEL R2, RZ, 3.1415927410125732422, P2 ;  /* 0x40490fdbff029808 */ /* 0x000fc80001000000 */
[----:B------:R-:W-:Y:S01]  /*6e40*/  FSETP.GTU.FTZ.AND P0, PT, |R0|, +INF , PT ;  /* 0x7f8000000000780b */ /* 0x000fe20003f1c200 */
[----:B0-----:R-:W-:Y:S01]  /*6e50*/  FMUL.FTZ.D2 R17, R16, 0.69314718246459960938 ;  /* 0x3f31721810117820 */ /* 0x001fe20000310000 */
[----:B------:R-:W-:-:S04]  /*6e60*/  LOP3.LUT R7, R2, 0x80000000, R7, 0xb8, !PT ;  /* 0x8000000002077812 */ /* 0x000fc800078eb807 */
[----:B------:R-:W-:Y:S01]  /*6e70*/  FSEL R0, R0, R7, P0 ;  /* 0x0000000700007208 */ /* 0x000fe20000000000 */
[----:B------:R-:W-:Y:S06]  /*6e80*/  BRA `(.L_x_4087) ;  /* 0x0000000800107947 */ /* 0x000fec0003800000 */
.L_x_4081:
        /* <DEDUP_REMOVED lines=13> */
.L_x_4089:
[----:B------:R-:W-:Y:S05]  /*6f60*/  BSYNC B4 ;  /* 0x0000000000047941 */ /* 0x000fea0003800000 */
.L_x_4088:
        /* <DEDUP_REMOVED lines=18> */
.L_x_4091:
[----:B------:R-:W-:Y:S02]  /*7090*/  ISETP.GE.AND P0, PT, R8, RZ, PT ;  /* 0x000000ff0800720c */ /* 0x000fe40003f06270 */
[----:B------:R-:W-:-:S11]  /*70a0*/  MOV R11, 0x3fd774eb ;  /* 0x3fd774eb000b7802 */ /* 0x000fd60000000f00 */
[----:B------:R-:W-:-:S04]  /*70b0*/  @P0 FFMA.FTZ R2, R11, 0.93318945169448852539, -R2 ;  /* 0x3f6ee5810b020823 */ /* 0x000fc80000010802 */
[----:B------:R-:W-:-:S07]  /*70c0*/  @!P0 FFMA.FTZ R2, R11, 0.93318945169448852539, R2 ;  /* 0x3f6ee5810b028823 */ /* 0x000fce0000010002 */
.L_x_4092:
[----:B------:R-:W-:Y:S05]  /*70d0*/  BSYNC B2 ;  /* 0x0000000000027941 */ /* 0x000fea0003800000 */
.L_x_4090:
[CC--:B------:R-:W-:Y:S02]  /*70e0*/  VIMNMX R0, R17.reuse, R6.reuse, !PT ;  /* 0x0000000611007248 */ /* 0x0c0fe40007fe0100 */
[----:B------:R-:W-:Y:S02]  /*70f0*/  VIMNMX R17, R17, R6, PT ;  /* 0x0000000611117248 */ /* 0x000fe40003fe0100 */
[----:B------:R-:W-:Y:S02]  /*7100*/  LOP3.LUT R10, R0, 0xfe000000, RZ, 0xc0, !PT ;  /* 0xfe000000000a7812 */ /* 0x000fe400078ec0ff */
[----:B------:R-:W-:Y:S02]  /*7110*/  FSETP.NEU.FTZ.AND P0, PT, R17, RZ, PT ;  /* 0x000000ff1100720b */ /* 0x000fe40003f1d000 */
[C---:B------:R-:W-:Y:S02]  /*7120*/  IADD3 R11, -R10.reuse, 0x7e800000, RZ ;  /* 0x7e8000000a0b7810 */ /* 0x040fe40007ffe1ff */
[----:B------:R-:W-:-:S02]  /*7130*/  LOP3.LUT R10, R10, 0x800000, RZ, 0xfc, !PT ;  /* 0x008000000a0a7812 */ /* 0x000fc400078efcff */
[----:B------:R-:W-:Y:S01]  /*7140*/  FSETP.NEU.FTZ.AND P2, PT, R9, RZ, PT ;  /* 0x000000ff0900720b */ /* 0x000fe20003f5d000 */
[-C--:B------:R-:W-:Y:S01]  /*7150*/  FMUL.FTZ R12, R17, R11.reuse ;  /* 0x0000000b110c7220 */ /* 0x080fe20000410000 */
[----:B------:R-:W-:Y:S01]  /*7160*/  FMUL.FTZ R11, R0, R11 ;  /* 0x0000000b000b7220 */ /* 0x000fe20000410000 */
[----:B------:R-:W-:Y:S02]  /*7170*/  FSETP.NEU.FTZ.AND P1, PT, R6, |R7|, PT ;  /* 0x400000070600720b */ /* 0x000fe40003f3d000 */
[----:B------:R-:W-:-:S04]  /*7180*/  FMUL.FTZ R12, R12, R12 ;  /* 0x0000000c0c0c7220 */ /* 0x000fc80000410000 */
[----:B------:R-:W-:-:S04]  /*7190*/  FFMA.FTZ R12, R11, R11, R12 ;  /* 0x0000000b0b0c7223 */ /* 0x000fc8000001000c */
[----:B------:R-:W0:Y:S02]  /*71a0*/  MUFU.SQRT R11, R12 ;  /* 0x0000000c000b7308 */ /* 0x000e240000002000 */
[----:B0-----:R-:W-:Y:S01]  /*71b0*/  @P0 FMUL.FTZ R0, R10, R11 ;  /* 0x0000000b0a000220 */ /* 0x001fe20000410000 */
[----:B------:R-:W-:Y:S01]  /*71c0*/  FSETP.NEU.FTZ.AND P0, PT, R17, +INF , PT ;  /* 0x7f8000001100780b */ /* 0x000fe20003f1d000 */
[----:B------:R-:W-:-:S03]  /*71d0*/  FADD.FTZ R11, |R7|, R6 ;  /* 0x00000006070b7221 */ /* 0x000fc60000010200 */
[----:B------:R-:W-:Y:S01]  /*71e0*/  FSEL R9, R0, +INF , P0 ;  /* 0x7f80000000097808 */ /* 0x000fe20000000000 */
[----:B------:R-:W-:Y:S01]  /*71f0*/  HFMA2.MMA R0, -RZ, RZ, 2.04296875, -15.78125 ;  /* 0x4016cbe4ff007435 */ /* 0x000fe200000001ff */
[----:B------:R-:W-:-:S04]  /*7200*/  ISETP.GE.AND P0, PT, R8, RZ, PT ;  /* 0x000000ff0800720c */ /* 0x000fc80003f06270 */
[----:B------:R-:W0:Y:S05]  /*7210*/  MUFU.LG2 R9, R9 ;  /* 0x0000000900097308 */ /* 0x000e2a0000000c00 */
[----:B------:R-:W-:Y:S02]  /*7220*/  @!P1 FSEL R2, R0, 0.78539818525314331055, !P0 ;  /* 0x3f490fdb00029808 */ /* 0x000fe40004000000 */
[----:B------:R-:W-:Y:S02]  /*7230*/  @!P2 FSEL R2, RZ, 3.1415927410125732422, P0 ;  /* 0x40490fdbff02a808 */ /* 0x000fe40000000000 */
[----:B------:R-:W-:Y:S02]  /*7240*/  FSETP.GTU.FTZ.AND P0, PT, |R11|, +INF , PT ;  /* 0x7f8000000b00780b */ /* 0x000fe40003f1c200 */
[----:B------:R-:W-:-:S04]  /*7250*/  LOP3.LUT R2, R2, 0x80000000, R7, 0xb8, !PT ;  /* 0x8000000002027812 */ /* 0x000fc800078eb807 */
[----:B------:R-:W-:Y:S01]  /*7260*/  FSEL R0, R11, R2, P0 ;  /* 0x000000020b007208 */ /* 0x000fe20000000000 */
[----:B0-----:R-:W-:Y:S01]  /*7270*/  FMUL.FTZ R17, R9, 0.69314718246459960938 ;  /* 0x3f31721809117820 */ /* 0x001fe20000410000 */
[----:B------:R-:W-:Y:S06]  /*7280*/  BRA `(.L_x_4087) ;  /* 0x0000000400107947 */ /* 0x000fec0003800000 */
.L_x_4080:
[----:B------:R-:W-:Y:S01]  /*7290*/  FMUL.FTZ R2, R8, 0.36787945032119750977 ;  /* 0x3ebc5ab208027820 */ /* 0x000fe20000410000 */
[----:B------:R-:W-:Y:S01]  /*72a0*/  FMUL.FTZ R10, R7, 0.36787945032119750977 ;  /* 0x3ebc5ab2070a7820 */ /* 0x000fe20000410000 */
[----:B------:R-:W-:Y:S01]  /*72b0*/  MUFU.RCP R16, R9 ;  /* 0x0000000900107308 */ /* 0x000fe20000001000 */
[----:B------:R-:W-:Y:S01]  /*72c0*/  MOV R17, 0x3f800000 ;  /* 0x3f80000000117802 */ /* 0x000fe20000000f00 */
[----:B------:R-:W-:Y:S01]  /*72d0*/  FADD.FTZ R2, |R2|, -RZ ;  /* 0x800000ff02027221 */ /* 0x000fe20000010200 */
[----:B------:R-:W-:Y:S01]  /*72e0*/  FADD.FTZ R11, |R10|, -RZ ;  /* 0x800000ff0a0b7221 */ /* 0x000fe20000010200 */
[----:B------:R-:W-:Y:S04]  /*72f0*/  BSSY B4, `(.L_x_4093) ;  /* 0x000001c000047945 */ /* 0x000fe80003800000 */
[----:B------:R-:W-:-:S02]  /*7300*/  VIMNMX R10, R2, R11, !PT ;  /* 0x0000000b020a7248 */ /* 0x000fc40007fe0100 */
[----:B------:R-:W-:Y:S02]  /*7310*/  VIMNMX R2, R2, R11, PT ;  /* 0x0000000b02027248 */ /* 0x000fe40003fe0100 */
[----:B------:R-:W-:Y:S02]  /*7320*/  LOP3.LUT R12, R10, 0xfe000000, RZ, 0xc0, !PT ;  /* 0xfe0000000a0c7812 */ /* 0x000fe400078ec0ff */
[----:B------:R-:W-:Y:S02]  /*7330*/  FSETP.NEU.FTZ.AND P0, PT, R2, RZ, PT ;  /* 0x000000ff0200720b */ /* 0x000fe40003f1d000 */
[----:B------:R-:W-:-:S05]  /*7340*/  IADD3 R11, -R12, 0x7e800000, RZ ;  /* 0x7e8000000c0b7810 */ /* 0x000fca0007ffe1ff */
[-C--:B---3--:R-:W-:Y:S01]  /*7350*/  FMUL.FTZ R13, R2, R11.reuse ;  /* 0x0000000b020d7220 */ /* 0x088fe20000410000 */
[----:B------:R-:W-:-:S03]  /*7360*/  FMUL.FTZ R11, R10, R11 ;  /* 0x0000000b0a0b7220 */ /* 0x000fc60000410000 */
[----:B------:R-:W-:-:S04]  /*7370*/  FMUL.FTZ R14, R13, R13 ;  /* 0x0000000d0d0e7220 */ /* 0x000fc80000410000 */
        /* <DEDUP_REMOVED lines=17> */
[----:B--2-4-:R-:W-:Y:S05]  /*7490*/  CALL.REL.NOINC `($__internal_2_$__cuda_sm3x_div_rn_ftz_f32_slowpath) ;  /* 0x0000000000f07944 */ /* 0x014fea0003c00000 */
[----:B------:R-:W-:-:S07]  /*74a0*/  MOV R2, R0 ;  /* 0x0000000000027202 */ /* 0x000fce0000000f00 */
.L_x_4094:
[----:B------:R-:W-:Y:S05]  /*74b0*/  BSYNC B4 ;  /* 0x0000000000047941 */ /* 0x000fea0003800000 */
.L_x_4093:
        /* <DEDUP_REMOVED lines=18> */
.L_x_4096:
[----:B------:R-:W-:Y:S02]  /*75e0*/  ISETP.GE.AND P0, PT, R8, RZ, PT ;  /* 0x000000ff0800720c */ /* 0x000fe40003f06270 */
[----:B------:R-:W-:-:S11]  /*75f0*/  MOV R11, 0x3fd774eb ;  /* 0x3fd774eb000b7802 */ /* 0x000fd60000000f00 */
[----:B------:R-:W-:-:S04]  /*7600*/  @P0 FFMA.FTZ R2, R11, 0.93318945169448852539, -R2 ;  /* 0x3f6ee5810b020823 */ /* 0x000fc80000010802 */
[----:B------:R-:W-:-:S07]  /*7610*/  @!P0 FFMA.FTZ R2, R11, 0.93318945169448852539, R2 ;  /* 0x3f6ee5810b028823 */ /* 0x000fce0000010002 */
.L_x_4097:
[----:B------:R-:W-:Y:S05]  /*7620*/  BSYNC B2 ;  /* 0x0000000000027941 */ /* 0x000fea0003800000 */
.L_x_4095:
        /* <DEDUP_REMOVED lines=10> */
.L_x_4087:
[----:B------:R-:W-:Y:S05]  /*76d0*/  BSYNC B1 ;  /* 0x0000000000017941 */ /* 0x000fea0003800000 */
.L_x_4079:
[----:B------:R-:W-:Y:S01]  /*76e0*/  ISETP.NE.AND P0, PT, R3, RZ, PT ;  /* 0x000000ff0300720c */ /* 0x000fe20003f05270 */
[----:B------:R-:W-:Y:S01]  /*76f0*/  FADD.FTZ R9, R17, 0.69314718246459960938 ;  /* 0x3f31721811097421 */ /* 0x000fe20000010000 */
[----:B------:R-:W-:-:S11]  /*7700*/  FADD.FTZ R0, |R0|, -RZ ;  /* 0x800000ff00007221 */ /* 0x000fd60000010200 */
[----:B------:R-:W-:Y:S01]  /*7710*/  @!P0 FADD.FTZ R9, -R9, -RZ ;  /* 0x800000ff09098221 */ /* 0x000fe20000010100 */
[----:B------:R-:W-:Y:S06]  /*7720*/  BRA `(.L_x_4078) ;  /* 0x00000000003c7947 */ /* 0x000fec0003800000 */
.L_x_4038:
        /* <DEDUP_REMOVED lines=15> */
.L_x_4078:
[----:B------:R-:W-:Y:S05]  /*7820*/  BSYNC B0 ;  /* 0x0000000000007941 */ /* 0x000fea0003800000 */
.L_x_4037:
[----:B------:R-:W-:-:S05]  /*7830*/  F2FP.F16.F32.PACK_AB R3, R9, R0 ;  /* 0x000000000903723e */ /* 0x000fca00000000ff */
[----:B------:R-:W-:Y:S01]  /*7840*/  STG.E desc[UR4][R4.64], R3 ;  /* 0x0000000304007986 */ /* 0x000fe2000c101904 */
[----:B------:R-:W-:Y:S05]  /*7850*/  EXIT ;  /* 0x000000000000794d */ /* 0x000fea0003800000 */
        .weak           $__internal_2_$__cuda_sm3x_div_rn_ftz_f32_slowpath
        .type           $__internal_2_$__cuda_sm3x_div_rn_ftz_f32_slowpath,@function
        .size           $__internal_2_$__cuda_sm3x_div_rn_ftz_f32_slowpath,(.L_x_20069 - $__internal_2_$__cuda_sm3x_div_rn_ftz_f32_slowpath)
$__internal_2_$__cuda_sm3x_div_rn_ftz_f32_slowpath:
[----:B------:R-:W-:Y:S01]  /*7860*/  SHF.R.U32.HI R10, RZ, 0x17, R15 ;  /* 0x00000017ff0a7819 */ /* 0x000fe2000001160f */
[----:B------:R-:W-:Y:S01]  /*7870*/  BSSY B2, `(.L_x_4098) ;  /* 0x0000046000027945 */ /* 0x000fe20003800000 */
[----:B------:R-:W-:-:S03]  /*7880*/  SHF.R.U32.HI R13, RZ, 0x17, R0 ;  /* 0x00000017ff0d7819 */ /* 0x000fc60000011600 */
[----:B------:R-:W-:Y:S01]  /*7890*/  BSSY B3, `(.L_x_4099) ;  /* 0x000001d000037945 */ /* 0x000fe20003800000 */
[----:B------:R-:W-:Y:S02]  /*78a0*/  LOP3.LUT R10, R10, 0xff, RZ, 0xc0, !PT ;  /* 0x000000ff0a0a7812 */ /* 0x000fe400078ec0ff */
[----:B------:R-:W-:Y:S02]  /*78b0*/  LOP3.LUT R13, R13, 0xff, RZ, 0xc0, !PT ;  /* 0x000000ff0d0d7812 */ /* 0x000fe400078ec0ff */
[----:B------:R-:W-:Y:S02]  /*78c0*/  IADD3 R11, R10, -0x1, RZ ;  /* 0xffffffff0a0b7810 */ /* 0x000fe40007ffe0ff */
[----:B------:R-:W-:Y:S02]  /*78d0*/  IADD3 R12, R13, -0x1, RZ ;  /* 0xffffffff0d0c7810 */ /* 0x000fe40007ffe0ff */
        /* <DEDUP_REMOVED lines=24> */
.L_x_4100:
[----:B------:R-:W-:Y:S05]  /*7a60*/  BSYNC B3 ;  /* 0x0000000000037941 */ /* 0x000fea0003800000 */
.L_x_4099:
[----:B------:R-:W-:Y:S01]  /*7a70*/  IADD3 R10, R10, -0x7f, RZ ;  /* 0xffffff810a0a7810 */ /* 0x000fe20007ffe0ff */
[----:B------:R-:W-:Y:S01]  /*7a80*/  BSSY B3, `(.L_x_4105) ;  /* 0x000001b000037945 */ /* 0x000fe20003800000 */
[----:B------:R-:W-:-:S03]  /*7a90*/  IADD3 R13, R13, -0x7f, RZ ;  /* 0xffffff810d0d7810 */ /* 0x000fc60007ffe0ff */
[----:B------:R-:W-:Y:S02]  /*7aa0*/  IMAD R20, R10, -0x800000, R15 ;  /* 0xff8000000a147824 */ /* 0x000fe400078e020f */
[C---:B------:R-:W-:Y:S01]  /*7ab0*/  IMAD R0, R13.reuse, -0x800000, R0 ;  /* 0xff8000000d007824 */ /* 0x040fe200078e0200 */
[----:B------:R-:W-:Y:S01]  /*7ac0*/  IADD3 R13, R13, -R10, RZ ;  /* 0x8000000a0d0d7210 */ /* 0x000fe20007ffe0ff */
[----:B------:R-:W0:Y:S01]  /*7ad0*/  MUFU.RCP R12, R20 ;  /* 0x00000014000c7308 */ /* 0x000e220000001000 */
[----:B------:R-:W-:-:S04]  /*7ae0*/  FADD.FTZ R11, -R20, -RZ ;  /* 0x800000ff140b7221 */ /* 0x000fc80000010100 */
        /* <DEDUP_REMOVED lines=9> */
[----:B------:R-:W-:-:S04]  /*7b80*/  IADD3 R10, R10, R13, RZ ;  /* 0x0000000d0a0a7210 */ /* 0x000fc80007ffe0ff */
[----:B------:R-:W-:-:S04]  /*7b90*/  IADD3 R11, R10, -0x1, RZ ;  /* 0xffffffff0a0b7810 */ /* 0x000fc80007ffe0ff */
        /* <DEDUP_REMOVED lines=8> */
.L_x_4106:
[----:B------:R-:W-:-:S07]  /*7c20*/  LEA R0, R13, R0, 0x17 ;  /* 0x000000000d007211 */ /* 0x000fce00078eb8ff */
.L_x_4107:
[----:B------:R-:W-:Y:S05]  /*7c30*/  BSYNC B3 ;  /* 0x0000000000037941 */ /* 0x000fea0003800000 */
.L_x_4105:
[----:B------:R-:W-:Y:S05]  /*7c40*/  BRA `(.L_x_4108) ;  /* 0x0000000000207947 */ /* 0x000fea0003800000 */
.L_x_4104:
[----:B------:R-:W-:-:S04]  /*7c50*/  LOP3.LUT R0, R15, 0x80000000, R0, 0x48, !PT ;  /* 0x800000000f007812 */ /* 0x000fc800078e4800 */
[----:B------:R-:W-:Y:S01]  /*7c60*/  LOP3.LUT R0, R0, 0x7f800000, RZ, 0xfc, !PT ;  /* 0x7f80000000007812 */ /* 0x000fe200078efcff */
[----:B------:R-:W-:Y:S06]  /*7c70*/  BRA `(.L_x_4108) ;  /* 0x0000000000147947 */ /* 0x000fec0003800000 */
.L_x_4103:
[----:B------:R-:W-:Y:S01]  /*7c80*/  LOP3.LUT R0, R15, 0x80000000, R0, 0x48, !PT ;  /* 0x800000000f007812 */ /* 0x000fe200078e4800 */
[----:B------:R-:W-:Y:S06]  /*7c90*/  BRA `(.L_x_4108) ;  /* 0x00000000000c7947 */ /* 0x000fec0003800000 */
.L_x_4102:
[----:B------:R-:W0:Y:S01]  /*7ca0*/  MUFU.RSQ R0, -QNAN ;  /* 0xffc0000000007908 */ /* 0x000e220000001400 */
[----:B------:R-:W-:Y:S05]  /*7cb0*/  BRA `(.L_x_4108) ;  /* 0x0000000000047947 */ /* 0x000fea0003800000 */
.L_x_4101:
[----:B------:R-:W-:-:S07]  /*7cc0*/  FADD.FTZ R0, R0, R15 ;  /* 0x0000000f00007221 */ /* 0x000fce0000010000 */
.L_x_4108:
[----:B------:R-:W-:Y:S05]  /*7cd0*/  BSYNC B2 ;  /* 0x0000000000027941 */ /* 0x000fea0003800000 */
.L_x_4098:
[----:B------:R-:W-:Y:S01]  /*7ce0*/  HFMA2.MMA R11, -RZ, RZ, 0, 0 ;  /* 0x00000000ff0b7435 */ /* 0x000fe200000001ff */
[----:B------:R-:W-:-:S05]  /*7cf0*/  MOV R10, R2 ;  /* 0x00000002000a7202 */ /* 0x000fca0000000f00 */
[----:B0-----:R-:W-:Y:S05]  /*7d00*/  RET.REL.NODEC R10 `(_ZN2at6native18elementwise_kernelILi128ELi2EZNS0_22gpu_kernel_impl_nocastIZZZNS0_16acos_kernel_cudaERNS_18TensorIteratorBaseEENKUlvE_clEvENKUlvE1_clEvEUlN3c107complexINS7_4HalfEEEE_EEvS4_RKT_EUliE_EEviT1_) ;  /* 0xffffff800abc7950 */ /* 0x001fea0003c3ffff */
.L_x_4109:
        /* <DEDUP_REMOVED lines=15> */
.L_x_20069:


//--------------------- .text._ZN2at6native27unrolled_elementwise_kernelIZZZNS0_16acos_kernel_cudaERNS_18TensorIteratorBaseEENKUlvE_clEvENKUlvE1_clEvEUlN3c107complexINS6_4HalfEEEE_St5arrayIPcLm2EELi4E23TrivialOffsetCalculatorILi1EjESF_NS0_6memory15LoadWithoutCastENSG_16StoreWithoutCastEEEviT_T0_T2_T3_T4_T5_ --------------------------
	.section	.text._ZN2at6native27unrolled_elementwise_kernelIZZZNS0_16acos_kernel_cudaERNS_18TensorIteratorBaseEENKUlvE_clEvENKUlvE1_clEvEUlN3c107complexINS6_4HalfEEEE_St5arrayIPcLm2EELi4E23TrivialOffsetCalculatorILi1EjESF_NS0_6memory15LoadWithoutCastENSG_16StoreWithoutCastEEEviT_T0_T2_T3_T4_T5_,"ax",@progbits
	.align	128
        .global         _ZN2at6native27unrolled_elementwise_kernelIZZZNS0_16acos_kernel_cudaERNS_18TensorIteratorBaseEENKUlvE_clEvENKUlvE1_clEvEUlN3c107complexINS6_4HalfEEEE_St5arrayIPcLm2EELi4E23TrivialOffsetCalculatorILi1EjESF_NS0_6memory15LoadWithoutCastENSG_16StoreWithoutCastEEEviT_T0_T2_T3_T4_T5_
        .type           _ZN2at6native27unrolled_elementwise_kernelIZZZNS0_16acos_kernel_cudaERNS_18TensorIteratorBaseEENKUlvE_clEvENKUlvE1_clEvEUlN3c107complexINS6_4HalfEEEE_St5arrayIPcLm2EELi4E23TrivialOffsetCalculatorILi1EjESF_NS0_6memory15LoadWithoutCastENSG_16StoreWithoutCastEEEviT_T0_T2_T3_T4_T5_,@function
        .size           _ZN2at6native27unrolled_elementwise_kernelIZZZNS0_16acos_kernel_cudaERNS_18TensorIteratorBaseEENKUlvE_clEvENKUlvE1_clEvEUlN3c107complexINS6_4HalfEEEE_St5arrayIPcLm2EELi4E23TrivialOffsetCalculatorILi1EjESF_NS0_6memory15LoadWithoutCastENSG_16StoreWithoutCastEEEviT_T0_T2_T3_T4_T5_,(.L_x_20070 - _ZN2at6native27unrolled_elementwise_kernelIZZZNS0_16acos_kernel_cudaERNS_18TensorIteratorBaseEENKUlvE_clEvENKUlvE1_clEvEUlN3c107complexINS6_4HalfEEEE_St5arrayIPcLm2EELi4E23TrivialOffsetCalculatorILi1EjESF_NS0_6memory15LoadWithoutCastENSG_16StoreWithoutCastEEEviT_T0_T2_T3_T4_T5_)
        .other          _ZN2at6native27unrolled_elementwise_kernelIZZZNS0_16acos_kernel_cudaERNS_18TensorIteratorBaseEENKUlvE_clEvENKUlvE1_clEvEUlN3c107complexINS6_4HalfEEEE_St5arrayIPcLm2EELi4E23TrivialOffsetCalculatorILi1EjESF_NS0_6memory15LoadWithoutCastENSG_16StoreWithoutCastEEEviT_T0_T2_T3_T4_T5_,@"STO_CUDA_ENTRY STV_DEFAULT"
_ZN2at6native27unrolled_elementwise_kernelIZZZNS0_16acos_kernel_cudaERNS_18TensorIteratorBaseEENKUlvE_clEvENKUlvE1_clEvEUlN3c107complexINS6_4HalfEEEE_St5arrayIPcLm2EELi4E23TrivialOffsetCalculatorILi1EjESF_NS0_6memory15LoadWithoutCastENSG_16StoreWithoutCastEEEviT_T0_T2_T3_T4_T5_:
.text._ZN2at6native27unrolled_elementwise_kernelIZZZNS0_16acos_kernel_cudaERNS_18TensorIteratorBaseEENKUlvE_clEvENKUlvE1_clEvEUlN3c107complexINS6_4HalfEEEE_St5arrayIPcLm2EELi4E23TrivialOffsetCalculatorILi1EjESF_NS0_6memory15LoadWithoutCastENSG_16StoreWithoutCastEEEviT_T0_T2_T3_T4_T5_:
[----:B------:R-:W-:Y:S01]  /*0000*/  LDC R1, c[0x0][0x28] ;  /* 0x00000a00ff017b82 */ /* 0x000fe20000000800 */
[----:B------:R-:W0:Y:S07]  /*0010*/  S2R R15, SR_CTAID.X ;  /* 0x00000000000f7919 */ /* 0x000e2e0000002500 */
[----:B------:R-:W0:Y:S01]  /*0020*/  LDC R2, c[0x0][0x210] ;  /* 0x00008400ff027b82 */ /* 0x000e220000000800 */
[----:B------:R-:W-:Y:S01]  /*0030*/  ULDC.64 UR4, c[0x0][0x208] ;  /* 0x0000820000047ab9 */ /* 0x000fe20000000a00 */
[----:B------:R-:W1:Y:S01]  /*0040*/  S2R R0, SR_TID.X ;  /* 0x0000000000007919 */ /* 0x000e620000002100 */
[----:B0-----:R-:W-:-:S05]  /*0050*/  IMAD R13, R15, -0x200, R2 ;  /* 0xfffffe000f0d7824 */ /* 0x001fca00078e0202 */
[----:B-1----:R-:W-:-:S13]  /*0060*/  ISETP.GE.AND P2, PT, R0, R13, PT ;  /* 0x0000000d0000720c */ /* 0x002fda0003f46270 */
[----:B------:R-:W-:Y:S01]  /*0070*/  @!P2 LEA R11, R15, R0, 0x9 ;  /* 0x000000000f0ba211 */ /* 0x000fe200078e48ff */
[----:B------:R-:W0:Y:S01]  /*0080*/  @!P2 LDC.64 R6, c[0x0][0x220] ;  /* 0x00008800ff06ab82 */ /* 0x000e220000000a00 */
[----:B------:R-:W-:-:S04]  /*0090*/  @!P2 IADD3 R0, R0, 0x80, RZ ;  /* 0x000000800000a810 */ /* 0x000fc80007ffe0ff */
[----:B------:R-:W-:-:S13]  /*00a0*/  ISETP.GE.AND P0, PT, R0, R13, PT ;  /* 0x0000000d0000720c */ /* 0x000fda0003f06270 */
[----:B------:R-:W-:Y:S01]  /*00b0*/  @!P0 LEA R17, R15, R0, 0x9 ;  /* 0x000000000f118211 */ /* 0x000fe200078e48ff */
[----:B------:R-:W1:Y:S01]  /*00c0*/  @!P0 LDC.64 R8, c[0x0][0x220] ;  /* 0x00008800ff088b82 */ /* 0x000e620000000a00 */
[----:B------:R-:W-:-:S04]  /*00d0*/  @!P0 IADD3 R0, R0, 0x80, RZ ;  /* 0x0000008000008810 */ /* 0x000fc80007ffe0ff */
[----:B------:R-:W-:Y:S01]  /*00e0*/  ISETP.GE.AND P3, PT, R0, R13, PT ;  /* 0x0000000d0000720c */ /* 0x000fe20003f66270 */
[----:B0-----:R-:W-:-:S06]  /*00f0*/  @!P2 IMAD.WIDE.U32 R6, R11, 0x4, R6 ;  /* 0x000000040b06a825 */ /* 0x001fcc00078e0006 */
[----:B------:R-:W2:Y:S06]  /*0100*/  @!P2 LDG.E R6, desc[UR4][R6.64] ;  /* 0x000000040606a981 */ /* 0x000eac000c1e1900 */
[----:B------:R-:W-:Y:S01]  /*0110*/  @!P3 LEA R19, R15, R0, 0x9 ;  /* 0x000000000f13b211 */ /* 0x000fe200078e48ff */
[----:B------:R-:W0:Y:S01]  /*0120*/  @!P3 LDC.64 R4, c[0x0][0x220] ;  /* 0x00008800ff04bb82 */ /* 0x000e220000000a00 */
[----:B------:R-:W-:-:S04]  /*0130*/  @!P3 IADD3 R0, R0, 0x80, RZ ;  /* 0x000000800000b810 */ /* 0x000fc80007ffe0ff */
[----:B------:R-:W-:Y:S01]  /*0140*/  ISETP.GE.AND P1, PT, R0, R13, PT ;  /* 0x0000000d0000720c */ /* 0x000fe20003f26270 */
[----:B-1----:R-:W-:-:S06]  /*0150*/  @!P0 IMAD.WIDE.U32 R10, R17, 0x4, R8 ;  /* 0x00000004110a8825 */ /* 0x002fcc00078e0008 */
[----:B------:R-:W3:Y:S06]  /*0160*/  @!P0 LDG.E R10, desc[UR4][R10.64] ;  /* 0x000000040a0a8981 */ /* 0x000eec000c1e1900 */
[----:B------:R-:W1:Y:S01]  /*0170*/  @!P1 LDC.64 R2, c[0x0][0x220] ;  /* 0x00008800ff029b82 */ /* 0x000e620000000a00 */
[----:B------:R-:W-:Y:S01]  /*0180*/  @!P1 LEA R9, R15, R0, 0x9 ;  /* 0x000000000f099211 */ /* 0x000fe200078e48ff */
[----:B0-----:R-:W-:-:S06]  /*0190*/  @!P3 IMAD.WIDE.U32 R4, R19, 0x4, R4 ;  /* 0x000000041304b825 */ /* 0x001fcc00078e0004 */
[----:B------:R-:W4:Y:S01]  /*01a0*/  @!P3 LDG.E R4, desc[UR4][R4.64] ;  /* 0x000000040404b981 */ /* 0x000f22000c1e1900 */
[----:B-1----:R-:W-:-:S06]  /*01b0*/  @!P1 IMAD.WIDE.U32 R2, R9, 0x4, R2 ;  /* 0x0000000409029825 */ /* 0x002fcc00078e0002 */
[----:B------:R0:W5:Y:S01]  /*01c0*/  @!P1 LDG.E R2, desc[UR4][R2.64] ;  /* 0x0000000402029981 */ /* 0x000162000c1e1900 */
[----:B------:R-:W-:Y:S02]  /*01d0*/  PRMT R8, RZ, 0x5410, RZ ;  /* 0x00005410ff087816 */ /* 0x000fe400000000ff */
[----:B------:R-:W-:Y:S02]  /*01e0*/  PRMT R18, RZ, 0x5410, RZ ;  /* 0x00005410ff127816 */ /* 0x000fe400000000ff */
[----:B------:R-:W-:Y:S01]  /*01f0*/  PRMT R20, RZ, 0x5410, RZ ;  /* 0x00005410ff147816 */ /* 0x000fe200000000ff */
[----:B------:R-:W-:Y:S01]  /*0200*/  BSSY B0, `(.L_x_4110) ;  /* 0x0000290000007945 */ /* 0x000fe20003800000 */
[----:B------:R-:W-:Y:S02]  /*0210*/  PRMT R0, RZ, 0x7610, R0 ;  /* 0x00007610ff007816 */ /* 0x000fe40000000000 */
[----:B0-----:R-:W-:-:S04]  /*0220*/  PRMT R3, RZ, 0x7610, R3 ;  /* 0x00007610ff037816 */ /* 0x001fc80000000003 */
[C---:B--2---:R-:W-:Y:S02]  /*0230*/  @!P2 PRMT R3, R6.reuse, 0x7610, R3 ;  /* 0x000076100603a816 */ /* 0x044fe40000000003 */
[----:B------:R-:W-:Y:S02]  /*0240*/  @!P2 PRMT R0, R6, 0x7632, R0 ;  /* 0x000076320600a816 */ /* 0x000fe40000000000 */
[----:B---3--:R-:W-:-:S04]  /*0250*/  @!P0 PRMT R8, R8, 0x5410, R10 ;  /* 0x0000541008088816 */ /* 0x008fc8000000000a */
[----:B------:R-:W-:Y:S02]  /*0260*/  @!P0 PRMT R8, R10, 0x7632, R8 ;  /* 0x000076320a088816 */ /* 0x000fe40000000008 */
[----:B----4-:R-:W-:-:S04]  /*0270*/  @!P3 PRMT R18, R18, 0x5410, R4 ;  /* 0x000054101212b816 */ /* 0x010fc80000000004 */
[----:B------:R-:W-:Y:S02]  /*0280*/  @!P3 PRMT R18, R4, 0x7632, R18 ;  /* 0x000076320412b816 */ /* 0x000fe40000000012 */
[----:B-----5:R-:W-:-:S04]  /*0290*/  @!P1 PRMT R20, R20, 0x5410, R2 ;  /* 0x0000541014149816 */ /* 0x020fc80000000002 */
[----:B------:R-:W-:Y:S01]  /*02a0*/  @!P1 PRMT R20, R2, 0x7632, R20 ;  /* 0x0000763202149816 */ /* 0x000fe20000000014 */
[----:B------:R-:W-:Y:S06]  /*02b0*/  @P2 BRA `(.L_x_4111) ;  /* 0x0000002800102947 */ /* 0x000fec0003800000 */
[----:B------:R-:W-:Y:S02]  /*02c0*/  HADD2.F32 R3, -RZ, R3.H0_H0 ;  /* 0x20000003ff037230 */ /* 0x000fe40000004100 */
        /* <DEDUP_REMOVED lines=77> */
[----:B------:R-:W-:Y:S02]  /*07a0*/  MOV R21, 0x3d39bf78 ;  /* 0x3d39bf7800157802 */ /* 0x000fe40000000f00 */
        /* <DEDUP_REMOVED lines=30> */
.L_x_4119:
        /* <DEDUP_REMOVED lines=10> */
.L_x_4121:
[----:B------:R-:W-:-:S04]  /*0a30*/  FADD.FTZ R11, -R9, R10 ;  /* 0x0000000a090b7221 */ /* 0x000fc80000010100 */
[----:B------:R-:W-:-:S07]  /*0a40*/  FMUL.FTZ R11, R11, 0.5 ;  /* 0x3f0000000b0b7820 */ /* 0x000fce0000410000 */
.L_x_4122:
[----:B------:R-:W-:Y:S05]  /*0a50*/  BSYNC B2 ;  /* 0x0000000000027941 */ /* 0x000fea0003800000 */
.L_x_4120:
        /* <DEDUP_REMOVED lines=11> */
.L_x_4124:
[----:B------:R-:W-:-:S04]  /*0b10*/  FADD.FTZ R12, R17, -R12 ;  /* 0x8000000c110c7221 */ /* 0x000fc80000010000 */
[----:B------:R-:W-:-:S07]  /*0b20*/  FMUL.FTZ R12, R12, 0.5 ;  /* 0x3f0000000c0c7820 */ /* 0x000fce0000410000 */
.L_x_4125:
[----:B------:R-:W-:Y:S05]  /*0b30*/  BSYNC B2 ;  /* 0x0000000000027941 */ /* 0x000fea0003800000 */
.L_x_4123:
[----:B------:R-:W-:Y:S01]  /*0b40*/  FADD.FTZ R12, R12, R11 ;  /* 0x0000000b0c0c7221 */ /* 0x000fe20000010000 */
[----:B------:R-:W-:Y:S01]  /*0b50*/  FADD.FTZ R11, R6, 1 ;  /* 0x3f800000060b7421 */ /* 0x000fe20000010000 */
[----:B------:R-:W-:Y:S01]  /*0b60*/  HFMA2.MMA R22, -RZ, RZ, 1.625, 0 ;  /* 0x3e800000ff167435 */ /* 0x000fe200000001ff */
[----:B------:R-:W-:Y:S02]  /*0b70*/  MOV R21, 0x3d39bf78 ;  /* 0x3d39bf7800157802 */ /* 0x000fe40000000f00 */
        /* <DEDUP_REMOVED lines=31> */
.L_x_4118:
[----:B------:R0:W1:Y:S02]  /*0d70*/  MUFU.SQRT R12, R5 ;  /* 0x00000005000c7308 */ /* 0x0000640000002000 */
.L_x_4117:
[----:B------:R-:W-:Y:S05]  /*0d80*/  BSYNC B1 ;  /* 0x0000000000017941 */ /* 0x000fea0003800000 */
.L_x_4116:
[----:B------:R-:W-:Y:S01]  /*0d90*/  FSETP.GEU.FTZ.AND P0, PT, R7, 4.336808689942017736e-19, PT ;  /* 0x210000000700780b */ /* 0x000fe20003f1e000 */
[----:B------:R-:W-:Y:S01]  /*0da0*/  BSSY B1, `(.L_x_4126) ;  /* 0x0000048000017945 */ /* 0x000fe20003800000 */
[----:B-1----:R-:W-:-:S11]  /*0db0*/  MOV R11, R12 ;  /* 0x0000000c000b7202 */ /* 0x002fd60000000f00 */
[----:B------:R-:W-:Y:S05]  /*0dc0*/  @!P0 BRA `(.L_x_4127) ;  /* 0x0000000400088947 */ /* 0x000fea0003800000 */
[----:B------:R-:W1:Y:S01]  /*0dd0*/  MUFU.RCP R12, R6 ;  /* 0x00000006000c7308 */ /* 0x000e620000001000 */
[----:B------:R-:W-:Y:S01]  /*0de0*/  PLOP3.LUT P0, PT, PT, PT, PT, 0x8, 0x0 ;  /* 0x000000000000781c */ /* 0x000fe20003f0e170 */
[----:B-1----:R-:W-:-:S05]  /*0df0*/  FMUL.FTZ R12, R7, R12 ;  /* 0x0000000c070c7220 */ /* 0x002fca0000410000 */
[----:B------:R-:W-:-:S13]  /*0e00*/  FSETP.GT.FTZ.AND P1, PT, R12, 0.64170002937316894531, PT ;  /* 0x3f2446740c00780b */ /* 0x000fda0003f34000 */
[----:B------:R-:W-:Y:S05]  /*0e10*/  @!P1 BRA `(.L_x_4128) ;  /* 0x0000000400009947 */ /* 0x000fea0003800000 */
[----:B------:R-:W-:Y:S02]  /*0e20*/  FSETP.NEU.FTZ.AND P1, PT, R7, 1, PT ;  /* 0x3f8000000700780b */ /* 0x000fe40003f3d000 */
[----:B------:R-:W-:-:S13]  /*0e30*/  FSETP.GEU.FTZ.AND P0, PT, |R2|, 9.3132257461547851562e-10, PT ;  /* 0x308000000200780b */ /* 0x000fda0003f1e200 */
[----:B------:R-:W-:Y:S05]  /*0e40*/  @!P0 BRA !P1, `(.L_x_4129) ;  /* 0x0000000000c88947 */ /* 0x000fea0004800000 */
[----:B0-----:R-:W-:-:S05]  /*0e50*/  FMUL.FTZ R5, |R0|, 1.1920928955078125e-07 ;  /* 0x3400000000057820 */ /* 0x001fca0000410200 */
[----:B------:R-:W-:-:S13]  /*0e60*/  FSETP.GTU.FTZ.AND P0, PT, R5, |R2|, PT ;  /* 0x400000020500720b */ /* 0x000fda0003f1c000 */
[----:B------:R-:W-:Y:S05]  /*0e70*/  @P0 BRA `(.L_x_4130) ;  /* 0x0000000000800947 */ /* 0x000fea0003800000 */
        /* <DEDUP_REMOVED lines=10> */
.L_x_4132:
[----:B------:R-:W-:-:S04]  /*0f20*/  FADD.FTZ R5, -R9, R10 ;  /* 0x0000000a09057221 */ /* 0x000fc80000010100 */
[----:B------:R-:W-:-:S07]  /*0f30*/  FMUL.FTZ R5, R5, 0.5 ;  /* 0x3f00000005057820 */ /* 0x000fce0000410000 */
.L_x_4133:
[----:B------:R-:W-:Y:S05]  /*0f40*/  BSYNC B2 ;  /* 0x0000000000027941 */ /* 0x000fea0003800000 */
.L_x_4131:
        /* <DEDUP_REMOVED lines=10> */
.L_x_4135:
[----:B------:R-:W-:-:S04]  /*0ff0*/  FADD.FTZ R0, -R0, R17 ;  /* 0x0000001100007221 */ /* 0x000fc80000010100 */
[----:B------:R-:W-:-:S07]  /*1000*/  FMUL.FTZ R0, R0, 0.5 ;  /* 0x3f00000000007820 */ /* 0x000fce0000410000 */
.L_x_4136:
[----:B------:R-:W-:Y:S05]  /*1010*/  BSYNC B2 ;  /* 0x0000000000027941 */ /* 0x000fea0003800000 */
.L_x_4134:
[----:B------:R-:W-:Y:S01]  /*1020*/  FADD.FTZ R5, R0, R5 ;  /* 0x0000000500057221 */ /* 0x000fe20000010000 */
[----:B------:R-:W-:Y:S01]  /*1030*/  FADD.FTZ R6, R7, R6 ;  /* 0x0000000607067221 */ /* 0x000fe20000010000 */
[----:B------:R-:W-:-:S03]  /*1040*/  PLOP3.LUT P0, PT, PT, PT, PT, 0x80, 0x0 ;  /* 0x000000000000781c */ /* 0x000fc60003f0f070 */
[----:B------:R-:W-:-:S06]  /*1050*/  FMUL.FTZ R6, R6, R5 ;  /* 0x0000000506067220 */ /* 0x000fcc0000410000 */
[----:B------:R-:W1:Y:S01]  /*1060*/  MUFU.SQRT R6, R6 ;  /* 0x0000000600067308 */ /* 0x000e620000002000 */
[----:B------:R-:W-:Y:S05]  /*1070*/  BRA `(.L_x_4128) ;  /* 0x0000000000687947 */ /* 0x000fea0003800000 */
.L_x_4130:
[----:B------:R-:W-:-:S13]  /*1080*/  FSETP.GT.FTZ.AND P1, PT, R7, 1, PT ;  /* 0x3f8000000700780b */ /* 0x000fda0003f34000 */
[----:B------:R-:W-:Y:S01]  /*1090*/  @!P1 FADD.FTZ R6, -R7, 1 ;  /* 0x3f80000007069421 */ /* 0x000fe20000010100 */
[----:B------:R-:W-:-:S03]  /*10a0*/  @!P1 PLOP3.LUT P0, PT, PT, PT, PT, 0x80, 0x0 ;  /* 0x000000000000981c */ /* 0x000fc60003f0f070 */
[----:B------:R-:W-:-:S06]  /*10b0*/  @!P1 FMUL.FTZ R6, R9, R6 ;  /* 0x0000000609069220 */ /* 0x000fcc0000410000 */
[----:B------:R-:W2:Y:S01]  /*10c0*/  @!P1 MUFU.SQRT R6, R6 ;  /* 0x0000000600069308 */ /* 0x000ea20000002000 */
[----:B------:R-:W-:Y:S05]  /*10d0*/  @!P1 BRA `(.L_x_4128) ;  /* 0x0000000000509947 */ /* 0x000fea0003800000 */
[----:B------:R-:W-:Y:S01]  /*10e0*/  FMUL.FTZ R0, R9, R0 ;  /* 0x0000000009007220 */ /* 0x000fe20000410000 */
[----:B------:R-:W-:Y:S01]  /*10f0*/  FMUL.FTZ R2, |R2|, 2.81474976710656000000e+14 ;  /* 0x5780000002027820 */ /* 0x000fe20000410200 */
[----:B------:R-:W-:-:S03]  /*1100*/  PLOP3.LUT P0, PT, PT, PT, PT, 0x80, 0x0 ;  /* 0x000000000000781c */ /* 0x000fc60003f0f070 */
[C---:B------:R-:W-:Y:S01]  /*1110*/  FMUL.FTZ R2, R7.reuse, R2 ;  /* 0x0000000207027220 */ /* 0x040fe20000410000 */
[----:B------:R-:W0:Y:S01]  /*1120*/  MUFU.SQRT R0, R0 ;  /* 0x0000000000007308 */ /* 0x000e220000002000 */
[----:B------:R-:W-:-:S07]  /*1130*/  FMUL.FTZ R7, R7, 2.81474976710656000000e+14 ;  /* 0x5780000007077820 */ /* 0x000fce0000410000 */
[----:B0-----:R-:W2:Y:S02]  /*1140*/  MUFU.RCP R5, R0 ;  /* 0x0000000000057308 */ /* 0x001ea40000001000 */
[----:B--2---:R-:W-:Y:S01]  /*1150*/  FMUL.FTZ R6, R2, R5 ;  /* 0x0000000502067220 */ /* 0x004fe20000410000 */
[----:B------:R-:W-:Y:S06]  /*1160*/  BRA `(.L_x_4128) ;  /* 0x00000000002c7947 */ /* 0x000fec0003800000 */
.L_x_4129:
        /* <DEDUP_REMOVED lines=8> */
.L_x_4127:
[----:B------:R-:W-:Y:S01]  /*11f0*/  PLOP3.LUT P0, PT, PT, PT, PT, 0x80, 0x0 ;  /* 0x000000000000781c */ /* 0x000fe20003f0f070 */
[----:B------:R-:W-:Y:S01]  /*1200*/  FMUL.FTZ R6, R6, 16777216 ;  /* 0x4b80000006067820 */ /* 0x000fe20000410000 */
[----:B------:R-:W-:-:S11]  /*1210*/  FMUL.FTZ R7, R7, 16777216 ;  /* 0x4b80000007077820 */ /* 0x000fd60000410000 */
.L_x_4128:
[----:B------:R-:W-:Y:S05]  /*1220*/  BSYNC B1 ;  /* 0x0000000000017941 */ /* 0x000fea0003800000 */
.L_x_4126:
        /* <DEDUP_REMOVED lines=10> */
[----:B0-----:R-:W1:Y:S02]  /*12d0*/  MUFU.RSQ R5, R2 ;  /* 0x0000000200057308 */ /* 0x001e640000001400 */
[----:B-12---:R-:W-:Y:S01]  /*12e0*/  FMUL.FTZ R6, R2, R5 ;  /* 0x0000000502067220 */ /* 0x006fe20000410000 */
[----:B------:R-:W-:-:S04]  /*12f0*/  FMUL.FTZ R5, R5, 0.5 ;  /* 0x3f00000005057820 */ /* 0x000fc80000410000 */
[----:B------:R-:W-:-:S04]  /*1300*/  FFMA.FTZ R5, -R6, R5, 0.5 ;  /* 0x3f00000006057423 */ /* 0x000fc80000010105 */
[----:B------:R-:W-:Y:S01]  /*1310*/  FFMA.FTZ R5, R6, R5, R6 ;  /* 0x0000000506057223 */ /* 0x000fe20000010006 */
[----:B------:R-:W-:-:S04]  /*1320*/  MOV R6, 0x3d10ecef ;  /* 0x3d10ecef00067802 */ /* 0x000fc80000000f00 */
        /* <DEDUP_REMOVED lines=14> */
[----:B------:R-:W-:-:S04]  /*1410*/  @P1 FFMA.FTZ R0, R2, 0.93318945169448852539, R3 ;  /* 0x3f6ee58102001823 */ /* 0x000fc80000010003 */
[----:B------:R-:W-:-:S05]  /*1420*/  @P0 FADD.FTZ R0, R0, R0 ;  /* 0x0000000000000221 */ /* 0x000fca0000010000 */
[----:B------:R-:W-:Y:S01]  /*1430*/  MOV R12, R0 ;  /* 0x00000000000c7202 */ /* 0x000fe20000000f00 */
[----:B------:R-:W-:Y:S06]  /*1440*/  BRA `(.L_x_4140) ;  /* 0x0000000800247947 */ /* 0x000fec0003800000 */
.L_x_4139:
[----:B------:R-:W-:Y:S01]  /*1450*/  HFMA2.MMA R0, -RZ, RZ, 1.75, 0 ;  /* 0x3f000000ff007435 */ /* 0x000fe200000001ff */
[C---:B------:R-:W-:Y:S01]  /*1460*/  FADD.FTZ R3, |R12|.reuse, -RZ ;  /* 0x800000ff0c037221 */ /* 0x040fe20000010200 */
[C---:B------:R-:W-:Y:S02]  /*1470*/  FSETP.GT.FTZ.AND P0, PT, |R12|.reuse, 0.56000000238418579102, PT ;  /* 0x3f0f5c290c00780b */ /* 0x040fe40003f14200 */
[----:B------:R-:W-:-:S06]  /*1480*/  FSETP.NEU.FTZ.AND P1, PT, |R12|, 1, PT ;  /* 0x3f8000000c00780b */ /* 0x000fcc0003f3d200 */
[----:B------:R-:W-:-:S04]  /*1490*/  FFMA.FTZ R0, -R3, R0, 0.5 ;  /* 0x3f00000003007423 */ /* 0x000fc80000010100 */
[----:B0-----:R-:W0:Y:S02]  /*14a0*/  MUFU.RSQ R5, R0 ;  /* 0x0000000000057308 */ /* 0x001e240000001400 */
[----:B0-----:R-:W-:Y:S01]  /*14b0*/  FMUL.FTZ R2, R0, R5 ;  /* 0x0000000500027220 */ /* 0x001fe20000410000 */
[----:B------:R-:W-:Y:S01]  /*14c0*/  FMUL.FTZ R5, R5, 0.5 ;  /* 0x3f00000005057820 */ /* 0x000fe20000410000 */
[----:B------:R-:W-:-:S03]  /*14d0*/  HFMA2.MMA R0, -RZ, RZ, 1.9599609375, 20144 ;  /* 0x3fd774ebff007435 */ /* 0x000fc600000001ff */
        /* <DEDUP_REMOVED lines=18> */
[----:B------:R-:W-:Y:S01]  /*1600*/  MOV R12, R2 ;  /* 0x00000002000c7202 */ /* 0x000fe20000000f00 */
[----:B------:R-:W-:Y:S06]  /*1610*/  BRA `(.L_x_4140) ;  /* 0x0000000400b07947 */ /* 0x000fec0003800000 */
.L_x_4138:
[----:B------:R-:W-:-:S13]  /*1620*/  ISETP.GT.AND P0, PT, R3, -0x1, PT ;  /* 0xffffffff0300780c */ /* 0x000fda0003f04270 */
[----:B------:R-:W-:Y:S05]  /*1630*/  @P0 BRA `(.L_x_4141) ;  /* 0x0000000000d80947 */ /* 0x000fea0003800000 */
[----:B------:R-:W-:Y:S01]  /*1640*/  FADD.FTZ R7, -R7, -RZ ;  /* 0x800000ff07077221 */ /* 0x000fe20000010100 */
[C---:B-12---:R-:W-:Y:S01]  /*1650*/  FADD.FTZ R3, |R6|.reuse, -RZ ;  /* 0x800000ff06037221 */ /* 0x046fe20000010200 */
[----:B------:R-:W-:Y:S02]  /*1660*/  BSSY B4, `(.L_x_4142) ;  /* 0x0000011000047945 */ /* 0x000fe40003800000 */
[----:B------:R-:W-:Y:S01]  /*1670*/  FADD.FTZ R0, |R7|, -RZ ;  /* 0x800000ff07007221 */ /* 0x000fe20000010200 */
[----:B------:R-:W-:-:S04]  /*1680*/  FSETP.GT.FTZ.AND P6, PT, |R6|, |R7|, PT ;  /* 0x400000070600720b */ /* 0x000fc80003fd4200 */
[----:B------:R-:W-:Y:S02]  /*1690*/  FSEL R2, R3, R0, P6 ;  /* 0x0000000003027208 */ /* 0x000fe40003000000 */
[----:B------:R-:W-:Y:S02]  /*16a0*/  FSEL R0, R0, R3, P6 ;  /* 0x0000000300007208 */ /* 0x000fe40003000000 */
[----:B0-----:R-:W0:Y:S08]  /*16b0*/  MUFU.RCP R5, R2 ;  /* 0x0000000200057308 */ /* 0x001e300000001000 */
        /* <DEDUP_REMOVED lines=9> */
[----:B------:R-:W-:Y:S05]  /*1750*/  CALL.REL.NOINC `($__internal_3_$__cuda_sm3x_div_rn_ftz_f32_slowpath) ;  /* 0x0000008c00e07944 */ /* 0x000fea0003c00000 */
[----:B------:R-:W-:-:S07]  /*1760*/  MOV R3, R0 ;  /* 0x0000000000037202 */ /* 0x000fce0000000f00 */
.L_x_4143:
[----:B------:R-:W-:Y:S05]  /*1770*/  BSYNC B4 ;  /* 0x0000000000047941 */ /* 0x000fea0003800000 */
.L_x_4142:
        /* <DEDUP_REMOVED lines=18> */
.L_x_4145:
[----:B------:R-:W-:Y:S02]  /*18a0*/  ISETP.GE.AND P0, PT, R7, RZ, PT ;  /* 0x000000ff0700720c */ /* 0x000fe40003f06270 */
[----:B------:R-:W-:-:S11]  /*18b0*/  MOV R3, 0x3fd774eb ;  /* 0x3fd774eb00037802 */ /* 0x000fd60000000f00 */
[----:B------:R-:W-:-:S04]  /*18c0*/  @P0 FFMA.FTZ R0, R3, 0.93318945169448852539, -R0 ;  /* 0x3f6ee58103000823 */ /* 0x000fc80000010800 */
[----:B------:R-:W-:-:S07]  /*18d0*/  @!P0 FFMA.FTZ R0, R3, 0.93318945169448852539, R0 ;  /* 0x3f6ee58103008823 */ /* 0x000fce0000010000 */
.L_x_4146:
[----:B------:R-:W-:Y:S05]  /*18e0*/  BSYNC B1 ;  /* 0x0000000000017941 */ /* 0x000fea0003800000 */
.L_x_4144:
[C---:B------:R-:W-:Y:S02]  /*18f0*/  FSETP.NEU.FTZ.AND P0, PT, |R7|.reuse, |R6|, PT ;  /* 0x400000060700720b */ /* 0x040fe40003f1d200 */
[----:B------:R-:W-:Y:S01]  /*1900*/  FSETP.NEU.FTZ.AND P1, PT, R2, RZ, PT ;  /* 0x000000ff0200720b */ /* 0x000fe20003f3d000 */
[----:B------:R-:W-:Y:S01]  /*1910*/  HFMA2.MMA R2, -RZ, RZ, 2.04296875, -15.78125 ;  /* 0x4016cbe4ff027435 */ /* 0x000fe200000001ff */
        /* <DEDUP_REMOVED lines=8> */
.L_x_4141:
[----:B------:R-:W-:Y:S01]  /*19a0*/  FADD.FTZ R0, |R7|, -RZ ;  /* 0x800000ff07007221 */ /* 0x000fe20000010200 */
[C---:B012---:R-:W-:Y:S01]  /*19b0*/  FADD.FTZ R5, |R6|.reuse, -RZ ;  /* 0x800000ff06057221 */ /* 0x047fe20000010200 */
[----:B------:R-:W-:Y:S01]  /*19c0*/  FSETP.GT.FTZ.AND P6, PT, |R6|, |R7|, PT ;  /* 0x400000070600720b */ /* 0x000fe20003fd4200 */
[----:B------:R-:W-:Y:S03]  /*19d0*/  BSSY B4, `(.L_x_4147) ;  /* 0x000000f000047945 */ /* 0x000fe60003800000 */
[----:B------:R-:W-:Y:S02]  /*19e0*/  FSEL R2, R5, R0, P6 ;  /* 0x0000000005027208 */ /* 0x000fe40003000000 */
[----:B------:R-:W-:Y:S02]  /*19f0*/  FSEL R0, R0, R5, P6 ;  /* 0x0000000500007208 */ /* 0x000fe40003000000 */
[----:B------:R-:W0:Y:S08]  /*1a00*/  MUFU.RCP R3, R2 ;  /* 0x0000000200037308 */ /* 0x000e300000001000 */
        /* <DEDUP_REMOVED lines=11> */
.L_x_4148:
[----:B------:R-:W-:Y:S05]  /*1ac0*/  BSYNC B4 ;  /* 0x0000000000047941 */ /* 0x000fea0003800000 */
.L_x_4147:
        /* <DEDUP_REMOVED lines=18> */
.L_x_4150:
[----:B------:R-:W-:Y:S02]  /*1bf0*/  ISETP.GE.AND P0, PT, R7, RZ, PT ;  /* 0x000000ff0700720c */ /* 0x000fe40003f06270 */
[----:B------:R-:W-:-:S11]  /*1c00*/  MOV R3, 0x3fd774eb ;  /* 0x3fd774eb00037802 */ /* 0x000fd60000000f00 */
[----:B------:R-:W-:-:S04]  /*1c10*/  @P0 FFMA.FTZ R0, R3, 0.93318945169448852539, -R0 ;  /* 0x3f6ee58103000823 */ /* 0x000fc80000010800 */
[----:B------:R-:W-:-:S07]  /*1c20*/  @!P0 FFMA.FTZ R0, R3, 0.93318945169448852539, R0 ;  /* 0x3f6ee58103008823 */ /* 0x000fce0000010000 */
.L_x_4151:
[----:B------:R-:W-:Y:S05]  /*1c30*/  BSYNC B1 ;  /* 0x0000000000017941 */ /* 0x000fea0003800000 */
.L_x_4149:
[C---:B------:R-:W-:Y:S02]  /*1c40*/  FSETP.NEU.FTZ.AND P0, PT, |R7|.reuse, |R6|, PT ;  /* 0x400000060700720b */ /* 0x040fe40003f1d200 */
[----:B------:R-:W-:Y:S01]  /*1c50*/  FSETP.NEU.FTZ.AND P1, PT, R2, RZ, PT ;  /* 0x000000ff0200720b */ /* 0x000fe20003f3d000 */
[----:B------:R-:W-:Y:S01]  /*1c60*/  HFMA2.MMA R2, -RZ, RZ, 2.04296875, -15.78125 ;  /* 0x4016cbe4ff027435 */ /* 0x000fe200000001ff */
[----:B------:R-:W-:Y:S01]  /*1c70*/  ISETP.GE.AND P2, PT, R7, RZ, PT ;  /* 0x000000ff0700720c */ /* 0x000fe20003f46270 */
[----:B------:R-:W-:-:S08]  /*1c80*/  FADD.FTZ R7, |R6|, |R7| ;  /* 0x4000000706077221 */ /* 0x000fd00000010200 */
[----:B------:R-:W-:Y:S02]  /*1c90*/  @!P0 FSEL R0, R2, 0.78539818525314331055, !P2 ;  /* 0x3f490fdb02008808 */ /* 0x000fe40005000000 */
[----:B------:R-:W-:Y:S02]  /*1ca0*/  @!P1 FSEL R0, RZ, 3.1415927410125732422, P2 ;  /* 0x40490fdbff009808 */ /* 0x000fe40001000000 */
[----:B------:R-:W-:Y:S02]  /*1cb0*/  FSETP.GTU.FTZ.AND P0, PT, |R7|, +INF , PT ;  /* 0x7f8000000700780b */ /* 0x000fe40003f1c200 */
[----:B------:R-:W-:-:S04]  /*1cc0*/  LOP3.LUT R0, R0, 0x80000000, R6, 0xb8, !PT ;  /* 0x8000000000007812 */ /* 0x000fc800078eb806 */
[----:B------:R-:W-:-:S07]  /*1cd0*/  FSEL R12, R7, R0, P0 ;  /* 0x00000000070c7208 */ /* 0x000fce0000000000 */
.L_x_4140:
[----:B------:R-:W-:Y:S05]  /*1ce0*/  BSYNC B3 ;  /* 0x0000000000037941 */ /* 0x000fea0003800000 */
.L_x_4137:
[----:B------:R-:W-:-:S13]  /*1cf0*/  ISETP.NE.AND P0, PT, R4, RZ, PT ;  /* 0x000000ff0400720c */ /* 0x000fda0003f05270 */
[----:B------:R-:W-:Y:S01]  /*1d00*/  @!P0 FADD.FTZ R11, -R11, -RZ ;  /* 0x800000ff0b0b8221 */ /* 0x000fe20000010100 */
[----:B------:R-:W-:Y:S06]  /*1d10*/  BRA `(.L_x_4111) ;  /* 0x0000000c00787947 */ /* 0x000fec0003800000 */
.L_x_4115:
[----:B------:R-:W-:Y:S01]  /*1d20*/  FADD.FTZ R3, -R3, 6.1232342629258392722e-17 ;  /* 0x248d313203037421 */ /* 0x000fe20000010100 */
[----:B------:R-:W-:-:S03]  /*1d30*/  FADD.FTZ R11, -R2, -RZ ;  /* 0x800000ff020b7221 */ /* 0x000fc60000010100 */
[----:B------:R-:W-:Y:S01]  /*1d40*/  FADD.FTZ R12, R3, 1.5707963705062866211 ;  /* 0x3fc90fdb030c7421 */ /* 0x000fe20000010000 */
[----:B------:R-:W-:Y:S06]  /*1d50*/  BRA `(.L_x_4111) ;  /* 0x0000000c00687947 */ /* 0x000fec0003800000 */
.L_x_4114:
[----:B------:R-:W-:Y:S01]  /*1d60*/  FADD.FTZ R11, -R2, -RZ ;  /* 0x800000ff020b7221 */ /* 0x000fe20000010100 */
[----:B------:R-:W-:Y:S01]  /*1d70*/  MOV R12, RZ ;  /* 0x000000ff000c7202 */ /* 0x000fe20000000f00 */
[----:B------:R-:W-:Y:S06]  /*1d80*/  BRA `(.L_x_4111) ;  /* 0x0000000c005c7947 */ /* 0x000fec0003800000 */
.L_x_4113:
        /* <DEDUP_REMOVED lines=23> */
[----:B------:R-:W-:Y:S05]  /*1f00*/  CALL.REL.NOINC `($__internal_3_$__cuda_sm3x_div_rn_ftz_f32_slowpath) ;  /* 0x0000008400f47944 */ /* 0x000fea0003c00000 */
[----:B------:R-:W-:-:S07]  /*1f10*/  MOV R9, R0 ;  /* 0x0000000000097202 */ /* 0x000fce0000000f00 */
.L_x_4156:
[----:B------:R-:W-:Y:S05]  /*1f20*/  BSYNC B4 ;  /* 0x0000000000047941 */ /* 0x000fea0003800000 */
.L_x_4155:
        /* <DEDUP_REMOVED lines=18> */
.L_x_4158:
[----:B------:R-:W-:Y:S02]  /*2050*/  ISETP.GE.AND P0, PT, R3, RZ, PT ;  /* 0x000000ff0300720c */ /* 0x000fe40003f06270 */
[----:B------:R-:W-:-:S11]  /*2060*/  MOV R9, 0x3fd774eb ;  /* 0x3fd774eb00097802 */ /* 0x000fd60000000f00 */
[----:B------:R-:W-:-:S04]  /*2070*/  @P0 FFMA.FTZ R0, R9, 0.93318945169448852539, -R0 ;  /* 0x3f6ee58109000823 */ /* 0x000fc80000010800 */
[----:B------:R-:W-:-:S07]  /*2080*/  @!P0 FFMA.FTZ R0, R9, 0.93318945169448852539, R0 ;  /* 0x3f6ee58109008823 */ /* 0x000fce0000010000 */
.L_x_4159:
[----:B------:R-:W-:Y:S05]  /*2090*/  BSYNC B1 ;  /* 0x0000000000017941 */ /* 0x000fea0003800000 */
.L_x_4157:
[----:B------:R-:W-:Y:S01]  /*20a0*/  FSETP.NEU.FTZ.AND P0, PT, R7, |R2|, PT ;  /* 0x400000020700720b */ /* 0x000fe20003f1d000 */
[----:B------:R-:W0:Y:S01]  /*20b0*/  MUFU.LG2 R5, R5 ;  /* 0x0000000500057308 */ /* 0x000e220000000c00 */
[----:B------:R-:W-:Y:S01]  /*20c0*/  FSETP.NEU.FTZ.AND P1, PT, R6, RZ, PT ;  /* 0x000000ff0600720b */ /* 0x000fe20003f3d000 */
[----:B------:R-:W-:Y:S01]  /*20d0*/  FADD.FTZ R7, |R2|, R7 ;  /* 0x0000000702077221 */ /* 0x000fe20000010200 */
[----:B------:R-:W-:Y:S01]  /*20e0*/  ISETP.GE.AND P2, PT, R3, RZ, PT ;  /* 0x000000ff0300720c */ /* 0x000fe20003f46270 */
[----:B------:R-:W-:-:S10]  /*20f0*/  HFMA2.MMA R3, -RZ, RZ, 2.04296875, -15.78125 ;  /* 0x4016cbe4ff037435 */ /* 0x000fd400000001ff */
[----:B------:R-:W-:Y:S02]  /*2100*/  @!P0 FSEL R0, R3, 0.78539818525314331055, !P2 ;  /* 0x3f490fdb03008808 */ /* 0x000fe40005000000 */
[----:B------:R-:W-:Y:S01]  /*2110*/  @!P1 FSEL R0, RZ, 3.1415927410125732422, P2 ;  /* 0x40490fdbff009808 */ /* 0x000fe20001000000 */
[----:B0-----:R-:W-:Y:S01]  /*2120*/  FMUL.FTZ.D2 R11, R5, 0.69314718246459960938 ;  /* 0x3f317218050b7820 */ /* 0x001fe20000310000 */
[----:B------:R-:W-:Y:S02]  /*2130*/  FSETP.GTU.FTZ.AND P0, PT, |R7|, +INF , PT ;  /* 0x7f8000000700780b */ /* 0x000fe40003f1c200 */
[----:B------:R-:W-:-:S04]  /*2140*/  LOP3.LUT R0, R0, 0x80000000, R2, 0xb8, !PT ;  /* 0x8000000000007812 */ /* 0x000fc800078eb802 */
[----:B------:R-:W-:Y:S01]  /*2150*/  FSEL R0, R7, R0, P0 ;  /* 0x0000000007007208 */ /* 0x000fe20000000000 */
[----:B------:R-:W-:Y:S06]  /*2160*/  BRA `(.L_x_4160) ;  /* 0x0000000800107947 */ /* 0x000fec0003800000 */
.L_x_4154:
        /* <DEDUP_REMOVED lines=13> */
.L_x_4162:
[----:B------:R-:W-:Y:S05]  /*2240*/  BSYNC B4 ;  /* 0x0000000000047941 */ /* 0x000fea0003800000 */
.L_x_4161:
        /* <DEDUP_REMOVED lines=18> */
.L_x_4164:
[----:B------:R-:W-:Y:S02]  /*2370*/  ISETP.GE.AND P0, PT, R3, RZ, PT ;  /* 0x000000ff0300720c */ /* 0x000fe40003f06270 */
[----:B------:R-:W-:-:S11]  /*2380*/  MOV R9, 0x3fd774eb ;  /* 0x3fd774eb00097802 */ /* 0x000fd60000000f00 */
[----:B------:R-:W-:-:S04]  /*2390*/  @P0 FFMA.FTZ R0, R9, 0.93318945169448852539, -R0 ;  /* 0x3f6ee58109000823 */ /* 0x000fc80000010800 */
[----:B------:R-:W-:-:S07]  /*23a0*/  @!P0 FFMA.FTZ R0, R9, 0.93318945169448852539, R0 ;  /* 0x3f6ee58109008823 */ /* 0x000fce0000010000 */
.L_x_4165:
[----:B------:R-:W-:Y:S05]  /*23b0*/  BSYNC B1 ;  /* 0x0000000000017941 */ /* 0x000fea0003800000 */
.L_x_4163:
        /* <DEDUP_REMOVED lines=9> */
[----:B------:R-:W-:Y:S01]  /*2450*/  FSETP.NEU.FTZ.AND P2, PT, R6, RZ, PT ;  /* 0x000000ff0600720b */ /* 0x000fe20003f5d000 */
[----:B------:R-:W-:Y:S01]  /*2460*/  FADD.FTZ R7, |R2|, R7 ;  /* 0x0000000702077221 */ /* 0x000fe20000010200 */
[----:B------:R-:W-:-:S04]  /*2470*/  FMUL.FTZ R11, R11, R11 ;  /* 0x0000000b0b0b7220 */ /* 0x000fc80000410000 */
[----:B------:R-:W-:-:S06]  /*2480*/  FFMA.FTZ R11, R12, R12, R11 ;  /* 0x0000000c0c0b7223 */ /* 0x000fcc000001000b */
[----:B------:R-:W0:Y:S02]  /*2490*/  MUFU.SQRT R11, R11 ;  /* 0x0000000b000b7308 */ /* 0x000e240000002000 */
[----:B0-----:R-:W-:Y:S01]  /*24a0*/  @P0 FMUL.FTZ R9, R10, R11 ;  /* 0x0000000b0a090220 */ /* 0x001fe20000410000 */
[----:B------:R-:W-:-:S04]  /*24b0*/  FSETP.NEU.FTZ.AND P0, PT, R5, +INF , PT ;  /* 0x7f8000000500780b */ /* 0x000fc80003f1d000 */
        /* <DEDUP_REMOVED lines=11> */
.L_x_4153:
[----:B------:R-:W-:Y:S01]  /*2570*/  FMUL.FTZ R5, R3, 0.36787945032119750977 ;  /* 0x3ebc5ab203057820 */ /* 0x000fe20000410000 */
[----:B------:R-:W-:Y:S01]  /*2580*/  FMUL.FTZ R9, R2, 0.36787945032119750977 ;  /* 0x3ebc5ab202097820 */ /* 0x000fe20000410000 */
[----:B------:R-:W-:Y:S01]  /*2590*/  MUFU.RCP R19, R6 ;  /* 0x0000000600137308 */ /* 0x000fe20000001000 */
        /* <DEDUP_REMOVED lines=18> */
[----:B------:R-:W-:Y:S01]  /*26c0*/  FFMA R5, R19, R10, R19 ;  /* 0x0000000a13057223 */ /* 0x000fe20000000013 */
[----:B------:R-:W-:-:S03]  /*26d0*/  MOV R10, 0x3f800000 ;  /* 0x3f800000000a7802 */ /* 0x000fc60000000f00 */
        /* <DEDUP_REMOVED lines=9> */
[----:B------:R-:W-:Y:S05]  /*2770*/  CALL.REL.NOINC `($__internal_3_$__cuda_sm3x_div_rn_ftz_f32_slowpath) ;  /* 0x0000007c00d87944 */ /* 0x000fea0003c00000 */
[----:B------:R-:W-:-:S07]  /*2780*/  MOV R5, R0 ;  /* 0x0000000000057202 */ /* 0x000fce0000000f00 */
.L_x_4167:
[----:B------:R-:W-:Y:S05]  /*2790*/  BSYNC B4 ;  /* 0x0000000000047941 */ /* 0x000fea0003800000 */
.L_x_4166:
        /* <DEDUP_REMOVED lines=18> */
.L_x_4169:
[----:B------:R-:W-:Y:S02]  /*28c0*/  ISETP.GE.AND P0, PT, R3, RZ, PT ;  /* 0x000000ff0300720c */ /* 0x000fe40003f06270 */
[----:B------:R-:W-:-:S11]  /*28d0*/  MOV R5, 0x3fd774eb ;  /* 0x3fd774eb00057802 */ /* 0x000fd60000000f00 */
[----:B------:R-:W-:-:S04]  /*28e0*/  @P0 FFMA.FTZ R0, R5, 0.93318945169448852539, -R0 ;  /* 0x3f6ee58105000823 */ /* 0x000fc80000010800 */
[----:B------:R-:W-:-:S07]  /*28f0*/  @!P0 FFMA.FTZ R0, R5, 0.93318945169448852539, R0 ;  /* 0x3f6ee58105008823 */ /* 0x000fce0000010000 */
.L_x_4170:
[----:B------:R-:W-:Y:S05]  /*2900*/  BSYNC B1 ;  /* 0x0000000000017941 */ /* 0x000fea0003800000 */
.L_x_4168:
[----:B------:R-:W-:Y:S01]  /*2910*/  FSETP.NEU.FTZ.AND P1, PT, R7, |R2|, PT ;  /* 0x400000020700720b */ /* 0x000fe20003f3d000 */
[----:B------:R-:W-:Y:S01]  /*2920*/  FADD.FTZ R7, |R2|, R7 ;  /* 0x0000000702077221 */ /* 0x000fe20000010200 */
[----:B------:R-:W-:Y:S02]  /*2930*/  FSETP.NEU.FTZ.AND P2, PT, R6, RZ, PT ;  /* 0x000000ff0600720b */ /* 0x000fe40003f5d000 */
[----:B------:R-:W-:Y:S01]  /*2940*/  ISETP.GE.AND P0, PT, R3, RZ, PT ;  /* 0x000000ff0300720c */ /* 0x000fe20003f06270 */
[----:B------:R-:W-:-:S10]  /*2950*/  HFMA2.MMA R3, -RZ, RZ, 2.04296875, -15.78125 ;  /* 0x4016cbe4ff037435 */ /* 0x000fd400000001ff */
[----:B------:R-:W-:Y:S02]  /*2960*/  @!P1 FSEL R0, R3, 0.78539818525314331055, !P0 ;  /* 0x3f490fdb03009808 */ /* 0x000fe40004000000 */
[----:B------:R-:W-:Y:S02]  /*2970*/  @!P2 FSEL R0, RZ, 3.1415927410125732422, P0 ;  /* 0x40490fdbff00a808 */ /* 0x000fe40000000000 */
[----:B------:R-:W-:Y:S02]  /*2980*/  FSETP.GTU.FTZ.AND P0, PT, |R7|, +INF , PT ;  /* 0x7f8000000700780b */ /* 0x000fe40003f1c200 */
[----:B------:R-:W-:-:S04]  /*2990*/  LOP3.LUT R0, R0, 0x80000000, R2, 0xb8, !PT ;  /* 0x8000000000007812 */ /* 0x000fc800078eb802 */
[----:B------:R-:W-:-:S07]  /*29a0*/  FSEL R0, R7, R0, P0 ;  /* 0x0000000007007208 */ /* 0x000fce0000000000 */
.L_x_4160:
[----:B------:R-:W-:Y:S05]  /*29b0*/  BSYNC B3 ;  /* 0x0000000000037941 */ /* 0x000fea0003800000 */
.L_x_4152:
[----:B------:R-:W-:Y:S01]  /*29c0*/  ISETP.NE.AND P0, PT, R4, RZ, PT ;  /* 0x000000ff0400720c */ /* 0x000fe20003f05270 */
[----:B------:R-:W-:Y:S01]  /*29d0*/  FADD.FTZ R11, R11, 0.69314718246459960938 ;  /* 0x3f3172180b0b7421 */ /* 0x000fe20000010000 */
[----:B------:R-:W-:-:S11]  /*29e0*/  FADD.FTZ R12, |R0|, -RZ ;  /* 0x800000ff000c7221 */ /* 0x000fd60000010200 */
[----:B------:R-:W-:Y:S01]  /*29f0*/  @!P0 FADD.FTZ R11, -R11, -RZ ;  /* 0x800000ff0b0b8221 */ /* 0x000fe20000010100 */
[----:B------:R-:W-:Y:S06]  /*2a00*/  BRA `(.L_x_4111) ;  /* 0x00000000003c7947 */ /* 0x000fec0003800000 */
.L_x_4112:
        /* <DEDUP_REMOVED lines=15> */
.L_x_4111:
[----:B------:R-:W-:Y:S05]  /*2b00*/  BSYNC B0 ;  /* 0x0000000000007941 */ /* 0x000fea0003800000 */
.L_x_4110:
[----:B------:R-:W0:Y:S01]  /*2b10*/  S2R R10, SR_TID.X ;  /* 0x00000000000a7919 */ /* 0x000e220000002100 */
[----:B------:R-:W-:Y:S01]  /*2b20*/  BSSY B0, `(.L_x_4171) ;  /* 0x0000288000007945 */ /* 0x000fe20003800000 */
[----:B0-----:R-:W-:-:S04]  /*2b30*/  IADD3 R0, R10, 0x80, RZ ;  /* 0x000000800a007810 */ /* 0x001fc80007ffe0ff */
[----:B------:R-:W-:-:S13]  /*2b40*/  ISETP.GE.AND P0, PT, R0, R13, PT ;  /* 0x0000000d0000720c */ /* 0x000fda0003f06270 */
[----:B------:R-:W-:Y:S05]  /*2b50*/  @P0 BRA `(.L_x_4172) ;  /* 0x0000002800100947 */ /* 0x000fea0003800000 */
[--C-:B------:R-:W-:Y:S02]  /*2b60*/  HADD2.F32 R3, -RZ, R8.reuse.H1_H1 ;  /* 0x30000008ff037230 */ /* 0x100fe40000004100 */
        /* <DEDUP_REMOVED lines=25> */
[----:B-12---:R-:W-:Y:S02]  /*2d00*/  VIMNMX R6, R19, R22, !PT ;  /* 0x0000001613067248 */ /* 0x006fe40007fe0100 */
[----:B------:R-:W-:Y:S02]  /*2d10*/  LOP3.LUT R9, R8, 0xfe000000, RZ, 0xc0, !PT ;  /* 0xfe00000008097812 */ /* 0x000fe400078ec0ff */
[----:B------:R-:W-:Y:S02]  /*2d20*/  LOP3.LUT R16, R6, 0xfe000000, RZ, 0xc0, !PT ;  /* 0xfe00000006107812 */ /* 0x000fe400078ec0ff */
[----:B------:R-:W-:Y:S02]  /*2d30*/  VIMNMX R14, R14, R19, PT ;  /* 0x000000130e0e7248 */ /* 0x000fe40003fe0100 */
[----:B------:R-:W-:-:S02]  /*2d40*/  IADD3 R21, -R9, 0x7e800000, RZ ;  /* 0x7e80000009157810 */ /* 0x000fc40007ffe1ff */
[----:B------:R-:W-:Y:S02]  /*2d50*/  VIMNMX R19, R19, R22, PT ;  /* 0x0000001613137248 */ /* 0x000fe40003fe0100 */
[----:B------:R-:W-:Y:S01]  /*2d60*/  IADD3 R23, -R16, 0x7e800000, RZ ;  /* 0x7e80000010177810 */ /* 0x000fe20007ffe1ff */
[-C--:B------:R-:W-:Y:S01]  /*2d70*/  FMUL.FTZ R22, R14, R21.reuse ;  /* 0x000000150e167220 */ /* 0x080fe20000410000 */
[----:B------:R-:W-:Y:S01]  /*2d80*/  FMUL.FTZ R21, R8, R21 ;  /* 0x0000001508157220 */ /* 0x000fe20000410000 */
[----:B------:R-:W-:Y:S02]  /*2d90*/  FSETP.NEU.FTZ.AND P0, PT, R14, RZ, PT ;  /* 0x000000ff0e00720b */ /* 0x000fe40003f1d000 */
[CC--:B------:R-:W-:Y:S01]  /*2da0*/  FMUL.FTZ R24, R19.reuse, R23.reuse ;  /* 0x0000001713187220 */ /* 0x0c0fe20000410000 */
        /* <DEDUP_REMOVED lines=20> */
[----:B------:R-:W-:-:S04]  /*2ef0*/  @P0 FFMA.FTZ R8, R14, R14, -1 ;  /* 0xbf8000000e080423 */ /* 0x000fc8000001000e */
        /* <DEDUP_REMOVED lines=51> */
.L_x_4180:
        /* <DEDUP_REMOVED lines=10> */
.L_x_4182:
[----:B------:R-:W-:-:S04]  /*32d0*/  FADD.FTZ R8, -R0, R19 ;  /* 0x0000001300087221 */ /* 0x000fc80000010100 */
[----:B------:R-:W-:-:S07]  /*32e0*/  FMUL.FTZ R8, R8, 0.5 ;  /* 0x3f00000008087820 */ /* 0x000fce0000410000 */
.L_x_4183:
[----:B------:R-:W-:Y:S05]  /*32f0*/  BSYNC B2 ;  /* 0x0000000000027941 */ /* 0x000fea0003800000 */
.L_x_4181:
        /* <DEDUP_REMOVED lines=11> */
.L_x_4185:
[----:B------:R-:W-:-:S04]  /*33b0*/  FADD.FTZ R9, R6, -R9 ;  /* 0x8000000906097221 */ /* 0x000fc80000010000 */
[----:B------:R-:W-:-:S07]  /*33c0*/  FMUL.FTZ R9, R9, 0.5 ;  /* 0x3f00000009097820 */ /* 0x000fce0000410000 */
.L_x_4186:
[----:B------:R-:W-:Y:S05]  /*33d0*/  BSYNC B2 ;  /* 0x0000000000027941 */ /* 0x000fea0003800000 */
.L_x_4184:
        /* <DEDUP_REMOVED lines=35> */
.L_x_4179:
[----:B------:R0:W1:Y:S02]  /*3610*/  MUFU.SQRT R9, R5 ;  /* 0x0000000500097308 */ /* 0x0000640000002000 */
.L_x_4178:
[----:B------:R-:W-:Y:S05]  /*3620*/  BSYNC B1 ;  /* 0x0000000000017941 */ /* 0x000fea0003800000 */
.L_x_4177:
        /* <DEDUP_REMOVED lines=25> */
.L_x_4193:
[----:B------:R-:W-:-:S04]  /*37c0*/  FADD.FTZ R0, -R0, R19 ;  /* 0x0000001300007221 */ /* 0x000fc80000010100 */
[----:B------:R-:W-:-:S07]  /*37d0*/  FMUL.FTZ R0, R0, 0.5 ;  /* 0x3f00000000007820 */ /* 0x000fce0000410000 */
.L_x_4194:
[----:B------:R-:W-:Y:S05]  /*37e0*/  BSYNC B2 ;  /* 0x0000000000027941 */ /* 0x000fea0003800000 */
.L_x_4192:
        /* <DEDUP_REMOVED lines=10> */
.L_x_4196:
[----:B------:R-:W-:-:S04]  /*3890*/  FADD.FTZ R6, -R17, R6 ;  /* 0x0000000611067221 */ /* 0x000fc80000010100 */
[----:B------:R-:W-:-:S07]  /*38a0*/  FMUL.FTZ R5, R6, 0.5 ;  /* 0x3f00000006057820 */ /* 0x000fce0000410000 */
.L_x_4197:
[----:B------:R-:W-:Y:S05]  /*38b0*/  BSYNC B2 ;  /* 0x0000000000027941 */ /* 0x000fea0003800000 */
.L_x_4195:
[----:B------:R-:W-:Y:S01]  /*38c0*/  FADD.FTZ R5, R5, R0 ;  /* 0x0000000005057221 */ /* 0x000fe20000010000 */
[----:B------:R-:W-:Y:S01]  /*38d0*/  FADD.FTZ R14, R7, R14 ;  /* 0x0000000e070e7221 */ /* 0x000fe20000010000 */
[----:B------:R-:W-:-:S03]  /*38e0*/  PLOP3.LUT P0, PT, PT, PT, PT, 0x80, 0x0 ;  /* 0x000000000000781c */ /* 0x000fc60003f0f070 */
[----:B------:R-:W-:-:S04]  /*38f0*/  FMUL.FTZ R5, R14, R5 ;  /* 0x000000050e057220 */ /* 0x000fc80000410000 */
[----:B------:R1:W2:Y:S01]  /*3900*/  MUFU.SQRT R6, R5 ;  /* 0x0000000500067308 */ /* 0x0002a20000002000 */
[----:B------:R-:W-:Y:S05]  /*3910*/  BRA `(.L_x_4189) ;  /* 0x0000000000687947 */ /* 0x000fea0003800000 */
.L_x_4191:
        /* <DEDUP_REMOVED lines=8> */
[----:B------:R-:W-:-:S03]  /*39a0*/  PLOP3.LUT P0, PT, PT, PT, PT, 0x80, 0x0 ;  /* 0x000000000000781c */ /* 0x000fc60003f0f070 */
[C---:B------:R-:W-:Y:S01]  /*39b0*/  FMUL.FTZ R2, R7.reuse, R2 ;  /* 0x0000000207027220 */ /* 0x040fe20000410000 */
[----:B------:R-:W3:Y:S01]  /*39c0*/  MUFU.SQRT R0, R0 ;  /* 0x0000000000007308 */ /* 0x000ee20000002000 */
[----:B------:R-:W-:-:S07]  /*39d0*/  FMUL.FTZ R7, R7, 2.81474976710656000000e+14 ;  /* 0x5780000007077820 */ /* 0x000fce0000410000 */
[----:B---3--:R-:W4:Y:S02]  /*39e0*/  MUFU.RCP R5, R0 ;  /* 0x0000000000057308 */ /* 0x008f240000001000 */
[----:B----4-:R-:W-:Y:S01]  /*39f0*/  FMUL.FTZ R6, R2, R5 ;  /* 0x0000000502067220 */ /* 0x010fe20000410000 */
[----:B------:R-:W-:Y:S06]  /*3a00*/  BRA `(.L_x_4189) ;  /* 0x00000000002c7947 */ /* 0x000fec0003800000 */
.L_x_4190:
        /* <DEDUP_REMOVED lines=8> */
.L_x_4188:
[----:B------:R-:W-:Y:S01]  /*3a90*/  PLOP3.LUT P0, PT, PT, PT, PT, 0x80, 0x0 ;  /* 0x000000000000781c */ /* 0x000fe20003f0f070 */
[----:B------:R-:W-:Y:S01]  /*3aa0*/  FMUL.FTZ R6, R14, 16777216 ;  /* 0x4b8000000e067820 */ /* 0x000fe20000410000 */
[----:B------:R-:W-:-:S11]  /*3ab0*/  FMUL.FTZ R7, R7, 16777216 ;  /* 0x4b80000007077820 */ /* 0x000fd60000410000 */
.L_x_4189:
[----:B------:R-:W-:Y:S05]  /*3ac0*/  BSYNC B1 ;  /* 0x0000000000017941 */ /* 0x000fea0003800000 */
.L_x_4187:
        /* <DEDUP_REMOVED lines=10> */
[----:B01-3--:R-:W2:Y:S02]  /*3b70*/  MUFU.RSQ R5, R2 ;  /* 0x0000000200057308 */ /* 0x00bea40000001400 */
[----:B--2-4-:R-:W-:Y:S01]  /*3b80*/  FMUL.FTZ R6, R2, R5 ;  /* 0x0000000502067220 */ /* 0x014fe20000410000 */
        /* <DEDUP_REMOVED lines=22> */
.L_x_4200:
[----:B------:R-:W-:Y:S01]  /*3cf0*/  HFMA2.MMA R3, -RZ, RZ, 1.75, 0 ;  /* 0x3f000000ff037435 */ /* 0x000fe200000001ff */
[C---:B------:R-:W-:Y:S01]  /*3d00*/  FADD.FTZ R0, |R9|.reuse, -RZ ;  /* 0x800000ff09007221 */ /* 0x040fe20000010200 */
[C---:B------:R-:W-:Y:S02]  /*3d10*/  FSETP.GT.FTZ.AND P0, PT, |R9|.reuse, 0.56000000238418579102, PT ;  /* 0x3f0f5c290900780b */ /* 0x040fe40003f14200 */
[----:B------:R-:W-:-:S06]  /*3d20*/  FSETP.NEU.FTZ.AND P1, PT, |R9|, 1, PT ;  /* 0x3f8000000900780b */ /* 0x000fcc0003f3d200 */
[----:B------:R-:W-:-:S04]  /*3d30*/  FFMA.FTZ R2, -R0, R3, 0.5 ;  /* 0x3f00000000027423 */ /* 0x000fc80000010103 */
[----:B------:R-:W0:Y:S02]  /*3d40*/  MUFU.RSQ R3, R2 ;  /* 0x0000000200037308 */ /* 0x000e240000001400 */
[----:B01-3--:R-:W-:Y:S01]  /*3d50*/  FMUL.FTZ R5, R2, R3 ;  /* 0x0000000302057220 */ /* 0x00bfe20000410000 */
[----:B--2-4-:R-:W-:-:S04]  /*3d60*/  FMUL.FTZ R6, R3, 0.5 ;  /* 0x3f00000003067820 */ /* 0x014fc80000410000 */
        /* <DEDUP_REMOVED lines=19> */
[----:B------:R-:W-:Y:S01]  /*3ea0*/  MOV R9, R0 ;  /* 0x0000000000097202 */ /* 0x000fe20000000f00 */
[----:B------:R-:W-:Y:S06]  /*3eb0*/  BRA `(.L_x_4201) ;  /* 0x0000000400b07947 */ /* 0x000fec0003800000 */
.L_x_4199:
        /* <DEDUP_REMOVED lines=9> */
[----:B01-3--:R-:W0:Y:S08]  /*3f50*/  MUFU.RCP R5, R2 ;  /* 0x0000000200057308 */ /* 0x00be300000001000 */
        /* <DEDUP_REMOVED lines=11> */
.L_x_4204:
[----:B------:R-:W-:Y:S05]  /*4010*/  BSYNC B4 ;  /* 0x0000000000047941 */ /* 0x000fea0003800000 */
.L_x_4203:
        /* <DEDUP_REMOVED lines=18> */
.L_x_4206:
[----:B------:R-:W-:Y:S02]  /*4140*/  ISETP.GE.AND P0, PT, R7, RZ, PT ;  /* 0x000000ff0700720c */ /* 0x000fe40003f06270 */
[----:B------:R-:W-:-:S11]  /*4150*/  MOV R3, 0x3fd774eb ;  /* 0x3fd774eb00037802 */ /* 0x000fd60000000f00 */
[----:B------:R-:W-:-:S04]  /*4160*/  @P0 FFMA.FTZ R0, R3, 0.93318945169448852539, -R0 ;  /* 0x3f6ee58103000823 */ /* 0x000fc80000010800 */
[----:B------:R-:W-:-:S07]  /*4170*/  @!P0 FFMA.FTZ R0, R3, 0.93318945169448852539, R0 ;  /* 0x3f6ee58103008823 */ /* 0x000fce0000010000 */
.L_x_4207:
[----:B------:R-:W-:Y:S05]  /*4180*/  BSYNC B1 ;  /* 0x0000000000017941 */ /* 0x000fea0003800000 */
.L_x_4205:
        /* <DEDUP_REMOVED lines=11> */
.L_x_4202:
[----:B------:R-:W-:Y:S01]  /*4240*/  FADD.FTZ R0, |R7|, -RZ ;  /* 0x800000ff07007221 */ /* 0x000fe20000010200 */
[C---:B01234-:R-:W-:Y:S01]  /*4250*/  FADD.FTZ R5, |R6|.reuse, -RZ ;  /* 0x800000ff06057221 */ /* 0x05ffe20000010200 */
        /* <DEDUP_REMOVED lines=16> */
.L_x_4209:
[----:B------:R-:W-:Y:S05]  /*4360*/  BSYNC B4 ;  /* 0x0000000000047941 */ /* 0x000fea0003800000 */
.L_x_4208:
        /* <DEDUP_REMOVED lines=18> */
.L_x_4211:
[----:B------:R-:W-:Y:S02]  /*4490*/  ISETP.GE.AND P0, PT, R7, RZ, PT ;  /* 0x000000ff0700720c */ /* 0x000fe40003f06270 */
[----:B------:R-:W-:-:S11]  /*44a0*/  MOV R3, 0x3fd774eb ;  /* 0x3fd774eb00037802 */ /* 0x000fd60000000f00 */
[----:B------:R-:W-:-:S04]  /*44b0*/  @P0 FFMA.FTZ R0, R3, 0.93318945169448852539, -R0 ;  /* 0x3f6ee58103000823 */ /* 0x000fc80000010800 */
[----:B------:R-:W-:-:S07]  /*44c0*/  @!P0 FFMA.FTZ R0, R3, 0.93318945169448852539, R0 ;  /* 0x3f6ee58103008823 */ /* 0x000fce0000010000 */
.L_x_4212:
[----:B------:R-:W-:Y:S05]  /*44d0*/  BSYNC B1 ;  /* 0x0000000000017941 */ /* 0x000fea0003800000 */
.L_x_4210:
        /* <DEDUP_REMOVED lines=10> */
.L_x_4201:
[----:B------:R-:W-:Y:S05]  /*4580*/  BSYNC B3 ;  /* 0x0000000000037941 */ /* 0x000fea0003800000 */
.L_x_4198:
[----:B------:R-:W-:-:S13]  /*4590*/  ISETP.NE.AND P0, PT, R4, RZ, PT ;  /* 0x000000ff0400720c */ /* 0x000fda0003f05270 */
[----:B------:R-:W-:Y:S01]  /*45a0*/  @!P0 FADD.FTZ R8, -R8, -RZ ;  /* 0x800000ff08088221 */ /* 0x000fe20000010100 */
[----:B------:R-:W-:Y:S06]  /*45b0*/  BRA `(.L_x_4172) ;  /* 0x0000000c00787947 */ /* 0x000fec0003800000 */
.L_x_4176:
[----:B------:R-:W-:Y:S01]  /*45c0*/  FADD.FTZ R3, -R3, 6.1232342629258392722e-17 ;  /* 0x248d313203037421 */ /* 0x000fe20000010100 */
[----:B------:R-:W-:-:S03]  /*45d0*/  FADD.FTZ R8, -R2, -RZ ;  /* 0x800000ff02087221 */ /* 0x000fc60000010100 */
[----:B------:R-:W-:Y:S01]  /*45e0*/  FADD.FTZ R9, R3, 1.5707963705062866211 ;  /* 0x3fc90fdb03097421 */ /* 0x000fe20000010000 */
[----:B------:R-:W-:Y:S06]  /*45f0*/  BRA `(.L_x_4172) ;  /* 0x0000000c00687947 */ /* 0x000fec0003800000 */
.L_x_4175:
[----:B------:R-:W-:Y:S01]  /*4600*/  FADD.FTZ R8, -R2, -RZ ;  /* 0x800000ff02087221 */ /* 0x000fe20000010100 */
[----:B------:R-:W-:Y:S01]  /*4610*/  MOV R9, RZ ;  /* 0x000000ff00097202 */ /* 0x000fe20000000f00 */
[----:B------:R-:W-:Y:S06]  /*4620*/  BRA `(.L_x_4172) ;  /* 0x0000000c005c7947 */ /* 0x000fec0003800000 */
.L_x_4174:
[----:B------:R-:W-:Y:S01]  /*4630*/  FSETP.GEU.FTZ.AND P6, PT, R7, |R2|, PT ;  /* 0x400000020700720b */ /* 0x000fe20003fde000 */
[----:B------:R-:W-:Y:S03]  /*4640*/  BSSY B3, `(.L_x_4213) ;  /* 0x00000c1000037945 */ /* 0x000fe60003800000 */
[----:B-12---:R-:W-:Y:S02]  /*4650*/  FSEL R6, R5, R7, !P6 ;  /* 0x0000000705067208 */ /* 0x006fe40007000000 */
        /* <DEDUP_REMOVED lines=22> */
.L_x_4217:
[----:B------:R-:W-:Y:S05]  /*47c0*/  BSYNC B4 ;  /* 0x0000000000047941 */ /* 0x000fea0003800000 */
.L_x_4216:
        /* <DEDUP_REMOVED lines=18> */
.L_x_4219:
[----:B------:R-:W-:Y:S02]  /*48f0*/  ISETP.GE.AND P0, PT, R3, RZ, PT ;  /* 0x000000ff0300720c */ /* 0x000fe40003f06270 */
[----:B------:R-:W-:-:S11]  /*4900*/  MOV R9, 0x3fd774eb ;  /* 0x3fd774eb00097802 */ /* 0x000fd60000000f00 */
[----:B------:R-:W-:-:S04]  /*4910*/  @P0 FFMA.FTZ R8, R9, 0.93318945169448852539, -R8 ;  /* 0x3f6ee58109080823 */ /* 0x000fc80000010808 */
[----:B------:R-:W-:-:S07]  /*4920*/  @!P0 FFMA.FTZ R8, R9, 0.93318945169448852539, R8 ;  /* 0x3f6ee58109088823 */ /* 0x000fce0000010008 */
.L_x_4220:
[----:B------:R-:W-:Y:S05]  /*4930*/  BSYNC B1 ;  /* 0x0000000000017941 */ /* 0x000fea0003800000 */
.L_x_4218:
        /* <DEDUP_REMOVED lines=8> */
[----:B------:R-:W-:Y:S02]  /*49c0*/  FSETP.GTU.FTZ.AND P0, PT, |R0|, +INF , PT ;  /* 0x7f8000000000780b */ /* 0x000fe40003f1c200 */
[----:B------:R-:W-:Y:S01]  /*49d0*/  LOP3.LUT R3, R8, 0x80000000, R2, 0xb8, !PT ;  /* 0x8000000008037812 */ /* 0x000fe200078eb802 */
[----:B0-----:R-:W-:-:S03]  /*49e0*/  FMUL.FTZ.D2 R8, R5, 0.69314718246459960938 ;  /* 0x3f31721805087820 */ /* 0x001fc60000310000 */
[----:B------:R-:W-:Y:S01]  /*49f0*/  FSEL R0, R0, R3, P0 ;  /* 0x0000000300007208 */ /* 0x000fe20000000000 */
[----:B------:R-:W-:Y:S06]  /*4a00*/  BRA `(.L_x_4221) ;  /* 0x0000000800107947 */ /* 0x000fec0003800000 */
.L_x_4215:
        /* <DEDUP_REMOVED lines=13> */
.L_x_4223:
[----:B------:R-:W-:Y:S05]  /*4ae0*/  BSYNC B4 ;  /* 0x0000000000047941 */ /* 0x000fea0003800000 */
.L_x_4222:
        /* <DEDUP_REMOVED lines=18> */
.L_x_4225:
[----:B------:R-:W-:Y:S02]  /*4c10*/  ISETP.GE.AND P0, PT, R3, RZ, PT ;  /* 0x000000ff0300720c */ /* 0x000fe40003f06270 */
[----:B------:R-:W-:-:S11]  /*4c20*/  MOV R9, 0x3fd774eb ;  /* 0x3fd774eb00097802 */ /* 0x000fd60000000f00 */
[----:B------:R-:W-:-:S04]  /*4c30*/  @P0 FFMA.FTZ R8, R9, 0.93318945169448852539, -R8 ;  /* 0x3f6ee58109080823 */ /* 0x000fc80000010808 */
[----:B------:R-:W-:-:S07]  /*4c40*/  @!P0 FFMA.FTZ R8, R9, 0.93318945169448852539, R8 ;  /* 0x3f6ee58109088823 */ /* 0x000fce0000010008 */
.L_x_4226:
[----:B------:R-:W-:Y:S05]  /*4c50*/  BSYNC B1 ;  /* 0x0000000000017941 */ /* 0x000fea0003800000 */
.L_x_4224:
        /* <DEDUP_REMOVED lines=12> */
[----:B------:R-:W-:-:S04]  /*4d20*/  FFMA.FTZ R17, R14, R14, R17 ;  /* 0x0000000e0e117223 */ /* 0x000fc80000010011 */
[----:B------:R-:W0:Y:S02]  /*4d30*/  MUFU.SQRT R14, R17 ;  /* 0x00000011000e7308 */ /* 0x000e240000002000 */
[----:B0-----:R-:W-:Y:S01]  /*4d40*/  @P0 FMUL.FTZ R0, R9, R14 ;  /* 0x0000000e09000220 */ /* 0x001fe20000410000 */
[----:B------:R-:W-:-:S04]  /*4d50*/  FSETP.NEU.FTZ.AND P0, PT, R5, +INF , PT ;  /* 0x7f8000000500780b */ /* 0x000fc80003f1d000 */
        /* <DEDUP_REMOVED lines=11> */
.L_x_4214:
        /* <DEDUP_REMOVED lines=21> */
[----:B------:R-:W-:Y:S02]  /*4f60*/  MOV R8, 0x3f800000 ;  /* 0x3f80000000087802 */ /* 0x000fe40000000f00 */
        /* <DEDUP_REMOVED lines=8> */
[----:B------:R-:W-:Y:S02]  /*4ff0*/  MOV R21, R6 ;  /* 0x0000000600157202 */ /* 0x000fe40000000f00 */
[----:B------:R-:W-:-:S07]  /*5000*/  MOV R16, 0x5020 ;  /* 0x0000502000107802 */ /* 0x000fce0000000f00 */
[----:B------:R-:W-:Y:S05]  /*5010*/  CALL.REL.NOINC `($__internal_3_$__cuda_sm3x_div_rn_ftz_f32_slowpath) ;  /* 0x0000005400b07944 */ /* 0x000fea0003c00000 */
[----:B------:R-:W-:-:S07]  /*5020*/  MOV R5, R0 ;  /* 0x0000000000057202 */ /* 0x000fce0000000f00 */
.L_x_4228:
[----:B------:R-:W-:Y:S05]  /*5030*/  BSYNC B4 ;  /* 0x0000000000047941 */ /* 0x000fea0003800000 */
.L_x_4227:
        /* <DEDUP_REMOVED lines=18> */
.L_x_4230:
[----:B------:R-:W-:Y:S02]  /*5160*/  ISETP.GE.AND P0, PT, R3, RZ, PT ;  /* 0x000000ff0300720c */ /* 0x000fe40003f06270 */
[----:B------:R-:W-:-:S11]  /*5170*/  MOV R5, 0x3fd774eb ;  /* 0x3fd774eb00057802 */ /* 0x000fd60000000f00 */
[----:B------:R-:W-:-:S04]  /*5180*/  @P0 FFMA.FTZ R0, R5, 0.93318945169448852539, -R0 ;  /* 0x3f6ee58105000823 */ /* 0x000fc80000010800 */
[----:B------:R-:W-:-:S07]  /*5190*/  @!P0 FFMA.FTZ R0, R5, 0.93318945169448852539, R0 ;  /* 0x3f6ee58105008823 */ /* 0x000fce0000010000 */
.L_x_4231:
[----:B------:R-:W-:Y:S05]  /*51a0*/  BSYNC B1 ;  /* 0x0000000000017941 */ /* 0x000fea0003800000 */
.L_x_4229:
        /* <DEDUP_REMOVED lines=10> */
.L_x_4221:
[----:B------:R-:W-:Y:S05]  /*5250*/  BSYNC B3 ;  /* 0x0000000000037941 */ /* 0x000fea0003800000 */
.L_x_4213:
[----:B------:R-:W-:Y:S01]  /*5260*/  ISETP.NE.AND P0, PT, R4, RZ, PT ;  /* 0x000000ff0400720c */ /* 0x000fe20003f05270 */
[----:B------:R-:W-:Y:S01]  /*5270*/  FADD.FTZ R8, R8, 0.69314718246459960938 ;  /* 0x3f31721808087421 */ /* 0x000fe20000010000 */
[----:B------:R-:W-:-:S11]  /*5280*/  FADD.FTZ R9, |R0|, -RZ ;  /* 0x800000ff00097221 */ /* 0x000fd60000010200 */
[----:B------:R-:W-:Y:S01]  /*5290*/  @!P0 FADD.FTZ R8, -R8, -RZ ;  /* 0x800000ff08088221 */ /* 0x000fe20000010100 */
[----:B------:R-:W-:Y:S06]  /*52a0*/  BRA `(.L_x_4172) ;  /* 0x00000000003c7947 */ /* 0x000fec0003800000 */
.L_x_4173:
        /* <DEDUP_REMOVED lines=15> */
.L_x_4172:
[----:B------:R-:W-:Y:S05]  /*53a0*/  BSYNC B0 ;  /* 0x0000000000007941 */ /* 0x000fea0003800000 */
.L_x_4171:
[----:B------:R-:W-:Y:S01]  /*53b0*/  IADD3 R0, R10, 0x100, RZ ;  /* 0x000001000a007810 */ /* 0x000fe20007ffe0ff */
[----:B------:R-:W-:Y:S03]  /*53c0*/  BSSY B0, `(.L_x_4232) ;  /* 0x0000285000007945 */ /* 0x000fe60003800000 */
        /* <DEDUP_REMOVED lines=38> */
[C---:B------:R-:W-:Y:S01]  /*5630*/  FMUL.FTZ R25, R21.reuse, R24 ;  /* 0x0000001815197220 */ /* 0x040fe20000410000 */
        /* <DEDUP_REMOVED lines=72> */
.L_x_4241:
        /* <DEDUP_REMOVED lines=10> */
.L_x_4243:
[----:B------:R-:W-:-:S04]  /*5b60*/  FADD.FTZ R6, -R0, R19 ;  /* 0x0000001300067221 */ /* 0x000fc80000010100 */
[----:B------:R-:W-:-:S07]  /*5b70*/  FMUL.FTZ R6, R6, 0.5 ;  /* 0x3f00000006067820 */ /* 0x000fce0000410000 */
.L_x_4244:
[----:B------:R-:W-:Y:S05]  /*5b80*/  BSYNC B2 ;  /* 0x0000000000027941 */ /* 0x000fea0003800000 */
.L_x_4242:
        /* <DEDUP_REMOVED lines=11> */
.L_x_4246:
[----:B------:R-:W-:-:S04]  /*5c40*/  FADD.FTZ R16, R14, -R21 ;  /* 0x800000150e107221 */ /* 0x000fc80000010000 */
[----:B------:R-:W-:-:S07]  /*5c50*/  FMUL.FTZ R21, R16, 0.5 ;  /* 0x3f00000010157820 */ /* 0x000fce0000410000 */
.L_x_4247:
[----:B------:R-:W-:Y:S05]  /*5c60*/  BSYNC B2 ;  /* 0x0000000000027941 */ /* 0x000fea0003800000 */
.L_x_4245:
        /* <DEDUP_REMOVED lines=35> */
.L_x_4240:
[----:B------:R0:W1:Y:S02]  /*5ea0*/  MUFU.SQRT R16, R5 ;  /* 0x0000000500107308 */ /* 0x0000640000002000 */
.L_x_4239:
[----:B------:R-:W-:Y:S05]  /*5eb0*/  BSYNC B1 ;  /* 0x0000000000017941 */ /* 0x000fea0003800000 */
.L_x_4238:
        /* <DEDUP_REMOVED lines=25> */
.L_x_4254:
[----:B------:R-:W-:-:S04]  /*6050*/  FADD.FTZ R0, -R0, R19 ;  /* 0x0000001300007221 */ /* 0x000fc80000010100 */
[----:B------:R-:W-:-:S07]  /*6060*/  FMUL.FTZ R0, R0, 0.5 ;  /* 0x3f00000000007820 */ /* 0x000fce0000410000 */
.L_x_4255:
[----:B------:R-:W-:Y:S05]  /*6070*/  BSYNC B2 ;  /* 0x0000000000027941 */ /* 0x000fea0003800000 */
.L_x_4253:
        /* <DEDUP_REMOVED lines=10> */
.L_x_4257:
[----:B------:R-:W-:-:S04]  /*6120*/  FADD.FTZ R14, -R17, R14 ;  /* 0x0000000e110e7221 */ /* 0x000fc80000010100 */
[----:B------:R-:W-:-:S07]  /*6130*/  FMUL.FTZ R5, R14, 0.5 ;  /* 0x3f0000000e057820 */ /* 0x000fce0000410000 */
.L_x_4258:
[----:B------:R-:W-:Y:S05]  /*6140*/  BSYNC B2 ;  /* 0x0000000000027941 */ /* 0x000fea0003800000 */
.L_x_4256:
[----:B------:R-:W-:Y:S01]  /*6150*/  FADD.FTZ R5, R5, R0 ;  /* 0x0000000005057221 */ /* 0x000fe20000010000 */
[----:B------:R-:W-:Y:S01]  /*6160*/  FADD.FTZ R18, R7, R18 ;  /* 0x0000001207127221 */ /* 0x000fe20000010000 */
[----:B------:R-:W-:-:S03]  /*6170*/  PLOP3.LUT P0, PT, PT, PT, PT, 0x80, 0x0 ;  /* 0x000000000000781c */ /* 0x000fc60003f0f070 */
[----:B------:R-:W-:-:S06]  /*6180*/  FMUL.FTZ R18, R18, R5 ;  /* 0x0000000512127220 */ /* 0x000fcc0000410000 */
[----:B------:R-:W3:Y:S01]  /*6190*/  MUFU.SQRT R18, R18 ;  /* 0x0000001200127308 */ /* 0x000ee20000002000 */
[----:B------:R-:W-:Y:S05]  /*61a0*/  BRA `(.L_x_4250) ;  /* 0x0000000000687947 */ /* 0x000fea0003800000 */
.L_x_4252:
[----:B------:R-:W-:-:S13]  /*61b0*/  FSETP.GT.FTZ.AND P1, PT, R7, 1, PT ;  /* 0x3f8000000700780b */ /* 0x000fda0003f34000 */
[----:B------:R-:W-:Y:S01]  /*61c0*/  @!P1 FADD.FTZ R5, -R7, 1 ;  /* 0x3f80000007059421 */ /* 0x000fe20000010100 */
[----:B------:R-:W-:-:S03]  /*61d0*/  @!P1 PLOP3.LUT P0, PT, PT, PT, PT, 0x80, 0x0 ;  /* 0x000000000000981c */ /* 0x000fc60003f0f070 */
[----:B------:R-:W-:-:S04]  /*61e0*/  @!P1 FMUL.FTZ R5, R0, R5 ;  /* 0x0000000500059220 */ /* 0x000fc80000410000 */
[----:B------:R1:W2:Y:S01]  /*61f0*/  @!P1 MUFU.SQRT R18, R5 ;  /* 0x0000000500129308 */ /* 0x0002a20000002000 */
[----:B------:R-:W-:Y:S05]  /*6200*/  @!P1 BRA `(.L_x_4250) ;  /* 0x0000000000509947 */ /* 0x000fea0003800000 */
[----:B------:R-:W-:Y:S01]  /*6210*/  FMUL.FTZ R0, R0, R17 ;  /* 0x0000001100007220 */ /* 0x000fe20000410000 */
[----:B------:R-:W-:Y:S01]  /*6220*/  FMUL.FTZ R2, |R2|, 2.81474976710656000000e+14 ;  /* 0x5780000002027820 */ /* 0x000fe20000410200 */
[----:B------:R-:W-:-:S03]  /*6230*/  PLOP3.LUT P0, PT, PT, PT, PT, 0x80, 0x0 ;  /* 0x000000000000781c */ /* 0x000fc60003f0f070 */
[C---:B------:R-:W-:Y:S01]  /*6240*/  FMUL.FTZ R2, R7.reuse, R2 ;  /* 0x0000000207027220 */ /* 0x040fe20000410000 */
[----:B------:R-:W1:Y:S01]  /*6250*/  MUFU.SQRT R0, R0 ;  /* 0x0000000000007308 */ /* 0x000e620000002000 */
[----:B------:R-:W-:-:S07]  /*6260*/  FMUL.FTZ R7, R7, 2.81474976710656000000e+14 ;  /* 0x5780000007077820 */ /* 0x000fce0000410000 */
[----:B-1----:R-:W2:Y:S02]  /*6270*/  MUFU.RCP R5, R0 ;  /* 0x0000000000057308 */ /* 0x002ea40000001000 */
[----:B--2---:R-:W-:Y:S01]  /*6280*/  FMUL.FTZ R18, R2, R5 ;  /* 0x0000000502127220 */ /* 0x004fe20000410000 */
[----:B------:R-:W-:Y:S06]  /*6290*/  BRA `(.L_x_4250) ;  /* 0x00000000002c7947 */ /* 0x000fec0003800000 */
.L_x_4251:
        /* <DEDUP_REMOVED lines=8> */
.L_x_4249:
[----:B------:R-:W-:Y:S01]  /*6320*/  PLOP3.LUT P0, PT, PT, PT, PT, 0x80, 0x0 ;  /* 0x000000000000781c */ /* 0x000fe20003f0f070 */
[----:B------:R-:W-:Y:S01]  /*6330*/  FMUL.FTZ R18, R18, 16777216 ;  /* 0x4b80000012127820 */ /* 0x000fe20000410000 */
[----:B------:R-:W-:-:S11]  /*6340*/  FMUL.FTZ R7, R7, 16777216 ;  /* 0x4b80000007077820 */ /* 0x000fd60000410000 */
.L_x_4250:
[----:B------:R-:W-:Y:S05]  /*6350*/  BSYNC B1 ;  /* 0x0000000000017941 */ /* 0x000fea0003800000 */
.L_x_4248:
        /* <DEDUP_REMOVED lines=10> */
[----:B01----:R-:W0:Y:S02]  /*6400*/  MUFU.RSQ R5, R2 ;  /* 0x0000000200057308 */ /* 0x003e240000001400 */
[----:B0-----:R-:W-:Y:S01]  /*6410*/  FMUL.FTZ R7, R2, R5 ;  /* 0x0000000502077220 */ /* 0x001fe20000410000 */
[----:B------:R-:W-:-:S04]  /*6420*/  FMUL.FTZ R14, R5, 0.5 ;  /* 0x3f000000050e7820 */ /* 0x000fc80000410000 */
[----:B------:R-:W-:-:S04]  /*6430*/  FFMA.FTZ R14, -R7, R14, 0.5 ;  /* 0x3f000000070e7423 */ /* 0x000fc8000001010e */
[----:B------:R-:W-:-:S05]  /*6440*/  FFMA.FTZ R14, R7, R14, R7 ;  /* 0x0000000e070e7223 */ /* 0x000fca0000010007 */
[----:B------:R-:W-:Y:S02]  /*6450*/  @P0 FSEL R3, R14, RZ, P1 ;  /* 0x000000ff0e030208 */ /* 0x000fe40000800000 */
[----:B------:R-:W-:Y:S02]  /*6460*/  MOV R14, 0x3d10ecef ;  /* 0x3d10ecef000e7802 */ /* 0x000fe40000000f00 */
[----:B------:R-:W-:Y:S02]  /*6470*/  LOP3.LUT R0, R3, 0x80000000, R0, 0xb8, !PT ;  /* 0x8000000003007812 */ /* 0x000fe400078eb800 */
[----:B------:R-:W-:-:S03]  /*6480*/  FSETP.GEU.FTZ.AND P1, PT, R16, -0.56000000238418579102, PT ;  /* 0xbf0f5c291000780b */ /* 0x000fc60003f3e000 */
        /* <DEDUP_REMOVED lines=14> */
.L_x_4261:
[----:B------:R-:W-:Y:S01]  /*6570*/  MOV R0, 0x3f000000 ;  /* 0x3f00000000007802 */ /* 0x000fe20000000f00 */
[C---:B------:R-:W-:Y:S01]  /*6580*/  FADD.FTZ R3, |R16|.reuse, -RZ ;  /* 0x800000ff10037221 */ /* 0x040fe20000010200 */
[C---:B------:R-:W-:Y:S02]  /*6590*/  FSETP.GT.FTZ.AND P0, PT, |R16|.reuse, 0.56000000238418579102, PT ;  /* 0x3f0f5c291000780b */ /* 0x040fe40003f14200 */
[----:B------:R-:W-:Y:S01]  /*65a0*/  FSETP.NEU.FTZ.AND P1, PT, |R16|, 1, PT ;  /* 0x3f8000001000780b */ /* 0x000fe20003f3d200 */
[----:B------:R-:W-:-:S04]  /*65b0*/  FFMA.FTZ R0, -R3, R0, 0.5 ;  /* 0x3f00000003007423 */ /* 0x000fc80000010100 */
[----:B01----:R-:W0:Y:S02]  /*65c0*/  MUFU.RSQ R5, R0 ;  /* 0x0000000000057308 */ /* 0x003e240000001400 */
        /* <DEDUP_REMOVED lines=22> */
.L_x_4260:
[----:B------:R-:W-:-:S13]  /*6730*/  ISETP.GT.AND P0, PT, R3, -0x1, PT ;  /* 0xffffffff0300780c */ /* 0x000fda0003f04270 */
[----:B------:R-:W-:Y:S05]  /*6740*/  @P0 BRA `(.L_x_4263) ;  /* 0x0000000000d80947 */ /* 0x000fea0003800000 */
[----:B------:R-:W-:Y:S01]  /*6750*/  FADD.FTZ R7, -R7, -RZ ;  /* 0x800000ff07077221 */ /* 0x000fe20000010100 */
[C---:B--23--:R-:W-:Y:S01]  /*6760*/  FADD.FTZ R3, |R18|.reuse, -RZ ;  /* 0x800000ff12037221 */ /* 0x04cfe20000010200 */
[----:B------:R-:W-:Y:S02]  /*6770*/  BSSY B4, `(.L_x_4264) ;  /* 0x0000011000047945 */ /* 0x000fe40003800000 */
[----:B------:R-:W-:Y:S01]  /*6780*/  FADD.FTZ R0, |R7|, -RZ ;  /* 0x800000ff07007221 */ /* 0x000fe20000010200 */
[----:B------:R-:W-:-:S04]  /*6790*/  FSETP.GT.FTZ.AND P6, PT, |R18|, |R7|, PT ;  /* 0x400000071200720b */ /* 0x000fc80003fd4200 */
[----:B------:R-:W-:Y:S02]  /*67a0*/  FSEL R2, R3, R0, P6 ;  /* 0x0000000003027208 */ /* 0x000fe40003000000 */
[----:B------:R-:W-:Y:S02]  /*67b0*/  FSEL R0, R0, R3, P6 ;  /* 0x0000000300007208 */ /* 0x000fe40003000000 */
[----:B01----:R-:W0:Y:S08]  /*67c0*/  MUFU.RCP R5, R2 ;  /* 0x0000000200057308 */ /* 0x003e300000001000 */
        /* <DEDUP_REMOVED lines=11> */
.L_x_4265:
[----:B------:R-:W-:Y:S05]  /*6880*/  BSYNC B4 ;  /* 0x0000000000047941 */ /* 0x000fea0003800000 */
.L_x_4264:
        /* <DEDUP_REMOVED lines=18> */
.L_x_4267:
[----:B------:R-:W-:Y:S02]  /*69b0*/  ISETP.GE.AND P0, PT, R7, RZ, PT ;  /* 0x000000ff0700720c */ /* 0x000fe40003f06270 */
[----:B------:R-:W-:-:S11]  /*69c0*/  MOV R3, 0x3fd774eb ;  /* 0x3fd774eb00037802 */ /* 0x000fd60000000f00 */
[----:B------:R-:W-:-:S04]  /*69d0*/  @P0 FFMA.FTZ R0, R3, 0.93318945169448852539, -R0 ;  /* 0x3f6ee58103000823 */ /* 0x000fc80000010800 */
[----:B------:R-:W-:-:S07]  /*69e0*/  @!P0 FFMA.FTZ R0, R3, 0.93318945169448852539, R0 ;  /* 0x3f6ee58103008823 */ /* 0x000fce0000010000 */
.L_x_4268:
[----:B------:R-:W-:Y:S05]  /*69f0*/  BSYNC B1 ;  /* 0x0000000000017941 */ /* 0x000fea0003800000 */
.L_x_4266:
        /* <DEDUP_REMOVED lines=11> */
.L_x_4263:
[----:B------:R-:W-:Y:S01]  /*6ab0*/  FADD.FTZ R0, |R7|, -RZ ;  /* 0x800000ff07007221 */ /* 0x000fe20000010200 */
[C---:B0123--:R-:W-:Y:S01]  /*6ac0*/  FADD.FTZ R5, |R18|.reuse, -RZ ;  /* 0x800000ff12057221 */ /* 0x04ffe20000010200 */
        /* <DEDUP_REMOVED lines=16> */
.L_x_4270:
[----:B------:R-:W-:Y:S05]  /*6bd0*/  BSYNC B4 ;  /* 0x0000000000047941 */ /* 0x000fea0003800000 */
.L_x_4269:
        /* <DEDUP_REMOVED lines=18> */
.L_x_4272:
[----:B------:R-:W-:Y:S02]  /*6d00*/  ISETP.GE.AND P0, PT, R7, RZ, PT ;  /* 0x000000ff0700720c */ /* 0x000fe40003f06270 */
[----:B------:R-:W-:-:S11]  /*6d10*/  MOV R3, 0x3fd774eb ;  /* 0x3fd774eb00037802 */ /* 0x000fd60000000f00 */
[----:B------:R-:W-:-:S04]  /*6d20*/  @P0 FFMA.FTZ R0, R3, 0.93318945169448852539, -R0 ;  /* 0x3f6ee58103000823 */ /* 0x000fc80000010800 */
[----:B------:R-:W-:-:S07]  /*6d30*/  @!P0 FFMA.FTZ R0, R3, 0.93318945169448852539, R0 ;  /* 0x3f6ee58103008823 */ /* 0x000fce0000010000 */
.L_x_4273:
[----:B------:R-:W-:Y:S05]  /*6d40*/  BSYNC B1 ;  /* 0x0000000000017941 */ /* 0x000fea0003800000 */
.L_x_4271:
        /* <DEDUP_REMOVED lines=10> */
.L_x_4262:
[----:B------:R-:W-:Y:S05]  /*6df0*/  BSYNC B3 ;  /* 0x0000000000037941 */ /* 0x000fea0003800000 */
.L_x_4259:
[----:B------:R-:W-:-:S13]  /*6e00*/  ISETP.NE.AND P0, PT, R4, RZ, PT ;  /* 0x000000ff0400720c */ /* 0x000fda0003f05270 */
[----:B------:R-:W-:Y:S01]  /*6e10*/  @!P0 FADD.FTZ R6, -R6, -RZ ;  /* 0x800000ff06068221 */ /* 0x000fe20000010100 */
[----:B------:R-:W-:Y:S06]  /*6e20*/  BRA `(.L_x_4233) ;  /* 0x0000000c00787947 */ /* 0x000fec0003800000 */
.L_x_4237:
[----:B------:R-:W-:Y:S01]  /*6e30*/  FADD.FTZ R3, -R3, 6.1232342629258392722e-17 ;  /* 0x248d313203037421 */ /* 0x000fe20000010100 */
[----:B-12---:R-:W-:-:S03]  /*6e40*/  FADD.FTZ R6, -R2, -RZ ;  /* 0x800000ff02067221 */ /* 0x006fc60000010100 */
[----:B------:R-:W-:Y:S01]  /*6e50*/  FADD.FTZ R7, R3, 1.5707963705062866211 ;  /* 0x3fc90fdb03077421 */ /* 0x000fe20000010000 */
[----:B------:R-:W-:Y:S06]  /*6e60*/  BRA `(.L_x_4233) ;  /* 0x0000000c00687947 */ /* 0x000fec0003800000 */
.L_x_4236:
[----:B-12---:R-:W-:Y:S01]  /*6e70*/  FADD.FTZ R6, -R2, -RZ ;  /* 0x800000ff02067221 */ /* 0x006fe20000010100 */
[----:B------:R-:W-:Y:S01]  /*6e80*/  MOV R7, RZ ;  /* 0x000000ff00077202 */ /* 0x000fe20000000f00 */
[----:B------:R-:W-:Y:S06]  /*6e90*/  BRA `(.L_x_4233) ;  /* 0x0000000c005c7947 */ /* 0x000fec0003800000 */
.L_x_4235:
        /* <DEDUP_REMOVED lines=25> */
.L_x_4278:
[----:B------:R-:W-:Y:S05]  /*7030*/  BSYNC B4 ;  /* 0x0000000000047941 */ /* 0x000fea0003800000 */
.L_x_4277:
        /* <DEDUP_REMOVED lines=18> */
.L_x_4280:
[----:B------:R-:W-:Y:S02]  /*7160*/  ISETP.GE.AND P0, PT, R3, RZ, PT ;  /* 0x000000ff0300720c */ /* 0x000fe40003f06270 */
[----:B------:R-:W-:-:S11]  /*7170*/  MOV R17, 0x3fd774eb ;  /* 0x3fd774eb00117802 */ /* 0x000fd60000000f00 */
[----:B------:R-:W-:-:S04]  /*7180*/  @P0 FFMA.FTZ R14, R17, 0.93318945169448852539, -R14 ;  /* 0x3f6ee581110e0823 */ /* 0x000fc8000001080e */
[----:B------:R-:W-:-:S07]  /*7190*/  @!P0 FFMA.FTZ R14, R17, 0.93318945169448852539, R14 ;  /* 0x3f6ee581110e8823 */ /* 0x000fce000001000e */
.L_x_4281:
[----:B------:R-:W-:Y:S05]  /*71a0*/  BSYNC B1 ;  /* 0x0000000000017941 */ /* 0x000fea0003800000 */
.L_x_4279:
        /* <DEDUP_REMOVED lines=13> */
.L_x_4276:
        /* <DEDUP_REMOVED lines=13> */
.L_x_4284:
[----:B------:R-:W-:Y:S05]  /*7350*/  BSYNC B4 ;  /* 0x0000000000047941 */ /* 0x000fea0003800000 */
.L_x_4283:
        /* <DEDUP_REMOVED lines=18> */
.L_x_4286:
[----:B------:R-:W-:Y:S02]  /*7480*/  ISETP.GE.AND P0, PT, R3, RZ, PT ;  /* 0x000000ff0300720c */ /* 0x000fe40003f06270 */
[----:B------:R-:W-:-:S11]  /*7490*/  MOV R17, 0x3fd774eb ;  /* 0x3fd774eb00117802 */ /* 0x000fd60000000f00 */
[----:B------:R-:W-:-:S04]  /*74a0*/  @P0 FFMA.FTZ R14, R17, 0.93318945169448852539, -R14 ;  /* 0x3f6ee581110e0823 */ /* 0x000fc8000001080e */
[----:B------:R-:W-:-:S07]  /*74b0*/  @!P0 FFMA.FTZ R14, R17, 0.93318945169448852539, R14 ;  /* 0x3f6ee581110e8823 */ /* 0x000fce000001000e */
.L_x_4287:
[----:B------:R-:W-:Y:S05]  /*74c0*/  BSYNC B1 ;  /* 0x0000000000017941 */ /* 0x000fea0003800000 */
.L_x_4285:
        /* <DEDUP_REMOVED lines=27> */
.L_x_4275:
        /* <DEDUP_REMOVED lines=15> */
[----:B------:R-:W-:Y:S02]  /*7770*/  LOP3.LUT R14, R17, 0x800000, RZ, 0xfc, !PT ;  /* 0x00800000110e7812 */ /* 0x000fe400078efcff */
[----:B------:R-:W-:-:S03]  /*7780*/  MOV R17, 0x3f800000 ;  /* 0x3f80000000117802 */ /* 0x000fc60000000f00 */
        /* <DEDUP_REMOVED lines=17> */
.L_x_4289:
[----:B------:R-:W-:Y:S05]  /*78a0*/  BSYNC B4 ;  /* 0x0000000000047941 */ /* 0x000fea0003800000 */
.L_x_4288:
        /* <DEDUP_REMOVED lines=18> */
.L_x_4291:
[----:B------:R-:W-:Y:S02]  /*79d0*/  ISETP.GE.AND P0, PT, R3, RZ, PT ;  /* 0x000000ff0300720c */ /* 0x000fe40003f06270 */
[----:B------:R-:W-:-:S11]  /*79e0*/  MOV R5, 0x3fd774eb ;  /* 0x3fd774eb00057802 */ /* 0x000fd60000000f00 */
[----:B------:R-:W-:-:S04]  /*79f0*/  @P0 FFMA.FTZ R0, R5, 0.93318945169448852539, -R0 ;  /* 0x3f6ee58105000823 */ /* 0x000fc80000010800 */
[----:B------:R-:W-:-:S07]  /*7a00*/  @!P0 FFMA.FTZ R0, R5, 0.93318945169448852539, R0 ;  /* 0x3f6ee58105008823 */ /* 0x000fce0000010000 */
.L_x_4292:
[----:B------:R-:W-:Y:S05]  /*7a10*/  BSYNC B1 ;  /* 0x0000000000017941 */ /* 0x000fea0003800000 */
.L_x_4290:
        /* <DEDUP_REMOVED lines=10> */
.L_x_4282:
[----:B------:R-:W-:Y:S05]  /*7ac0*/  BSYNC B3 ;  /* 0x0000000000037941 */ /* 0x000fea0003800000 */
.L_x_4274:
[----:B------:R-:W-:Y:S01]  /*7ad0*/  ISETP.NE.AND P0, PT, R4, RZ, PT ;  /* 0x000000ff0400720c */ /* 0x000fe20003f05270 */
[----:B------:R-:W-:Y:S01]  /*7ae0*/  FADD.FTZ R6, R18, 0.69314718246459960938 ;  /* 0x3f31721812067421 */ /* 0x000fe20000010000 */
[----:B------:R-:W-:-:S11]  /*7af0*/  FADD.FTZ R7, |R0|, -RZ ;  /* 0x800000ff00077221 */ /* 0x000fd60000010200 */
[----:B------:R-:W-:Y:S01]  /*7b00*/  @!P0 FADD.FTZ R6, -R6, -RZ ;  /* 0x800000ff06068221 */ /* 0x000fe20000010100 */
[----:B------:R-:W-:Y:S06]  /*7b10*/  BRA `(.L_x_4233) ;  /* 0x00000000003c7947 */ /* 0x000fec0003800000 */
.L_x_4234:
[----:B------:R-:W-:-:S13]  /*7b20*/  FSETP.NEU.FTZ.AND P0, PT, R7, +INF , PT ;  /* 0x7f8000000700780b */ /* 0x000fda0003f1d000 */
[----:B------:R-:W-:Y:S01]  /*7b30*/  @!P0 FADD.FTZ R7, R2, R2 ;  /* 0x0000000202078221 */ /* 0x000fe20000010000 */
[----:B-12---:R-:W-:Y:S01]  /*7b40*/  @!P0 MOV R6, 0xff800000 ;  /* 0xff80000000068802 */ /* 0x006fe20000000f00 */
        /* <DEDUP_REMOVED lines=12> */
.L_x_4233:
[----:B------:R-:W-:Y:S05]  /*7c10*/  BSYNC B0 ;  /* 0x0000000000007941 */ /* 0x000fea0003800000 */
.L_x_4232:
        /* <DEDUP_REMOVED lines=30> */
[----:B------:R-:W-:Y:S02]  /*7e00*/  VIMNMX R19, R19, R22, PT ;  /* 0x0000001613137248 */ /* 0x000fe40003fe0100 */
[----:B--23--:R-:W-:Y:S02]  /*7e10*/  LOP3.LUT R18, R16, 0xfe000000, RZ, 0xc0, !PT ;  /* 0xfe00000010127812 */ /* 0x00cfe400078ec0ff */
[-C--:B------:R-:W-:Y:S02]  /*7e20*/  VIMNMX R14, R22, R21.reuse, !PT ;  /* 0x00000015160e7248 */ /* 0x080fe40007fe0100 */
[----:B------:R-:W-:Y:S02]  /*7e30*/  IADD3 R23, -R18, 0x7e800000, RZ ;  /* 0x7e80000012177810 */ /* 0x000fe40007ffe1ff */
[----:B------:R-:W-:-:S02]  /*7e40*/  VIMNMX R21, R22, R21, PT ;  /* 0x0000001516157248 */ /* 0x000fc40003fe0100 */
[----:B------:R-:W-:Y:S01]  /*7e50*/  LOP3.LUT R22, R14, 0xfe000000, RZ, 0xc0, !PT ;  /* 0xfe0000000e167812 */ /* 0x000fe200078ec0ff */
[CC--:B------:R-:W-:Y:S01]  /*7e60*/  FMUL.FTZ R24, R19.reuse, R23.reuse ;  /* 0x0000001713187220 */ /* 0x0c0fe20000410000 */
[----:B------:R-:W-:Y:S01]  /*7e70*/  FMUL.FTZ R23, R16, R23 ;  /* 0x0000001710177220 */ /* 0x000fe20000410000 */
[----:B------:R-:W-:Y:S02]  /*7e80*/  FSETP.NEU.FTZ.AND P0, PT, R19, RZ, PT ;  /* 0x000000ff1300720b */ /* 0x000fe40003f1d000 */
[----:B------:R-:W-:Y:S01]  /*7e90*/  FMUL.FTZ R24, R24, R24 ;  /* 0x0000001818187220 */ /* 0x000fe20000410000 */
[----:B------:R-:W-:Y:S02]  /*7ea0*/  IADD3 R25, -R22, 0x7e800000, RZ ;  /* 0x7e80000016197810 */ /* 0x000fe40007ffe1ff */
[----:B------:R-:W-:Y:S01]  /*7eb0*/  FSETP.NEU.FTZ.AND P2, PT, R21, RZ, PT ;  /* 0x000000ff1500720b */ /* 0x000fe20003f5d000 */
[----:B------:R-:W-:Y:S01]  /*7ec0*/  FFMA.FTZ R24, R23, R23, R24 ;  /* 0x0000001717187223 */ /* 0x000fe20000010018 */
[----:B------:R-:W-:Y:S01]  /*7ed0*/  FSETP.NEU.FTZ.AND P1, PT, R19, +INF , PT ;  /* 0x7f8000001300780b */ /* 0x000fe20003f3d000 */
[-C--:B------:R-:W-:Y:S01]  /*7ee0*/  FMUL.FTZ R23, R21, R25.reuse ;  /* 0x0000001915177220 */ /* 0x080fe20000410000 */
[----:B------:R-:W-:-:S03]  /*7ef0*/  FMUL.FTZ R25, R14, R25 ;  /* 0x000000190e197220 */ /* 0x000fc60000410000 */
[----:B------:R-:W-:Y:S01]  /*7f00*/  FMUL.FTZ R26, R23, R23 ;  /* 0x00000017171a7220 */ /* 0x000fe20000410000 */
[----:B------:R-:W0:Y:S01]  /*7f10*/  MUFU.SQRT R24, R24 ;  /* 0x0000001800187308 */ /* 0x000e220000002000 */
[----:B------:R-:W-:Y:S02]  /*7f20*/  LOP3.LUT R23, R18, 0x800000, RZ, 0xfc, !PT ;  /* 0x0080000012177812 */ /* 0x000fe400078efcff */
[----:B------:R-:W-:Y:S01]  /*7f30*/  FFMA.FTZ R26, R25, R25, R26 ;  /* 0x00000019191a7223 */ /* 0x000fe2000001001a */
[----:B------:R-:W-:-:S05]  /*7f40*/  LOP3.LUT R25, R22, 0x800000, RZ, 0xfc, !PT ;  /* 0x0080000016197812 */ /* 0x000fca00078efcff */
[----:B------:R-:W2:Y:S01]  /*7f50*/  MUFU.SQRT R26, R26 ;  /* 0x0000001a001a7308 */ /* 0x000ea20000002000 */
[----:B0-----:R-:W-:Y:S01]  /*7f60*/  @P0 FMUL.FTZ R16, R24, R23 ;  /* 0x0000001718100220 */ /* 0x001fe20000410000 */
[----:B------:R-:W-:-:S04]  /*7f70*/  FSETP.NEU.FTZ.AND P0, PT, R21, +INF , PT ;  /* 0x7f8000001500780b */ /* 0x000fc80003f1d000 */
[----:B------:R-:W-:Y:S01]  /*7f80*/  FSEL R19, R16, +INF , P1 ;  /* 0x7f80000010137808 */ /* 0x000fe20000800000 */
[----:B--2---:R-:W-:-:S05]  /*7f90*/  @P2 FMUL.FTZ R14, R26, R25 ;  /* 0x000000191a0e2220 */ /* 0x004fca0000410000 */
        /* <DEDUP_REMOVED lines=57> */
.L_x_4302:
        /* <DEDUP_REMOVED lines=10> */
.L_x_4304:
[----:B------:R-:W-:-:S04]  /*83d0*/  FADD.FTZ R16, -R0, R19 ;  /* 0x0000001300107221 */ /* 0x000fc80000010100 */
[----:B------:R-:W-:-:S07]  /*83e0*/  FMUL.FTZ R16, R16, 0.5 ;  /* 0x3f00000010107820 */ /* 0x000fce0000410000 */
.L_x_4305:
[----:B------:R-:W-:Y:S05]  /*83f0*/  BSYNC B2 ;  /* 0x0000000000027941 */ /* 0x000fea0003800000 */
.L_x_4303:
        /* <DEDUP_REMOVED lines=11> */
.L_x_4307:
[----:B------:R-:W-:-:S04]  /*84b0*/  FADD.FTZ R18, R14, -R21 ;  /* 0x800000150e127221 */ /* 0x000fc80000010000 */
[----:B------:R-:W-:-:S07]  /*84c0*/  FMUL.FTZ R21, R18, 0.5 ;  /* 0x3f00000012157820 */ /* 0x000fce0000410000 */
.L_x_4308:
[----:B------:R-:W-:Y:S05]  /*84d0*/  BSYNC B2 ;  /* 0x0000000000027941 */ /* 0x000fea0003800000 */
.L_x_4306:
        /* <DEDUP_REMOVED lines=35> */
.L_x_4301:
[----:B------:R0:W2:Y:S02]  /*8710*/  MUFU.SQRT R18, R20 ;  /* 0x0000001400127308 */ /* 0x0000a40000002000 */
.L_x_4300:
[----:B------:R-:W-:Y:S05]  /*8720*/  BSYNC B1 ;  /* 0x0000000000017941 */ /* 0x000fea0003800000 */
.L_x_4299:
[----:B------:R-:W-:Y:S01]  /*8730*/  FSETP.GEU.FTZ.AND P0, PT, R3, 4.336808689942017736e-19, PT ;  /* 0x210000000300780b */ /* 0x000fe20003f1e000 */
[----:B------:R-:W-:-:S12]  /*8740*/  BSSY B1, `(.L_x_4309) ;  /* 0x0000047000017945 */ /* 0x000fd80003800000 */
[----:B------:R-:W-:Y:S05]  /*8750*/  @!P0 BRA `(.L_x_4310) ;  /* 0x0000000400088947 */ /* 0x000fea0003800000 */
[----:B------:R-:W3:Y:S01]  /*8760*/  MUFU.RCP R16, R24 ;  /* 0x0000001800107308 */ /* 0x000ee20000001000 */
[----:B------:R-:W-:Y:S01]  /*8770*/  PLOP3.LUT P0, PT, PT, PT, PT, 0x8, 0x0 ;  /* 0x000000000000781c */ /* 0x000fe20003f0e170 */
[----:B---3--:R-:W-:-:S05]  /*8780*/  FMUL.FTZ R16, R3, R16 ;  /* 0x0000001003107220 */ /* 0x008fca0000410000 */
        /* <DEDUP_REMOVED lines=14> */
[----:B------:R-:W3:Y:S02]  /*8870*/  @P0 MUFU.RCP R19, R19 ;  /* 0x0000001300130308 */ /* 0x000ee40000001000 */
[----:B---3--:R-:W-:Y:S01]  /*8880*/  @P0 FMUL.FTZ.D2 R0, R0, R19 ;  /* 0x0000001300000220 */ /* 0x008fe20000310000 */
[----:B------:R-:W-:Y:S01]  /*8890*/  @!P0 FMUL.FTZ R0, |R4|, 0.5 ;  /* 0x3f00000004008820 */ /* 0x000fe20000410200 */
[----:B------:R-:W-:Y:S06]  /*88a0*/  BRA `(.L_x_4316) ;  /* 0x0000000000087947 */ /* 0x000fec0003800000 */
.L_x_4315:
[----:B------:R-:W-:-:S04]  /*88b0*/  FADD.FTZ R0, -R0, R19 ;  /* 0x0000001300007221 */ /* 0x000fc80000010100 */
[----:B------:R-:W-:-:S07]  /*88c0*/  FMUL.FTZ R0, R0, 0.5 ;  /* 0x3f00000000007820 */ /* 0x000fce0000410000 */
.L_x_4316:
[----:B------:R-:W-:Y:S05]  /*88d0*/  BSYNC B2 ;  /* 0x0000000000027941 */ /* 0x000fea0003800000 */
.L_x_4314:
        /* <DEDUP_REMOVED lines=10> */
.L_x_4318:
[----:B------:R-:W-:-:S04]  /*8980*/  FADD.FTZ R14, -R17, R14 ;  /* 0x0000000e110e7221 */ /* 0x000fc80000010100 */
[----:B------:R-:W-:-:S07]  /*8990*/  FMUL.FTZ R17, R14, 0.5 ;  /* 0x3f0000000e117820 */ /* 0x000fce0000410000 */
.L_x_4319:
[----:B------:R-:W-:Y:S05]  /*89a0*/  BSYNC B2 ;  /* 0x0000000000027941 */ /* 0x000fea0003800000 */
.L_x_4317:
[----:B------:R-:W-:Y:S01]  /*89b0*/  FADD.FTZ R17, R17, R0 ;  /* 0x0000000011117221 */ /* 0x000fe20000010000 */
[----:B------:R-:W-:Y:S01]  /*89c0*/  FADD.FTZ R24, R3, R24 ;  /* 0x0000001803187221 */ /* 0x000fe20000010000 */
[----:B------:R-:W-:-:S03]  /*89d0*/  PLOP3.LUT P0, PT, PT, PT, PT, 0x80, 0x0 ;  /* 0x000000000000781c */ /* 0x000fc60003f0f070 */
[----:B------:R-:W-:-:S06]  /*89e0*/  FMUL.FTZ R24, R24, R17 ;  /* 0x0000001118187220 */ /* 0x000fcc0000410000 */
[----:B------:R-:W3:Y:S01]  /*89f0*/  MUFU.SQRT R24, R24 ;  /* 0x0000001800187308 */ /* 0x000ee20000002000 */
[----:B------:R-:W-:Y:S05]  /*8a00*/  BRA `(.L_x_4311) ;  /* 0x0000000000687947 */ /* 0x000fea0003800000 */
.L_x_4313:
        /* <DEDUP_REMOVED lines=10> */
[----:B------:R-:W5:Y:S01]  /*8ab0*/  MUFU.SQRT R0, R0 ;  /* 0x0000000000007308 */ /* 0x000f620000002000 */
[----:B------:R-:W-:-:S07]  /*8ac0*/  FMUL.FTZ R3, R3, 2.81474976710656000000e+14 ;  /* 0x5780000003037820 */ /* 0x000fce0000410000 */
[----:B-----5:R-:W4:Y:S02]  /*8ad0*/  MUFU.RCP R17, R0 ;  /* 0x0000000000117308 */ /* 0x020f240000001000 */
[----:B----4-:R-:W-:Y:S01]  /*8ae0*/  FMUL.FTZ R24, R4, R17 ;  /* 0x0000001104187220 */ /* 0x010fe20000410000 */
[----:B------:R-:W-:Y:S06]  /*8af0*/  BRA `(.L_x_4311) ;  /* 0x00000000002c7947 */ /* 0x000fec0003800000 */
.L_x_4312:
[----:B------:R-:W-:Y:S01]  /*8b00*/  FADD.FTZ R0, R24, 1 ;  /* 0x3f80000018007421 */ /* 0x000fe20000010000 */
[----:B------:R-:W-:Y:S01]  /*8b10*/  MUFU.SQRT R17, R20 ;  /* 0x0000001400117308 */ /* 0x000fe20000002000 */
[----:B------:R-:W-:Y:S01]  /*8b20*/  HFMA2.MMA R3, -RZ, RZ, 1.875, 0 ;  /* 0x3f800000ff037435 */ /* 0x000fe200000001ff */
[----:B------:R-:W-:Y:S01]  /*8b30*/  PLOP3.LUT P0, PT, PT, PT, PT, 0x80, 0x0 ;  /* 0x000000000000781c */ /* 0x000fe20003f0f070 */
[----:B------:R-:W-:-:S06]  /*8b40*/  FMUL.FTZ R0, R0, 0.5 ;  /* 0x3f00000000007820 */ /* 0x000fcc0000410000 */
[----:B------:R-:W3:Y:S02]  /*8b50*/  MUFU.SQRT R0, R0 ;  /* 0x0000000000007308 */ /* 0x000ee40000002000 */
[----:B---3--:R-:W-:Y:S01]  /*8b60*/  FMUL.FTZ R24, R17, R0 ;  /* 0x0000000011187220 */ /* 0x008fe20000410000 */
[----:B------:R-:W-:Y:S06]  /*8b70*/  BRA `(.L_x_4311) ;  /* 0x00000000000c7947 */ /* 0x000fec0003800000 */
.L_x_4310:
[----:B------:R-:W-:Y:S01]  /*8b80*/  PLOP3.LUT P0, PT, PT, PT, PT, 0x80, 0x0 ;  /* 0x000000000000781c */ /* 0x000fe20003f0f070 */
[----:B------:R-:W-:Y:S01]  /*8b90*/  FMUL.FTZ R24, R24, 16777216 ;  /* 0x4b80000018187820 */ /* 0x000fe20000410000 */
[----:B------:R-:W-:-:S11]  /*8ba0*/  FMUL.FTZ R3, R3, 16777216 ;  /* 0x4b80000003037820 */ /* 0x000fd60000410000 */
.L_x_4311:
[----:B------:R-:W-:Y:S05]  /*8bb0*/  BSYNC B1 ;  /* 0x0000000000017941 */ /* 0x000fea0003800000 */
.L_x_4309:
        /* <DEDUP_REMOVED lines=33> */
.L_x_4322:
        /* <DEDUP_REMOVED lines=28> */
.L_x_4321:
        /* <DEDUP_REMOVED lines=17> */
[----:B------:R-:W-:Y:S02]  /*90a0*/  MOV R21, R3 ;  /* 0x0000000300157202 */ /* 0x000fe40000000f00 */
[----:B------:R-:W-:-:S07]  /*90b0*/  MOV R16, 0x90d0 ;  /* 0x000090d000107802 */ /* 0x000fce0000000f00 */
[----:B012---:R-:W-:Y:S05]  /*90c0*/  CALL.REL.NOINC `($__internal_3_$__cuda_sm3x_div_rn_ftz_f32_slowpath) ;  /* 0x0000001400847944 */ /* 0x007fea0003c00000 */
[----:B------:R-:W-:-:S07]  /*90d0*/  MOV R4, R0 ;  /* 0x0000000000047202 */ /* 0x000fce0000000f00 */
.L_x_4326:
[----:B------:R-:W-:Y:S05]  /*90e0*/  BSYNC B4 ;  /* 0x0000000000047941 */ /* 0x000fea0003800000 */
.L_x_4325:
        /* <DEDUP_REMOVED lines=18> */
.L_x_4328:
[----:B------:R-:W-:Y:S02]  /*9210*/  ISETP.GE.AND P0, PT, R5, RZ, PT ;  /* 0x000000ff0500720c */ /* 0x000fe40003f06270 */
[----:B------:R-:W-:-:S11]  /*9220*/  MOV R17, 0x3fd774eb ;  /* 0x3fd774eb00117802 */ /* 0x000fd60000000f00 */
[----:B------:R-:W-:-:S04]  /*9230*/  @P0 FFMA.FTZ R4, R17, 0.93318945169448852539, -R4 ;  /* 0x3f6ee58111040823 */ /* 0x000fc80000010804 */
[----:B------:R-:W-:-:S07]  /*9240*/  @!P0 FFMA.FTZ R4, R17, 0.93318945169448852539, R4 ;  /* 0x3f6ee58111048823 */ /* 0x000fce0000010004 */
.L_x_4329:
[----:B------:R-:W-:Y:S05]  /*9250*/  BSYNC B1 ;  /* 0x0000000000017941 */ /* 0x000fea0003800000 */
.L_x_4327:
[----:B------:R-:W-:Y:S01]  /*9260*/  FSETP.NEU.FTZ.AND P0, PT, |R5|, |R24|, PT ;  /* 0x400000180500720b */ /* 0x000fe20003f1d200 */
[----:B------:R-:W-:Y:S01]  /*9270*/  HFMA2.MMA R0, -RZ, RZ, 2.04296875, -15.78125 ;  /* 0x4016cbe4ff007435 */ /* 0x000fe200000001ff */
        /* <DEDUP_REMOVED lines=9> */
.L_x_4324:
        /* <DEDUP_REMOVED lines=18> */
.L_x_4331:
[----:B------:R-:W-:Y:S05]  /*9430*/  BSYNC B4 ;  /* 0x0000000000047941 */ /* 0x000fea0003800000 */
.L_x_4330:
        /* <DEDUP_REMOVED lines=18> */
.L_x_4333:
[----:B------:R-:W-:Y:S02]  /*9560*/  ISETP.GE.AND P0, PT, R3, RZ, PT ;  /* 0x000000ff0300720c */ /* 0x000fe40003f06270 */
[----:B------:R-:W-:-:S11]  /*9570*/  MOV R5, 0x3fd774eb ;  /* 0x3fd774eb00057802 */ /* 0x000fd60000000f00 */
[----:B------:R-:W-:-:S04]  /*9580*/  @P0 FFMA.FTZ R0, R5, 0.93318945169448852539, -R0 ;  /* 0x3f6ee58105000823 */ /* 0x000fc80000010800 */
[----:B------:R-:W-:-:S07]  /*9590*/  @!P0 FFMA.FTZ R0, R5, 0.93318945169448852539, R0 ;  /* 0x3f6ee58105008823 */ /* 0x000fce0000010000 */
.L_x_4334:
[----:B------:R-:W-:Y:S05]  /*95a0*/  BSYNC B1 ;  /* 0x0000000000017941 */ /* 0x000fea0003800000 */
.L_x_4332:
        /* <DEDUP_REMOVED lines=10> */
.L_x_4323:
[----:B------:R-:W-:Y:S05]  /*9650*/  BSYNC B3 ;  /* 0x0000000000037941 */ /* 0x000fea0003800000 */
.L_x_4320:
[----:B------:R-:W-:-:S13]  /*9660*/  ISETP.NE.AND P0, PT, R2, RZ, PT ;  /* 0x000000ff0200720c */ /* 0x000fda0003f05270 */
[----:B--2---:R-:W-:Y:S01]  /*9670*/  @!P0 FADD.FTZ R18, -R18, -RZ ;  /* 0x800000ff12128221 */ /* 0x004fe20000010100 */
[----:B------:R-:W-:Y:S06]  /*9680*/  BRA `(.L_x_4294) ;  /* 0x0000000c00787947 */ /* 0x000fec0003800000 */
.L_x_4298:
[----:B------:R-:W-:Y:S01]  /*9690*/  FADD.FTZ R3, -R5, 6.1232342629258392722e-17 ;  /* 0x248d313205037421 */ /* 0x000fe20000010100 */
[----:B--23--:R-:W-:-:S03]  /*96a0*/  FADD.FTZ R18, -R4, -RZ ;  /* 0x800000ff04127221 */ /* 0x00cfc60000010100 */
[----:B------:R-:W-:Y:S01]  /*96b0*/  FADD.FTZ R3, R3, 1.5707963705062866211 ;  /* 0x3fc90fdb03037421 */ /* 0x000fe20000010000 */
[----:B------:R-:W-:Y:S06]  /*96c0*/  BRA `(.L_x_4294) ;  /* 0x0000000c00687947 */ /* 0x000fec0003800000 */
.L_x_4297:
[----:B--23--:R-:W-:Y:S01]  /*96d0*/  FADD.FTZ R18, -R4, -RZ ;  /* 0x800000ff04127221 */ /* 0x00cfe20000010100 */
[----:B------:R-:W-:Y:S01]  /*96e0*/  MOV R3, RZ ;  /* 0x000000ff00037202 */ /* 0x000fe20000000f00 */
[----:B------:R-:W-:Y:S06]  /*96f0*/  BRA `(.L_x_4294) ;  /* 0x0000000c005c7947 */ /* 0x000fec0003800000 */
.L_x_4296:
[C---:B------:R-:W-:Y:S01]  /*9700*/  FSETP.GEU.FTZ.AND P6, PT, R3.reuse, |R4|, PT ;  /* 0x400000040300720b */ /* 0x040fe20003fde000 */
[----:B------:R-:W-:Y:S03]  /*9710*/  BSSY B3, `(.L_x_4335) ;  /* 0x00000c1000037945 */ /* 0x000fe60003800000 */
[----:B--23--:R-:W-:Y:S02]  /*9720*/  FSEL R18, R20, R3, !P6 ;  /* 0x0000000314127208 */ /* 0x00cfe40007000000 */
        /* <DEDUP_REMOVED lines=9> */
[----:B------:R-:W2:Y:S01]  /*97c0*/  FCHK P0, R0, R18 ;  /* 0x0000001200007302 */ /* 0x000ea20000000000 */
[----:B0-----:R-:W-:-:S04]  /*97d0*/  FFMA R14, -R18, R17, 1 ;  /* 0x3f800000120e7423 */ /* 0x001fc80000000111 */
[----:B------:R-:W-:Y:S01]  /*97e0*/  FFMA R19, R17, R14, R17 ;  /* 0x0000000e11137223 */ /* 0x000fe20000000011 */
[----:B------:R-:W-:-:S03]  /*97f0*/  FMUL.FTZ R17, R0, R0 ;  /* 0x0000000000117220 */ /* 0x000fc60000410000 */
[----:B------:R-:W-:Y:S01]  /*9800*/  FFMA R14, R0, R19, RZ ;  /* 0x00000013000e7223 */ /* 0x000fe200000000ff */
[----:B------:R-:W-:-:S03]  /*9810*/  FFMA.FTZ R20, R18, R18, R17 ;  /* 0x0000001212147223 */ /* 0x000fc60000010011 */
[----:B------:R-:W-:-:S04]  /*9820*/  FFMA R16, -R18, R14, R0 ;  /* 0x0000000e12107223 */ /* 0x000fc80000000100 */
[----:B------:R-:W-:Y:S01]  /*9830*/  FFMA R14, R19, R16, R14 ;  /* 0x00000010130e7223 */ /* 0x000fe2000000000e */
[----:B--2---:R-:W-:Y:S06]  /*9840*/  @!P0 BRA `(.L_x_4339) ;  /* 0x0000000000108947 */ /* 0x004fec0003800000 */
[----:B------:R-:W-:Y:S02]  /*9850*/  MOV R21, R18 ;  /* 0x0000001200157202 */ /* 0x000fe40000000f00 */
[----:B------:R-:W-:-:S07]  /*9860*/  MOV R16, 0x9880 ;  /* 0x0000988000107802 */ /* 0x000fce0000000f00 */
[----:B-1----:R-:W-:Y:S05]  /*9870*/  CALL.REL.NOINC `($__internal_3_$__cuda_sm3x_div_rn_ftz_f32_slowpath) ;  /* 0x0000000c00987944 */ /* 0x002fea0003c00000 */
[----:B------:R-:W-:-:S07]  /*9880*/  MOV R14, R0 ;  /* 0x00000000000e7202 */ /* 0x000fce0000000f00 */
.L_x_4339:
[----:B------:R-:W-:Y:S05]  /*9890*/  BSYNC B4 ;  /* 0x0000000000047941 */ /* 0x000fea0003800000 */
.L_x_4338:
        /* <DEDUP_REMOVED lines=18> */
.L_x_4341:
[----:B------:R-:W-:Y:S02]  /*99c0*/  ISETP.GE.AND P0, PT, R5, RZ, PT ;  /* 0x000000ff0500720c */ /* 0x000fe40003f06270 */
[----:B------:R-:W-:-:S11]  /*99d0*/  MOV R17, 0x3fd774eb ;  /* 0x3fd774eb00117802 */ /* 0x000fd60000000f00 */
[----:B------:R-:W-:-:S04]  /*99e0*/  @P0 FFMA.FTZ R14, R17, 0.93318945169448852539, -R14 ;  /* 0x3f6ee581110e0823 */ /* 0x000fc8000001080e */
[----:B------:R-:W-:-:S07]  /*99f0*/  @!P0 FFMA.FTZ R14, R17, 0.93318945169448852539, R14 ;  /* 0x3f6ee581110e8823 */ /* 0x000fce000001000e */
.L_x_4342:
[----:B------:R-:W-:Y:S05]  /*9a00*/  BSYNC B1 ;  /* 0x0000000000017941 */ /* 0x000fea0003800000 */
.L_x_4340:
        /* <DEDUP_REMOVED lines=13> */
.L_x_4337:
[----:B------:R-:W0:Y:S01]  /*9ae0*/  MUFU.RCP R17, R18 ;  /* 0x0000001200117308 */ /* 0x000e220000001000 */
[----:B------:R-:W-:Y:S07]  /*9af0*/  BSSY B4, `(.L_x_4344) ;  /* 0x000000c000047945 */ /* 0x000fee0003800000 */
[----:B------:R-:W2:Y:S01]  /*9b00*/  FCHK P0, R0, R18 ;  /* 0x0000001200007302 */ /* 0x000ea20000000000 */
[----:B0-----:R-:W-:-:S04]  /*9b10*/  FFMA R14, -R18, R17, 1 ;  /* 0x3f800000120e7423 */ /* 0x001fc80000000111 */
[----:B------:R-:W-:-:S04]  /*9b20*/  FFMA R17, R17, R14, R17 ;  /* 0x0000000e11117223 */ /* 0x000fc80000000011 */
[----:B------:R-:W-:-:S04]  /*9b30*/  FFMA R14, R0, R17, RZ ;  /* 0x00000011000e7223 */ /* 0x000fc800000000ff */
[----:B------:R-:W-:-:S04]  /*9b40*/  FFMA R16, -R18, R14, R0 ;  /* 0x0000000e12107223 */ /* 0x000fc80000000100 */
[----:B------:R-:W-:Y:S01]  /*9b50*/  FFMA R14, R17, R16, R14 ;  /* 0x00000010110e7223 */ /* 0x000fe2000000000e */
[----:B--2---:R-:W-:Y:S06]  /*9b60*/  @!P0 BRA `(.L_x_4345) ;  /* 0x0000000000108947 */ /* 0x004fec0003800000 */
[----:B------:R-:W-:Y:S02]  /*9b70*/  MOV R21, R18 ;  /* 0x0000001200157202 */ /* 0x000fe40000000f00 */
[----:B------:R-:W-:-:S07]  /*9b80*/  MOV R16, 0x9ba0 ;  /* 0x00009ba000107802 */ /* 0x000fce0000000f00 */
[----:B-1----:R-:W-:Y:S05]  /*9b90*/  CALL.REL.NOINC `($__internal_3_$__cuda_sm3x_div_rn_ftz_f32_slowpath) ;  /* 0x0000000800d07944 */ /* 0x002fea0003c00000 */
[----:B------:R-:W-:-:S07]  /*9ba0*/  MOV R14, R0 ;  /* 0x00000000000e7202 */ /* 0x000fce0000000f00 */
.L_x_4345:
[----:B------:R-:W-:Y:S05]  /*9bb0*/  BSYNC B4 ;  /* 0x0000000000047941 */ /* 0x000fea0003800000 */
.L_x_4344:
        /* <DEDUP_REMOVED lines=18> */
.L_x_4347:
[----:B------:R-:W-:Y:S02]  /*9ce0*/  ISETP.GE.AND P0, PT, R5, RZ, PT ;  /* 0x000000ff0500720c */ /* 0x000fe40003f06270 */
[----:B------:R-:W-:-:S11]  /*9cf0*/  MOV R17, 0x3fd774eb ;  /* 0x3fd774eb00117802 */ /* 0x000fd60000000f00 */
[----:B------:R-:W-:-:S04]  /*9d00*/  @P0 FFMA.FTZ R14, R17, 0.93318945169448852539, -R14 ;  /* 0x3f6ee581110e0823 */ /* 0x000fc8000001080e */
[----:B------:R-:W-:-:S07]  /*9d10*/  @!P0 FFMA.FTZ R14, R17, 0.93318945169448852539, R14 ;  /* 0x3f6ee581110e8823 */ /* 0x000fce000001000e */
.L_x_4348:
[----:B------:R-:W-:Y:S05]  /*9d20*/  BSYNC B1 ;  /* 0x0000000000017941 */ /* 0x000fea0003800000 */
.L_x_4346:
        /* <DEDUP_REMOVED lines=27> */
.L_x_4336:
[----:B------:R-:W-:Y:S01]  /*9ee0*/  FMUL.FTZ R14, R5, 0.36787945032119750977 ;  /* 0x3ebc5ab2050e7820 */ /* 0x000fe20000410000 */
[----:B------:R-:W-:Y:S01]  /*9ef0*/  FMUL.FTZ R16, R4, 0.36787945032119750977 ;  /* 0x3ebc5ab204107820 */ /* 0x000fe20000410000 */
[----:B------:R-:W-:Y:S02]  /*9f00*/  BSSY B4, `(.L_x_4349) ;  /* 0x0000020000047945 */ /* 0x000fe40003800000 */
        /* <DEDUP_REMOVED lines=11> */
[----:B------:R-:W-:Y:S02]  /*9fc0*/  FFMA.FTZ R20, R17, R17, R20 ;  /* 0x0000001111147223 */ /* 0x000fe40000010014 */
[----:B------:R-:W-:Y:S08]  /*9fd0*/  MUFU.RCP R17, R18 ;  /* 0x0000001200117308 */ /* 0x000ff00000001000 */
        /* <DEDUP_REMOVED lines=11> */
[----:B------:R-:W2:Y:S01]  /*a090*/  FCHK P0, R0, R18 ;  /* 0x0000001200007302 */ /* 0x000ea20000000000 */
[----:B0-----:R-:W-:Y:S01]  /*a0a0*/  FFMA.FTZ R24, R16, 0.69314718246459960938, R17 ;  /* 0x3f31721810187823 */ /* 0x001fe20000010011 */
[----:B--2---:R-:W-:Y:S06]  /*a0b0*/  @!P0 BRA `(.L_x_4350) ;  /* 0x0000000000108947 */ /* 0x004fec0003800000 */
[----:B------:R-:W-:Y:S02]  /*a0c0*/  MOV R21, R18 ;  /* 0x0000001200157202 */ /* 0x000fe40000000f00 */
[----:B------:R-:W-:-:S07]  /*a0d0*/  MOV R16, 0xa0f0 ;  /* 0x0000a0f000107802 */ /* 0x000fce0000000f00 */
[----:B-1----:R-:W-:Y:S05]  /*a0e0*/  CALL.REL.NOINC `($__internal_3_$__cuda_sm3x_div_rn_ftz_f32_slowpath) ;  /* 0x00000004007c7944 */ /* 0x002fea0003c00000 */
[----:B------:R-:W-:-:S07]  /*a0f0*/  MOV R14, R0 ;  /* 0x00000000000e7202 */ /* 0x000fce0000000f00 */
.L_x_4350:
[----:B------:R-:W-:Y:S05]  /*a100*/  BSYNC B4 ;  /* 0x0000000000047941 */ /* 0x000fea0003800000 */
.L_x_4349:
        /* <DEDUP_REMOVED lines=18> */
.L_x_4352:
[----:B------:R-:W-:Y:S02]  /*a230*/  ISETP.GE.AND P0, PT, R5, RZ, PT ;  /* 0x000000ff0500720c */ /* 0x000fe40003f06270 */
[----:B------:R-:W-:-:S11]  /*a240*/  MOV R17, 0x3fd774eb ;  /* 0x3fd774eb00117802 */ /* 0x000fd60000000f00 */
[----:B------:R-:W-:-:S04]  /*a250*/  @P0 FFMA.FTZ R14, R17, 0.93318945169448852539, -R14 ;  /* 0x3f6ee581110e0823 */ /* 0x000fc8000001080e */
[----:B------:R-:W-:-:S07]  /*a260*/  @!P0 FFMA.FTZ R14, R17, 0.93318945169448852539, R14 ;  /* 0x3f6ee581110e8823 */ /* 0x000fce000001000e */
.L_x_4353:
[----:B------:R-:W-:Y:S05]  /*a270*/  BSYNC B1 ;  /* 0x0000000000017941 */ /* 0x000fea0003800000 */
.L_x_4351:
        /* <DEDUP_REMOVED lines=10> */
.L_x_4343:
[----:B------:R-:W-:Y:S05]  /*a320*/  BSYNC B3 ;  /* 0x0000000000037941 */ /* 0x000fea0003800000 */
.L_x_4335:
[----:B------:R-:W-:Y:S01]  /*a330*/  ISETP.NE.AND P0, PT, R2, RZ, PT ;  /* 0x000000ff0200720c */ /* 0x000fe20003f05270 */
[----:B------:R-:W-:Y:S01]  /*a340*/  FADD.FTZ R18, R24, 0.69314718246459960938 ;  /* 0x3f31721818127421 */ /* 0x000fe20000010000 */
[----:B------:R-:W-:-:S11]  /*a350*/  FADD.FTZ R3, |R3|, -RZ ;  /* 0x800000ff03037221 */ /* 0x000fd60000010200 */
[----:B------:R-:W-:Y:S01]  /*a360*/  @!P0 FADD.FTZ R18, -R18, -RZ ;  /* 0x800000ff12128221 */ /* 0x000fe20000010100 */
[----:B------:R-:W-:Y:S06]  /*a370*/  BRA `(.L_x_4294) ;  /* 0x00000000003c7947 */ /* 0x000fec0003800000 */
.L_x_4295:
[----:B------:R-:W-:-:S13]  /*a380*/  FSETP.NEU.FTZ.AND P0, PT, R3, +INF , PT ;  /* 0x7f8000000300780b */ /* 0x000fda0003f1d000 */
[----:B------:R-:W-:Y:S01]  /*a390*/  @!P0 FADD.FTZ R3, R4, R4 ;  /* 0x0000000404038221 */ /* 0x000fe20000010000 */
[----:B--23--:R-:W-:Y:S01]  /*a3a0*/  @!P0 MOV R18, 0xff800000 ;  /* 0xff80000000128802 */ /* 0x00cfe20000000f00 */
        /* <DEDUP_REMOVED lines=12> */
.L_x_4294:
[----:B------:R-:W-:Y:S05]  /*a470*/  BSYNC B0 ;  /* 0x0000000000007941 */ /* 0x000fea0003800000 */
.L_x_4293:
[----:B------:R-:W-:Y:S01]  /*a480*/  ISETP.GE.AND P0, PT, R10, R13, PT ;  /* 0x0000000d0a00720c */ /* 0x000fe20003f06270 */
[----:B------:R-:W-:Y:S04]  /*a490*/  BSSY B0, `(.L_x_4354) ;  /* 0x000001b000007945 */ /* 0x000fe80003800000 */
[----:B------:R-:W-:Y:S08]  /*a4a0*/  BSSY B1, `(.L_x_4355) ;  /* 0x0000012000017945 */ /* 0x000ff00003800000 */
[----:B------:R-:W-:Y:S05]  /*a4b0*/  @P0 BRA `(.L_x_4356) ;  /* 0x0000000000400947 */ /* 0x000fea0003800000 */
[----:B------:R-:W5:Y:S01]  /*a4c0*/  S2R R10, SR_TID.X ;  /* 0x00000000000a7919 */ /* 0x000f620000002100 */
[----:B------:R-:W0:Y:S01]  /*a4d0*/  LDC.64 R4, c[0x0][0x218] ;  /* 0x00008600ff047b82 */ /* 0x000e220000000a00 */
[----:B------:R-:W-:Y:S02]  /*a4e0*/  F2FP.F16.F32.PACK_AB R11, R11, R12 ;  /* 0x0000000c0b0b723e */ /* 0x000fe400000000ff */
[----:B-----5:R-:W-:Y:S02]  /*a4f0*/  LEA R17, R15, R10, 0x9 ;  /* 0x0000000a0f117211 */ /* 0x020fe400078e48ff */
[----:B------:R-:W-:-:S03]  /*a500*/  IADD3 R10, R10, 0x80, RZ ;  /* 0x000000800a0a7810 */ /* 0x000fc60007ffe0ff */
[----:B0-----:R-:W-:Y:S01]  /*a510*/  IMAD.WIDE.U32 R4, R17, 0x4, R4 ;  /* 0x0000000411047825 */ /* 0x001fe200078e0004 */
[----:B------:R-:W-:-:S04]  /*a520*/  ISETP.GE.AND P0, PT, R10, R13, PT ;  /* 0x0000000d0a00720c */ /* 0x000fc80003f06270 */
[----:B------:R0:W-:Y:S09]  /*a530*/  STG.E desc[UR4][R4.64], R11 ;  /* 0x0000000b04007986 */ /* 0x0001f2000c101904 */
[----:B------:R-:W-:Y:S05]  /*a540*/  @P0 BREAK B1 ;  /* 0x0000000000010942 */ /* 0x000fea0003800000 */
[----:B------:R-:W-:Y:S05]  /*a550*/  @P0 BRA `(.L_x_4357) ;  /* 0x0000000000380947 */ /* 0x000fea0003800000 */
[----:B0-----:R-:W0:Y:S01]  /*a560*/  LDC.64 R4, c[0x0][0x218] ;  /* 0x00008600ff047b82 */ /* 0x001e220000000a00 */
[----:B------:R-:W-:Y:S02]  /*a570*/  LEA R11, R15, R10, 0x9 ;  /* 0x0000000a0f0b7211 */ /* 0x000fe400078e48ff */
[----:B------:R-:W-:Y:S02]  /*a580*/  F2FP.F16.F32.PACK_AB R9, R8, R9 ;  /* 0x000000090809723e */ /* 0x000fe400000000ff */
[----:B------:R-:W-:Y:S01]  /*a590*/  IADD3 R10, R10, 0x80, RZ ;  /* 0x000000800a0a7810 */ /* 0x000fe20007ffe0ff */
[----:B0-----:R-:W-:-:S05]  /*a5a0*/  IMAD.WIDE.U32 R4, R11, 0x4, R4 ;  /* 0x000000040b047825 */ /* 0x001fca00078e0004 */
[----:B------:R0:W-:Y:S02]  /*a5b0*/  STG.E desc[UR4][R4.64], R9 ;  /* 0x0000000904007986 */ /* 0x0001e4000c101904 */
.L_x_4356:
[----:B------:R-:W-:Y:S05]  /*a5c0*/  BSYNC B1 ;  /* 0x0000000000017941 */ /* 0x000fea0003800000 */
.L_x_4355:
[----:B------:R-:W-:-:S13]  /*a5d0*/  ISETP.GE.AND P0, PT, R10, R13, PT ;  /* 0x0000000d0a00720c */ /* 0x000fda0003f06270 */
[----:B0-----:R-:W0:Y:S01]  /*a5e0*/  @!P0 LDC.64 R4, c[0x0][0x218] ;  /* 0x00008600ff048b82 */ /* 0x001e220000000a00 */
[----:B------:R-:W-:Y:S02]  /*a5f0*/  @!P0 LEA R9, R15, R10, 0x9 ;  /* 0x0000000a0f098211 */ /* 0x000fe400078e48ff */
[----:B-12---:R-:W-:Y:S02]  /*a600*/  @!P0 F2FP.F16.F32.PACK_AB R7, R6, R7 ;  /* 0x000000070607823e */ /* 0x006fe400000000ff */
[----:B------:R-:W-:Y:S01]  /*a610*/  @!P0 IADD3 R10, R10, 0x80, RZ ;  /* 0x000000800a0a8810 */ /* 0x000fe20007ffe0ff */
[----:B0-----:R-:W-:-:S05]  /*a620*/  @!P0 IMAD.WIDE.U32 R4, R9, 0x4, R4 ;  /* 0x0000000409048825 */ /* 0x001fca00078e0004 */
[----:B------:R0:W-:Y:S02]  /*a630*/  @!P0 STG.E desc[UR4][R4.64], R7 ;  /* 0x0000000704008986 */ /* 0x0001e4000c101904 */
.L_x_4357:
[----:B------:R-:W-:Y:S05]  /*a640*/  BSYNC B0 ;  /* 0x0000000000007941 */ /* 0x000fea0003800000 */
.L_x_4354:
[----:B------:R-:W-:Y:S05]  /*a650*/  WARPSYNC.ALL ;  /* 0x0000000000007948 */ /* 0x000fea0003800000 */
[----:B------:R-:W-:-:S13]  /*a660*/  ISETP.GE.AND P0, PT, R10, R13, PT ;  /* 0x0000000d0a00720c */ /* 0x000fda0003f06270 */
[----:B------:R-:W-:Y:S05]  /*a670*/  @P0 EXIT ;  /* 0x000000000000094d */ /* 0x000fea0003800000 */
[----:B0-----:R-:W0:Y:S01]  /*a680*/  LDC.64 R4, c[0x0][0x218] ;  /* 0x00008600ff047b82 */ /* 0x001e220000000a00 */
[----:B------:R-:W-:Y:S02]  /*a690*/  LEA R15, R15, R10, 0x9 ;  /* 0x0000000a0f0f7211 */ /* 0x000fe400078e48ff */
[----:B--23--:R-:W-:-:S03]  /*a6a0*/  F2FP.F16.F32.PACK_AB R7, R18, R3 ;  /* 0x000000031207723e */ /* 0x00cfc600000000ff */
[----:B0-----:R-:W-:-:S05]  /*a6b0*/  IMAD.WIDE.U32 R2, R15, 0x4, R4 ;  /* 0x000000040f027825 */ /* 0x001fca00078e0004 */
[----:B------:R-:W-:Y:S01]  /*a6c0*/  STG.E desc[UR4][R2.64], R7 ;  /* 0x0000000702007986 */ /* 0x000fe2000c101904 */
[----:B------:R-:W-:Y:S05]  /*a6d0*/  EXIT ;  /* 0x000000000000794d */ /* 0x000fea0003800000 */
        .weak           $__internal_3_$__cuda_sm3x_div_rn_ftz_f32_slowpath
        .type           $__internal_3_$__cuda_sm3x_div_rn_ftz_f32_slowpath,@function
        .size           $__internal_3_$__cuda_sm3x_div_rn_ftz_f32_slowpath,(.L_x_20070 - $__internal_3_$__cuda_sm3x_div_rn_ftz_f32_slowpath)
$__internal_3_$__cuda_sm3x_div_rn_ftz_f32_slowpath:
[----:B------:R-:W-:Y:S01]  /*a6e0*/  SHF.R.U32.HI R14, RZ, 0x17, R21 ;  /* 0x00000017ff0e7819 */ /* 0x000fe20000011615 */
[----:B------:R-:W-:Y:S01]  /*a6f0*/  BSSY B1, `(.L_x_4358) ;  /* 0x0000046000017945 */ /* 0x000fe20003800000 */
[----:B------:R-:W-:-:S03]  /*a700*/  SHF.R.U32.HI R19, RZ, 0x17, R0 ;  /* 0x00000017ff137819 */ /* 0x000fc60000011600 */
[----:B------:R-:W-:Y:S01]  /*a710*/  BSSY B2, `(.L_x_4359) ;  /* 0x000001d000027945 */ /* 0x000fe20003800000 */
[----:B------:R-:W-:Y:S02]  /*a720*/  LOP3.LUT R14, R14, 0xff, RZ, 0xc0, !PT ;  /* 0x000000ff0e0e7812 */ /* 0x000fe400078ec0ff */
[----:B------:R-:W-:Y:S02]  /*a730*/  LOP3.LUT R19, R19, 0xff, RZ, 0xc0, !PT ;  /* 0x000000ff13137812 */ /* 0x000fe400078ec0ff */
[----:B------:R-:W-:-:S04]  /*a740*/  IADD3 R17, R14, -0x1, RZ ;  /* 0xffffffff0e117810 */ /* 0x000fc80007ffe0ff */
[----:B------:R-:W-:Y:S02]  /*a750*/  ISETP.GT.U32.AND P0, PT, R17, 0xfd, PT ;  /* 0x000000fd1100780c */ /* 0x000fe40003f04070 */
[----:B------:R-:W-:-:S04]  /*a760*/  IADD3 R17, R19, -0x1, RZ ;  /* 0xffffffff13117810 */ /* 0x000fc80007ffe0ff */
        /* <DEDUP_REMOVED lines=23> */
.L_x_4360:
[----:B------:R-:W-:Y:S05]  /*a8e0*/  BSYNC B2 ;  /* 0x0000000000027941 */ /* 0x000fea0003800000 */
.L_x_4359:
        /* <DEDUP_REMOVED lines=27> */
.L_x_4366:
[----:B------:R-:W-:-:S07]  /*aaa0*/  LEA R0, R19, R0, 0x17 ;  /* 0x0000000013007211 */ /* 0x000fce00078eb8ff */
.L_x_4367:
[----:B------:R-:W-:Y:S05]  /*aab0*/  BSYNC B2 ;  /* 0x0000000000027941 */ /* 0x000fea0003800000 */
.L_x_4365:
[----:B------:R-:W-:Y:S05]  /*aac0*/  BRA `(.L_x_4368) ;  /* 0x0000000000207947 */ /* 0x000fea0003800000 */
.L_x_4364:
[----:B------:R-:W-:-:S04]  /*aad0*/  LOP3.LUT R0, R21, 0x80000000, R0, 0x48, !PT ;  /* 0x8000000015007812 */ /* 0x000fc800078e4800 */
[----:B------:R-:W-:Y:S01]  /*aae0*/  LOP3.LUT R0, R0, 0x7f800000, RZ, 0xfc, !PT ;  /* 0x7f80000000007812 */ /* 0x000fe200078efcff */
[----:B------:R-:W-:Y:S06]  /*aaf0*/  BRA `(.L_x_4368) ;  /* 0x0000000000147947 */ /* 0x000fec0003800000 */
.L_x_4363:
[----:B------:R-:W-:Y:S01]  /*ab00*/  LOP3.LUT R0, R21, 0x80000000, R0, 0x48, !PT ;  /* 0x8000000015007812 */ /* 0x000fe200078e4800 */
[----:B------:R-:W-:Y:S06]  /*ab10*/  BRA `(.L_x_4368) ;  /* 0x00000000000c7947 */ /* 0x000fec0003800000 */
.L_x_4362:
[----:B------:R-:W0:Y:S01]  /*ab20*/  MUFU.RSQ R0, -QNAN ;  /* 0xffc0000000007908 */ /* 0x000e220000001400 */
[----:B------:R-:W-:Y:S05]  /*ab30*/  BRA `(.L_x_4368) ;  /* 0x0000000000047947 */ /* 0x000fea0003800000 */
.L_x_4361:
[----:B------:R-:W-:-:S07]  /*ab40*/  FADD.FTZ R0, R0, R21 ;  /* 0x0000001500007221 */ /* 0x000fce0000010000 */
.L_x_4368:
[----:B------:R-:W-:Y:S05]  /*ab50*/  BSYNC B1 ;  /* 0x0000000000017941 */ /* 0x000fea0003800000 */
.L_x_4358:
[----:B------:R-:W-:Y:S01]  /*ab60*/  HFMA2.MMA R23, -RZ, RZ, 0, 0 ;  /* 0x00000000ff177435 */ /* 0x000fe200000001ff */
[----:B------:R-:W-:-:S05]  /*ab70*/  MOV R22, R16 ;  /* 0x0000001000167202 */ /* 0x000fca0000000f00 */
[----:B0-----:R-:W-:Y:S05]  /*ab80*/  RET.REL.NODEC R22 `(_ZN2at6native27unrolled_elementwise_kernelIZZZNS0_16acos_kernel_cudaERNS_18TensorIteratorBaseEENKUlvE_clEvENKUlvE1_clEvEUlN3c107complexINS6_4HalfEEEE_St5arrayIPcLm2EELi4E23TrivialOffsetCalculatorILi1EjESF_NS0_6memory15LoadWithoutCastENSG_16StoreWithoutCastEEEviT_T0_T2_T3_T4_T5_) ;  /* 0xffffff54161c7950 */ /* 0x001fea0003c3ffff */
.L_x_4369:
        /* <DEDUP_REMOVED lines=15> */
.L_x_20070:


//--------------------- .text._ZN2at6native29vectorized_elementwise_kernelILi2EZZZNS0_16acos_kernel_cudaERNS_18TensorIteratorBaseEENKUlvE_clEvENKUlvE1_clEvEUlN3c107complexINS6_4HalfEEEE_St5arrayIPcLm2EEEEviT0_T1_ --------------------------
	.section	.text._ZN2at6native29vectorized_elementwise_kernelILi2EZZZNS0_16acos_kernel_cudaERNS_18TensorIteratorBaseEENKUlvE_clEvENKUlvE1_clEvEUlN3c107complexINS6_4HalfEEEE_St5arrayIPcLm2EEEEviT0_T1_,"ax",@progbits
	.align	128
        .global         _ZN2at6native29vectorized_elementwise_kernelILi2EZZZNS0_16acos_kernel_cudaERNS_18TensorIteratorBaseEENKUlvE_clEvENKUlvE1_clEvEUlN3c107complexINS6_4HalfEEEE_St5arrayIPcLm2EEEEviT0_T1_
        .type           _ZN2at6native29vectorized_elementwise_kernelILi2EZZZNS0_16acos_kernel_cudaERNS_18TensorIteratorBaseEENKUlvE_clEvENKUlvE1_clEvEUlN3c107complexINS6_4HalfEEEE_St5arrayIPcLm2EEEEviT0_T1_,@function
        .size           _ZN2at6native29vectorized_elementwise_kernelILi2EZZZNS0_16acos_kernel_cudaERNS_18TensorIteratorBaseEENKUlvE_clEvENKUlvE1_clEvEUlN3c107complexINS6_4HalfEEEE_St5arrayIPcLm2EEEEviT0_T1_,(.L_x_20071 - _ZN2at6native29vectorized_elementwise_kernelILi2EZZZNS0_16acos_kernel_cudaERNS_18TensorIteratorBaseEENKUlvE_clEvENKUlvE1_clEvEUlN3c107complexINS6_4HalfEEEE_St5arrayIPcLm2EEEEviT0_T1_)
        .other          _ZN2at6native29vectorized_elementwise_kernelILi2EZZZNS0_16acos_kernel_cudaERNS_18TensorIteratorBaseEENKUlvE_clEvENKUlvE1_clEvEUlN3c107complexINS6_4HalfEEEE_St5arrayIPcLm2EEEEviT0_T1_,@"STO_CUDA_ENTRY STV_DEFAULT"
_ZN2at6native29vectorized_elementwise_kernelILi2EZZZNS0_16acos_kernel_cudaERNS_18TensorIteratorBaseEENKUlvE_clEvENKUlvE1_clEvEUlN3c107complexINS6_4HalfEEEE_St5arrayIPcLm2EEEEviT0_T1_:
.text._ZN2at6native29vectorized_elementwise_kernelILi2EZZZNS0_16acos_kernel_cudaERNS_18TensorIteratorBaseEENKUlvE_clEvENKUlvE1_clEvEUlN3c107complexINS6_4HalfEEEE_St5arrayIPcLm2EEEEviT0_T1_:
        /* <DEDUP_REMOVED lines=13> */
[----:B------:R0:W5:Y:S04]  /*00d0*/  LDG.E.64 R6, desc[UR4][R12.64+0x400] ;  /* 0x000400040c067981 */ /* 0x000168000c1e1b00 */
[----:B------:R0:W5:Y:S04]  /*00e0*/  LDG.E.64 R8, desc[UR4][R12.64+0x800] ;  /* 0x000800040c087981 */ /* 0x000168000c1e1b00 */
[----:B------:R0:W5:Y:S01]  /*00f0*/  LDG.E.64 R10, desc[UR4][R12.64+0xc00] ;  /* 0x000c00040c0a7981 */ /* 0x000162000c1e1b00 */
[----:B------:R-:W-:Y:S01]  /*0100*/  BSSY B2, `(.L_x_4371) ;  /* 0x0000282000027945 */ /* 0x000fe20003800000 */
[----:B--2---:R-:W-:-:S02]  /*0110*/  HADD2.F32 R14, -RZ, R4.H0_H0 ;  /* 0x20000004ff0e7230 */ /* 0x004fc40000004100 */
[----:B------:R-:W-:-:S03]  /*0120*/  HADD2.F32 R15, -RZ, R4.H1_H1 ;  /* 0x30000004ff0f7230 */ /* 0x000fc60000004100 */
[C---:B------:R-:W-:Y:S01]  /*0130*/  FSETP.GTU.FTZ.AND P0, PT, |R14|.reuse, +INF , PT ;  /* 0x7f8000000e00780b */ /* 0x040fe20003f1c200 */
[----:B------:R-:W-:Y:S01]  /*0140*/  FADD.FTZ R18, |R14|, -RZ ;  /* 0x800000ff0e127221 */ /* 0x000fe20000010200 */
[----:B------:R-:W-:-:S04]  /*0150*/  FSETP.GTU.FTZ.AND P1, PT, |R15|, +INF , PT ;  /* 0x7f8000000f00780b */ /* 0x000fc80003f3c200 */
[----:B------:R-:W-:-:S13]  /*0160*/  PLOP3.LUT P0, PT, P0, P1, PT, 0xa8, 0x0 ;  /* 0x000000000000781c */ /* 0x000fda0000703570 */
[----:B0-----:R-:W-:Y:S05]  /*0170*/  @P0 BRA `(.L_x_4372) ;  /* 0x0000002400ac0947 */ /* 0x001fea0003800000 */
        /* <DEDUP_REMOVED lines=102> */
.L_x_4379:
        /* <DEDUP_REMOVED lines=10> */
.L_x_4381:
[----:B------:R-:W-:-:S04]  /*0880*/  FADD.FTZ R12, -R0, R17 ;  /* 0x00000011000c7221 */ /* 0x000fc80000010100 */
[----:B------:R-:W-:-:S07]  /*0890*/  FMUL.FTZ R12, R12, 0.5 ;  /* 0x3f0000000c0c7820 */ /* 0x000fce0000410000 */
.L_x_4382:
[----:B------:R-:W-:Y:S05]  /*08a0*/  BSYNC B1 ;  /* 0x0000000000017941 */ /* 0x000fea0003800000 */
.L_x_4380:
        /* <DEDUP_REMOVED lines=11> */
.L_x_4384:
[----:B------:R-:W-:-:S04]  /*0960*/  FADD.FTZ R20, R4, -R23 ;  /* 0x8000001704147221 */ /* 0x000fc80000010000 */
[----:B------:R-:W-:-:S07]  /*0970*/  FMUL.FTZ R23, R20, 0.5 ;  /* 0x3f00000014177820 */ /* 0x000fce0000410000 */
.L_x_4385:
[----:B------:R-:W-:Y:S05]  /*0980*/  BSYNC B1 ;  /* 0x0000000000017941 */ /* 0x000fea0003800000 */
.L_x_4383:
[----:B------:R-:W-:Y:S01]  /*0990*/  FADD.FTZ R23, R23, R12 ;  /* 0x0000000c17177221 */ /* 0x000fe20000010000 */
[----:B------:R-:W-:Y:S01]  /*09a0*/  FADD.FTZ R12, R21, 1 ;  /* 0x3f800000150c7421 */ /* 0x000fe20000010000 */
[----:B------:R-:W-:Y:S01]  /*09b0*/  HFMA2.MMA R24, -RZ, RZ, 1.625, 0 ;  /* 0x3e800000ff187435 */ /* 0x000fe200000001ff */
        /* <DEDUP_REMOVED lines=32> */
.L_x_4378:
[----:B------:R0:W1:Y:S02]  /*0bc0*/  MUFU.SQRT R12, R13 ;  /* 0x0000000d000c7308 */ /* 0x0000640000002000 */
.L_x_4377:
[----:B------:R-:W-:Y:S05]  /*0bd0*/  BSYNC B0 ;  /* 0x0000000000007941 */ /* 0x000fea0003800000 */
.L_x_4376:
        /* <DEDUP_REMOVED lines=24> */
.L_x_4392:
[----:B------:R-:W-:-:S04]  /*0d60*/  FADD.FTZ R0, -R0, R17 ;  /* 0x0000001100007221 */ /* 0x000fc80000010100 */
[----:B------:R-:W-:-:S07]  /*0d70*/  FMUL.FTZ R0, R0, 0.5 ;  /* 0x3f00000000007820 */ /* 0x000fce0000410000 */
.L_x_4393:
[----:B------:R-:W-:Y:S05]  /*0d80*/  BSYNC B1 ;  /* 0x0000000000017941 */ /* 0x000fea0003800000 */
.L_x_4391:
[----:B------:R-:W-:Y:S01]  /*0d90*/  FSETP.GEU.FTZ.AND P0, PT, R19, RZ, PT ;  /* 0x000000ff1300720b */ /* 0x000fe20003f1e000 */
[----:B------:R-:W-:-:S12]  /*0da0*/  BSSY B1, `(.L_x_4394) ;  /* 0x000000b000017945 */ /* 0x000fd80003800000 */
[----:B------:R-:W-:Y:S05]  /*0db0*/  @!P0 BRA `(.L_x_4395) ;  /* 0x00000000001c8947 */ /* 0x000fea0003800000 */
[----:B------:R-:W-:-:S13]  /*0dc0*/  FSETP.NEU.FTZ.AND P0, PT, R19, RZ, PT ;  /* 0x000000ff1300720b */ /* 0x000fda0003f1d000 */
[----:B------:R-:W-:Y:S01]  /*0dd0*/  @P0 FADD.FTZ R4, R19, R4 ;  /* 0x0000000413040221 */ /* 0x000fe20000010000 */
[----:B0-----:R-:W-:-:S05]  /*0de0*/  @P0 FMUL.FTZ R13, R15, R15 ;  /* 0x0000000f0f0d0220 */ /* 0x001fca0000410000 */
[----:B------:R-:W0:Y:S02]  /*0df0*/  @P0 MUFU.RCP R4, R4 ;  /* 0x0000000400040308 */ /* 0x000e240000001000 */
[----:B0-----:R-:W-:Y:S01]  /*0e00*/  @P0 FMUL.FTZ.D2 R13, R13, R4 ;  /* 0x000000040d0d0220 */ /* 0x001fe20000310000 */
[----:B------:R-:W-:Y:S01]  /*0e10*/  @!P0 FMUL.FTZ R13, |R15|, 0.5 ;  /* 0x3f0000000f0d8820 */ /* 0x000fe20000410200 */
[----:B------:R-:W-:Y:S06]  /*0e20*/  BRA `(.L_x_4396) ;  /* 0x0000000000087947 */ /* 0x000fec0003800000 */
.L_x_4395:
[----:B------:R-:W-:-:S04]  /*0e30*/  FADD.FTZ R4, -R19, R4 ;  /* 0x0000000413047221 */ /* 0x000fc80000010100 */
[----:B0-----:R-:W-:-:S07]  /*0e40*/  FMUL.FTZ R13, R4, 0.5 ;  /* 0x3f000000040d7820 */ /* 0x001fce0000410000 */
.L_x_4396:
[----:B------:R-:W-:Y:S05]  /*0e50*/  BSYNC B1 ;  /* 0x0000000000017941 */ /* 0x000fea0003800000 */
.L_x_4394:
[----:B------:R-:W-:Y:S01]  /*0e60*/  FADD.FTZ R0, R13, R0 ;  /* 0x000000000d007221 */ /* 0x000fe20000010000 */
[----:B------:R-:W-:Y:S01]  /*0e70*/  FADD.FTZ R21, R18, R21 ;  /* 0x0000001512157221 */ /* 0x000fe20000010000 */
[----:B------:R-:W-:-:S03]  /*0e80*/  PLOP3.LUT P0, PT, PT, PT, PT, 0x80, 0x0 ;  /* 0x000000000000781c */ /* 0x000fc60003f0f070 */
[----:B------:R-:W-:-:S04]  /*0e90*/  FMUL.FTZ R0, R21, R0 ;  /* 0x0000000015007220 */ /* 0x000fc80000410000 */
[----:B------:R2:W3:Y:S01]  /*0ea0*/  MUFU.SQRT R17, R0 ;  /* 0x0000000000117308 */ /* 0x0004e20000002000 */
[----:B------:R-:W-:Y:S05]  /*0eb0*/  BRA `(.L_x_4388) ;  /* 0x0000000000687947 */ /* 0x000fea0003800000 */
.L_x_4390:
[----:B------:R-:W-:-:S13]  /*0ec0*/  FSETP.GT.FTZ.AND P1, PT, R18, 1, PT ;  /* 0x3f8000001200780b */ /* 0x000fda0003f34000 */
[----:B0-----:R-:W-:Y:S01]  /*0ed0*/  @!P1 FADD.FTZ R13, -R18, 1 ;  /* 0x3f800000120d9421 */ /* 0x001fe20000010100 */
[----:B------:R-:W-:-:S03]  /*0ee0*/  @!P1 PLOP3.LUT P0, PT, PT, PT, PT, 0x80, 0x0 ;  /* 0x000000000000981c */ /* 0x000fc60003f0f070 */
[----:B------:R-:W-:-:S04]  /*0ef0*/  @!P1 FMUL.FTZ R13, R0, R13 ;  /* 0x0000000d000d9220 */ /* 0x000fc80000410000 */
[----:B------:R4:W0:Y:S01]  /*0f00*/  @!P1 MUFU.SQRT R17, R13 ;  /* 0x0000000d00119308 */ /* 0x0008220000002000 */
[----:B------:R-:W-:Y:S05]  /*0f10*/  @!P1 BRA `(.L_x_4388) ;  /* 0x0000000000509947 */ /* 0x000fea0003800000 */
[----:B------:R-:W-:Y:S01]  /*0f20*/  FMUL.FTZ R19, R0, R19 ;  /* 0x0000001300137220 */ /* 0x000fe20000410000 */
[----:B------:R-:W-:Y:S01]  /*0f30*/  FMUL.FTZ R15, |R15|, 2.81474976710656000000e+14 ;  /* 0x578000000f0f7820 */ /* 0x000fe20000410200 */
[----:B------:R-:W-:Y:S02]  /*0f40*/  PLOP3.LUT P0, PT, PT, PT, PT, 0x80, 0x0 ;  /* 0x000000000000781c */ /* 0x000fe40003f0f070 */
[----:B------:R-:W2:Y:S01]  /*0f50*/  MUFU.SQRT R0, R19 ;  /* 0x0000001300007308 */ /* 0x000ea20000002000 */
[C---:B------:R-:W-:Y:S01]  /*0f60*/  FMUL.FTZ R15, R18.reuse, R15 ;  /* 0x0000000f120f7220 */ /* 0x040fe20000410000 */
[----:B------:R-:W-:-:S06]  /*0f70*/  FMUL.FTZ R18, R18, 2.81474976710656000000e+14 ;  /* 0x5780000012127820 */ /* 0x000fcc0000410000 */
[----:B--2---:R-:W0:Y:S02]  /*0f80*/  MUFU.RCP R0, R0 ;  /* 0x0000000000007308 */ /* 0x004e240000001000 */
[----:B0-----:R-:W-:Y:S01]  /*0f90*/  FMUL.FTZ R17, R15, R0 ;  /* 0x000000000f117220 */ /* 0x001fe20000410000 */
[----:B------:R-:W-:Y:S06]  /*0fa0*/  BRA `(.L_x_4388) ;  /* 0x00000000002c7947 */ /* 0x000fec0003800000 */
.L_x_4389:
        /* <DEDUP_REMOVED lines=8> */
.L_x_4387:
[----:B------:R-:W-:Y:S01]  /*1030*/  PLOP3.LUT P0, PT, PT, PT, PT, 0x80, 0x0 ;  /* 0x000000000000781c */ /* 0x000fe20003f0f070 */
[----:B------:R-:W-:Y:S01]  /*1040*/  FMUL.FTZ R17, R21, 16777216 ;  /* 0x4b80000015117820 */ /* 0x000fe20000410000 */
[----:B------:R-:W-:-:S11]  /*1050*/  FMUL.FTZ R18, R18, 16777216 ;  /* 0x4b80000012127820 */ /* 0x000fd60000410000 */
.L_x_4388:
[----:B------:R-:W-:Y:S05]  /*1060*/  BSYNC B0 ;  /* 0x0000000000007941 */ /* 0x000fea0003800000 */
.L_x_4386:
[----:B------:R-:W-:Y:S04]  /*1070*/  BSSY B3, `(.L_x_4397) ;  /* 0x00000a9000037945 */ /* 0x000fe80003800000 */
[----:B------:R-:W-:Y:S05]  /*1080*/  @P0 BRA `(.L_x_4398) ;  /* 0x0000000000ec0947 */ /* 0x000fea0003800000 */
[----:B------:R-:W-:-:S13]  /*1090*/  ISETP.GT.AND P0, PT, R14, -0x1, PT ;  /* 0xffffffff0e00780c */ /* 0x000fda0003f04270 */
[----:B------:R-:W-:Y:S05]  /*10a0*/  @P0 BRA `(.L_x_4399) ;  /* 0x0000000000740947 */ /* 0x000fea0003800000 */
[----:B------:R-:W-:Y:S01]  /*10b0*/  HFMA2.MMA R4, -RZ, RZ, 1.75, 0 ;  /* 0x3f000000ff047435 */ /* 0x000fe200000001ff */
[----:B--2---:R-:W-:-:S04]  /*10c0*/  FADD.FTZ R0, -R20, -RZ ;  /* 0x800000ff14007221 */ /* 0x004fc80000010100 */
[C---:B0---4-:R-:W-:Y:S01]  /*10d0*/  FADD.FTZ R13, |R0|.reuse, -RZ ;  /* 0x800000ff000d7221 */ /* 0x051fe20000010200 */
[C---:B------:R-:W-:Y:S02]  /*10e0*/  FSETP.GT.FTZ.AND P0, PT, |R0|.reuse, 0.56000000238418579102, PT ;  /* 0x3f0f5c290000780b */ /* 0x040fe40003f14200 */
[----:B------:R-:W-:Y:S02]  /*10f0*/  FSETP.NEU.FTZ.AND P1, PT, |R0|, 1, PT ;  /* 0x3f8000000000780b */ /* 0x000fe40003f3d200 */
[----:B------:R-:W-:-:S04]  /*1100*/  FFMA.FTZ R4, -R13, R4, 0.5 ;  /* 0x3f0000000d047423 */ /* 0x000fc80000010104 */
[----:B------:R-:W0:Y:S02]  /*1110*/  MUFU.RSQ R15, R4 ;  /* 0x00000004000f7308 */ /* 0x000e240000001400 */
[----:B0-----:R-:W-:Y:S01]  /*1120*/  FMUL.FTZ R14, R4, R15 ;  /* 0x0000000f040e7220 */ /* 0x001fe20000410000 */
        /* <DEDUP_REMOVED lines=21> */
.L_x_4399:
[----:B--2---:R-:W-:Y:S01]  /*1280*/  MOV R0, 0x3f000000 ;  /* 0x3f00000000007802 */ /* 0x004fe20000000f00 */
[C---:B0---4-:R-:W-:Y:S01]  /*1290*/  FADD.FTZ R13, |R20|.reuse, -RZ ;  /* 0x800000ff140d7221 */ /* 0x051fe20000010200 */
        /* <DEDUP_REMOVED lines=26> */
.L_x_4398:
[----:B------:R-:W-:-:S13]  /*1440*/  ISETP.GT.AND P0, PT, R14, -0x1, PT ;  /* 0xffffffff0e00780c */ /* 0x000fda0003f04270 */
[----:B------:R-:W-:Y:S05]  /*1450*/  @P0 BRA `(.L_x_4401) ;  /* 0x0000000000d80947 */ /* 0x000fea0003800000 */
[----:B------:R-:W-:Y:S01]  /*1460*/  FADD.FTZ R18, -R18, -RZ ;  /* 0x800000ff12127221 */ /* 0x000fe20000010100 */
[C---:B0--3--:R-:W-:Y:S01]  /*1470*/  FADD.FTZ R15, |R17|.reuse, -RZ ;  /* 0x800000ff110f7221 */ /* 0x049fe20000010200 */
[----:B------:R-:W-:Y:S02]  /*1480*/  BSSY B4, `(.L_x_4402) ;  /* 0x0000011000047945 */ /* 0x000fe40003800000 */
[----:B--2---:R-:W-:Y:S01]  /*1490*/  FADD.FTZ R0, |R18|, -RZ ;  /* 0x800000ff12007221 */ /* 0x004fe20000010200 */
[----:B------:R-:W-:-:S04]  /*14a0*/  FSETP.GT.FTZ.AND P6, PT, |R17|, |R18|, PT ;  /* 0x400000121100720b */ /* 0x000fc80003fd4200 */
[----:B----4-:R-:W-:Y:S02]  /*14b0*/  FSEL R13, R15, R0, P6 ;  /* 0x000000000f0d7208 */ /* 0x010fe40003000000 */
[----:B------:R-:W-:Y:S02]  /*14c0*/  FSEL R0, R0, R15, P6 ;  /* 0x0000000f00007208 */ /* 0x000fe40003000000 */
[----:B------:R-:W0:Y:S08]  /*14d0*/  MUFU.RCP R4, R13 ;  /* 0x0000000d00047308 */ /* 0x000e300000001000 */
        /* <DEDUP_REMOVED lines=9> */
[----:B-1---5:R-:W-:Y:S05]  /*1570*/  CALL.REL.NOINC `($__internal_4_$__cuda_sm3x_div_rn_ftz_f32_slowpath) ;  /* 0x0000027800907944 */ /* 0x022fea0003c00000 */
[----:B------:R-:W-:-:S07]  /*1580*/  MOV R4, R0 ;  /* 0x0000000000047202 */ /* 0x000fce0000000f00 */
.L_x_4403:
[----:B------:R-:W-:Y:S05]  /*1590*/  BSYNC B4 ;  /* 0x0000000000047941 */ /* 0x000fea0003800000 */
.L_x_4402:
        /* <DEDUP_REMOVED lines=18> */
.L_x_4405:
[----:B------:R-:W-:Y:S02]  /*16c0*/  ISETP.GE.AND P0, PT, R18, RZ, PT ;  /* 0x000000ff1200720c */ /* 0x000fe40003f06270 */
[----:B------:R-:W-:-:S11]  /*16d0*/  MOV R15, 0x3fd774eb ;  /* 0x3fd774eb000f7802 */ /* 0x000fd60000000f00 */
[----:B------:R-:W-:-:S04]  /*16e0*/  @P0 FFMA.FTZ R4, R15, 0.93318945169448852539, -R4 ;  /* 0x3f6ee5810f040823 */ /* 0x000fc80000010804 */
[----:B------:R-:W-:-:S07]  /*16f0*/  @!P0 FFMA.FTZ R4, R15, 0.93318945169448852539, R4 ;  /* 0x3f6ee5810f048823 */ /* 0x000fce0000010004 */
.L_x_4406:
[----:B------:R-:W-:Y:S05]  /*1700*/  BSYNC B0 ;  /* 0x0000000000007941 */ /* 0x000fea0003800000 */
.L_x_4404:
[C---:B------:R-:W-:Y:S01]  /*1710*/  FSETP.NEU.FTZ.AND P0, PT, |R18|.reuse, |R17|, PT ;  /* 0x400000111200720b */ /* 0x040fe20003f1d200 */
        /* <DEDUP_REMOVED lines=10> */
.L_x_4401:
[----:B--2---:R-:W-:Y:S01]  /*17c0*/  FADD.FTZ R0, |R18|, -RZ ;  /* 0x800000ff12007221 */ /* 0x004fe20000010200 */
[C---:B0--3--:R-:W-:Y:S01]  /*17d0*/  FADD.FTZ R19, |R17|.reuse, -RZ ;  /* 0x800000ff11137221 */ /* 0x049fe20000010200 */
[----:B------:R-:W-:Y:S01]  /*17e0*/  FSETP.GT.FTZ.AND P6, PT, |R17|, |R18|, PT ;  /* 0x400000121100720b */ /* 0x000fe20003fd4200 */
[----:B------:R-:W-:Y:S03]  /*17f0*/  BSSY B4, `(.L_x_4407) ;  /* 0x000000f000047945 */ /* 0x000fe60003800000 */
        /* <DEDUP_REMOVED lines=14> */
.L_x_4408:
[----:B------:R-:W-:Y:S05]  /*18e0*/  BSYNC B4 ;  /* 0x0000000000047941 */ /* 0x000fea0003800000 */
.L_x_4407:
        /* <DEDUP_REMOVED lines=18> */
.L_x_4410:
[----:B------:R-:W-:Y:S02]  /*1a10*/  ISETP.GE.AND P0, PT, R18, RZ, PT ;  /* 0x000000ff1200720c */ /* 0x000fe40003f06270 */
[----:B------:R-:W-:-:S11]  /*1a20*/  MOV R15, 0x3fd774eb ;  /* 0x3fd774eb000f7802 */ /* 0x000fd60000000f00 */
[----:B------:R-:W-:-:S04]  /*1a30*/  @P0 FFMA.FTZ R4, R15, 0.93318945169448852539, -R4 ;  /* 0x3f6ee5810f040823 */ /* 0x000fc80000010804 */
[----:B------:R-:W-:-:S07]  /*1a40*/  @!P0 FFMA.FTZ R4, R15, 0.93318945169448852539, R4 ;  /* 0x3f6ee5810f048823 */ /* 0x000fce0000010004 */
.L_x_4411:
[----:B------:R-:W-:Y:S05]  /*1a50*/  BSYNC B0 ;  /* 0x0000000000007941 */ /* 0x000fea0003800000 */
.L_x_4409:
        /* <DEDUP_REMOVED lines=10> */
.L_x_4400:
[----:B------:R-:W-:Y:S05]  /*1b00*/  BSYNC B3 ;  /* 0x0000000000037941 */ /* 0x000fea0003800000 */
.L_x_4397:
[----:B------:R-:W-:-:S13]  /*1b10*/  ISETP.NE.AND P0, PT, R16, RZ, PT ;  /* 0x000000ff1000720c */ /* 0x000fda0003f05270 */
[----:B-1----:R-:W-:Y:S01]  /*1b20*/  @!P0 FADD.FTZ R12, -R12, -RZ ;  /* 0x800000ff0c0c8221 */ /* 0x002fe20000010100 */
[----:B------:R-:W-:Y:S06]  /*1b30*/  BRA `(.L_x_4412) ;  /* 0x0000000c00787947 */ /* 0x000fec0003800000 */
.L_x_4375:
[----:B------:R-:W-:Y:S01]  /*1b40*/  FADD.FTZ R13, -R14, 6.1232342629258392722e-17 ;  /* 0x248d31320e0d7421 */ /* 0x000fe20000010100 */
[----:B------:R-:W-:-:S03]  /*1b50*/  FADD.FTZ R12, -R15, -RZ ;  /* 0x800000ff0f0c7221 */ /* 0x000fc60000010100 */
[----:B------:R-:W-:Y:S01]  /*1b60*/  FADD.FTZ R13, R13, 1.5707963705062866211 ;  /* 0x3fc90fdb0d0d7421 */ /* 0x000fe20000010000 */
[----:B------:R-:W-:Y:S06]  /*1b70*/  BRA `(.L_x_4412) ;  /* 0x0000000c00687947 */ /* 0x000fec0003800000 */
.L_x_4374:
[----:B------:R-:W-:Y:S01]  /*1b80*/  FADD.FTZ R12, -R15, -RZ ;  /* 0x800000ff0f0c7221 */ /* 0x000fe20000010100 */
[----:B------:R-:W-:Y:S01]  /*1b90*/  MOV R13, RZ ;  /* 0x000000ff000d7202 */ /* 0x000fe20000000f00 */
[----:B------:R-:W-:Y:S06]  /*1ba0*/  BRA `(.L_x_4412) ;  /* 0x0000000c005c7947 */ /* 0x000fec0003800000 */
.L_x_4373:
        /* <DEDUP_REMOVED lines=23> */
[----:B-----5:R-:W-:Y:S05]  /*1d20*/  CALL.REL.NOINC `($__internal_4_$__cuda_sm3x_div_rn_ftz_f32_slowpath) ;  /* 0x0000027000a47944 */ /* 0x020fea0003c00000 */
[----:B------:R-:W-:-:S07]  /*1d30*/  MOV R12, R0 ;  /* 0x00000000000c7202 */ /* 0x000fce0000000f00 */
.L_x_4417:
[----:B------:R-:W-:Y:S05]  /*1d40*/  BSYNC B4 ;  /* 0x0000000000047941 */ /* 0x000fea0003800000 */
.L_x_4416:
        /* <DEDUP_REMOVED lines=18> */
.L_x_4419:
[----:B------:R-:W-:Y:S02]  /*1e70*/  ISETP.GE.AND P0, PT, R14, RZ, PT ;  /* 0x000000ff0e00720c */ /* 0x000fe40003f06270 */
[----:B------:R-:W-:-:S11]  /*1e80*/  MOV R19, 0x3fd774eb ;  /* 0x3fd774eb00137802 */ /* 0x000fd60000000f00 */
[----:B------:R-:W-:-:S04]  /*1e90*/  @P0 FFMA.FTZ R12, R19, 0.93318945169448852539, -R12 ;  /* 0x3f6ee581130c0823 */ /* 0x000fc8000001080c */
[----:B------:R-:W-:-:S07]  /*1ea0*/  @!P0 FFMA.FTZ R12, R19, 0.93318945169448852539, R12 ;  /* 0x3f6ee581130c8823 */ /* 0x000fce000001000c */
.L_x_4420:
[----:B------:R-:W-:Y:S05]  /*1eb0*/  BSYNC B0 ;  /* 0x0000000000007941 */ /* 0x000fea0003800000 */
.L_x_4418:
        /* <DEDUP_REMOVED lines=13> */
.L_x_4415:
        /* <DEDUP_REMOVED lines=11> */
[----:B-----5:R-:W-:Y:S05]  /*2040*/  CALL.REL.NOINC `($__internal_4_$__cuda_sm3x_div_rn_ftz_f32_slowpath) ;  /* 0x0000026c00dc7944 */ /* 0x020fea0003c00000 */
[----:B------:R-:W-:-:S07]  /*2050*/  MOV R4, R0 ;  /* 0x0000000000047202 */ /* 0x000fce0000000f00 */
.L_x_4423:
[----:B------:R-:W-:Y:S05]  /*2060*/  BSYNC B4 ;  /* 0x0000000000047941 */ /* 0x000fea0003800000 */
.L_x_4422:
        /* <DEDUP_REMOVED lines=18> */
.L_x_4425:
[----:B------:R-:W-:Y:S02]  /*2190*/  ISETP.GE.AND P0, PT, R14, RZ, PT ;  /* 0x000000ff0e00720c */ /* 0x000fe40003f06270 */
[----:B------:R-:W-:-:S11]  /*21a0*/  MOV R19, 0x3fd774eb ;  /* 0x3fd774eb00137802 */ /* 0x000fd60000000f00 */
[----:B------:R-:W-:-:S04]  /*21b0*/  @P0 FFMA.FTZ R4, R19, 0.93318945169448852539, -R4 ;  /* 0x3f6ee58113040823 */ /* 0x000fc80000010804 */
[----:B------:R-:W-:-:S07]  /*21c0*/  @!P0 FFMA.FTZ R4, R19, 0.93318945169448852539, R4 ;  /* 0x3f6ee58113048823 */ /* 0x000fce0000010004 */
.L_x_4426:
[----:B------:R-:W-:Y:S05]  /*21d0*/  BSYNC B0 ;  /* 0x0000000000007941 */ /* 0x000fea0003800000 */
.L_x_4424:
        /* <DEDUP_REMOVED lines=27> */
.L_x_4414:
        /* <DEDUP_REMOVED lines=20> */
[----:B------:R-:W-:Y:S02]  /*24d0*/  FSETP.NEU.FTZ.AND P0, PT, R4, +INF , PT ;  /* 0x7f8000000400780b */ /* 0x000fe40003f1d000 */
        /* <DEDUP_REMOVED lines=11> */
[----:B-----5:R-:W-:Y:S05]  /*2590*/  CALL.REL.NOINC `($__internal_4_$__cuda_sm3x_div_rn_ftz_f32_slowpath) ;  /* 0x0000026800887944 */ /* 0x020fea0003c00000 */
[----:B------:R-:W-:-:S07]  /*25a0*/  MOV R13, R0 ;  /* 0x00000000000d7202 */ /* 0x000fce0000000f00 */
.L_x_4428:
[----:B------:R-:W-:Y:S05]  /*25b0*/  BSYNC B4 ;  /* 0x0000000000047941 */ /* 0x000fea0003800000 */
.L_x_4427:
        /* <DEDUP_REMOVED lines=18> */
.L_x_4430:
[----:B------:R-:W-:Y:S02]  /*26e0*/  ISETP.GE.AND P0, PT, R14, RZ, PT ;  /* 0x000000ff0e00720c */ /* 0x000fe40003f06270 */
[----:B------:R-:W-:-:S11]  /*26f0*/  MOV R13, 0x3fd774eb ;  /* 0x3fd774eb000d7802 */ /* 0x000fd60000000f00 */
[----:B------:R-:W-:-:S04]  /*2700*/  @P0 FFMA.FTZ R0, R13, 0.93318945169448852539, -R0 ;  /* 0x3f6ee5810d000823 */ /* 0x000fc80000010800 */
[----:B------:R-:W-:-:S07]  /*2710*/  @!P0 FFMA.FTZ R0, R13, 0.93318945169448852539, R0 ;  /* 0x3f6ee5810d008823 */ /* 0x000fce0000010000 */
.L_x_4431:
[----:B------:R-:W-:Y:S05]  /*2720*/  BSYNC B0 ;  /* 0x0000000000007941 */ /* 0x000fea0003800000 */
.L_x_4429:
        /* <DEDUP_REMOVED lines=10> */
.L_x_4421:
[----:B------:R-:W-:Y:S05]  /*27d0*/  BSYNC B3 ;  /* 0x0000000000037941 */ /* 0x000fea0003800000 */
.L_x_4413:
[----:B------:R-:W-:Y:S01]  /*27e0*/  ISETP.NE.AND P0, PT, R16, RZ, PT ;  /* 0x000000ff1000720c */ /* 0x000fe20003f05270 */
[----:B------:R-:W-:Y:S01]  /*27f0*/  FADD.FTZ R12, R12, 0.69314718246459960938 ;  /* 0x3f3172180c0c7421 */ /* 0x000fe20000010000 */
[----:B------:R-:W-:-:S11]  /*2800*/  FADD.FTZ R13, |R0|, -RZ ;  /* 0x800000ff000d7221 */ /* 0x000fd60000010200 */
[----:B------:R-:W-:Y:S01]  /*2810*/  @!P0 FADD.FTZ R12, -R12, -RZ ;  /* 0x800000ff0c0c8221 */ /* 0x000fe20000010100 */
[----:B------:R-:W-:Y:S06]  /*2820*/  BRA `(.L_x_4412) ;  /* 0x00000000003c7947 */ /* 0x000fec0003800000 */
.L_x_4372:
        /* <DEDUP_REMOVED lines=15> */
.L_x_4412:
[----:B------:R-:W-:Y:S05]  /*2920*/  BSYNC B2 ;  /* 0x0000000000027941 */ /* 0x000fea0003800000 */
.L_x_4371:
[--C-:B------:R-:W-:Y:S01]  /*2930*/  HADD2.F32 R15, -RZ, R5.reuse.H0_H0 ;  /* 0x20000005ff0f7230 */ /* 0x100fe20000004100 */
[----:B------:R-:W-:Y:S01]  /*2940*/  BSSY B2, `(.L_x_4432) ;  /* 0x0000281000027945 */ /* 0x000fe20003800000 */
        /* <DEDUP_REMOVED lines=9> */
[----:B---3--:R-:W-:Y:S02]  /*29e0*/  SHF.R.U32.HI R17, RZ, 0x1f, R16 ;  /* 0x0000001fff117819 */ /* 0x008fe40000011610 */
        /* <DEDUP_REMOVED lines=16> */
[----:B------:R-:W-:Y:S02]  /*2af0*/  LOP3.LUT R14, R23, 0xfe000000, RZ, 0xc0, !PT ;  /* 0xfe000000170e7812 */ /* 0x000fe400078ec0ff */
[----:B------:R-:W-:Y:S02]  /*2b00*/  LOP3.LUT R25, R24, 0xfe000000, RZ, 0xc0, !PT ;  /* 0xfe00000018197812 */ /* 0x000fe400078ec0ff */
[----:B------:R-:W-:Y:S02]  /*2b10*/  VIMNMX R4, R4, R5, PT ;  /* 0x0000000504047248 */ /* 0x000fe40003fe0100 */
[----:B------:R-:W-:-:S02]  /*2b20*/  IADD3 R20, -R14, 0x7e800000, RZ ;  /* 0x7e8000000e147810 */ /* 0x000fc40007ffe1ff */
[----:B------:R-:W-:Y:S02]  /*2b30*/  VIMNMX R22, R5, R22, PT ;  /* 0x0000001605167248 */ /* 0x000fe40003fe0100 */
[----:B------:R-:W-:Y:S01]  /*2b40*/  IADD3 R27, -R25, 0x7e800000, RZ ;  /* 0x7e800000191b7810 */ /* 0x000fe20007ffe1ff */
        /* <DEDUP_REMOVED lines=76> */
.L_x_4440:
        /* <DEDUP_REMOVED lines=10> */
.L_x_4442:
[----:B------:R-:W-:-:S04]  /*30b0*/  FADD.FTZ R4, -R0, R23 ;  /* 0x0000001700047221 */ /* 0x000fc80000010100 */
[----:B------:R-:W-:-:S07]  /*30c0*/  FMUL.FTZ R4, R4, 0.5 ;  /* 0x3f00000004047820 */ /* 0x000fce0000410000 */
.L_x_4443:
[----:B------:R-:W-:Y:S05]  /*30d0*/  BSYNC B1 ;  /* 0x0000000000017941 */ /* 0x000fea0003800000 */
.L_x_4441:
        /* <DEDUP_REMOVED lines=11> */
.L_x_4445:
[----:B------:R-:W-:-:S04]  /*3190*/  FADD.FTZ R5, R14, -R5 ;  /* 0x800000050e057221 */ /* 0x000fc80000010000 */
[----:B------:R-:W-:-:S07]  /*31a0*/  FMUL.FTZ R5, R5, 0.5 ;  /* 0x3f00000005057820 */ /* 0x000fce0000410000 */
.L_x_4446:
[----:B------:R-:W-:Y:S05]  /*31b0*/  BSYNC B1 ;  /* 0x0000000000017941 */ /* 0x000fea0003800000 */
.L_x_4444:
        /* <DEDUP_REMOVED lines=35> */
.L_x_4439:
[----:B------:R0:W1:Y:S02]  /*33f0*/  MUFU.SQRT R5, R18 ;  /* 0x0000001200057308 */ /* 0x0000640000002000 */
.L_x_4438:
[----:B------:R-:W-:Y:S05]  /*3400*/  BSYNC B0 ;  /* 0x0000000000007941 */ /* 0x000fea0003800000 */
.L_x_4437:
        /* <DEDUP_REMOVED lines=24> */
.L_x_4453:
[----:B------:R-:W-:-:S04]  /*3590*/  FADD.FTZ R0, -R0, R23 ;  /* 0x0000001700007221 */ /* 0x000fc80000010100 */
[----:B------:R-:W-:-:S07]  /*35a0*/  FMUL.FTZ R0, R0, 0.5 ;  /* 0x3f00000000007820 */ /* 0x000fce0000410000 */
.L_x_4454:
[----:B------:R-:W-:Y:S05]  /*35b0*/  BSYNC B1 ;  /* 0x0000000000017941 */ /* 0x000fea0003800000 */
.L_x_4452:
        /* <DEDUP_REMOVED lines=10> */
.L_x_4456:
[----:B------:R-:W-:-:S04]  /*3660*/  FADD.FTZ R14, -R21, R14 ;  /* 0x0000000e150e7221 */ /* 0x000fc80000010100 */
[----:B------:R-:W-:-:S07]  /*3670*/  FMUL.FTZ R21, R14, 0.5 ;  /* 0x3f0000000e157820 */ /* 0x000fce0000410000 */
.L_x_4457:
[----:B------:R-:W-:Y:S05]  /*3680*/  BSYNC B1 ;  /* 0x0000000000017941 */ /* 0x000fea0003800000 */
.L_x_4455:
[----:B------:R-:W-:Y:S01]  /*3690*/  FADD.FTZ R21, R21, R0 ;  /* 0x0000000015157221 */ /* 0x000fe20000010000 */
[----:B------:R-:W-:Y:S01]  /*36a0*/  FADD.FTZ R20, R19, R20 ;  /* 0x0000001413147221 */ /* 0x000fe20000010000 */
[----:B------:R-:W-:-:S03]  /*36b0*/  PLOP3.LUT P0, PT, PT, PT, PT, 0x80, 0x0 ;  /* 0x000000000000781c */ /* 0x000fc60003f0f070 */
[----:B------:R-:W-:-:S04]  /*36c0*/  FMUL.FTZ R20, R20, R21 ;  /* 0x0000001514147220 */ /* 0x000fc80000410000 */
[----:B------:R2:W3:Y:S01]  /*36d0*/  MUFU.SQRT R14, R20 ;  /* 0x00000014000e7308 */ /* 0x0004e20000002000 */
[----:B------:R-:W-:Y:S05]  /*36e0*/  BRA `(.L_x_4449) ;  /* 0x0000000000687947 */ /* 0x000fea0003800000 */
.L_x_4451:
        /* <DEDUP_REMOVED lines=10> */
[----:B------:R-:W3:Y:S01]  /*3790*/  MUFU.SQRT R0, R0 ;  /* 0x0000000000007308 */ /* 0x000ee20000002000 */
[----:B------:R-:W-:-:S07]  /*37a0*/  FMUL.FTZ R19, R19, 2.81474976710656000000e+14 ;  /* 0x5780000013137820 */ /* 0x000fce0000410000 */
[----:B---3--:R-:W2:Y:S02]  /*37b0*/  MUFU.RCP R21, R0 ;  /* 0x0000000000157308 */ /* 0x008ea40000001000 */
[----:B--2---:R-:W-:Y:S01]  /*37c0*/  FMUL.FTZ R14, R16, R21 ;  /* 0x00000015100e7220 */ /* 0x004fe20000410000 */
[----:B------:R-:W-:Y:S06]  /*37d0*/  BRA `(.L_x_4449) ;  /* 0x00000000002c7947 */ /* 0x000fec0003800000 */
.L_x_4450:
        /* <DEDUP_REMOVED lines=8> */
.L_x_4448:
[----:B------:R-:W-:Y:S01]  /*3860*/  PLOP3.LUT P0, PT, PT, PT, PT, 0x80, 0x0 ;  /* 0x000000000000781c */ /* 0x000fe20003f0f070 */
[----:B------:R-:W-:Y:S01]  /*3870*/  FMUL.FTZ R14, R20, 16777216 ;  /* 0x4b800000140e7820 */ /* 0x000fe20000410000 */
[----:B------:R-:W-:-:S11]  /*3880*/  FMUL.FTZ R19, R19, 16777216 ;  /* 0x4b80000013137820 */ /* 0x000fd60000410000 */
.L_x_4449:
[----:B------:R-:W-:Y:S05]  /*3890*/  BSYNC B0 ;  /* 0x0000000000007941 */ /* 0x000fea0003800000 */
.L_x_4447:
[----:B------:R-:W-:Y:S04]  /*38a0*/  BSSY B3, `(.L_x_4458) ;  /* 0x00000a9000037945 */ /* 0x000fe80003800000 */
[----:B------:R-:W-:Y:S05]  /*38b0*/  @P0 BRA `(.L_x_4459) ;  /* 0x0000000000ec0947 */ /* 0x000fea0003800000 */
[----:B------:R-:W-:-:S13]  /*38c0*/  ISETP.GT.AND P0, PT, R15, -0x1, PT ;  /* 0xffffffff0f00780c */ /* 0x000fda0003f04270 */
[----:B------:R-:W-:Y:S05]  /*38d0*/  @P0 BRA `(.L_x_4460) ;  /* 0x0000000000740947 */ /* 0x000fea0003800000 */
[----:B--23--:R-:W-:Y:S01]  /*38e0*/  HFMA2.MMA R14, -RZ, RZ, 1.75, 0 ;  /* 0x3f000000ff0e7435 */ /* 0x00cfe200000001ff */
        /* <DEDUP_REMOVED lines=28> */
.L_x_4460:
[----:B------:R-:W-:Y:S01]  /*3ab0*/  MOV R0, 0x3f000000 ;  /* 0x3f00000000007802 */ /* 0x000fe20000000f00 */
[C---:B------:R-:W-:Y:S01]  /*3ac0*/  FADD.FTZ R15, |R4|.reuse, -RZ ;  /* 0x800000ff040f7221 */ /* 0x040fe20000010200 */
[C---:B------:R-:W-:Y:S02]  /*3ad0*/  FSETP.GT.FTZ.AND P0, PT, |R4|.reuse, 0.56000000238418579102, PT ;  /* 0x3f0f5c290400780b */ /* 0x040fe40003f14200 */
[----:B------:R-:W-:Y:S01]  /*3ae0*/  FSETP.NEU.FTZ.AND P1, PT, |R4|, 1, PT ;  /* 0x3f8000000400780b */ /* 0x000fe20003f3d200 */
[----:B------:R-:W-:-:S04]  /*3af0*/  FFMA.FTZ R0, -R15, R0, 0.5 ;  /* 0x3f0000000f007423 */ /* 0x000fc80000010100 */
[----:B------:R-:W2:Y:S02]  /*3b00*/  MUFU.RSQ R19, R0 ;  /* 0x0000000000137308 */ /* 0x000ea40000001400 */
[----:B--23--:R-:W-:Y:S01]  /*3b10*/  FMUL.FTZ R14, R0, R19 ;  /* 0x00000013000e7220 */ /* 0x00cfe20000410000 */
        /* <DEDUP_REMOVED lines=21> */
.L_x_4459:
        /* <DEDUP_REMOVED lines=9> */
[----:B------:R-:W4:Y:S08]  /*3d00*/  MUFU.RCP R4, R15 ;  /* 0x0000000f00047308 */ /* 0x000f300000001000 */
[----:B------:R-:W2:Y:S01]  /*3d10*/  FCHK P0, R0, R15 ;  /* 0x0000000f00007302 */ /* 0x000ea20000000000 */
[----:B----4-:R-:W-:-:S04]  /*3d20*/  FFMA R23, -R15, R4, 1 ;  /* 0x3f8000000f177423 */ /* 0x010fc80000000104 */
[----:B------:R-:W-:-:S04]  /*3d30*/  FFMA R23, R4, R23, R4 ;  /* 0x0000001704177223 */ /* 0x000fc80000000004 */
[----:B------:R-:W-:-:S04]  /*3d40*/  FFMA R4, R0, R23, RZ ;  /* 0x0000001700047223 */ /* 0x000fc800000000ff */
[----:B------:R-:W-:-:S04]  /*3d50*/  FFMA R16, -R15, R4, R0 ;  /* 0x000000040f107223 */ /* 0x000fc80000000100 */
[----:B------:R-:W-:Y:S01]  /*3d60*/  FFMA R4, R23, R16, R4 ;  /* 0x0000001017047223 */ /* 0x000fe20000000004 */
[----:B--2---:R-:W-:Y:S06]  /*3d70*/  @!P0 BRA `(.L_x_4464) ;  /* 0x0000000000108947 */ /* 0x004fec0003800000 */
[----:B------:R-:W-:Y:S02]  /*3d80*/  MOV R31, R15 ;  /* 0x0000000f001f7202 */ /* 0x000fe40000000f00 */
[----:B------:R-:W-:-:S07]  /*3d90*/  MOV R4, 0x3db0 ;  /* 0x00003db000047802 */ /* 0x000fce0000000f00 */
[----:B01---5:R-:W-:Y:S05]  /*3da0*/  CALL.REL.NOINC `($__internal_4_$__cuda_sm3x_div_rn_ftz_f32_slowpath) ;  /* 0x0000025000847944 */ /* 0x023fea0003c00000 */
[----:B------:R-:W-:-:S07]  /*3db0*/  MOV R4, R0 ;  /* 0x0000000000047202 */ /* 0x000fce0000000f00 */
.L_x_4464:
[----:B------:R-:W-:Y:S05]  /*3dc0*/  BSYNC B4 ;  /* 0x0000000000047941 */ /* 0x000fea0003800000 */
.L_x_4463:
        /* <DEDUP_REMOVED lines=18> */
.L_x_4466:
[----:B------:R-:W-:Y:S02]  /*3ef0*/  ISETP.GE.AND P0, PT, R19, RZ, PT ;  /* 0x000000ff1300720c */ /* 0x000fe40003f06270 */
[----:B------:R-:W-:-:S11]  /*3f00*/  MOV R21, 0x3fd774eb ;  /* 0x3fd774eb00157802 */ /* 0x000fd60000000f00 */
[----:B------:R-:W-:-:S04]  /*3f10*/  @P0 FFMA.FTZ R4, R21, 0.93318945169448852539, -R4 ;  /* 0x3f6ee58115040823 */ /* 0x000fc80000010804 */
[----:B------:R-:W-:-:S07]  /*3f20*/  @!P0 FFMA.FTZ R4, R21, 0.93318945169448852539, R4 ;  /* 0x3f6ee58115048823 */ /* 0x000fce0000010004 */
.L_x_4467:
[----:B------:R-:W-:Y:S05]  /*3f30*/  BSYNC B0 ;  /* 0x0000000000007941 */ /* 0x000fea0003800000 */
.L_x_4465:
        /* <DEDUP_REMOVED lines=11> */
.L_x_4462:
        /* <DEDUP_REMOVED lines=16> */
[----:B01---5:R-:W-:Y:S05]  /*40f0*/  CALL.REL.NOINC `($__internal_4_$__cuda_sm3x_div_rn_ftz_f32_slowpath) ;  /* 0x0000024c00b07944 */ /* 0x023fea0003c00000 */
[----:B------:R-:W-:-:S07]  /*4100*/  MOV R4, R0 ;  /* 0x0000000000047202 */ /* 0x000fce0000000f00 */
.L_x_4469:
[----:B------:R-:W-:Y:S05]  /*4110*/  BSYNC B4 ;  /* 0x0000000000047941 */ /* 0x000fea0003800000 */
.L_x_4468:
        /* <DEDUP_REMOVED lines=18> */
.L_x_4471:
[----:B------:R-:W-:Y:S02]  /*4240*/  ISETP.GE.AND P0, PT, R19, RZ, PT ;  /* 0x000000ff1300720c */ /* 0x000fe40003f06270 */
[----:B------:R-:W-:-:S11]  /*4250*/  MOV R21, 0x3fd774eb ;  /* 0x3fd774eb00157802 */ /* 0x000fd60000000f00 */
[----:B------:R-:W-:-:S04]  /*4260*/  @P0 FFMA.FTZ R4, R21, 0.93318945169448852539, -R4 ;  /* 0x3f6ee58115040823 */ /* 0x000fc80000010804 */
[----:B------:R-:W-:-:S07]  /*4270*/  @!P0 FFMA.FTZ R4, R21, 0.93318945169448852539, R4 ;  /* 0x3f6ee58115048823 */ /* 0x000fce0000010004 */
.L_x_4472:
[----:B------:R-:W-:Y:S05]  /*4280*/  BSYNC B0 ;  /* 0x0000000000007941 */ /* 0x000fea0003800000 */
.L_x_4470:
        /* <DEDUP_REMOVED lines=10> */
.L_x_4461:
[----:B------:R-:W-:Y:S05]  /*4330*/  BSYNC B3 ;  /* 0x0000000000037941 */ /* 0x000fea0003800000 */
.L_x_4458:
[----:B------:R-:W-:-:S13]  /*4340*/  ISETP.NE.AND P0, PT, R17, RZ, PT ;  /* 0x000000ff1100720c */ /* 0x000fda0003f05270 */
[----:B-1----:R-:W-:Y:S01]  /*4350*/  @!P0 FADD.FTZ R5, -R5, -RZ ;  /* 0x800000ff05058221 */ /* 0x002fe20000010100 */
[----:B------:R-:W-:Y:S06]  /*4360*/  BRA `(.L_x_4473) ;  /* 0x0000000c00787947 */ /* 0x000fec0003800000 */
.L_x_4436:
[----:B------:R-:W-:Y:S01]  /*4370*/  FADD.FTZ R14, -R15, 6.1232342629258392722e-17 ;  /* 0x248d31320f0e7421 */ /* 0x000fe20000010100 */
[----:B------:R-:W-:-:S03]  /*4380*/  FADD.FTZ R5, -R16, -RZ ;  /* 0x800000ff10057221 */ /* 0x000fc60000010100 */
[----:B------:R-:W-:Y:S01]  /*4390*/  FADD.FTZ R14, R14, 1.5707963705062866211 ;  /* 0x3fc90fdb0e0e7421 */ /* 0x000fe20000010000 */
[----:B------:R-:W-:Y:S06]  /*43a0*/  BRA `(.L_x_4473) ;  /* 0x0000000c00687947 */ /* 0x000fec0003800000 */
.L_x_4435:
[----:B------:R-:W-:Y:S01]  /*43b0*/  FADD.FTZ R5, -R16, -RZ ;  /* 0x800000ff10057221 */ /* 0x000fe20000010100 */
[----:B------:R-:W-:Y:S01]  /*43c0*/  MOV R14, RZ ;  /* 0x000000ff000e7202 */ /* 0x000fe20000000f00 */
[----:B------:R-:W-:Y:S06]  /*43d0*/  BRA `(.L_x_4473) ;  /* 0x0000000c005c7947 */ /* 0x000fec0003800000 */
.L_x_4434:
        /* <DEDUP_REMOVED lines=25> */
.L_x_4478:
[----:B------:R-:W-:Y:S05]  /*4570*/  BSYNC B4 ;  /* 0x0000000000047941 */ /* 0x000fea0003800000 */
.L_x_4477:
        /* <DEDUP_REMOVED lines=18> */
.L_x_4480:
[----:B------:R-:W-:Y:S02]  /*46a0*/  ISETP.GE.AND P0, PT, R15, RZ, PT ;  /* 0x000000ff0f00720c */ /* 0x000fe40003f06270 */
[----:B------:R-:W-:-:S11]  /*46b0*/  MOV R21, 0x3fd774eb ;  /* 0x3fd774eb00157802 */ /* 0x000fd60000000f00 */
[----:B------:R-:W-:-:S04]  /*46c0*/  @P0 FFMA.FTZ R4, R21, 0.93318945169448852539, -R4 ;  /* 0x3f6ee58115040823 */ /* 0x000fc80000010804 */
[----:B------:R-:W-:-:S07]  /*46d0*/  @!P0 FFMA.FTZ R4, R21, 0.93318945169448852539, R4 ;  /* 0x3f6ee58115048823 */ /* 0x000fce0000010004 */
.L_x_4481:
[----:B------:R-:W-:Y:S05]  /*46e0*/  BSYNC B0 ;  /* 0x0000000000007941 */ /* 0x000fea0003800000 */
.L_x_4479:
        /* <DEDUP_REMOVED lines=13> */
.L_x_4476:
        /* <DEDUP_REMOVED lines=13> */
.L_x_4484:
[----:B------:R-:W-:Y:S05]  /*4890*/  BSYNC B4 ;  /* 0x0000000000047941 */ /* 0x000fea0003800000 */
.L_x_4483:
        /* <DEDUP_REMOVED lines=18> */
.L_x_4486:
[----:B------:R-:W-:Y:S02]  /*49c0*/  ISETP.GE.AND P0, PT, R15, RZ, PT ;  /* 0x000000ff0f00720c */ /* 0x000fe40003f06270 */
[----:B------:R-:W-:-:S11]  /*49d0*/  MOV R21, 0x3fd774eb ;  /* 0x3fd774eb00157802 */ /* 0x000fd60000000f00 */
[----:B------:R-:W-:-:S04]  /*49e0*/  @P0 FFMA.FTZ R4, R21, 0.93318945169448852539, -R4 ;  /* 0x3f6ee58115040823 */ /* 0x000fc80000010804 */
[----:B------:R-:W-:-:S07]  /*49f0*/  @!P0 FFMA.FTZ R4, R21, 0.93318945169448852539, R4 ;  /* 0x3f6ee58115048823 */ /* 0x000fce0000010004 */
.L_x_4487:
[----:B------:R-:W-:Y:S05]  /*4a00*/  BSYNC B0 ;  /* 0x0000000000007941 */ /* 0x000fea0003800000 */
.L_x_4485:
        /* <DEDUP_REMOVED lines=9> */
[----:B------:R-:W-:Y:S01]  /*4aa0*/  FSETP.NEU.FTZ.AND P1, PT, R19, |R16|, PT ;  /* 0x400000101300720b */ /* 0x000fe20003f3d000 */
        /* <DEDUP_REMOVED lines=17> */
.L_x_4475:
        /* <DEDUP_REMOVED lines=32> */
[----:B-----5:R-:W-:Y:S05]  /*4dc0*/  CALL.REL.NOINC `($__internal_4_$__cuda_sm3x_div_rn_ftz_f32_slowpath) ;  /* 0x00000240007c7944 */ /* 0x020fea0003c00000 */
[----:B------:R-:W-:-:S07]  /*4dd0*/  MOV R18, R0 ;  /* 0x0000000000127202 */ /* 0x000fce0000000f00 */
.L_x_4489:
[----:B------:R-:W-:Y:S05]  /*4de0*/  BSYNC B4 ;  /* 0x0000000000047941 */ /* 0x000fea0003800000 */
.L_x_4488:
        /* <DEDUP_REMOVED lines=18> */
.L_x_4491:
[----:B------:R-:W-:Y:S02]  /*4f10*/  ISETP.GE.AND P0, PT, R15, RZ, PT ;  /* 0x000000ff0f00720c */ /* 0x000fe40003f06270 */
[----:B------:R-:W-:-:S11]  /*4f20*/  MOV R21, 0x3fd774eb ;  /* 0x3fd774eb00157802 */ /* 0x000fd60000000f00 */
[----:B------:R-:W-:-:S04]  /*4f30*/  @P0 FFMA.FTZ R18, R21, 0.93318945169448852539, -R18 ;  /* 0x3f6ee58115120823 */ /* 0x000fc80000010812 */
[----:B------:R-:W-:-:S07]  /*4f40*/  @!P0 FFMA.FTZ R18, R21, 0.93318945169448852539, R18 ;  /* 0x3f6ee58115128823 */ /* 0x000fce0000010012 */
.L_x_4492:
[----:B------:R-:W-:Y:S05]  /*4f50*/  BSYNC B0 ;  /* 0x0000000000007941 */ /* 0x000fea0003800000 */
.L_x_4490:
        /* <DEDUP_REMOVED lines=10> */
.L_x_4482:
[----:B------:R-:W-:Y:S05]  /*5000*/  BSYNC B3 ;  /* 0x0000000000037941 */ /* 0x000fea0003800000 */
.L_x_4474:
[----:B------:R-:W-:Y:S01]  /*5010*/  ISETP.NE.AND P0, PT, R17, RZ, PT ;  /* 0x000000ff1100720c */ /* 0x000fe20003f05270 */
[----:B------:R-:W-:Y:S01]  /*5020*/  FADD.FTZ R5, R14, 0.69314718246459960938 ;  /* 0x3f3172180e057421 */ /* 0x000fe20000010000 */
[----:B------:R-:W-:-:S11]  /*5030*/  FADD.FTZ R14, |R0|, -RZ ;  /* 0x800000ff000e7221 */ /* 0x000fd60000010200 */
[----:B------:R-:W-:Y:S01]  /*5040*/  @!P0 FADD.FTZ R5, -R5, -RZ ;  /* 0x800000ff05058221 */ /* 0x000fe20000010100 */
[----:B------:R-:W-:Y:S06]  /*5050*/  BRA `(.L_x_4473) ;  /* 0x00000000003c7947 */ /* 0x000fec0003800000 */
.L_x_4433:
        /* <DEDUP_REMOVED lines=15> */
.L_x_4473:
[----:B------:R-:W-:Y:S05]  /*5150*/  BSYNC B2 ;  /* 0x0000000000027941 */ /* 0x000fea0003800000 */
.L_x_4432:
[--C-:B-----5:R-:W-:Y:S01]  /*5160*/  HADD2.F32 R16, -RZ, R6.reuse.H0_H0 ;  /* 0x20000006ff107230 */ /* 0x120fe20000004100 */
[----:B------:R-:W-:Y:S01]  /*5170*/  BSSY B2, `(.L_x_4493) ;  /* 0x0000281000027945 */ /* 0x000fe20003800000 */
[----:B---3--:R-:W-:-:S03]  /*5180*/  HADD2.F32 R17, -RZ, R6.H1_H1 ;  /* 0x30000006ff117230 */ /* 0x008fc60000004100 */
        /* <DEDUP_REMOVED lines=8> */
[----:B0-----:R-:W-:Y:S02]  /*5210*/  SHF.R.U32.HI R18, RZ, 0x1f, R17 ;  /* 0x0000001fff127819 */ /* 0x001fe40000011611 */
        /* <DEDUP_REMOVED lines=18> */
[----:B----4-:R-:W-:Y:S02]  /*5340*/  IADD3 R23, -R22, 0x7e800000, RZ ;  /* 0x7e80000016177810 */ /* 0x010fe40007ffe1ff */
        /* <DEDUP_REMOVED lines=79> */
.L_x_4501:
        /* <DEDUP_REMOVED lines=10> */
.L_x_4503:
[----:B------:R-:W-:-:S04]  /*58e0*/  FADD.FTZ R4, -R0, R19 ;  /* 0x0000001300047221 */ /* 0x000fc80000010100 */
[----:B------:R-:W-:-:S07]  /*58f0*/  FMUL.FTZ R4, R4, 0.5 ;  /* 0x3f00000004047820 */ /* 0x000fce0000410000 */
.L_x_4504:
[----:B------:R-:W-:Y:S05]  /*5900*/  BSYNC B1 ;  /* 0x0000000000017941 */ /* 0x000fea0003800000 */
.L_x_4502:
        /* <DEDUP_REMOVED lines=11> */
.L_x_4506:
[----:B------:R-:W-:-:S04]  /*59c0*/  FADD.FTZ R6, R22, -R25 ;  /* 0x8000001916067221 */ /* 0x000fc80000010000 */
[----:B------:R-:W-:-:S07]  /*59d0*/  FMUL.FTZ R25, R6, 0.5 ;  /* 0x3f00000006197820 */ /* 0x000fce0000410000 */
.L_x_4507:
[----:B------:R-:W-:Y:S05]  /*59e0*/  BSYNC B1 ;  /* 0x0000000000017941 */ /* 0x000fea0003800000 */
.L_x_4505:
        /* <DEDUP_REMOVED lines=35> */
.L_x_4500:
[----:B------:R0:W1:Y:S02]  /*5c20*/  MUFU.SQRT R6, R15 ;  /* 0x0000000f00067308 */ /* 0x0000640000002000 */
.L_x_4499:
[----:B------:R-:W-:Y:S05]  /*5c30*/  BSYNC B0 ;  /* 0x0000000000007941 */ /* 0x000fea0003800000 */
.L_x_4498:
        /* <DEDUP_REMOVED lines=24> */
.L_x_4514:
[----:B------:R-:W-:-:S04]  /*5dc0*/  FADD.FTZ R0, -R0, R19 ;  /* 0x0000001300007221 */ /* 0x000fc80000010100 */
[----:B------:R-:W-:-:S07]  /*5dd0*/  FMUL.FTZ R0, R0, 0.5 ;  /* 0x3f00000000007820 */ /* 0x000fce0000410000 */
.L_x_4515:
[----:B------:R-:W-:Y:S05]  /*5de0*/  BSYNC B1 ;  /* 0x0000000000017941 */ /* 0x000fea0003800000 */
.L_x_4513:
        /* <DEDUP_REMOVED lines=10> */
.L_x_4517:
[----:B------:R-:W-:-:S04]  /*5e90*/  FADD.FTZ R21, -R21, R22 ;  /* 0x0000001615157221 */ /* 0x000fc80000010100 */
[----:B------:R-:W-:-:S07]  /*5ea0*/  FMUL.FTZ R21, R21, 0.5 ;  /* 0x3f00000015157820 */ /* 0x000fce0000410000 */
.L_x_4518:
[----:B------:R-:W-:Y:S05]  /*5eb0*/  BSYNC B1 ;  /* 0x0000000000017941 */ /* 0x000fea0003800000 */
.L_x_4516:
[----:B------:R-:W-:Y:S01]  /*5ec0*/  FADD.FTZ R0, R21, R0 ;  /* 0x0000000015007221 */ /* 0x000fe20000010000 */
[----:B------:R-:W-:Y:S01]  /*5ed0*/  FADD.FTZ R23, R20, R23 ;  /* 0x0000001714177221 */ /* 0x000fe20000010000 */
[----:B------:R-:W-:-:S03]  /*5ee0*/  PLOP3.LUT P0, PT, PT, PT, PT, 0x80, 0x0 ;  /* 0x000000000000781c */ /* 0x000fc60003f0f070 */
[----:B------:R-:W-:-:S04]  /*5ef0*/  FMUL.FTZ R0, R23, R0 ;  /* 0x0000000017007220 */ /* 0x000fc80000410000 */
[----:B------:R4:W2:Y:S01]  /*5f00*/  MUFU.SQRT R19, R0 ;  /* 0x0000000000137308 */ /* 0x0008a20000002000 */
[----:B------:R-:W-:Y:S05]  /*5f10*/  BRA `(.L_x_4510) ;  /* 0x0000000000687947 */ /* 0x000fea0003800000 */
.L_x_4512:
[----:B------:R-:W-:-:S13]  /*5f20*/  FSETP.GT.FTZ.AND P1, PT, R20, 1, PT ;  /* 0x3f8000001400780b */ /* 0x000fda0003f34000 */
[----:B0-----:R-:W-:Y:S01]  /*5f30*/  @!P1 FADD.FTZ R15, -R20, 1 ;  /* 0x3f800000140f9421 */ /* 0x001fe20000010100 */
[----:B------:R-:W-:-:S03]  /*5f40*/  @!P1 PLOP3.LUT P0, PT, PT, PT, PT, 0x80, 0x0 ;  /* 0x000000000000981c */ /* 0x000fc60003f0f070 */
[----:B------:R-:W-:-:S04]  /*5f50*/  @!P1 FMUL.FTZ R15, R0, R15 ;  /* 0x0000000f000f9220 */ /* 0x000fc80000410000 */
[----:B------:R2:W3:Y:S01]  /*5f60*/  @!P1 MUFU.SQRT R19, R15 ;  /* 0x0000000f00139308 */ /* 0x0004e20000002000 */
[----:B------:R-:W-:Y:S05]  /*5f70*/  @!P1 BRA `(.L_x_4510) ;  /* 0x0000000000509947 */ /* 0x000fea0003800000 */
[----:B------:R-:W-:Y:S01]  /*5f80*/  FMUL.FTZ R21, R0, R21 ;  /* 0x0000001500157220 */ /* 0x000fe20000410000 */
[----:B------:R-:W-:Y:S01]  /*5f90*/  FMUL.FTZ R17, |R17|, 2.81474976710656000000e+14 ;  /* 0x5780000011117820 */ /* 0x000fe20000410200 */
[----:B------:R-:W-:Y:S02]  /*5fa0*/  PLOP3.LUT P0, PT, PT, PT, PT, 0x80, 0x0 ;  /* 0x000000000000781c */ /* 0x000fe40003f0f070 */
[----:B------:R-:W0:Y:S01]  /*5fb0*/  MUFU.SQRT R0, R21 ;  /* 0x0000001500007308 */ /* 0x000e220000002000 */
[C---:B------:R-:W-:Y:S01]  /*5fc0*/  FMUL.FTZ R17, R20.reuse, R17 ;  /* 0x0000001114117220 */ /* 0x040fe20000410000 */
[----:B------:R-:W-:-:S06]  /*5fd0*/  FMUL.FTZ R20, R20, 2.81474976710656000000e+14 ;  /* 0x5780000014147820 */ /* 0x000fcc0000410000 */
[----:B0-----:R-:W3:Y:S02]  /*5fe0*/  MUFU.RCP R0, R0 ;  /* 0x0000000000007308 */ /* 0x001ee40000001000 */
[----:B---3--:R-:W-:Y:S01]  /*5ff0*/  FMUL.FTZ R19, R17, R0 ;  /* 0x0000000011137220 */ /* 0x008fe20000410000 */
[----:B------:R-:W-:Y:S06]  /*6000*/  BRA `(.L_x_4510) ;  /* 0x00000000002c7947 */ /* 0x000fec0003800000 */
.L_x_4511:
        /* <DEDUP_REMOVED lines=8> */
.L_x_4509:
[----:B------:R-:W-:Y:S01]  /*6090*/  PLOP3.LUT P0, PT, PT, PT, PT, 0x80, 0x0 ;  /* 0x000000000000781c */ /* 0x000fe20003f0f070 */
[----:B------:R-:W-:Y:S01]  /*60a0*/  FMUL.FTZ R19, R23, 16777216 ;  /* 0x4b80000017137820 */ /* 0x000fe20000410000 */
[----:B------:R-:W-:-:S11]  /*60b0*/  FMUL.FTZ R20, R20, 16777216 ;  /* 0x4b80000014147820 */ /* 0x000fd60000410000 */
.L_x_4510:
[----:B------:R-:W-:Y:S05]  /*60c0*/  BSYNC B0 ;  /* 0x0000000000007941 */ /* 0x000fea0003800000 */
.L_x_4508:
[----:B------:R-:W-:Y:S04]  /*60d0*/  BSSY B3, `(.L_x_4519) ;  /* 0x00000a9000037945 */ /* 0x000fe80003800000 */
[----:B------:R-:W-:Y:S05]  /*60e0*/  @P0 BRA `(.L_x_4520) ;  /* 0x0000000000ec0947 */ /* 0x000fea0003800000 */
[----:B------:R-:W-:-:S13]  /*60f0*/  ISETP.GT.AND P0, PT, R16, -0x1, PT ;  /* 0xffffffff1000780c */ /* 0x000fda0003f04270 */
[----:B------:R-:W-:Y:S05]  /*6100*/  @P0 BRA `(.L_x_4521) ;  /* 0x0000000000740947 */ /* 0x000fea0003800000 */
[----:B------:R-:W-:Y:S01]  /*6110*/  HFMA2.MMA R16, -RZ, RZ, 1.75, 0 ;  /* 0x3f000000ff107435 */ /* 0x000fe200000001ff */
[----:B----4-:R-:W-:-:S04]  /*6120*/  FADD.FTZ R0, -R4, -RZ ;  /* 0x800000ff04007221 */ /* 0x010fc80000010100 */
[C---:B0-2---:R-:W-:Y:S01]  /*6130*/  FADD.FTZ R15, |R0|.reuse, -RZ ;  /* 0x800000ff000f7221 */ /* 0x045fe20000010200 */
[C---:B------:R-:W-:Y:S02]  /*6140*/  FSETP.GT.FTZ.AND P0, PT, |R0|.reuse, 0.56000000238418579102, PT ;  /* 0x3f0f5c290000780b */ /* 0x040fe40003f14200 */
[----:B------:R-:W-:Y:S02]  /*6150*/  FSETP.NEU.FTZ.AND P1, PT, |R0|, 1, PT ;  /* 0x3f8000000000780b */ /* 0x000fe40003f3d200 */
[----:B------:R-:W-:-:S04]  /*6160*/  FFMA.FTZ R16, -R15, R16, 0.5 ;  /* 0x3f0000000f107423 */ /* 0x000fc80000010110 */
[----:B------:R-:W3:Y:S02]  /*6170*/  MUFU.RSQ R17, R16 ;  /* 0x0000001000117308 */ /* 0x000ee40000001400 */
[----:B---3--:R-:W-:Y:S01]  /*6180*/  FMUL.FTZ R19, R16, R17 ;  /* 0x0000001110137220 */ /* 0x008fe20000410000 */
[----:B------:R-:W-:Y:S01]  /*6190*/  FMUL.FTZ R20, R17, 0.5 ;  /* 0x3f00000011147820 */ /* 0x000fe20000410000 */
[----:B------:R-:W-:-:S03]  /*61a0*/  HFMA2.MMA R17, -RZ, RZ, 1.9599609375, 20144 ;  /* 0x3fd774ebff117435 */ /* 0x000fc600000001ff */
        /* <DEDUP_REMOVED lines=19> */
.L_x_4521:
[----:B----4-:R-:W-:Y:S01]  /*62e0*/  MOV R0, 0x3f000000 ;  /* 0x3f00000000007802 */ /* 0x010fe20000000f00 */
[C---:B0-2---:R-:W-:Y:S01]  /*62f0*/  FADD.FTZ R15, |R4|.reuse, -RZ ;  /* 0x800000ff040f7221 */ /* 0x045fe20000010200 */
        /* <DEDUP_REMOVED lines=26> */
.L_x_4520:
[----:B------:R-:W-:-:S13]  /*64a0*/  ISETP.GT.AND P0, PT, R16, -0x1, PT ;  /* 0xffffffff1000780c */ /* 0x000fda0003f04270 */
[----:B------:R-:W-:Y:S05]  /*64b0*/  @P0 BRA `(.L_x_4523) ;  /* 0x0000000000d80947 */ /* 0x000fea0003800000 */
[----:B------:R-:W-:Y:S01]  /*64c0*/  FADD.FTZ R20, -R20, -RZ ;  /* 0x800000ff14147221 */ /* 0x000fe20000010100 */
[C---:B--23--:R-:W-:Y:S01]  /*64d0*/  FADD.FTZ R17, |R19|.reuse, -RZ ;  /* 0x800000ff13117221 */ /* 0x04cfe20000010200 */
[----:B------:R-:W-:Y:S02]  /*64e0*/  BSSY B4, `(.L_x_4524) ;  /* 0x0000011000047945 */ /* 0x000fe40003800000 */
[----:B----4-:R-:W-:Y:S01]  /*64f0*/  FADD.FTZ R0, |R20|, -RZ ;  /* 0x800000ff14007221 */ /* 0x010fe20000010200 */
[----:B------:R-:W-:-:S04]  /*6500*/  FSETP.GT.FTZ.AND P6, PT, |R19|, |R20|, PT ;  /* 0x400000141300720b */ /* 0x000fc80003fd4200 */
[----:B0-----:R-:W-:Y:S02]  /*6510*/  FSEL R15, R17, R0, P6 ;  /* 0x00000000110f7208 */ /* 0x001fe40003000000 */
        /* <DEDUP_REMOVED lines=11> */
[----:B-1----:R-:W-:Y:S05]  /*65d0*/  CALL.REL.NOINC `($__internal_4_$__cuda_sm3x_div_rn_ftz_f32_slowpath) ;  /* 0x0000022800787944 */ /* 0x002fea0003c00000 */
[----:B------:R-:W-:-:S07]  /*65e0*/  MOV R4, R0 ;  /* 0x0000000000047202 */ /* 0x000fce0000000f00 */
.L_x_4525:
[----:B------:R-:W-:Y:S05]  /*65f0*/  BSYNC B4 ;  /* 0x0000000000047941 */ /* 0x000fea0003800000 */
.L_x_4524:
        /* <DEDUP_REMOVED lines=18> */
.L_x_4527:
[----:B------:R-:W-:Y:S02]  /*6720*/  ISETP.GE.AND P0, PT, R20, RZ, PT ;  /* 0x000000ff1400720c */ /* 0x000fe40003f06270 */
[----:B------:R-:W-:-:S11]  /*6730*/  MOV R17, 0x3fd774eb ;  /* 0x3fd774eb00117802 */ /* 0x000fd60000000f00 */
[----:B------:R-:W-:-:S04]  /*6740*/  @P0 FFMA.FTZ R4, R17, 0.93318945169448852539, -R4 ;  /* 0x3f6ee58111040823 */ /* 0x000fc80000010804 */
[----:B------:R-:W-:-:S07]  /*6750*/  @!P0 FFMA.FTZ R4, R17, 0.93318945169448852539, R4 ;  /* 0x3f6ee58111048823 */ /* 0x000fce0000010004 */
.L_x_4528:
[----:B------:R-:W-:Y:S05]  /*6760*/  BSYNC B0 ;  /* 0x0000000000007941 */ /* 0x000fea0003800000 */
.L_x_4526:
        /* <DEDUP_REMOVED lines=11> */
.L_x_4523:
[----:B----4-:R-:W-:Y:S01]  /*6820*/  FADD.FTZ R0, |R20|, -RZ ;  /* 0x800000ff14007221 */ /* 0x010fe20000010200 */
[C---:B--23--:R-:W-:Y:S01]  /*6830*/  FADD.FTZ R21, |R19|.reuse, -RZ ;  /* 0x800000ff13157221 */ /* 0x04cfe20000010200 */
[----:B------:R-:W-:Y:S01]  /*6840*/  FSETP.GT.FTZ.AND P6, PT, |R19|, |R20|, PT ;  /* 0x400000141300720b */ /* 0x000fe20003fd4200 */
[----:B------:R-:W-:Y:S03]  /*6850*/  BSSY B4, `(.L_x_4529) ;  /* 0x000000f000047945 */ /* 0x000fe60003800000 */
        /* <DEDUP_REMOVED lines=14> */
.L_x_4530:
[----:B------:R-:W-:Y:S05]  /*6940*/  BSYNC B4 ;  /* 0x0000000000047941 */ /* 0x000fea0003800000 */
.L_x_4529:
        /* <DEDUP_REMOVED lines=18> */
.L_x_4532:
[----:B------:R-:W-:Y:S02]  /*6a70*/  ISETP.GE.AND P0, PT, R20, RZ, PT ;  /* 0x000000ff1400720c */ /* 0x000fe40003f06270 */
[----:B------:R-:W-:-:S11]  /*6a80*/  MOV R17, 0x3fd774eb ;  /* 0x3fd774eb00117802 */ /* 0x000fd60000000f00 */
[----:B------:R-:W-:-:S04]  /*6a90*/  @P0 FFMA.FTZ R4, R17, 0.93318945169448852539, -R4 ;  /* 0x3f6ee58111040823 */ /* 0x000fc80000010804 */
[----:B------:R-:W-:-:S07]  /*6aa0*/  @!P0 FFMA.FTZ R4, R17, 0.93318945169448852539, R4 ;  /* 0x3f6ee58111048823 */ /* 0x000fce0000010004 */
.L_x_4533:
[----:B------:R-:W-:Y:S05]  /*6ab0*/  BSYNC B0 ;  /* 0x0000000000007941 */ /* 0x000fea0003800000 */
.L_x_4531:
        /* <DEDUP_REMOVED lines=10> */
.L_x_4522:
[----:B------:R-:W-:Y:S05]  /*6b60*/  BSYNC B3 ;  /* 0x0000000000037941 */ /* 0x000fea0003800000 */
.L_x_4519:
[----:B------:R-:W-:-:S13]  /*6b70*/  ISETP.NE.AND P0, PT, R18, RZ, PT ;  /* 0x000000ff1200720c */ /* 0x000fda0003f05270 */
[----:B-1----:R-:W-:Y:S01]  /*6b80*/  @!P0 FADD.FTZ R6, -R6, -RZ ;  /* 0x800000ff06068221 */ /* 0x002fe20000010100 */
[----:B------:R-:W-:Y:S06]  /*6b90*/  BRA `(.L_x_4534) ;  /* 0x0000000c00787947 */ /* 0x000fec0003800000 */
.L_x_4497:
[----:B------:R-:W-:Y:S01]  /*6ba0*/  FADD.FTZ R15, -R16, 6.1232342629258392722e-17 ;  /* 0x248d3132100f7421 */ /* 0x000fe20000010100 */
[----:B------:R-:W-:-:S03]  /*6bb0*/  FADD.FTZ R6, -R17, -RZ ;  /* 0x800000ff11067221 */ /* 0x000fc60000010100 */
[----:B------:R-:W-:Y:S01]  /*6bc0*/  FADD.FTZ R15, R15, 1.5707963705062866211 ;  /* 0x3fc90fdb0f0f7421 */ /* 0x000fe20000010000 */
[----:B------:R-:W-:Y:S06]  /*6bd0*/  BRA `(.L_x_4534) ;  /* 0x0000000c00687947 */ /* 0x000fec0003800000 */
.L_x_4496:
[----:B------:R-:W-:Y:S01]  /*6be0*/  FADD.FTZ R6, -R17, -RZ ;  /* 0x800000ff11067221 */ /* 0x000fe20000010100 */
[----:B------:R-:W-:Y:S01]  /*6bf0*/  MOV R15, RZ ;  /* 0x000000ff000f7202 */ /* 0x000fe20000000f00 */
[----:B------:R-:W-:Y:S06]  /*6c00*/  BRA `(.L_x_4534) ;  /* 0x0000000c005c7947 */ /* 0x000fec0003800000 */
.L_x_4495:
        /* <DEDUP_REMOVED lines=23> */
[----:B----4-:R-:W-:Y:S05]  /*6d80*/  CALL.REL.NOINC `($__internal_4_$__cuda_sm3x_div_rn_ftz_f32_slowpath) ;  /* 0x00000220008c7944 */ /* 0x010fea0003c00000 */
[----:B------:R-:W-:-:S07]  /*6d90*/  MOV R4, R0 ;  /* 0x0000000000047202 */ /* 0x000fce0000000f00 */
.L_x_4539:
[----:B------:R-:W-:Y:S05]  /*6da0*/  BSYNC B4 ;  /* 0x0000000000047941 */ /* 0x000fea0003800000 */
.L_x_4538:
        /* <DEDUP_REMOVED lines=18> */
.L_x_4541:
[----:B------:R-:W-:Y:S02]  /*6ed0*/  ISETP.GE.AND P0, PT, R16, RZ, PT ;  /* 0x000000ff1000720c */ /* 0x000fe40003f06270 */
[----:B------:R-:W-:-:S11]  /*6ee0*/  MOV R19, 0x3fd774eb ;  /* 0x3fd774eb00137802 */ /* 0x000fd60000000f00 */
[----:B------:R-:W-:-:S04]  /*6ef0*/  @P0 FFMA.FTZ R4, R19, 0.93318945169448852539, -R4 ;  /* 0x3f6ee58113040823 */ /* 0x000fc80000010804 */
[----:B------:R-:W-:-:S07]  /*6f00*/  @!P0 FFMA.FTZ R4, R19, 0.93318945169448852539, R4 ;  /* 0x3f6ee58113048823 */ /* 0x000fce0000010004 */
.L_x_4542:
[----:B------:R-:W-:Y:S05]  /*6f10*/  BSYNC B0 ;  /* 0x0000000000007941 */ /* 0x000fea0003800000 */
.L_x_4540:
        /* <DEDUP_REMOVED lines=13> */
.L_x_4537:
        /* <DEDUP_REMOVED lines=11> */
[----:B----4-:R-:W-:Y:S05]  /*70a0*/  CALL.REL.NOINC `($__internal_4_$__cuda_sm3x_div_rn_ftz_f32_slowpath) ;  /* 0x0000021c00c47944 */ /* 0x010fea0003c00000 */
[----:B------:R-:W-:-:S07]  /*70b0*/  MOV R4, R0 ;  /* 0x0000000000047202 */ /* 0x000fce0000000f00 */
.L_x_4545:
[----:B------:R-:W-:Y:S05]  /*70c0*/  BSYNC B4 ;  /* 0x0000000000047941 */ /* 0x000fea0003800000 */
.L_x_4544:
        /* <DEDUP_REMOVED lines=18> */
.L_x_4547:
[----:B------:R-:W-:Y:S02]  /*71f0*/  ISETP.GE.AND P0, PT, R16, RZ, PT ;  /* 0x000000ff1000720c */ /* 0x000fe40003f06270 */
[----:B------:R-:W-:-:S11]  /*7200*/  MOV R19, 0x3fd774eb ;  /* 0x3fd774eb00137802 */ /* 0x000fd60000000f00 */
[----:B------:R-:W-:-:S04]  /*7210*/  @P0 FFMA.FTZ R4, R19, 0.93318945169448852539, -R4 ;  /* 0x3f6ee58113040823 */ /* 0x000fc80000010804 */
[----:B------:R-:W-:-:S07]  /*7220*/  @!P0 FFMA.FTZ R4, R19, 0.93318945169448852539, R4 ;  /* 0x3f6ee58113048823 */ /* 0x000fce0000010004 */
.L_x_4548:
[----:B------:R-:W-:Y:S05]  /*7230*/  BSYNC B0 ;  /* 0x0000000000007941 */ /* 0x000fea0003800000 */
.L_x_4546:
        /* <DEDUP_REMOVED lines=11> */
[----:B------:R-:W-:-:S06]  /*72f0*/  FFMA.FTZ R22, R21, R21, R22 ;  /* 0x0000001515167223 */ /* 0x000fcc0000010016 */
        /* <DEDUP_REMOVED lines=15> */
.L_x_4536:
        /* <DEDUP_REMOVED lines=15> */
[----:B------:R-:W0:Y:S08]  /*74e0*/  MUFU.RCP R15, R6 ;  /* 0x00000006000f7308 */ /* 0x000e300000001000 */
[----:B------:R-:W1:Y:S01]  /*74f0*/  MUFU.SQRT R22, R22 ;  /* 0x0000001600167308 */ /* 0x000e620000002000 */
[----:B0-----:R-:W-:-:S04]  /*7500*/  FFMA R24, -R6, R15, 1 ;  /* 0x3f80000006187423 */ /* 0x001fc8000000010f */
[----:B------:R-:W-:Y:S01]  /*7510*/  FFMA R15, R15, R24, R15 ;  /* 0x000000180f0f7223 */ /* 0x000fe2000000000f */
[----:B-1----:R-:W-:Y:S01]  /*7520*/  @P0 FMUL.FTZ R19, R22, R21 ;  /* 0x0000001516130220 */ /* 0x002fe20000410000 */
[----:B------:R-:W-:Y:S02]  /*7530*/  FSETP.NEU.FTZ.AND P0, PT, R4, +INF , PT ;  /* 0x7f8000000400780b */ /* 0x000fe40003f1d000 */
[----:B------:R-:W-:Y:S02]  /*7540*/  FFMA R24, R0, R15, RZ ;  /* 0x0000000f00187223 */ /* 0x000fe400000000ff */
[----:B------:R-:W-:Y:S02]  /*7550*/  FSEL R4, R19, +INF , P0 ;  /* 0x7f80000013047808 */ /* 0x000fe40000000000 */
[----:B------:R-:W-:Y:S01]  /*7560*/  FFMA R21, -R6, R24, R0 ;  /* 0x0000001806157223 */ /* 0x000fe20000000100 */
[----:B------:R-:W-:-:S03]  /*7570*/  MOV R19, 0x3f800000 ;  /* 0x3f80000000137802 */ /* 0x000fc60000000f00 */
[----:B------:R-:W-:Y:S01]  /*7580*/  FFMA R15, R15, R21, R24 ;  /* 0x000000150f0f7223 */ /* 0x000fe20000000018 */
[----:B------:R-:W0:Y:S08]  /*7590*/  MUFU.LG2 R4, R4 ;  /* 0x0000000400047308 */ /* 0x000e300000000c00 */
[----:B------:R-:W1:Y:S01]  /*75a0*/  FCHK P0, R0, R6 ;  /* 0x0000000600007302 */ /* 0x000e620000000000 */
[----:B0-----:R-:W-:Y:S01]  /*75b0*/  FFMA.FTZ R19, R4, 0.69314718246459960938, R19 ;  /* 0x3f31721804137823 */ /* 0x001fe20000010013 */
[----:B-1----:R-:W-:Y:S06]  /*75c0*/  @!P0 BRA `(.L_x_4550) ;  /* 0x0000000000108947 */ /* 0x002fec0003800000 */
[----:B------:R-:W-:Y:S02]  /*75d0*/  MOV R31, R6 ;  /* 0x00000006001f7202 */ /* 0x000fe40000000f00 */
[----:B------:R-:W-:-:S07]  /*75e0*/  MOV R4, 0x7600 ;  /* 0x0000760000047802 */ /* 0x000fce0000000f00 */
[----:B----4-:R-:W-:Y:S05]  /*75f0*/  CALL.REL.NOINC `($__internal_4_$__cuda_sm3x_div_rn_ftz_f32_slowpath) ;  /* 0x0000021800707944 */ /* 0x010fea0003c00000 */
[----:B------:R-:W-:-:S07]  /*7600*/  MOV R15, R0 ;  /* 0x00000000000f7202 */ /* 0x000fce0000000f00 */
.L_x_4550:
[----:B------:R-:W-:Y:S05]  /*7610*/  BSYNC B4 ;  /* 0x0000000000047941 */ /* 0x000fea0003800000 */
.L_x_4549:
        /* <DEDUP_REMOVED lines=18> */
.L_x_4552:
[----:B------:R-:W-:Y:S02]  /*7740*/  ISETP.GE.AND P0, PT, R16, RZ, PT ;  /* 0x000000ff1000720c */ /* 0x000fe40003f06270 */
[----:B------:R-:W-:-:S11]  /*7750*/  MOV R15, 0x3fd774eb ;  /* 0x3fd774eb000f7802 */ /* 0x000fd60000000f00 */
[----:B------:R-:W-:-:S04]  /*7760*/  @P0 FFMA.FTZ R0, R15, 0.93318945169448852539, -R0 ;  /* 0x3f6ee5810f000823 */ /* 0x000fc80000010800 */
[----:B------:R-:W-:-:S07]  /*7770*/  @!P0 FFMA.FTZ R0, R15, 0.93318945169448852539, R0 ;  /* 0x3f6ee5810f008823 */ /* 0x000fce0000010000 */
.L_x_4553:
[----:B------:R-:W-:Y:S05]  /*7780*/  BSYNC B0 ;  /* 0x0000000000007941 */ /* 0x000fea0003800000 */
.L_x_4551:
        /* <DEDUP_REMOVED lines=10> */
.L_x_4543:
[----:B------:R-:W-:Y:S05]  /*7830*/  BSYNC B3 ;  /* 0x0000000000037941 */ /* 0x000fea0003800000 */
.L_x_4535:
[----:B------:R-:W-:Y:S01]  /*7840*/  ISETP.NE.AND P0, PT, R18, RZ, PT ;  /* 0x000000ff1200720c */ /* 0x000fe20003f05270 */
[----:B------:R-:W-:Y:S01]  /*7850*/  FADD.FTZ R6, R19, 0.69314718246459960938 ;  /* 0x3f31721813067421 */ /* 0x000fe20000010000 */
[----:B------:R-:W-:-:S11]  /*7860*/  FADD.FTZ R15, |R0|, -RZ ;  /* 0x800000ff000f7221 */ /* 0x000fd60000010200 */
[----:B------:R-:W-:Y:S01]  /*7870*/  @!P0 FADD.FTZ R6, -R6, -RZ ;  /* 0x800000ff06068221 */ /* 0x000fe20000010100 */
[----:B------:R-:W-:Y:S06]  /*7880*/  BRA `(.L_x_4534) ;  /* 0x00000000003c7947 */ /* 0x000fec0003800000 */
.L_x_4494:
        /* <DEDUP_REMOVED lines=15> */
.L_x_4534:
[----:B------:R-:W-:Y:S05]  /*7980*/  BSYNC B2 ;  /* 0x0000000000027941 */ /* 0x000fea0003800000 */
.L_x_4493:
[--C-:B------:R-:W-:Y:S01]  /*7990*/  HADD2.F32 R17, -RZ, R7.reuse.H0_H0 ;  /* 0x20000007ff117230 */ /* 0x100fe20000004100 */
[----:B------:R-:W-:Y:S01]  /*79a0*/  BSSY B2, `(.L_x_4554) ;  /* 0x0000282000027945 */ /* 0x000fe20003800000 */
[----:B0-----:R-:W-:-:S03]  /*79b0*/  HADD2.F32 R18, -RZ, R7.H1_H1 ;  /* 0x30000007ff127230 */ /* 0x001fc60000004100 */
        /* <DEDUP_REMOVED lines=18> */
[----:B----4-:R-:W-:Y:S01]  /*7ae0*/  FADD.FTZ R23, R21, -1 ;  /* 0xbf80000015177421 */ /* 0x010fe20000010000 */
[----:B---3--:R-:W-:Y:S01]  /*7af0*/  FADD.FTZ R19, |R16|, -RZ ;  /* 0x800000ff10137221 */ /* 0x008fe20000010200 */
        /* <DEDUP_REMOVED lines=87> */
.L_x_4562:
        /* <DEDUP_REMOVED lines=10> */
.L_x_4564:
[----:B------:R-:W-:-:S04]  /*8110*/  FADD.FTZ R4, -R0, R25 ;  /* 0x0000001900047221 */ /* 0x000fc80000010100 */
[----:B------:R-:W-:-:S07]  /*8120*/  FMUL.FTZ R4, R4, 0.5 ;  /* 0x3f00000004047820 */ /* 0x000fce0000410000 */
.L_x_4565:
[----:B------:R-:W-:Y:S05]  /*8130*/  BSYNC B1 ;  /* 0x0000000000017941 */ /* 0x000fea0003800000 */
.L_x_4563:
        /* <DEDUP_REMOVED lines=11> */
.L_x_4567:
[----:B------:R-:W-:-:S04]  /*81f0*/  FADD.FTZ R19, R20, -R19 ;  /* 0x8000001314137221 */ /* 0x000fc80000010000 */
[----:B------:R-:W-:-:S07]  /*8200*/  FMUL.FTZ R19, R19, 0.5 ;  /* 0x3f00000013137820 */ /* 0x000fce0000410000 */
.L_x_4568:
[----:B------:R-:W-:Y:S05]  /*8210*/  BSYNC B1 ;  /* 0x0000000000017941 */ /* 0x000fea0003800000 */
.L_x_4566:
        /* <DEDUP_REMOVED lines=35> */
.L_x_4561:
[----:B------:R0:W1:Y:S02]  /*8450*/  MUFU.SQRT R19, R16 ;  /* 0x0000001000137308 */ /* 0x0000640000002000 */
.L_x_4560:
[----:B------:R-:W-:Y:S05]  /*8460*/  BSYNC B0 ;  /* 0x0000000000007941 */ /* 0x000fea0003800000 */
.L_x_4559:
        /* <DEDUP_REMOVED lines=24> */
.L_x_4575:
[----:B------:R-:W-:-:S04]  /*85f0*/  FADD.FTZ R0, -R0, R25 ;  /* 0x0000001900007221 */ /* 0x000fc80000010100 */
[----:B------:R-:W-:-:S07]  /*8600*/  FMUL.FTZ R0, R0, 0.5 ;  /* 0x3f00000000007820 */ /* 0x000fce0000410000 */
.L_x_4576:
[----:B------:R-:W-:Y:S05]  /*8610*/  BSYNC B1 ;  /* 0x0000000000017941 */ /* 0x000fea0003800000 */
.L_x_4574:
        /* <DEDUP_REMOVED lines=10> */
.L_x_4578:
[----:B------:R-:W-:-:S04]  /*86c0*/  FADD.FTZ R20, -R23, R20 ;  /* 0x0000001417147221 */ /* 0x000fc80000010100 */
[----:B------:R-:W-:-:S07]  /*86d0*/  FMUL.FTZ R23, R20, 0.5 ;  /* 0x3f00000014177820 */ /* 0x000fce0000410000 */
.L_x_4579:
[----:B------:R-:W-:Y:S05]  /*86e0*/  BSYNC B1 ;  /* 0x0000000000017941 */ /* 0x000fea0003800000 */
.L_x_4577:
[----:B------:R-:W-:Y:S01]  /*86f0*/  FADD.FTZ R23, R23, R0 ;  /* 0x0000000017177221 */ /* 0x000fe20000010000 */
[----:B------:R-:W-:Y:S01]  /*8700*/  FADD.FTZ R22, R21, R22 ;  /* 0x0000001615167221 */ /* 0x000fe20000010000 */
[----:B------:R-:W-:-:S03]  /*8710*/  PLOP3.LUT P0, PT, PT, PT, PT, 0x80, 0x0 ;  /* 0x000000000000781c */ /* 0x000fc60003f0f070 */
[----:B------:R-:W-:-:S04]  /*8720*/  FMUL.FTZ R22, R22, R23 ;  /* 0x0000001716167220 */ /* 0x000fc80000410000 */
[----:B------:R4:W2:Y:S01]  /*8730*/  MUFU.SQRT R20, R22 ;  /* 0x0000001600147308 */ /* 0x0008a20000002000 */
[----:B------:R-:W-:Y:S05]  /*8740*/  BRA `(.L_x_4571) ;  /* 0x0000000000687947 */ /* 0x000fea0003800000 */
.L_x_4573:
        /* <DEDUP_REMOVED lines=8> */
[----:B------:R-:W-:-:S03]  /*87d0*/  PLOP3.LUT P0, PT, PT, PT, PT, 0x80, 0x0 ;  /* 0x000000000000781c */ /* 0x000fc60003f0f070 */
[C---:B------:R-:W-:Y:S01]  /*87e0*/  FMUL.FTZ R18, R21.reuse, R18 ;  /* 0x0000001215127220 */ /* 0x040fe20000410000 */
[----:B------:R-:W4:Y:S01]  /*87f0*/  MUFU.SQRT R0, R0 ;  /* 0x0000000000007308 */ /* 0x000f220000002000 */
[----:B------:R-:W-:-:S07]  /*8800*/  FMUL.FTZ R21, R21, 2.81474976710656000000e+14 ;  /* 0x5780000015157820 */ /* 0x000fce0000410000 */
[----:B----4-:R-:W3:Y:S02]  /*8810*/  MUFU.RCP R23, R0 ;  /* 0x0000000000177308 */ /* 0x010ee40000001000 */
[----:B---3--:R-:W-:Y:S01]  /*8820*/  FMUL.FTZ R20, R18, R23 ;  /* 0x0000001712147220 */ /* 0x008fe20000410000 */
[----:B------:R-:W-:Y:S06]  /*8830*/  BRA `(.L_x_4571) ;  /* 0x00000000002c7947 */ /* 0x000fec0003800000 */
.L_x_4572:
        /* <DEDUP_REMOVED lines=8> */
.L_x_4570:
[----:B------:R-:W-:Y:S01]  /*88c0*/  PLOP3.LUT P0, PT, PT, PT, PT, 0x80, 0x0 ;  /* 0x000000000000781c */ /* 0x000fe20003f0f070 */
[----:B------:R-:W-:Y:S01]  /*88d0*/  FMUL.FTZ R20, R22, 16777216 ;  /* 0x4b80000016147820 */ /* 0x000fe20000410000 */
[----:B------:R-:W-:-:S11]  /*88e0*/  FMUL.FTZ R21, R21, 16777216 ;  /* 0x4b80000015157820 */ /* 0x000fd60000410000 */
.L_x_4571:
[----:B------:R-:W-:Y:S05]  /*88f0*/  BSYNC B0 ;  /* 0x0000000000007941 */ /* 0x000fea0003800000 */
.L_x_4569:
[----:B------:R-:W-:Y:S04]  /*8900*/  BSSY B3, `(.L_x_4580) ;  /* 0x00000a9000037945 */ /* 0x000fe80003800000 */
[----:B------:R-:W-:Y:S05]  /*8910*/  @P0 BRA `(.L_x_4581) ;  /* 0x0000000000ec0947 */ /* 0x000fea0003800000 */
[----:B------:R-:W-:-:S13]  /*8920*/  ISETP.GT.AND P0, PT, R17, -0x1, PT ;  /* 0xffffffff1100780c */ /* 0x000fda0003f04270 */
[----:B------:R-:W-:Y:S05]  /*8930*/  @P0 BRA `(.L_x_4582) ;  /* 0x0000000000740947 */ /* 0x000fea0003800000 */
[----:B0-----:R-:W-:Y:S01]  /*8940*/  HFMA2.MMA R16, -RZ, RZ, 1.75, 0 ;  /* 0x3f000000ff107435 */ /* 0x001fe200000001ff */
[----:B------:R-:W-:-:S04]  /*8950*/  FADD.FTZ R0, -R4, -RZ ;  /* 0x800000ff04007221 */ /* 0x000fc80000010100 */
[C---:B------:R-:W-:Y:S01]  /*8960*/  FADD.FTZ R17, |R0|.reuse, -RZ ;  /* 0x800000ff00117221 */ /* 0x040fe20000010200 */
        /* <DEDUP_REMOVED lines=26> */
.L_x_4582:
[----:B------:R-:W-:Y:S01]  /*8b10*/  MOV R0, 0x3f000000 ;  /* 0x3f00000000007802 */ /* 0x000fe20000000f00 */
[C---:B------:R-:W-:Y:S01]  /*8b20*/  FADD.FTZ R17, |R4|.reuse, -RZ ;  /* 0x800000ff04117221 */ /* 0x040fe20000010200 */
        /* <DEDUP_REMOVED lines=26> */
.L_x_4581:
        /* <DEDUP_REMOVED lines=14> */
[----:B0-----:R-:W-:-:S04]  /*8db0*/  FFMA R16, -R17, R4, R0 ;  /* 0x0000000411107223 */ /* 0x001fc80000000100 */
[----:B------:R-:W-:Y:S01]  /*8dc0*/  FFMA R4, R25, R16, R4 ;  /* 0x0000001019047223 */ /* 0x000fe20000000004 */
[----:B---3--:R-:W-:Y:S06]  /*8dd0*/  @!P0 BRA `(.L_x_4586) ;  /* 0x0000000000108947 */ /* 0x008fec0003800000 */
[----:B------:R-:W-:Y:S02]  /*8de0*/  MOV R31, R17 ;  /* 0x00000011001f7202 */ /* 0x000fe40000000f00 */
[----:B------:R-:W-:-:S07]  /*8df0*/  MOV R4, 0x8e10 ;  /* 0x00008e1000047802 */ /* 0x000fce0000000f00 */
[----:B-1--4-:R-:W-:Y:S05]  /*8e00*/  CALL.REL.NOINC `($__internal_4_$__cuda_sm3x_div_rn_ftz_f32_slowpath) ;  /* 0x00000200006c7944 */ /* 0x012fea0003c00000 */
[----:B------:R-:W-:-:S07]  /*8e10*/  MOV R4, R0 ;  /* 0x0000000000047202 */ /* 0x000fce0000000f00 */
.L_x_4586:
[----:B------:R-:W-:Y:S05]  /*8e20*/  BSYNC B4 ;  /* 0x0000000000047941 */ /* 0x000fea0003800000 */
.L_x_4585:
        /* <DEDUP_REMOVED lines=18> */
.L_x_4588:
[----:B------:R-:W-:Y:S02]  /*8f50*/  ISETP.GE.AND P0, PT, R21, RZ, PT ;  /* 0x000000ff1500720c */ /* 0x000fe40003f06270 */
[----:B------:R-:W-:-:S11]  /*8f60*/  MOV R23, 0x3fd774eb ;  /* 0x3fd774eb00177802 */ /* 0x000fd60000000f00 */
[----:B------:R-:W-:-:S04]  /*8f70*/  @P0 FFMA.FTZ R4, R23, 0.93318945169448852539, -R4 ;  /* 0x3f6ee58117040823 */ /* 0x000fc80000010804 */
[----:B------:R-:W-:-:S07]  /*8f80*/  @!P0 FFMA.FTZ R4, R23, 0.93318945169448852539, R4 ;  /* 0x3f6ee58117048823 */ /* 0x000fce0000010004 */
.L_x_4589:
[----:B------:R-:W-:Y:S05]  /*8f90*/  BSYNC B0 ;  /* 0x0000000000007941 */ /* 0x000fea0003800000 */
.L_x_4587:
        /* <DEDUP_REMOVED lines=11> */
.L_x_4584:
[----:B------:R-:W-:Y:S01]  /*9050*/  FADD.FTZ R0, |R21|, -RZ ;  /* 0x800000ff15007221 */ /* 0x000fe20000010200 */
[C---:B--23--:R-:W-:Y:S01]  /*9060*/  FADD.FTZ R25, |R20|.reuse, -RZ ;  /* 0x800000ff14197221 */ /* 0x04cfe20000010200 */
        /* <DEDUP_REMOVED lines=16> */
.L_x_4591:
[----:B------:R-:W-:Y:S05]  /*9170*/  BSYNC B4 ;  /* 0x0000000000047941 */ /* 0x000fea0003800000 */
.L_x_4590:
        /* <DEDUP_REMOVED lines=18> */
.L_x_4593:
[----:B------:R-:W-:Y:S02]  /*92a0*/  ISETP.GE.AND P0, PT, R21, RZ, PT ;  /* 0x000000ff1500720c */ /* 0x000fe40003f06270 */
[----:B------:R-:W-:-:S11]  /*92b0*/  MOV R23, 0x3fd774eb ;  /* 0x3fd774eb00177802 */ /* 0x000fd60000000f00 */
[----:B------:R-:W-:-:S04]  /*92c0*/  @P0 FFMA.FTZ R4, R23, 0.93318945169448852539, -R4 ;  /* 0x3f6ee58117040823 */ /* 0x000fc80000010804 */
[----:B------:R-:W-:-:S07]  /*92d0*/  @!P0 FFMA.FTZ R4, R23, 0.93318945169448852539, R4 ;  /* 0x3f6ee58117048823 */ /* 0x000fce0000010004 */
.L_x_4594:
[----:B------:R-:W-:Y:S05]  /*92e0*/  BSYNC B0 ;  /* 0x0000000000007941 */ /* 0x000fea0003800000 */
.L_x_4592:
[----:B------:R-:W-:Y:S01]  /*92f0*/  FSETP.NEU.FTZ.AND P0, PT, |R21|, |R20|, PT ;  /* 0x400000141500720b */ /* 0x000fe20003f1d200 */
        /* <DEDUP_REMOVED lines=9> */
.L_x_4583:
[----:B------:R-:W-:Y:S05]  /*9390*/  BSYNC B3 ;  /* 0x0000000000037941 */ /* 0x000fea0003800000 */
.L_x_4580:
[----:B------:R-:W-:-:S13]  /*93a0*/  ISETP.NE.AND P0, PT, R7, RZ, PT ;  /* 0x000000ff0700720c */ /* 0x000fda0003f05270 */
[----:B-1----:R-:W-:-:S05]  /*93b0*/  @!P0 FADD.FTZ R19, -R19, -RZ ;  /* 0x800000ff13138221 */ /* 0x002fca0000010100 */
[----:B------:R-:W-:Y:S01]  /*93c0*/  MOV R7, R19 ;  /* 0x0000001300077202 */ /* 0x000fe20000000f00 */
[----:B------:R-:W-:Y:S06]  /*93d0*/  BRA `(.L_x_4595) ;  /* 0x0000000c00787947 */ /* 0x000fec0003800000 */
.L_x_4558:
[----:B------:R-:W-:Y:S01]  /*93e0*/  FADD.FTZ R16, -R17, 6.1232342629258392722e-17 ;  /* 0x248d313211107421 */ /* 0x000fe20000010100 */
[----:B------:R-:W-:-:S03]  /*93f0*/  FADD.FTZ R7, -R18, -RZ ;  /* 0x800000ff12077221 */ /* 0x000fc60000010100 */
[----:B------:R-:W-:Y:S01]  /*9400*/  FADD.FTZ R16, R16, 1.5707963705062866211 ;  /* 0x3fc90fdb10107421 */ /* 0x000fe20000010000 */
[----:B------:R-:W-:Y:S06]  /*9410*/  BRA `(.L_x_4595) ;  /* 0x0000000c00687947 */ /* 0x000fec0003800000 */
.L_x_4557:
[----:B------:R-:W-:Y:S01]  /*9420*/  HFMA2.MMA R16, -RZ, RZ, 0, 0 ;  /* 0x00000000ff107435 */ /* 0x000fe200000001ff */
[----:B------:R-:W-:Y:S01]  /*9430*/  FADD.FTZ R7, -R18, -RZ ;  /* 0x800000ff12077221 */ /* 0x000fe20000010100 */
[----:B------:R-:W-:Y:S09]  /*9440*/  BRA `(.L_x_4595) ;  /* 0x0000000c005c7947 */ /* 0x000ff20003800000 */
.L_x_4556:
[C---:B------:R-:W-:Y:S01]  /*9450*/  FSETP.GEU.FTZ.AND P6, PT, R21.reuse, |R18|, PT ;  /* 0x400000121500720b */ /* 0x040fe20003fde000 */
[----:B------:R-:W-:Y:S03]  /*9460*/  BSSY B3, `(.L_x_4596) ;  /* 0x00000c1000037945 */ /* 0x000fe60003800000 */
[----:B---3--:R-:W-:Y:S02]  /*9470*/  FSEL R19, R16, R21, !P6 ;  /* 0x0000001510137208 */ /* 0x008fe40007000000 */
[----:B------:R-:W-:Y:S02]  /*9480*/  FSEL R0, R21, R16, !P6 ;  /* 0x0000001015007208 */ /* 0x000fe40007000000 */
[----:B------:R-:W-:-:S13]  /*9490*/  FSETP.GT.FTZ.AND P0, PT, R19, 1.70141173319264429906e+38, PT ;  /* 0x7effffff1300780b */ /* 0x000fda0003f14000 */
[----:B------:R-:W-:Y:S05]  /*94a0*/  @P0 BRA `(.L_x_4597) ;  /* 0x0000000400e00947 */ /* 0x000fea0003800000 */
[----:B------:R-:W-:Y:S02]  /*94b0*/  FSETP.GT.FTZ.AND P0, PT, R19, 2.30584300921369395200e+18, PT ;  /* 0x5e0000001300780b */ /* 0x000fe40003f14000 */
[----:B------:R-:W-:-:S04]  /*94c0*/  FSETP.GEU.FTZ.AND P1, PT, R0, 1.084202172485504434e-19, PT ;  /* 0x200000000000780b */ /* 0x000fc80003f3e000 */
[----:B------:R-:W-:-:S13]  /*94d0*/  PLOP3.LUT P0, PT, P0, P1, PT, 0xa2, 0x0 ;  /* 0x000000000000781c */ /* 0x000fda0000703472 */
[----:B------:R-:W-:Y:S05]  /*94e0*/  @P0 BRA `(.L_x_4598) ;  /* 0x0000000000d00947 */ /* 0x000fea0003800000 */
[----:B------:R-:W4:Y:S01]  /*94f0*/  MUFU.RCP R4, R19 ;  /* 0x0000001300047308 */ /* 0x000f220000001000 */
[----:B------:R-:W-:Y:S01]  /*9500*/  FMUL.FTZ R16, R0, R0 ;  /* 0x0000000000107220 */ /* 0x000fe20000410000 */
[----:B------:R-:W-:Y:S03]  /*9510*/  BSSY B4, `(.L_x_4599) ;  /* 0x000000d000047945 */ /* 0x000fe60003800000 */
[----:B------:R-:W-:-:S03]  /*9520*/  FFMA.FTZ R16, R19, R19, R16 ;  /* 0x0000001313107223 */ /* 0x000fc60000010010 */
[----:B------:R-:W0:Y:S01]  /*9530*/  FCHK P0, R0, R19 ;  /* 0x0000001300007302 */ /* 0x000e220000000000 */
[----:B----4-:R-:W-:-:S04]  /*9540*/  FFMA R23, -R19, R4, 1 ;  /* 0x3f80000013177423 */ /* 0x010fc80000000104 */
[----:B------:R-:W-:-:S04]  /*9550*/  FFMA R23, R4, R23, R4 ;  /* 0x0000001704177223 */ /* 0x000fc80000000004 */
[----:B------:R-:W-:-:S04]  /*9560*/  FFMA R4, R0, R23, RZ ;  /* 0x0000001700047223 */ /* 0x000fc800000000ff */
[----:B------:R-:W-:-:S04]  /*9570*/  FFMA R20, -R19, R4, R0 ;  /* 0x0000000413147223 */ /* 0x000fc80000000100 */
[----:B------:R-:W-:Y:S01]  /*9580*/  FFMA R4, R23, R20, R4 ;  /* 0x0000001417047223 */ /* 0x000fe20000000004 */
[----:B0-----:R-:W-:Y:S06]  /*9590*/  @!P0 BRA `(.L_x_4600) ;  /* 0x0000000000108947 */ /* 0x001fec0003800000 */
[----:B------:R-:W-:Y:S02]  /*95a0*/  MOV R31, R19 ;  /* 0x00000013001f7202 */ /* 0x000fe40000000f00 */
[----:B------:R-:W-:-:S07]  /*95b0*/  MOV R4, 0x95d0 ;  /* 0x000095d000047802 */ /* 0x000fce0000000f00 */
[----:B------:R-:W-:Y:S05]  /*95c0*/  CALL.REL.NOINC `($__internal_4_$__cuda_sm3x_div_rn_ftz_f32_slowpath) ;  /* 0x000001f8007c7944 */ /* 0x000fea0003c00000 */
[----:B------:R-:W-:-:S07]  /*95d0*/  MOV R4, R0 ;  /* 0x0000000000047202 */ /* 0x000fce0000000f00 */
.L_x_4600:
[----:B------:R-:W-:Y:S05]  /*95e0*/  BSYNC B4 ;  /* 0x0000000000047941 */ /* 0x000fea0003800000 */
.L_x_4599:
        /* <DEDUP_REMOVED lines=18> */
.L_x_4602:
[----:B------:R-:W-:Y:S02]  /*9710*/  ISETP.GE.AND P0, PT, R17, RZ, PT ;  /* 0x000000ff1100720c */ /* 0x000fe40003f06270 */
[----:B------:R-:W-:-:S11]  /*9720*/  MOV R23, 0x3fd774eb ;  /* 0x3fd774eb00177802 */ /* 0x000fd60000000f00 */
[----:B------:R-:W-:-:S04]  /*9730*/  @P0 FFMA.FTZ R4, R23, 0.93318945169448852539, -R4 ;  /* 0x3f6ee58117040823 */ /* 0x000fc80000010804 */
[----:B------:R-:W-:-:S07]  /*9740*/  @!P0 FFMA.FTZ R4, R23, 0.93318945169448852539, R4 ;  /* 0x3f6ee58117048823 */ /* 0x000fce0000010004 */
.L_x_4603:
[----:B------:R-:W-:Y:S05]  /*9750*/  BSYNC B0 ;  /* 0x0000000000007941 */ /* 0x000fea0003800000 */
.L_x_4601:
        /* <DEDUP_REMOVED lines=13> */
.L_x_4598:
[----:B------:R-:W4:Y:S01]  /*9830*/  MUFU.RCP R4, R19 ;  /* 0x0000001300047308 */ /* 0x000f220000001000 */
[----:B------:R-:W-:Y:S07]  /*9840*/  BSSY B4, `(.L_x_4605) ;  /* 0x000000c000047945 */ /* 0x000fee0003800000 */
        /* <DEDUP_REMOVED lines=11> */
.L_x_4606:
[----:B------:R-:W-:Y:S05]  /*9900*/  BSYNC B4 ;  /* 0x0000000000047941 */ /* 0x000fea0003800000 */
.L_x_4605:
        /* <DEDUP_REMOVED lines=18> */
.L_x_4608:
[----:B------:R-:W-:Y:S02]  /*9a30*/  ISETP.GE.AND P0, PT, R17, RZ, PT ;  /* 0x000000ff1100720c */ /* 0x000fe40003f06270 */
[----:B------:R-:W-:-:S11]  /*9a40*/  MOV R23, 0x3fd774eb ;  /* 0x3fd774eb00177802 */ /* 0x000fd60000000f00 */
[----:B------:R-:W-:-:S04]  /*9a50*/  @P0 FFMA.FTZ R4, R23, 0.93318945169448852539, -R4 ;  /* 0x3f6ee58117040823 */ /* 0x000fc80000010804 */
[----:B------:R-:W-:-:S07]  /*9a60*/  @!P0 FFMA.FTZ R4, R23, 0.93318945169448852539, R4 ;  /* 0x3f6ee58117048823 */ /* 0x000fce0000010004 */
.L_x_4609:
[----:B------:R-:W-:Y:S05]  /*9a70*/  BSYNC B0 ;  /* 0x0000000000007941 */ /* 0x000fea0003800000 */
.L_x_4607:
        /* <DEDUP_REMOVED lines=15> */
[----:B------:R-:W-:Y:S01]  /*9b70*/  FSETP.NEU.FTZ.AND P0, PT, R16, +INF , PT ;  /* 0x7f8000001000780b */ /* 0x000fe20003f1d000 */
[----:B------:R-:W-:-:S03]  /*9b80*/  HFMA2.MMA R16, -RZ, RZ, 2.04296875, -15.78125 ;  /* 0x4016cbe4ff107435 */ /* 0x000fc600000001ff */
[----:B------:R-:W-:Y:S02]  /*9b90*/  FSEL R0, R0, +INF , P0 ;  /* 0x7f80000000007808 */ /* 0x000fe40000000000 */
[----:B------:R-:W-:-:S04]  /*9ba0*/  ISETP.GE.AND P0, PT, R17, RZ, PT ;  /* 0x000000ff1100720c */ /* 0x000fc80003f06270 */
[----:B------:R-:W0:Y:S01]  /*9bb0*/  MUFU.LG2 R0, R0 ;  /* 0x0000000000007308 */ /* 0x000e220000000c00 */
[----:B------:R-:W-:Y:S02]  /*9bc0*/  @!P1 FSEL R4, R16, 0.78539818525314331055, !P0 ;  /* 0x3f490fdb10049808 */ /* 0x000fe40004000000 */
[----:B------:R-:W-:Y:S02]  /*9bd0*/  @!P2 FSEL R4, RZ, 3.1415927410125732422, P0 ;  /* 0x40490fdbff04a808 */ /* 0x000fe40000000000 */
[----:B------:R-:W-:Y:S02]  /*9be0*/  FSETP.GTU.FTZ.AND P0, PT, |R21|, +INF , PT ;  /* 0x7f8000001500780b */ /* 0x000fe40003f1c200 */
[----:B------:R-:W-:-:S04]  /*9bf0*/  LOP3.LUT R4, R4, 0x80000000, R18, 0xb8, !PT ;  /* 0x8000000004047812 */ /* 0x000fc800078eb812 */
[----:B------:R-:W-:Y:S01]  /*9c00*/  FSEL R4, R21, R4, P0 ;  /* 0x0000000415047208 */ /* 0x000fe20000000000 */
[----:B0-----:R-:W-:Y:S01]  /*9c10*/  FMUL.FTZ R20, R0, 0.69314718246459960938 ;  /* 0x3f31721800147820 */ /* 0x001fe20000410000 */
[----:B------:R-:W-:Y:S06]  /*9c20*/  BRA `(.L_x_4604) ;  /* 0x0000000400107947 */ /* 0x000fec0003800000 */
.L_x_4597:
[----:B------:R-:W-:Y:S01]  /*9c30*/  FMUL.FTZ R4, R17, 0.36787945032119750977 ;  /* 0x3ebc5ab211047820 */ /* 0x000fe20000410000 */
[----:B------:R-:W-:Y:S01]  /*9c40*/  FMUL.FTZ R16, R18, 0.36787945032119750977 ;  /* 0x3ebc5ab212107820 */ /* 0x000fe20000410000 */
[----:B------:R-:W-:Y:S01]  /*9c50*/  MUFU.RCP R24, R19 ;  /* 0x0000001300187308 */ /* 0x000fe20000001000 */
[----:B------:R-:W-:Y:S01]  /*9c60*/  BSSY B4, `(.L_x_4610) ;  /* 0x000001f000047945 */ /* 0x000fe20003800000 */
[----:B------:R-:W-:Y:S01]  /*9c70*/  FADD.FTZ R4, |R4|, -RZ ;  /* 0x800000ff04047221 */ /* 0x000fe20000010200 */
[----:B----4-:R-:W-:-:S05]  /*9c80*/  FADD.FTZ R23, |R16|, -RZ ;  /* 0x800000ff10177221 */ /* 0x010fca0000010200 */
        /* <DEDUP_REMOVED lines=26> */
[----:B------:R-:W-:Y:S05]  /*9e30*/  CALL.REL.NOINC `($__internal_4_$__cuda_sm3x_div_rn_ftz_f32_slowpath) ;  /* 0x000001f000607944 */ /* 0x000fea0003c00000 */
[----:B------:R-:W-:-:S07]  /*9e40*/  MOV R4, R0 ;  /* 0x0000000000047202 */ /* 0x000fce0000000f00 */
.L_x_4611:
[----:B------:R-:W-:Y:S05]  /*9e50*/  BSYNC B4 ;  /* 0x0000000000047941 */ /* 0x000fea0003800000 */
.L_x_4610:
        /* <DEDUP_REMOVED lines=18> */
.L_x_4613:
[----:B------:R-:W-:Y:S02]  /*9f80*/  ISETP.GE.AND P0, PT, R17, RZ, PT ;  /* 0x000000ff1100720c */ /* 0x000fe40003f06270 */
[----:B------:R-:W-:-:S11]  /*9f90*/  MOV R23, 0x3fd774eb ;  /* 0x3fd774eb00177802 */ /* 0x000fd60000000f00 */
[----:B------:R-:W-:-:S04]  /*9fa0*/  @P0 FFMA.FTZ R4, R23, 0.93318945169448852539, -R4 ;  /* 0x3f6ee58117040823 */ /* 0x000fc80000010804 */
[----:B------:R-:W-:-:S07]  /*9fb0*/  @!P0 FFMA.FTZ R4, R23, 0.93318945169448852539, R4 ;  /* 0x3f6ee58117048823 */ /* 0x000fce0000010004 */
.L_x_4614:
[----:B------:R-:W-:Y:S05]  /*9fc0*/  BSYNC B0 ;  /* 0x0000000000007941 */ /* 0x000fea0003800000 */
.L_x_4612:
        /* <DEDUP_REMOVED lines=10> */
.L_x_4604:
[----:B------:R-:W-:Y:S05]  /*a070*/  BSYNC B3 ;  /* 0x0000000000037941 */ /* 0x000fea0003800000 */
.L_x_4596:
[----:B------:R-:W-:Y:S01]  /*a080*/  ISETP.NE.AND P0, PT, R7, RZ, PT ;  /* 0x000000ff0700720c */ /* 0x000fe20003f05270 */
[----:B------:R-:W-:Y:S01]  /*a090*/  FADD.FTZ R7, R20, 0.69314718246459960938 ;  /* 0x3f31721814077421 */ /* 0x000fe20000010000 */
[----:B------:R-:W-:-:S11]  /*a0a0*/  FADD.FTZ R16, |R4|, -RZ ;  /* 0x800000ff04107221 */ /* 0x000fd60000010200 */
[----:B------:R-:W-:Y:S01]  /*a0b0*/  @!P0 FADD.FTZ R7, -R7, -RZ ;  /* 0x800000ff07078221 */ /* 0x000fe20000010100 */
[----:B------:R-:W-:Y:S06]  /*a0c0*/  BRA `(.L_x_4595) ;  /* 0x00000000003c7947 */ /* 0x000fec0003800000 */
.L_x_4555:
        /* <DEDUP_REMOVED lines=15> */
.L_x_4595:
[----:B------:R-:W-:Y:S05]  /*a1c0*/  BSYNC B2 ;  /* 0x0000000000027941 */ /* 0x000fea0003800000 */
.L_x_4554:
[--C-:B------:R-:W-:Y:S01]  /*a1d0*/  HADD2.F32 R18, -RZ, R8.reuse.H0_H0 ;  /* 0x20000008ff127230 */ /* 0x100fe20000004100 */
[----:B------:R-:W-:Y:S01]  /*a1e0*/  BSSY B2, `(.L_x_4615) ;  /* 0x0000282000027945 */ /* 0x000fe20003800000 */
[----:B---3--:R-:W-:-:S03]  /*a1f0*/  HADD2.F32 R19, -RZ, R8.H1_H1 ;  /* 0x30000008ff137230 */ /* 0x008fc60000004100 */
[C---:B------:R-:W-:Y:S01]  /*a200*/  FSETP.GTU.FTZ.AND P0, PT, |R18|.reuse, +INF , PT ;  /* 0x7f8000001200780b */ /* 0x040fe20003f1c200 */
[----:B----4-:R-:W-:Y:S01]  /*a210*/  FADD.FTZ R22, |R18|, -RZ ;  /* 0x800000ff12167221 */ /* 0x010fe20000010200 */
        /* <DEDUP_REMOVED lines=105> */
.L_x_4623:
        /* <DEDUP_REMOVED lines=10> */
.L_x_4625:
[----:B------:R-:W-:-:S04]  /*a950*/  FADD.FTZ R4, -R0, R21 ;  /* 0x0000001500047221 */ /* 0x000fc80000010100 */
[----:B------:R-:W-:-:S07]  /*a960*/  FMUL.FTZ R4, R4, 0.5 ;  /* 0x3f00000004047820 */ /* 0x000fce0000410000 */
.L_x_4626:
[----:B------:R-:W-:Y:S05]  /*a970*/  BSYNC B1 ;  /* 0x0000000000017941 */ /* 0x000fea0003800000 */
.L_x_4624:
        /* <DEDUP_REMOVED lines=11> */
.L_x_4628:
[----:B------:R-:W-:-:S04]  /*aa30*/  FADD.FTZ R20, R24, -R27 ;  /* 0x8000001b18147221 */ /* 0x000fc80000010000 */
[----:B------:R-:W-:-:S07]  /*aa40*/  FMUL.FTZ R27, R20, 0.5 ;  /* 0x3f000000141b7820 */ /* 0x000fce0000410000 */
.L_x_4629:
[----:B------:R-:W-:Y:S05]  /*aa50*/  BSYNC B1 ;  /* 0x0000000000017941 */ /* 0x000fea0003800000 */
.L_x_4627:
        /* <DEDUP_REMOVED lines=35> */
.L_x_4622:
[----:B------:R0:W1:Y:S02]  /*ac90*/  MUFU.SQRT R20, R17 ;  /* 0x0000001100147308 */ /* 0x0000640000002000 */
.L_x_4621:
[----:B------:R-:W-:Y:S05]  /*aca0*/  BSYNC B0 ;  /* 0x0000000000007941 */ /* 0x000fea0003800000 */
.L_x_4620:
        /* <DEDUP_REMOVED lines=24> */
.L_x_4636:
[----:B------:R-:W-:-:S04]  /*ae30*/  FADD.FTZ R0, -R0, R21 ;  /* 0x0000001500007221 */ /* 0x000fc80000010100 */
[----:B------:R-:W-:-:S07]  /*ae40*/  FMUL.FTZ R0, R0, 0.5 ;  /* 0x3f00000000007820 */ /* 0x000fce0000410000 */
.L_x_4637:
[----:B------:R-:W-:Y:S05]  /*ae50*/  BSYNC B1 ;  /* 0x0000000000017941 */ /* 0x000fea0003800000 */
.L_x_4635:
        /* <DEDUP_REMOVED lines=10> */
.L_x_4639:
[----:B------:R-:W-:-:S04]  /*af00*/  FADD.FTZ R23, -R23, R24 ;  /* 0x0000001817177221 */ /* 0x000fc80000010100 */
[----:B------:R-:W-:-:S07]  /*af10*/  FMUL.FTZ R23, R23, 0.5 ;  /* 0x3f00000017177820 */ /* 0x000fce0000410000 */
.L_x_4640:
[----:B------:R-:W-:Y:S05]  /*af20*/  BSYNC B1 ;  /* 0x0000000000017941 */ /* 0x000fea0003800000 */
.L_x_4638:
[----:B------:R-:W-:Y:S01]  /*af30*/  FADD.FTZ R0, R23, R0 ;  /* 0x0000000017007221 */ /* 0x000fe20000010000 */
[----:B------:R-:W-:Y:S01]  /*af40*/  FADD.FTZ R25, R22, R25 ;  /* 0x0000001916197221 */ /* 0x000fe20000010000 */
[----:B------:R-:W-:-:S03]  /*af50*/  PLOP3.LUT P0, PT, PT, PT, PT, 0x80, 0x0 ;  /* 0x000000000000781c */ /* 0x000fc60003f0f070 */
[----:B------:R-:W-:-:S04]  /*af60*/  FMUL.FTZ R0, R25, R0 ;  /* 0x0000000019007220 */ /* 0x000fc80000410000 */
[----:B------:R4:W2:Y:S01]  /*af70*/  MUFU.SQRT R21, R0 ;  /* 0x0000000000157308 */ /* 0x0008a20000002000 */
[----:B------:R-:W-:Y:S05]  /*af80*/  BRA `(.L_x_4632) ;  /* 0x0000000000687947 */ /* 0x000fea0003800000 */
.L_x_4634:
        /* <DEDUP_REMOVED lines=15> */
.L_x_4633:
        /* <DEDUP_REMOVED lines=8> */
.L_x_4631:
[----:B------:R-:W-:Y:S01]  /*b100*/  PLOP3.LUT P0, PT, PT, PT, PT, 0x80, 0x0 ;  /* 0x000000000000781c */ /* 0x000fe20003f0f070 */
[----:B------:R-:W-:Y:S01]  /*b110*/  FMUL.FTZ R21, R25, 16777216 ;  /* 0x4b80000019157820 */ /* 0x000fe20000410000 */
[----:B------:R-:W-:-:S11]  /*b120*/  FMUL.FTZ R22, R22, 16777216 ;  /* 0x4b80000016167820 */ /* 0x000fd60000410000 */
.L_x_4632:
[----:B------:R-:W-:Y:S05]  /*b130*/  BSYNC B0 ;  /* 0x0000000000007941 */ /* 0x000fea0003800000 */
.L_x_4630:
        /* <DEDUP_REMOVED lines=33> */
.L_x_4643:
        /* <DEDUP_REMOVED lines=28> */
.L_x_4642:
        /* <DEDUP_REMOVED lines=21> */
.L_x_4647:
[----:B------:R-:W-:Y:S05]  /*b660*/  BSYNC B4 ;  /* 0x0000000000047941 */ /* 0x000fea0003800000 */
.L_x_4646:
        /* <DEDUP_REMOVED lines=18> */
.L_x_4649:
[----:B------:R-:W-:Y:S02]  /*b790*/  ISETP.GE.AND P0, PT, R22, RZ, PT ;  /* 0x000000ff1600720c */ /* 0x000fe40003f06270 */
[----:B------:R-:W-:-:S11]  /*b7a0*/  MOV R19, 0x3fd774eb ;  /* 0x3fd774eb00137802 */ /* 0x000fd60000000f00 */
[----:B------:R-:W-:-:S04]  /*b7b0*/  @P0 FFMA.FTZ R4, R19, 0.93318945169448852539, -R4 ;  /* 0x3f6ee58113040823 */ /* 0x000fc80000010804 */
[----:B------:R-:W-:-:S07]  /*b7c0*/  @!P0 FFMA.FTZ R4, R19, 0.93318945169448852539, R4 ;  /* 0x3f6ee58113048823 */ /* 0x000fce0000010004 */
.L_x_4650:
[----:B------:R-:W-:Y:S05]  /*b7d0*/  BSYNC B0 ;  /* 0x0000000000007941 */ /* 0x000fea0003800000 */
.L_x_4648:
        /* <DEDUP_REMOVED lines=11> */
.L_x_4645:
        /* <DEDUP_REMOVED lines=18> */
.L_x_4652:
[----:B------:R-:W-:Y:S05]  /*b9b0*/  BSYNC B4 ;  /* 0x0000000000047941 */ /* 0x000fea0003800000 */
.L_x_4651:
        /* <DEDUP_REMOVED lines=18> */
.L_x_4654:
[----:B------:R-:W-:Y:S02]  /*bae0*/  ISETP.GE.AND P0, PT, R22, RZ, PT ;  /* 0x000000ff1600720c */ /* 0x000fe40003f06270 */
[----:B------:R-:W-:-:S11]  /*baf0*/  MOV R19, 0x3fd774eb ;  /* 0x3fd774eb00137802 */ /* 0x000fd60000000f00 */
[----:B------:R-:W-:-:S04]  /*bb00*/  @P0 FFMA.FTZ R4, R19, 0.93318945169448852539, -R4 ;  /* 0x3f6ee58113040823 */ /* 0x000fc80000010804 */
[----:B------:R-:W-:-:S07]  /*bb10*/  @!P0 FFMA.FTZ R4, R19, 0.93318945169448852539, R4 ;  /* 0x3f6ee58113048823 */ /* 0x000fce0000010004 */
.L_x_4655:
[----:B------:R-:W-:Y:S05]  /*bb20*/  BSYNC B0 ;  /* 0x0000000000007941 */ /* 0x000fea0003800000 */
.L_x_4653:
        /* <DEDUP_REMOVED lines=10> */
.L_x_4644:
[----:B------:R-:W-:Y:S05]  /*bbd0*/  BSYNC B3 ;  /* 0x0000000000037941 */ /* 0x000fea0003800000 */
.L_x_4641:
[----:B------:R-:W-:-:S13]  /*bbe0*/  ISETP.NE.AND P0, PT, R8, RZ, PT ;  /* 0x000000ff0800720c */ /* 0x000fda0003f05270 */
[----:B-1----:R-:W-:-:S05]  /*bbf0*/  @!P0 FADD.FTZ R20, -R20, -RZ ;  /* 0x800000ff14148221 */ /* 0x002fca0000010100 */
[----:B------:R-:W-:Y:S01]  /*bc00*/  MOV R8, R20 ;  /* 0x0000001400087202 */ /* 0x000fe20000000f00 */
[----:B------:R-:W-:Y:S06]  /*bc10*/  BRA `(.L_x_4656) ;  /* 0x0000000c00787947 */ /* 0x000fec0003800000 */
.L_x_4619:
[----:B------:R-:W-:Y:S01]  /*bc20*/  FADD.FTZ R17, -R18, 6.1232342629258392722e-17 ;  /* 0x248d313212117421 */ /* 0x000fe20000010100 */
[----:B------:R-:W-:-:S03]  /*bc30*/  FADD.FTZ R8, -R19, -RZ ;  /* 0x800000ff13087221 */ /* 0x000fc60000010100 */
[----:B------:R-:W-:Y:S01]  /*bc40*/  FADD.FTZ R17, R17, 1.5707963705062866211 ;  /* 0x3fc90fdb11117421 */ /* 0x000fe20000010000 */
[----:B------:R-:W-:Y:S06]  /*bc50*/  BRA `(.L_x_4656) ;  /* 0x0000000c00687947 */ /* 0x000fec0003800000 */
.L_x_4618:
[----:B------:R-:W-:Y:S01]  /*bc60*/  HFMA2.MMA R17, -RZ, RZ, 0, 0 ;  /* 0x00000000ff117435 */ /* 0x000fe200000001ff */
[----:B------:R-:W-:Y:S01]  /*bc70*/  FADD.FTZ R8, -R19, -RZ ;  /* 0x800000ff13087221 */ /* 0x000fe20000010100 */
[----:B------:R-:W-:Y:S09]  /*bc80*/  BRA `(.L_x_4656) ;  /* 0x0000000c005c7947 */ /* 0x000ff20003800000 */
.L_x_4617:
[C---:B------:R-:W-:Y:S01]  /*bc90*/  FSETP.GEU.FTZ.AND P6, PT, R22.reuse, |R19|, PT ;  /* 0x400000131600720b */ /* 0x040fe20003fde000 */
[----:B------:R-:W-:Y:S03]  /*bca0*/  BSSY B3, `(.L_x_4657) ;  /* 0x00000c1000037945 */ /* 0x000fe60003800000 */
[----:B--2---:R-:W-:Y:S02]  /*bcb0*/  FSEL R20, R17, R22, !P6 ;  /* 0x0000001611147208 */ /* 0x004fe40007000000 */
        /* <DEDUP_REMOVED lines=20> */
[----:B------:R-:W-:Y:S05]  /*be00*/  CALL.REL.NOINC `($__internal_4_$__cuda_sm3x_div_rn_ftz_f32_slowpath) ;  /* 0x000001d0006c7944 */ /* 0x000fea0003c00000 */
[----:B------:R-:W-:-:S07]  /*be10*/  MOV R4, R0 ;  /* 0x0000000000047202 */ /* 0x000fce0000000f00 */
.L_x_4661:
[----:B------:R-:W-:Y:S05]  /*be20*/  BSYNC B4 ;  /* 0x0000000000047941 */ /* 0x000fea0003800000 */
.L_x_4660:
        /* <DEDUP_REMOVED lines=18> */
.L_x_4663:
[----:B------:R-:W-:Y:S02]  /*bf50*/  ISETP.GE.AND P0, PT, R18, RZ, PT ;  /* 0x000000ff1200720c */ /* 0x000fe40003f06270 */
[----:B------:R-:W-:-:S11]  /*bf60*/  MOV R21, 0x3fd774eb ;  /* 0x3fd774eb00157802 */ /* 0x000fd60000000f00 */
[----:B------:R-:W-:-:S04]  /*bf70*/  @P0 FFMA.FTZ R4, R21, 0.93318945169448852539, -R4 ;  /* 0x3f6ee58115040823 */ /* 0x000fc80000010804 */
[----:B------:R-:W-:-:S07]  /*bf80*/  @!P0 FFMA.FTZ R4, R21, 0.93318945169448852539, R4 ;  /* 0x3f6ee58115048823 */ /* 0x000fce0000010004 */
.L_x_4664:
[----:B------:R-:W-:Y:S05]  /*bf90*/  BSYNC B0 ;  /* 0x0000000000007941 */ /* 0x000fea0003800000 */
.L_x_4662:
        /* <DEDUP_REMOVED lines=13> */
.L_x_4659:
        /* <DEDUP_REMOVED lines=11> */
[----:B------:R-:W-:Y:S05]  /*c120*/  CALL.REL.NOINC `($__internal_4_$__cuda_sm3x_div_rn_ftz_f32_slowpath) ;  /* 0x000001cc00a47944 */ /* 0x000fea0003c00000 */
[----:B------:R-:W-:-:S07]  /*c130*/  MOV R4, R0 ;  /* 0x0000000000047202 */ /* 0x000fce0000000f00 */
.L_x_4667:
[----:B------:R-:W-:Y:S05]  /*c140*/  BSYNC B4 ;  /* 0x0000000000047941 */ /* 0x000fea0003800000 */
.L_x_4666:
        /* <DEDUP_REMOVED lines=18> */
.L_x_4669:
[----:B------:R-:W-:Y:S02]  /*c270*/  ISETP.GE.AND P0, PT, R18, RZ, PT ;  /* 0x000000ff1200720c */ /* 0x000fe40003f06270 */
[----:B------:R-:W-:-:S11]  /*c280*/  MOV R21, 0x3fd774eb ;  /* 0x3fd774eb00157802 */ /* 0x000fd60000000f00 */
[----:B------:R-:W-:-:S04]  /*c290*/  @P0 FFMA.FTZ R4, R21, 0.93318945169448852539, -R4 ;  /* 0x3f6ee58115040823 */ /* 0x000fc80000010804 */
[----:B------:R-:W-:-:S07]  /*c2a0*/  @!P0 FFMA.FTZ R4, R21, 0.93318945169448852539, R4 ;  /* 0x3f6ee58115048823 */ /* 0x000fce0000010004 */
.L_x_4670:
[----:B------:R-:W-:Y:S05]  /*c2b0*/  BSYNC B0 ;  /* 0x0000000000007941 */ /* 0x000fea0003800000 */
.L_x_4668:
        /* <DEDUP_REMOVED lines=27> */
.L_x_4658:
        /* <DEDUP_REMOVED lines=32> */
[----:B------:R-:W-:Y:S05]  /*c670*/  CALL.REL.NOINC `($__internal_4_$__cuda_sm3x_div_rn_ftz_f32_slowpath) ;  /* 0x000001c800507944 */ /* 0x000fea0003c00000 */
[----:B------:R-:W-:-:S07]  /*c680*/  MOV R17, R0 ;  /* 0x0000000000117202 */ /* 0x000fce0000000f00 */
.L_x_4672:
[----:B------:R-:W-:Y:S05]  /*c690*/  BSYNC B4 ;  /* 0x0000000000047941 */ /* 0x000fea0003800000 */
.L_x_4671:
        /* <DEDUP_REMOVED lines=18> */
.L_x_4674:
[----:B------:R-:W-:Y:S02]  /*c7c0*/  ISETP.GE.AND P0, PT, R18, RZ, PT ;  /* 0x000000ff1200720c */ /* 0x000fe40003f06270 */
[----:B------:R-:W-:-:S11]  /*c7d0*/  MOV R17, 0x3fd774eb ;  /* 0x3fd774eb00117802 */ /* 0x000fd60000000f00 */
[----:B------:R-:W-:-:S04]  /*c7e0*/  @P0 FFMA.FTZ R0, R17, 0.93318945169448852539, -R0 ;  /* 0x3f6ee58111000823 */ /* 0x000fc80000010800 */
[----:B------:R-:W-:-:S07]  /*c7f0*/  @!P0 FFMA.FTZ R0, R17, 0.93318945169448852539, R0 ;  /* 0x3f6ee58111008823 */ /* 0x000fce0000010000 */
.L_x_4675:
[----:B------:R-:W-:Y:S05]  /*c800*/  BSYNC B0 ;  /* 0x0000000000007941 */ /* 0x000fea0003800000 */
.L_x_4673:
        /* <DEDUP_REMOVED lines=10> */
.L_x_4665:
[----:B------:R-:W-:Y:S05]  /*c8b0*/  BSYNC B3 ;  /* 0x0000000000037941 */ /* 0x000fea0003800000 */
.L_x_4657:
[----:B------:R-:W-:Y:S01]  /*c8c0*/  ISETP.NE.AND P0, PT, R8, RZ, PT ;  /* 0x000000ff0800720c */ /* 0x000fe20003f05270 */
[----:B------:R-:W-:Y:S01]  /*c8d0*/  FADD.FTZ R8, R21, 0.69314718246459960938 ;  /* 0x3f31721815087421 */ /* 0x000fe20000010000 */
[----:B------:R-:W-:-:S11]  /*c8e0*/  FADD.FTZ R17, |R0|, -RZ ;  /* 0x800000ff00117221 */ /* 0x000fd60000010200 */
[----:B------:R-:W-:Y:S01]  /*c8f0*/  @!P0 FADD.FTZ R8, -R8, -RZ ;  /* 0x800000ff08088221 */ /* 0x000fe20000010100 */
[----:B------:R-:W-:Y:S06]  /*c900*/  BRA `(.L_x_4656) ;  /* 0x00000000003c7947 */ /* 0x000fec0003800000 */
.L_x_4616:
        /* <DEDUP_REMOVED lines=15> */
.L_x_4656:
[----:B------:R-:W-:Y:S05]  /*ca00*/  BSYNC B2 ;  /* 0x0000000000027941 */ /* 0x000fea0003800000 */
.L_x_4615:
[--C-:B------:R-:W-:Y:S01]  /*ca10*/  HADD2.F32 R19, -RZ, R9.reuse.H0_H0 ;  /* 0x20000009ff137230 */ /* 0x100fe20000004100 */
[----:B------:R-:W-:Y:S01]  /*ca20*/  BSSY B2, `(.L_x_4676) ;  /* 0x0000282000027945 */ /* 0x000fe20003800000 */
[----:B--2---:R-:W-:-:S03]  /*ca30*/  HADD2.F32 R20, -RZ, R9.H1_H1 ;  /* 0x30000009ff147230 */ /* 0x004fc60000004100 */
        /* <DEDUP_REMOVED lines=107> */
.L_x_4684:
        /* <DEDUP_REMOVED lines=10> */
.L_x_4686:
[----:B------:R-:W-:-:S04]  /*d190*/  FADD.FTZ R4, -R0, R27 ;  /* 0x0000001b00047221 */ /* 0x000fc80000010100 */
[----:B------:R-:W-:-:S07]  /*d1a0*/  FMUL.FTZ R4, R4, 0.5 ;  /* 0x3f00000004047820 */ /* 0x000fce0000410000 */
.L_x_4687:
[----:B------:R-:W-:Y:S05]  /*d1b0*/  BSYNC B1 ;  /* 0x0000000000017941 */ /* 0x000fea0003800000 */
.L_x_4685:
        /* <DEDUP_REMOVED lines=11> */
.L_x_4689:
[----:B------:R-:W-:-:S04]  /*d270*/  FADD.FTZ R21, R22, -R21 ;  /* 0x8000001516157221 */ /* 0x000fc80000010000 */
[----:B------:R-:W-:-:S07]  /*d280*/  FMUL.FTZ R21, R21, 0.5 ;  /* 0x3f00000015157820 */ /* 0x000fce0000410000 */
.L_x_4690:
[----:B------:R-:W-:Y:S05]  /*d290*/  BSYNC B1 ;  /* 0x0000000000017941 */ /* 0x000fea0003800000 */
.L_x_4688:
        /* <DEDUP_REMOVED lines=35> */
.L_x_4683:
[----:B------:R0:W1:Y:S02]  /*d4d0*/  MUFU.SQRT R21, R18 ;  /* 0x0000001200157308 */ /* 0x0000640000002000 */
.L_x_4682:
[----:B------:R-:W-:Y:S05]  /*d4e0*/  BSYNC B0 ;  /* 0x0000000000007941 */ /* 0x000fea0003800000 */
.L_x_4681:
        /* <DEDUP_REMOVED lines=24> */
.L_x_4697:
[----:B------:R-:W-:-:S04]  /*d670*/  FADD.FTZ R0, -R0, R27 ;  /* 0x0000001b00007221 */ /* 0x000fc80000010100 */
[----:B------:R-:W-:-:S07]  /*d680*/  FMUL.FTZ R0, R0, 0.5 ;  /* 0x3f00000000007820 */ /* 0x000fce0000410000 */
.L_x_4698:
[----:B------:R-:W-:Y:S05]  /*d690*/  BSYNC B1 ;  /* 0x0000000000017941 */ /* 0x000fea0003800000 */
.L_x_4696:
        /* <DEDUP_REMOVED lines=10> */
.L_x_4700:
[----:B------:R-:W-:-:S04]  /*d740*/  FADD.FTZ R22, -R25, R22 ;  /* 0x0000001619167221 */ /* 0x000fc80000010100 */
[----:B------:R-:W-:-:S07]  /*d750*/  FMUL.FTZ R25, R22, 0.5 ;  /* 0x3f00000016197820 */ /* 0x000fce0000410000 */
.L_x_4701:
[----:B------:R-:W-:Y:S05]  /*d760*/  BSYNC B1 ;  /* 0x0000000000017941 */ /* 0x000fea0003800000 */
.L_x_4699:
[----:B------:R-:W-:Y:S01]  /*d770*/  FADD.FTZ R25, R25, R0 ;  /* 0x0000000019197221 */ /* 0x000fe20000010000 */
[----:B------:R-:W-:Y:S01]  /*d780*/  FADD.FTZ R24, R23, R24 ;  /* 0x0000001817187221 */ /* 0x000fe20000010000 */
[----:B------:R-:W-:-:S03]  /*d790*/  PLOP3.LUT P0, PT, PT, PT, PT, 0x80, 0x0 ;  /* 0x000000000000781c */ /* 0x000fc60003f0f070 */
[----:B------:R-:W-:-:S04]  /*d7a0*/  FMUL.FTZ R24, R24, R25 ;  /* 0x0000001918187220 */ /* 0x000fc80000410000 */
[----:B------:R4:W2:Y:S01]  /*d7b0*/  MUFU.SQRT R22, R24 ;  /* 0x0000001800167308 */ /* 0x0008a20000002000 */
[----:B------:R-:W-:Y:S05]  /*d7c0*/  BRA `(.L_x_4693) ;  /* 0x0000000000687947 */ /* 0x000fea0003800000 */
.L_x_4695:
        /* <DEDUP_REMOVED lines=15> */
.L_x_4694:
        /* <DEDUP_REMOVED lines=8> */
.L_x_4692:
[----:B------:R-:W-:Y:S01]  /*d940*/  PLOP3.LUT P0, PT, PT, PT, PT, 0x80, 0x0 ;  /* 0x000000000000781c */ /* 0x000fe20003f0f070 */
[----:B------:R-:W-:Y:S01]  /*d950*/  FMUL.FTZ R22, R24, 16777216 ;  /* 0x4b80000018167820 */ /* 0x000fe20000410000 */
[----:B------:R-:W-:-:S11]  /*d960*/  FMUL.FTZ R23, R23, 16777216 ;  /* 0x4b80000017177820 */ /* 0x000fd60000410000 */
.L_x_4693:
[----:B------:R-:W-:Y:S05]  /*d970*/  BSYNC B0 ;  /* 0x0000000000007941 */ /* 0x000fea0003800000 */
.L_x_4691:
        /* <DEDUP_REMOVED lines=33> */
.L_x_4704:
        /* <DEDUP_REMOVED lines=28> */
.L_x_4703:
[----:B------:R-:W-:-:S13]  /*dd50*/  ISETP.GT.AND P0, PT, R19, -0x1, PT ;  /* 0xffffffff1300780c */ /* 0x000fda0003f04270 */
[----:B------:R-:W-:Y:S05]  /*dd60*/  @P0 BRA `(.L_x_4706) ;  /* 0x0000000000d80947 */ /* 0x000fea0003800000 */
[----:B------:R-:W-:Y:S01]  /*dd70*/  FADD.FTZ R23, -R23, -RZ ;  /* 0x800000ff17177221 */ /* 0x000fe20000010100 */
[C---:B--23--:R-:W-:Y:S01]  /*dd80*/  FADD.FTZ R19, |R22|.reuse, -RZ ;  /* 0x800000ff16137221 */ /* 0x04cfe20000010200 */
[----:B------:R-:W-:Y:S02]  /*dd90*/  BSSY B4, `(.L_x_4707) ;  /* 0x0000011000047945 */ /* 0x000fe40003800000 */
[----:B------:R-:W-:Y:S01]  /*dda0*/  FADD.FTZ R0, |R23|, -RZ ;  /* 0x800000ff17007221 */ /* 0x000fe20000010200 */
        /* <DEDUP_REMOVED lines=13> */
[----:B-1--4-:R-:W-:Y:S05]  /*de80*/  CALL.REL.NOINC `($__internal_4_$__cuda_sm3x_div_rn_ftz_f32_slowpath) ;  /* 0x000001b0004c7944 */ /* 0x012fea0003c00000 */
[----:B------:R-:W-:-:S07]  /*de90*/  MOV R4, R0 ;  /* 0x0000000000047202 */ /* 0x000fce0000000f00 */
.L_x_4708:
[----:B------:R-:W-:Y:S05]  /*dea0*/  BSYNC B4 ;  /* 0x0000000000047941 */ /* 0x000fea0003800000 */
.L_x_4707:
        /* <DEDUP_REMOVED lines=18> */
.L_x_4710:
[----:B------:R-:W-:Y:S02]  /*dfd0*/  ISETP.GE.AND P0, PT, R23, RZ, PT ;  /* 0x000000ff1700720c */ /* 0x000fe40003f06270 */
[----:B------:R-:W-:-:S11]  /*dfe0*/  MOV R19, 0x3fd774eb ;  /* 0x3fd774eb00137802 */ /* 0x000fd60000000f00 */
[----:B------:R-:W-:-:S04]  /*dff0*/  @P0 FFMA.FTZ R4, R19, 0.93318945169448852539, -R4 ;  /* 0x3f6ee58113040823 */ /* 0x000fc80000010804 */
[----:B------:R-:W-:-:S07]  /*e000*/  @!P0 FFMA.FTZ R4, R19, 0.93318945169448852539, R4 ;  /* 0x3f6ee58113048823 */ /* 0x000fce0000010004 */
.L_x_4711:
[----:B------:R-:W-:Y:S05]  /*e010*/  BSYNC B0 ;  /* 0x0000000000007941 */ /* 0x000fea0003800000 */
.L_x_4709:
        /* <DEDUP_REMOVED lines=11> */
.L_x_4706:
[----:B------:R-:W-:Y:S01]  /*e0d0*/  FADD.FTZ R0, |R23|, -RZ ;  /* 0x800000ff17007221 */ /* 0x000fe20000010200 */
        /* <DEDUP_REMOVED lines=17> */
.L_x_4713:
[----:B------:R-:W-:Y:S05]  /*e1f0*/  BSYNC B4 ;  /* 0x0000000000047941 */ /* 0x000fea0003800000 */
.L_x_4712:
        /* <DEDUP_REMOVED lines=18> */
.L_x_4715:
[----:B------:R-:W-:Y:S02]  /*e320*/  ISETP.GE.AND P0, PT, R23, RZ, PT ;  /* 0x000000ff1700720c */ /* 0x000fe40003f06270 */
[----:B------:R-:W-:-:S11]  /*e330*/  MOV R19, 0x3fd774eb ;  /* 0x3fd774eb00137802 */ /* 0x000fd60000000f00 */
[----:B------:R-:W-:-:S04]  /*e340*/  @P0 FFMA.FTZ R4, R19, 0.93318945169448852539, -R4 ;  /* 0x3f6ee58113040823 */ /* 0x000fc80000010804 */
[----:B------:R-:W-:-:S07]  /*e350*/  @!P0 FFMA.FTZ R4, R19, 0.93318945169448852539, R4 ;  /* 0x3f6ee58113048823 */ /* 0x000fce0000010004 */
.L_x_4716:
[----:B------:R-:W-:Y:S05]  /*e360*/  BSYNC B0 ;  /* 0x0000000000007941 */ /* 0x000fea0003800000 */
.L_x_4714:
        /* <DEDUP_REMOVED lines=10> */
.L_x_4705:
[----:B------:R-:W-:Y:S05]  /*e410*/  BSYNC B3 ;  /* 0x0000000000037941 */ /* 0x000fea0003800000 */
.L_x_4702:
[----:B------:R-:W-:-:S13]  /*e420*/  ISETP.NE.AND P0, PT, R9, RZ, PT ;  /* 0x000000ff0900720c */ /* 0x000fda0003f05270 */
[----:B-1----:R-:W-:-:S05]  /*e430*/  @!P0 FADD.FTZ R21, -R21, -RZ ;  /* 0x800000ff15158221 */ /* 0x002fca0000010100 */
[----:B------:R-:W-:Y:S01]  /*e440*/  MOV R9, R21 ;  /* 0x0000001500097202 */ /* 0x000fe20000000f00 */
[----:B------:R-:W-:Y:S06]  /*e450*/  BRA `(.L_x_4717) ;  /* 0x0000000c00787947 */ /* 0x000fec0003800000 */
.L_x_4680:
[----:B------:R-:W-:Y:S01]  /*e460*/  FADD.FTZ R18, -R19, 6.1232342629258392722e-17 ;  /* 0x248d313213127421 */ /* 0x000fe20000010100 */
[----:B------:R-:W-:-:S03]  /*e470*/  FADD.FTZ R9, -R20, -RZ ;  /* 0x800000ff14097221 */ /* 0x000fc60000010100 */
[----:B------:R-:W-:Y:S01]  /*e480*/  FADD.FTZ R18, R18, 1.5707963705062866211 ;  /* 0x3fc90fdb12127421 */ /* 0x000fe20000010000 */
[----:B------:R-:W-:Y:S06]  /*e490*/  BRA `(.L_x_4717) ;  /* 0x0000000c00687947 */ /* 0x000fec0003800000 */
.L_x_4679:
[----:B------:R-:W-:Y:S01]  /*e4a0*/  HFMA2.MMA R18, -RZ, RZ, 0, 0 ;  /* 0x00000000ff127435 */ /* 0x000fe200000001ff */
[----:B------:R-:W-:Y:S01]  /*e4b0*/  FADD.FTZ R9, -R20, -RZ ;  /* 0x800000ff14097221 */ /* 0x000fe20000010100 */
[----:B------:R-:W-:Y:S09]  /*e4c0*/  BRA `(.L_x_4717) ;  /* 0x0000000c005c7947 */ /* 0x000ff20003800000 */
.L_x_4678:
        /* <DEDUP_REMOVED lines=25> */
.L_x_4722:
[----:B------:R-:W-:Y:S05]  /*e660*/  BSYNC B4 ;  /* 0x0000000000047941 */ /* 0x000fea0003800000 */
.L_x_4721:
        /* <DEDUP_REMOVED lines=18> */
.L_x_4724:
[----:B------:R-:W-:Y:S02]  /*e790*/  ISETP.GE.AND P0, PT, R19, RZ, PT ;  /* 0x000000ff1300720c */ /* 0x000fe40003f06270 */
[----:B------:R-:W-:-:S11]  /*e7a0*/  MOV R25, 0x3fd774eb ;  /* 0x3fd774eb00197802 */ /* 0x000fd60000000f00 */
[----:B------:R-:W-:-:S04]  /*e7b0*/  @P0 FFMA.FTZ R4, R25, 0.93318945169448852539, -R4 ;  /* 0x3f6ee58119040823 */ /* 0x000fc80000010804 */
[----:B------:R-:W-:-:S07]  /*e7c0*/  @!P0 FFMA.FTZ R4, R25, 0.93318945169448852539, R4 ;  /* 0x3f6ee58119048823 */ /* 0x000fce0000010004 */
.L_x_4725:
[----:B------:R-:W-:Y:S05]  /*e7d0*/  BSYNC B0 ;  /* 0x0000000000007941 */ /* 0x000fea0003800000 */
.L_x_4723:
        /* <DEDUP_REMOVED lines=13> */
.L_x_4720:
        /* <DEDUP_REMOVED lines=13> */
.L_x_4728:
[----:B------:R-:W-:Y:S05]  /*e980*/  BSYNC B4 ;  /* 0x0000000000047941 */ /* 0x000fea0003800000 */
.L_x_4727:
        /* <DEDUP_REMOVED lines=18> */
.L_x_4730:
[----:B------:R-:W-:Y:S02]  /*eab0*/  ISETP.GE.AND P0, PT, R19, RZ, PT ;  /* 0x000000ff1300720c */ /* 0x000fe40003f06270 */
[----:B------:R-:W-:-:S11]  /*eac0*/  MOV R25, 0x3fd774eb ;  /* 0x3fd774eb00197802 */ /* 0x000fd60000000f00 */
[----:B------:R-:W-:-:S04]  /*ead0*/  @P0 FFMA.FTZ R4, R25, 0.93318945169448852539, -R4 ;  /* 0x3f6ee58119040823 */ /* 0x000fc80000010804 */
[----:B------:R-:W-:-:S07]  /*eae0*/  @!P0 FFMA.FTZ R4, R25, 0.93318945169448852539, R4 ;  /* 0x3f6ee58119048823 */ /* 0x000fce0000010004 */
.L_x_4731:
[----:B------:R-:W-:Y:S05]  /*eaf0*/  BSYNC B0 ;  /* 0x0000000000007941 */ /* 0x000fea0003800000 */
.L_x_4729:
        /* <DEDUP_REMOVED lines=27> */
.L_x_4719:
        /* <DEDUP_REMOVED lines=34> */
.L_x_4733:
[----:B------:R-:W-:Y:S05]  /*eed0*/  BSYNC B4 ;  /* 0x0000000000047941 */ /* 0x000fea0003800000 */
.L_x_4732:
        /* <DEDUP_REMOVED lines=18> */
.L_x_4735:
[----:B------:R-:W-:Y:S02]  /*f000*/  ISETP.GE.AND P0, PT, R19, RZ, PT ;  /* 0x000000ff1300720c */ /* 0x000fe40003f06270 */
[----:B------:R-:W-:-:S11]  /*f010*/  MOV R25, 0x3fd774eb ;  /* 0x3fd774eb00197802 */ /* 0x000fd60000000f00 */
[----:B------:R-:W-:-:S04]  /*f020*/  @P0 FFMA.FTZ R4, R25, 0.93318945169448852539, -R4 ;  /* 0x3f6ee58119040823 */ /* 0x000fc80000010804 */
[----:B------:R-:W-:-:S07]  /*f030*/  @!P0 FFMA.FTZ R4, R25, 0.93318945169448852539, R4 ;  /* 0x3f6ee58119048823 */ /* 0x000fce0000010004 */
.L_x_4736:
[----:B------:R-:W-:Y:S05]  /*f040*/  BSYNC B0 ;  /* 0x0000000000007941 */ /* 0x000fea0003800000 */
.L_x_4734:
        /* <DEDUP_REMOVED lines=10> */
.L_x_4726:
[----:B------:R-:W-:Y:S05]  /*f0f0*/  BSYNC B3 ;  /* 0x0000000000037941 */ /* 0x000fea0003800000 */
.L_x_4718:
[----:B------:R-:W-:Y:S01]  /*f100*/  ISETP.NE.AND P0, PT, R9, RZ, PT ;  /* 0x000000ff0900720c */ /* 0x000fe20003f05270 */
[----:B------:R-:W-:Y:S01]  /*f110*/  FADD.FTZ R9, R22, 0.69314718246459960938 ;  /* 0x3f31721816097421 */ /* 0x000fe20000010000 */
[----:B------:R-:W-:-:S11]  /*f120*/  FADD.FTZ R18, |R4|, -RZ ;  /* 0x800000ff04127221 */ /* 0x000fd60000010200 */
[----:B------:R-:W-:Y:S01]  /*f130*/  @!P0 FADD.FTZ R9, -R9, -RZ ;  /* 0x800000ff09098221 */ /* 0x000fe20000010100 */
[----:B------:R-:W-:Y:S06]  /*f140*/  BRA `(.L_x_4717) ;  /* 0x00000000003c7947 */ /* 0x000fec0003800000 */
.L_x_4677:
        /* <DEDUP_REMOVED lines=15> */
.L_x_4717:
[----:B------:R-:W-:Y:S05]  /*f240*/  BSYNC B2 ;  /* 0x0000000000027941 */ /* 0x000fea0003800000 */
.L_x_4676:
[--C-:B---3--:R-:W-:Y:S01]  /*f250*/  HADD2.F32 R21, -RZ, R10.reuse.H0_H0 ;  /* 0x2000000aff157230 */ /* 0x108fe20000004100 */
        /* <DEDUP_REMOVED lines=21> */
[----:B--2---:R-:W-:Y:S01]  /*f3b0*/  FADD.FTZ R27, |R20|, -RZ ;  /* 0x800000ff141b7221 */ /* 0x004fe20000010200 */
[----:B------:R-:W-:Y:S01]  /*f3c0*/  BSSY B0, `(.L_x_4742) ;  /* 0x0000096000007945 */ /* 0x000fe20003800000 */
[----:B------:R-:W-:Y:S01]  /*f3d0*/  FADD.FTZ R4, |R25|, -RZ ;  /* 0x800000ff19047221 */ /* 0x000fe20000010200 */
[----:B------:R-:W-:-:S04]  /*f3e0*/  FADD.FTZ R26, |R0|, -RZ ;  /* 0x800000ff001a7221 */ /* 0x000fc80000010200 */
[-C--:B----4-:R-:W-:Y:S02]  /*f3f0*/  VIMNMX R24, R4, R27.reuse, !PT ;  /* 0x0000001b04187248 */ /* 0x090fe40007fe0100 */
[CC--:B------:R-:W-:Y:S02]  /*f400*/  VIMNMX R30, R27.reuse, R26.reuse, !PT ;  /* 0x0000001a1b1e7248 */ /* 0x0c0fe40007fe0100 */
[----:B------:R-:W-:Y:S02]  /*f410*/  LOP3.LUT R22, R24, 0xfe000000, RZ, 0xc0, !PT ;  /* 0xfe00000018167812 */ /* 0x000fe400078ec0ff */
[----:B------:R-:W-:Y:S02]  /*f420*/  LOP3.LUT R31, R30, 0xfe000000, RZ, 0xc0, !PT ;  /* 0xfe0000001e1f7812 */ /* 0x000fe400078ec0ff */
[----:B------:R-:W-:Y:S02]  /*f430*/  VIMNMX R4, R4, R27, PT ;  /* 0x0000001b04047248 */ /* 0x000fe40003fe0100 */
[----:B------:R-:W-:-:S02]  /*f440*/  VIMNMX R28, R27, R26, PT ;  /* 0x0000001a1b1c7248 */ /* 0x000fc40003fe0100 */
[----:B------:R-:W-:Y:S02]  /*f450*/  IADD3 R29, -R22, 0x7e800000, RZ ;  /* 0x7e800000161d7810 */ /* 0x000fe40007ffe1ff */
[C---:B------:R-:W-:Y:S02]  /*f460*/  IADD3 R27, -R31.reuse, 0x7e800000, RZ ;  /* 0x7e8000001f1b7810 */ /* 0x040fe40007ffe1ff */
[C---:B------:R-:W-:Y:S01]  /*f470*/  FSETP.NEU.FTZ.AND P0, PT, R4.reuse, RZ, PT ;  /* 0x000000ff0400720b */ /* 0x040fe20003f1d000 */
[-C--:B------:R-:W-:Y:S01]  /*f480*/  FMUL.FTZ R26, R4, R29.reuse ;  /* 0x0000001d041a7220 */ /* 0x080fe20000410000 */
[----:B------:R-:W-:Y:S01]  /*f490*/  FMUL.FTZ R29, R24, R29 ;  /* 0x0000001d181d7220 */ /* 0x000fe20000410000 */
[-C--:B------:R-:W-:Y:S01]  /*f4a0*/  FMUL.FTZ R32, R28, R27.reuse ;  /* 0x0000001b1c207220 */ /* 0x080fe20000410000 */
[----:B------:R-:W-:Y:S01]  /*f4b0*/  FMUL.FTZ R27, R30, R27 ;  /* 0x0000001b1e1b7220 */ /* 0x000fe20000410000 */
[----:B------:R-:W-:Y:S01]  /*f4c0*/  FMUL.FTZ R26, R26, R26 ;  /* 0x0000001a1a1a7220 */ /* 0x000fe20000410000 */
[----:B------:R-:W-:Y:S01]  /*f4d0*/  FSETP.NEU.FTZ.AND P2, PT, R28, RZ, PT ;  /* 0x000000ff1c00720b */ /* 0x000fe20003f5d000 */
[----:B------:R-:W-:Y:S01]  /*f4e0*/  FMUL.FTZ R32, R32, R32 ;  /* 0x0000002020207220 */ /* 0x000fe20000410000 */
[----:B------:R-:W-:Y:S01]  /*f4f0*/  LOP3.LUT R31, R31, 0x800000, RZ, 0xfc, !PT ;  /* 0x008000001f1f7812 */ /* 0x000fe200078efcff */
[----:B------:R-:W-:Y:S01]  /*f500*/  FFMA.FTZ R26, R29, R29, R26 ;  /* 0x0000001d1d1a7223 */ /* 0x000fe2000001001a */
[----:B------:R-:W-:Y:S01]  /*f510*/  FSETP.NEU.FTZ.AND P1, PT, R4, +INF , PT ;  /* 0x7f8000000400780b */ /* 0x000fe20003f3d000 */
[----:B------:R-:W-:Y:S01]  /*f520*/  FFMA.FTZ R32, R27, R27, R32 ;  /* 0x0000001b1b207223 */ /* 0x000fe20000010020 */
[----:B------:R-:W-:-:S03]  /*f530*/  LOP3.LUT R27, R22, 0x800000, RZ, 0xfc, !PT ;  /* 0x00800000161b7812 */ /* 0x000fc600078efcff */
        /* <DEDUP_REMOVED lines=31> */
[----:B------:R-:W-:-:S03]  /*f730*/  MOV R33, 0x3d39bf78 ;  /* 0x3d39bf7800217802 */ /* 0x000fc60000000f00 */
[----:B------:R-:W0:Y:S02]  /*f740*/  MUFU.SQRT R29, R4 ;  /* 0x00000004001d7308 */ /* 0x000e240000002000 */
[----:B0-----:R-:W-:Y:S01]  /*f750*/  FADD.FTZ R31, R0, R29 ;  /* 0x0000001d001f7221 */ /* 0x001fe20000010000 */
[----:B------:R-:W-:-:S03]  /*f760*/  HFMA2.MMA R29, -RZ, RZ, 1.625, 0 ;  /* 0x3e800000ff1d7435 */ /* 0x000fc600000001ff */
        /* <DEDUP_REMOVED lines=28> */
.L_x_4745:
        /* <DEDUP_REMOVED lines=10> */
.L_x_4747:
[----:B------:R-:W-:-:S04]  /*f9d0*/  FADD.FTZ R4, -R25, R24 ;  /* 0x0000001819047221 */ /* 0x000fc80000010100 */
[----:B------:R-:W-:-:S07]  /*f9e0*/  FMUL.FTZ R4, R4, 0.5 ;  /* 0x3f00000004047820 */ /* 0x000fce0000410000 */
.L_x_4748:
[----:B------:R-:W-:Y:S05]  /*f9f0*/  BSYNC B1 ;  /* 0x0000000000017941 */ /* 0x000fea0003800000 */
.L_x_4746:
        /* <DEDUP_REMOVED lines=11> */
.L_x_4750:
[----:B------:R-:W-:-:S04]  /*fab0*/  FADD.FTZ R22, R27, -R22 ;  /* 0x800000161b167221 */ /* 0x000fc80000010000 */
[----:B------:R-:W-:-:S07]  /*fac0*/  FMUL.FTZ R29, R22, 0.5 ;  /* 0x3f000000161d7820 */ /* 0x000fce0000410000 */
.L_x_4751:
[----:B------:R-:W-:Y:S05]  /*fad0*/  BSYNC B1 ;  /* 0x0000000000017941 */ /* 0x000fea0003800000 */
.L_x_4749:
        /* <DEDUP_REMOVED lines=35> */
.L_x_4744:
[----:B------:R0:W1:Y:S02]  /*fd10*/  MUFU.SQRT R22, R20 ;  /* 0x0000001400167308 */ /* 0x0000640000002000 */
.L_x_4743:
[----:B------:R-:W-:Y:S05]  /*fd20*/  BSYNC B0 ;  /* 0x0000000000007941 */ /* 0x000fea0003800000 */
.L_x_4742:
        /* <DEDUP_REMOVED lines=19> */
[----:B0-----:R-:W-:-:S03]  /*fe60*/  @P0 FMUL.FTZ R20, R10, R10 ;  /* 0x0000000a0a140220 */ /* 0x001fc60000410000 */
[----:B------:R-:W0:Y:S02]  /*fe70*/  @P0 MUFU.RCP R25, R24 ;  /* 0x0000001800190308 */ /* 0x000e240000001000 */
[----:B0-----:R-:W-:Y:S01]  /*fe80*/  @P0 FMUL.FTZ.D2 R20, R20, R25 ;  /* 0x0000001914140220 */ /* 0x001fe20000310000 */
[----:B------:R-:W-:Y:S01]  /*fe90*/  @!P0 FMUL.FTZ R20, |R10|, 0.5 ;  /* 0x3f0000000a148820 */ /* 0x000fe20000410200 */
[----:B------:R-:W-:Y:S06]  /*fea0*/  BRA `(.L_x_4759) ;  /* 0x0000000000087947 */ /* 0x000fec0003800000 */
.L_x_4758:
[----:B0-----:R-:W-:-:S04]  /*feb0*/  FADD.FTZ R20, -R25, R24 ;  /* 0x0000001819147221 */ /* 0x001fc80000010100 */
[----:B------:R-:W-:-:S07]  /*fec0*/  FMUL.FTZ R20, R20, 0.5 ;  /* 0x3f00000014147820 */ /* 0x000fce0000410000 */
.L_x_4759:
[----:B------:R-:W-:Y:S05]  /*fed0*/  BSYNC B1 ;  /* 0x0000000000017941 */ /* 0x000fea0003800000 */
.L_x_4757:
        /* <DEDUP_REMOVED lines=10> */
.L_x_4761:
[----:B------:R-:W-:-:S04]  /*ff80*/  FADD.FTZ R0, -R0, R27 ;  /* 0x0000001b00007221 */ /* 0x000fc80000010100 */
[----:B------:R-:W-:-:S07]  /*ff90*/  FMUL.FTZ R25, R0, 0.5 ;  /* 0x3f00000000197820 */ /* 0x000fce0000410000 */
.L_x_4762:
[----:B------:R-:W-:Y:S05]  /*ffa0*/  BSYNC B1 ;  /* 0x0000000000017941 */ /* 0x000fea0003800000 */
.L_x_4760:
[----:B------:R-:W-:Y:S01]  /*ffb0*/  FADD.FTZ R25, R25, R20 ;  /* 0x0000001419197221 */ /* 0x000fe20000010000 */
[----:B------:R-:W-:Y:S01]  /*ffc0*/  FADD.FTZ R30, R23, R30 ;  /* 0x0000001e171e7221 */ /* 0x000fe20000010000 */
[----:B------:R-:W-:-:S03]  /*ffd0*/  PLOP3.LUT P0, PT, PT, PT, PT, 0x80, 0x0 ;  /* 0x000000000000781c */ /* 0x000fc60003f0f070 */
[----:B------:R-:W-:-:S06]  /*ffe0*/  FMUL.FTZ R30, R30, R25 ;  /* 0x000000191e1e7220 */ /* 0x000fcc0000410000 */
[----:B------:R-:W4:Y:S01]  /*fff0*/  MUFU.SQRT R30, R30 ;  /* 0x0000001e001e7308 */ /* 0x000f220000002000 */
[----:B------:R-:W-:Y:S05]  /*10000*/  BRA `(.L_x_4754) ;  /* 0x0000000000687947 */ /* 0x000fea0003800000 */
.L_x_4756:
        /* <DEDUP_REMOVED lines=10> */
[----:B------:R-:W0:Y:S01]  /*100b0*/  MUFU.SQRT R0, R0 ;  /* 0x0000000000007308 */ /* 0x000e220000002000 */
[----:B------:R-:W-:-:S07]  /*100c0*/  FMUL.FTZ R23, R23, 2.81474976710656000000e+14 ;  /* 0x5780000017177820 */ /* 0x000fce0000410000 */
[----:B0-----:R-:W3:Y:S02]  /*100d0*/  MUFU.RCP R25, R0 ;  /* 0x0000000000197308 */ /* 0x001ee40000001000 */
[----:B---3--:R-:W-:Y:S01]  /*100e0*/  FMUL.FTZ R30, R10, R25 ;  /* 0x000000190a1e7220 */ /* 0x008fe20000410000 */
[----:B------:R-:W-:Y:S06]  /*100f0*/  BRA `(.L_x_4754) ;  /* 0x00000000002c7947 */ /* 0x000fec0003800000 */
.L_x_4755:
        /* <DEDUP_REMOVED lines=8> */
.L_x_4753:
[----:B------:R-:W-:Y:S01]  /*10180*/  PLOP3.LUT P0, PT, PT, PT, PT, 0x80, 0x0 ;  /* 0x000000000000781c */ /* 0x000fe20003f0f070 */
[----:B------:R-:W-:Y:S01]  /*10190*/  FMUL.FTZ R30, R30, 16777216 ;  /* 0x4b8000001e1e7820 */ /* 0x000fe20000410000 */
[----:B------:R-:W-:-:S11]  /*101a0*/  FMUL.FTZ R23, R23, 16777216 ;  /* 0x4b80000017177820 */ /* 0x000fd60000410000 */
.L_x_4754:
[----:B------:R-:W-:Y:S05]  /*101b0*/  BSYNC B0 ;  /* 0x0000000000007941 */ /* 0x000fea0003800000 */
.L_x_4752:
        /* <DEDUP_REMOVED lines=10> */
[----:B------:R-:W0:Y:S02]  /*10260*/  MUFU.RSQ R23, R10 ;  /* 0x0000000a00177308 */ /* 0x000e240000001400 */
[----:B0-2---:R-:W-:Y:S01]  /*10270*/  FMUL.FTZ R20, R10, R23 ;  /* 0x000000170a147220 */ /* 0x005fe20000410000 */
        /* <DEDUP_REMOVED lines=21> */
.L_x_4765:
[----:B------:R-:W-:Y:S01]  /*103d0*/  MOV R0, 0x3f000000 ;  /* 0x3f00000000007802 */ /* 0x000fe20000000f00 */
[C---:B------:R-:W-:Y:S01]  /*103e0*/  FADD.FTZ R21, |R4|.reuse, -RZ ;  /* 0x800000ff04157221 */ /* 0x040fe20000010200 */
[C---:B------:R-:W-:Y:S02]  /*103f0*/  FSETP.GT.FTZ.AND P0, PT, |R4|.reuse, 0.56000000238418579102, PT ;  /* 0x3f0f5c290400780b */ /* 0x040fe40003f14200 */
[----:B------:R-:W-:Y:S01]  /*10400*/  FSETP.NEU.FTZ.AND P1, PT, |R4|, 1, PT ;  /* 0x3f8000000400780b */ /* 0x000fe20003f3d200 */
[----:B------:R-:W-:-:S04]  /*10410*/  FFMA.FTZ R0, -R21, R0, 0.5 ;  /* 0x3f00000015007423 */ /* 0x000fc80000010100 */
[----:B------:R-:W5:Y:S02]  /*10420*/  MUFU.RSQ R23, R0 ;  /* 0x0000000000177308 */ /* 0x000f640000001400 */
[----:B-----5:R-:W-:Y:S01]  /*10430*/  FMUL.FTZ R10, R0, R23 ;  /* 0x00000017000a7220 */ /* 0x020fe20000410000 */
        /* <DEDUP_REMOVED lines=15> */
[----:B0-2---:R-:W-:-:S04]  /*10530*/  FFMA.FTZ R20, R21, R10, R21 ;  /* 0x0000000a15147223 */ /* 0x005fc80000010015 */
[----:B------:R-:W-:-:S05]  /*10540*/  FADD.FTZ R21, -R20, -RZ ;  /* 0x800000ff14157221 */ /* 0x000fca0000010100 */
[----:B------:R-:W-:-:S05]  /*10550*/  FSEL R21, R20, R21, P0 ;  /* 0x0000001514157208 */ /* 0x000fca0000000000 */
[----:B------:R-:W-:-:S04]  /*10560*/  @!P1 FFMA.FTZ R20, R0, 0.93318945169448852539, R21 ;  /* 0x3f6ee58100149823 */ /* 0x000fc80000010015 */
[----:B------:R-:W-:Y:S01]  /*10570*/  @P0 FADD.FTZ R20, R20, R20 ;  /* 0x0000001414140221 */ /* 0x000fe20000010000 */
[----:B------:R-:W-:Y:S06]  /*10580*/  BRA `(.L_x_4766) ;  /* 0x0000000400b07947 */ /* 0x000fec0003800000 */
.L_x_4764:
        /* <DEDUP_REMOVED lines=14> */
[----:B0-2---:R-:W-:-:S04]  /*10670*/  FFMA R20, -R10, R4, R0 ;  /* 0x000000040a147223 */ /* 0x005fc80000000100 */
[----:B------:R-:W-:Y:S01]  /*10680*/  FFMA R4, R25, R20, R4 ;  /* 0x0000001419047223 */ /* 0x000fe20000000004 */
[----:B----4-:R-:W-:Y:S06]  /*10690*/  @!P0 BRA `(.L_x_4769) ;  /* 0x0000000000108947 */ /* 0x010fec0003800000 */
[----:B------:R-:W-:Y:S02]  /*106a0*/  MOV R31, R10 ;  /* 0x0000000a001f7202 */ /* 0x000fe40000000f00 */
[----:B------:R-:W-:-:S07]  /*106b0*/  MOV R4, 0x106d0 ;  /* 0x000106d000047802 */ /* 0x000fce0000000f00 */
[----:B-1----:R-:W-:Y:S05]  /*106c0*/  CALL.REL.NOINC `($__internal_4_$__cuda_sm3x_div_rn_ftz_f32_slowpath) ;  /* 0x00000188003c7944 */ /* 0x002fea0003c00000 */
[----:B------:R-:W-:-:S07]  /*106d0*/  MOV R4, R0 ;  /* 0x0000000000047202 */ /* 0x000fce0000000f00 */
.L_x_4769:
[----:B------:R-:W-:Y:S05]  /*106e0*/  BSYNC B4 ;  /* 0x0000000000047941 */ /* 0x000fea0003800000 */
.L_x_4768:
        /* <DEDUP_REMOVED lines=18> */
.L_x_4771:
[----:B------:R-:W-:Y:S02]  /*10810*/  ISETP.GE.AND P0, PT, R23, RZ, PT ;  /* 0x000000ff1700720c */ /* 0x000fe40003f06270 */
[----:B------:R-:W-:-:S11]  /*10820*/  MOV R21, 0x3fd774eb ;  /* 0x3fd774eb00157802 */ /* 0x000fd60000000f00 */
[----:B------:R-:W-:-:S04]  /*10830*/  @P0 FFMA.FTZ R4, R21, 0.93318945169448852539, -R4 ;  /* 0x3f6ee58115040823 */ /* 0x000fc80000010804 */
[----:B------:R-:W-:-:S07]  /*10840*/  @!P0 FFMA.FTZ R4, R21, 0.93318945169448852539, R4 ;  /* 0x3f6ee58115048823 */ /* 0x000fce0000010004 */
.L_x_4772:
[----:B------:R-:W-:Y:S05]  /*10850*/  BSYNC B0 ;  /* 0x0000000000007941 */ /* 0x000fea0003800000 */
.L_x_4770:
        /* <DEDUP_REMOVED lines=11> */
.L_x_4767:
        /* <DEDUP_REMOVED lines=18> */
.L_x_4774:
[----:B------:R-:W-:Y:S05]  /*10a30*/  BSYNC B4 ;  /* 0x0000000000047941 */ /* 0x000fea0003800000 */
.L_x_4773:
        /* <DEDUP_REMOVED lines=18> */
.L_x_4776:
[----:B------:R-:W-:Y:S02]  /*10b60*/  ISETP.GE.AND P0, PT, R23, RZ, PT ;  /* 0x000000ff1700720c */ /* 0x000fe40003f06270 */
[----:B------:R-:W-:-:S11]  /*10b70*/  MOV R21, 0x3fd774eb ;  /* 0x3fd774eb00157802 */ /* 0x000fd60000000f00 */
[----:B------:R-:W-:-:S04]  /*10b80*/  @P0 FFMA.FTZ R4, R21, 0.93318945169448852539, -R4 ;  /* 0x3f6ee58115040823 */ /* 0x000fc80000010804 */
[----:B------:R-:W-:-:S07]  /*10b90*/  @!P0 FFMA.FTZ R4, R21, 0.93318945169448852539, R4 ;  /* 0x3f6ee58115048823 */ /* 0x000fce0000010004 */
.L_x_4777:
[----:B------:R-:W-:Y:S05]  /*10ba0*/  BSYNC B0 ;  /* 0x0000000000007941 */ /* 0x000fea0003800000 */
.L_x_4775:
        /* <DEDUP_REMOVED lines=10> */
.L_x_4766:
[----:B------:R-:W-:Y:S05]  /*10c50*/  BSYNC B3 ;  /* 0x0000000000037941 */ /* 0x000fea0003800000 */
.L_x_4763:
[----:B------:R-:W-:-:S13]  /*10c60*/  ISETP.NE.AND P0, PT, R19, RZ, PT ;  /* 0x000000ff1300720c */ /* 0x000fda0003f05270 */
[----:B-1----:R-:W-:-:S05]  /*10c70*/  @!P0 FADD.FTZ R22, -R22, -RZ ;  /* 0x800000ff16168221 */ /* 0x002fca0000010100 */
[----:B------:R-:W-:Y:S01]  /*10c80*/  MOV R19, R22 ;  /* 0x0000001600137202 */ /* 0x000fe20000000f00 */
[----:B------:R-:W-:Y:S06]  /*10c90*/  BRA `(.L_x_4778) ;  /* 0x0000000c00787947 */ /* 0x000fec0003800000 */
.L_x_4741:
[----:B------:R-:W-:Y:S01]  /*10ca0*/  FADD.FTZ R20, -R21, 6.1232342629258392722e-17 ;  /* 0x248d313215147421 */ /* 0x000fe20000010100 */
[----:B------:R-:W-:-:S03]  /*10cb0*/  FADD.FTZ R19, -R10, -RZ ;  /* 0x800000ff0a137221 */ /* 0x000fc60000010100 */
[----:B------:R-:W-:Y:S01]  /*10cc0*/  FADD.FTZ R20, R20, 1.5707963705062866211 ;  /* 0x3fc90fdb14147421 */ /* 0x000fe20000010000 */
[----:B------:R-:W-:Y:S06]  /*10cd0*/  BRA `(.L_x_4778) ;  /* 0x0000000c00687947 */ /* 0x000fec0003800000 */
.L_x_4740:
[----:B------:R-:W-:Y:S01]  /*10ce0*/  HFMA2.MMA R20, -RZ, RZ, 0, 0 ;  /* 0x00000000ff147435 */ /* 0x000fe200000001ff */
[----:B------:R-:W-:Y:S01]  /*10cf0*/  FADD.FTZ R19, -R10, -RZ ;  /* 0x800000ff0a137221 */ /* 0x000fe20000010100 */
[----:B------:R-:W-:Y:S09]  /*10d00*/  BRA `(.L_x_4778) ;  /* 0x0000000c005c7947 */ /* 0x000ff20003800000 */
.L_x_4739:
        /* <DEDUP_REMOVED lines=18> */
[----:B----4-:R-:W-:-:S04]  /*10e30*/  FFMA R24, -R22, R4, R0 ;  /* 0x0000000416187223 */ /* 0x010fc80000000100 */
[----:B------:R-:W-:Y:S01]  /*10e40*/  FFMA R4, R27, R24, R4 ;  /* 0x000000181b047223 */ /* 0x000fe20000000004 */
[----:B-1----:R-:W-:Y:S06]  /*10e50*/  @!P0 BRA `(.L_x_4783) ;  /* 0x0000000000108947 */ /* 0x002fec0003800000 */
[----:B------:R-:W-:Y:S02]  /*10e60*/  MOV R31, R22 ;  /* 0x00000016001f7202 */ /* 0x000fe40000000f00 */
[----:B------:R-:W-:-:S07]  /*10e70*/  MOV R4, 0x10e90 ;  /* 0x00010e9000047802 */ /* 0x000fce0000000f00 */
[----:B------:R-:W-:Y:S05]  /*10e80*/  CALL.REL.NOINC `($__internal_4_$__cuda_sm3x_div_rn_ftz_f32_slowpath) ;  /* 0x00000180004c7944 */ /* 0x000fea0003c00000 */
[----:B------:R-:W-:-:S07]  /*10e90*/  MOV R4, R0 ;  /* 0x0000000000047202 */ /* 0x000fce0000000f00 */
.L_x_4783:
[----:B------:R-:W-:Y:S05]  /*10ea0*/  BSYNC B4 ;  /* 0x0000000000047941 */ /* 0x000fea0003800000 */
.L_x_4782:
        /* <DEDUP_REMOVED lines=18> */
.L_x_4785:
[----:B------:R-:W-:Y:S02]  /*10fd0*/  ISETP.GE.AND P0, PT, R21, RZ, PT ;  /* 0x000000ff1500720c */ /* 0x000fe40003f06270 */
[----:B------:R-:W-:-:S11]  /*10fe0*/  MOV R25, 0x3fd774eb ;  /* 0x3fd774eb00197802 */ /* 0x000fd60000000f00 */
[----:B------:R-:W-:-:S04]  /*10ff0*/  @P0 FFMA.FTZ R4, R25, 0.93318945169448852539, -R4 ;  /* 0x3f6ee58119040823 */ /* 0x000fc80000010804 */
[----:B------:R-:W-:-:S07]  /*11000*/  @!P0 FFMA.FTZ R4, R25, 0.93318945169448852539, R4 ;  /* 0x3f6ee58119048823 */ /* 0x000fce0000010004 */
.L_x_4786:
[----:B------:R-:W-:Y:S05]  /*11010*/  BSYNC B0 ;  /* 0x0000000000007941 */ /* 0x000fea0003800000 */
.L_x_4784:
        /* <DEDUP_REMOVED lines=13> */
.L_x_4781:
[----:B------:R-:W0:Y:S01]  /*110f0*/  MUFU.RCP R25, R22 ;  /* 0x0000001600197308 */ /* 0x000e220000001000 */
[----:B------:R-:W-:Y:S07]  /*11100*/  BSSY B4, `(.L_x_4788) ;  /* 0x000000c000047945 */ /* 0x000fee0003800000 */
[----:B------:R-:W1:Y:S01]  /*11110*/  FCHK P0, R0, R22 ;  /* 0x0000001600007302 */ /* 0x000e620000000000 */
[----:B0-----:R-:W-:-:S04]  /*11120*/  FFMA R4, -R22, R25, 1 ;  /* 0x3f80000016047423 */ /* 0x001fc80000000119 */
[----:B------:R-:W-:-:S04]  /*11130*/  FFMA R25, R25, R4, R25 ;  /* 0x0000000419197223 */ /* 0x000fc80000000019 */
[----:B------:R-:W-:-:S04]  /*11140*/  FFMA R4, R0, R25, RZ ;  /* 0x0000001900047223 */ /* 0x000fc800000000ff */
[----:B----4-:R-:W-:-:S04]  /*11150*/  FFMA R24, -R22, R4, R0 ;  /* 0x0000000416187223 */ /* 0x010fc80000000100 */
[----:B------:R-:W-:Y:S01]  /*11160*/  FFMA R4, R25, R24, R4 ;  /* 0x0000001819047223 */ /* 0x000fe20000000004 */
[----:B-1----:R-:W-:Y:S06]  /*11170*/  @!P0 BRA `(.L_x_4789) ;  /* 0x0000000000108947 */ /* 0x002fec0003800000 */
[----:B------:R-:W-:Y:S02]  /*11180*/  MOV R31, R22 ;  /* 0x00000016001f7202 */ /* 0x000fe40000000f00 */
[----:B------:R-:W-:-:S07]  /*11190*/  MOV R4, 0x111b0 ;  /* 0x000111b000047802 */ /* 0x000fce0000000f00 */
[----:B------:R-:W-:Y:S05]  /*111a0*/  CALL.REL.NOINC `($__internal_4_$__cuda_sm3x_div_rn_ftz_f32_slowpath) ;  /* 0x0000017c00847944 */ /* 0x000fea0003c00000 */
[----:B------:R-:W-:-:S07]  /*111b0*/  MOV R4, R0 ;  /* 0x0000000000047202 */ /* 0x000fce0000000f00 */
.L_x_4789:
[----:B------:R-:W-:Y:S05]  /*111c0*/  BSYNC B4 ;  /* 0x0000000000047941 */ /* 0x000fea0003800000 */
.L_x_4788:
        /* <DEDUP_REMOVED lines=18> */
.L_x_4791:
[----:B------:R-:W-:Y:S02]  /*112f0*/  ISETP.GE.AND P0, PT, R21, RZ, PT ;  /* 0x000000ff1500720c */ /* 0x000fe40003f06270 */
[----:B------:R-:W-:-:S11]  /*11300*/  MOV R25, 0x3fd774eb ;  /* 0x3fd774eb00197802 */ /* 0x000fd60000000f00 */
[----:B------:R-:W-:-:S04]  /*11310*/  @P0 FFMA.FTZ R4, R25, 0.93318945169448852539, -R4 ;  /* 0x3f6ee58119040823 */ /* 0x000fc80000010804 */
[----:B------:R-:W-:-:S07]  /*11320*/  @!P0 FFMA.FTZ R4, R25, 0.93318945169448852539, R4 ;  /* 0x3f6ee58119048823 */ /* 0x000fce0000010004 */
.L_x_4792:
[----:B------:R-:W-:Y:S05]  /*11330*/  BSYNC B0 ;  /* 0x0000000000007941 */ /* 0x000fea0003800000 */
.L_x_4790:
        /* <DEDUP_REMOVED lines=27> */
.L_x_4780:
        /* <DEDUP_REMOVED lines=8> */
[----:B----4-:R-:W-:Y:S02]  /*11570*/  LOP3.LUT R24, R20, 0xfe000000, RZ, 0xc0, !PT ;  /* 0xfe00000014187812 */ /* 0x010fe400078ec0ff */
        /* <DEDUP_REMOVED lines=10> */
[----:B------:R-:W-:Y:S01]  /*11620*/  FFMA R4, -R22, R27, 1 ;  /* 0x3f80000016047423 */ /* 0x000fe2000000011b */
[----:B------:R-:W-:Y:S02]  /*11630*/  MOV R25, 0x3f800000 ;  /* 0x3f80000000197802 */ /* 0x000fe40000000f00 */
        /* <DEDUP_REMOVED lines=13> */
.L_x_4794:
[----:B------:R-:W-:Y:S05]  /*11710*/  BSYNC B4 ;  /* 0x0000000000047941 */ /* 0x000fea0003800000 */
.L_x_4793:
        /* <DEDUP_REMOVED lines=18> */
.L_x_4796:
[----:B------:R-:W-:Y:S02]  /*11840*/  ISETP.GE.AND P0, PT, R21, RZ, PT ;  /* 0x000000ff1500720c */ /* 0x000fe40003f06270 */
[----:B------:R-:W-:-:S11]  /*11850*/  MOV R27, 0x3fd774eb ;  /* 0x3fd774eb001b7802 */ /* 0x000fd60000000f00 */
[----:B------:R-:W-:-:S04]  /*11860*/  @P0 FFMA.FTZ R4, R27, 0.93318945169448852539, -R4 ;  /* 0x3f6ee5811b040823 */ /* 0x000fc80000010804 */
[----:B------:R-:W-:-:S07]  /*11870*/  @!P0 FFMA.FTZ R4, R27, 0.93318945169448852539, R4 ;  /* 0x3f6ee5811b048823 */ /* 0x000fce0000010004 */
.L_x_4797:
[----:B------:R-:W-:Y:S05]  /*11880*/  BSYNC B0 ;  /* 0x0000000000007941 */ /* 0x000fea0003800000 */
.L_x_4795:
        /* <DEDUP_REMOVED lines=10> */
.L_x_4787:
[----:B------:R-:W-:Y:S05]  /*11930*/  BSYNC B3 ;  /* 0x0000000000037941 */ /* 0x000fea0003800000 */
.L_x_4779:
[----:B------:R-:W-:Y:S01]  /*11940*/  ISETP.NE.AND P0, PT, R19, RZ, PT ;  /* 0x000000ff1300720c */ /* 0x000fe20003f05270 */
[----:B------:R-:W-:Y:S01]  /*11950*/  FADD.FTZ R19, R25, 0.69314718246459960938 ;  /* 0x3f31721819137421 */ /* 0x000fe20000010000 */
[----:B------:R-:W-:-:S11]  /*11960*/  FADD.FTZ R20, |R4|, -RZ ;  /* 0x800000ff04147221 */ /* 0x000fd60000010200 */
[----:B------:R-:W-:Y:S01]  /*11970*/  @!P0 FADD.FTZ R19, -R19, -RZ ;  /* 0x800000ff13138221 */ /* 0x000fe20000010100 */
[----:B------:R-:W-:Y:S06]  /*11980*/  BRA `(.L_x_4778) ;  /* 0x00000000003c7947 */ /* 0x000fec0003800000 */
.L_x_4738:
        /* <DEDUP_REMOVED lines=15> */
.L_x_4778:
[----:B------:R-:W-:Y:S05]  /*11a80*/  BSYNC B2 ;  /* 0x0000000000027941 */ /* 0x000fea0003800000 */
.L_x_4737:
[--C-:B------:R-:W-:Y:S01]  /*11a90*/  HADD2.F32 R10, -RZ, R11.reuse.H0_H0 ;  /* 0x2000000bff0a7230 */ /* 0x100fe20000004100 */
[----:B------:R-:W-:Y:S01]  /*11aa0*/  BSSY B2, `(.L_x_4798) ;  /* 0x0000281000027945 */ /* 0x000fe20003800000 */
[----:B------:R-:W-:-:S03]  /*11ab0*/  HADD2.F32 R11, -RZ, R11.H1_H1 ;  /* 0x3000000bff0b7230 */ /* 0x000fc60000004100 */
[C---:B------:R-:W-:Y:S01]  /*11ac0*/  FSETP.GTU.FTZ.AND P0, PT, |R10|.reuse, +INF , PT ;  /* 0x7f8000000a00780b */ /* 0x040fe20003f1c200 */
[----:B--2---:R-:W-:Y:S01]  /*11ad0*/  FADD.FTZ R22, |R10|, -RZ ;  /* 0x800000ff0a167221 */ /* 0x004fe20000010200 */
        /* <DEDUP_REMOVED lines=22> */
[----:B---34-:R-:W-:Y:S02]  /*11c40*/  VIMNMX R30, R25, R28, !PT ;  /* 0x0000001c191e7248 */ /* 0x018fe40007fe0100 */
        /* <DEDUP_REMOVED lines=82> */
.L_x_4806:
        /* <DEDUP_REMOVED lines=10> */
.L_x_4808:
[----:B------:R-:W-:-:S04]  /*12210*/  FADD.FTZ R4, -R0, R27 ;  /* 0x0000001b00047221 */ /* 0x000fc80000010100 */
[----:B------:R-:W-:-:S07]  /*12220*/  FMUL.FTZ R4, R4, 0.5 ;  /* 0x3f00000004047820 */ /* 0x000fce0000410000 */
.L_x_4809:
[----:B------:R-:W-:Y:S05]  /*12230*/  BSYNC B1 ;  /* 0x0000000000017941 */ /* 0x000fea0003800000 */
.L_x_4807:
        /* <DEDUP_REMOVED lines=11> */
.L_x_4811:
[----:B------:R-:W-:-:S04]  /*122f0*/  FADD.FTZ R25, R24, -R25 ;  /* 0x8000001918197221 */ /* 0x000fc80000010000 */
[----:B------:R-:W-:-:S07]  /*12300*/  FMUL.FTZ R25, R25, 0.5 ;  /* 0x3f00000019197820 */ /* 0x000fce0000410000 */
.L_x_4812:
[----:B------:R-:W-:Y:S05]  /*12310*/  BSYNC B1 ;  /* 0x0000000000017941 */ /* 0x000fea0003800000 */
.L_x_4810:
        /* <DEDUP_REMOVED lines=35> */
.L_x_4805:
[----:B------:R0:W1:Y:S02]  /*12550*/  MUFU.SQRT R25, R23 ;  /* 0x0000001700197308 */ /* 0x0000640000002000 */
.L_x_4804:
[----:B------:R-:W-:Y:S05]  /*12560*/  BSYNC B0 ;  /* 0x0000000000007941 */ /* 0x000fea0003800000 */
.L_x_4803:
        /* <DEDUP_REMOVED lines=24> */
.L_x_4819:
[----:B------:R-:W-:-:S04]  /*126f0*/  FADD.FTZ R0, -R0, R27 ;  /* 0x0000001b00007221 */ /* 0x000fc80000010100 */
[----:B------:R-:W-:-:S07]  /*12700*/  FMUL.FTZ R0, R0, 0.5 ;  /* 0x3f00000000007820 */ /* 0x000fce0000410000 */
.L_x_4820:
[----:B------:R-:W-:Y:S05]  /*12710*/  BSYNC B1 ;  /* 0x0000000000017941 */ /* 0x000fea0003800000 */
.L_x_4818:
        /* <DEDUP_REMOVED lines=10> */
.L_x_4822:
[----:B------:R-:W-:-:S04]  /*127c0*/  FADD.FTZ R24, -R29, R24 ;  /* 0x000000181d187221 */ /* 0x000fc80000010100 */
[----:B0-----:R-:W-:-:S07]  /*127d0*/  FMUL.FTZ R23, R24, 0.5 ;  /* 0x3f00000018177820 */ /* 0x001fce0000410000 */
.L_x_4823:
[----:B------:R-:W-:Y:S05]  /*127e0*/  BSYNC B1 ;  /* 0x0000000000017941 */ /* 0x000fea0003800000 */
.L_x_4821:
[----:B------:R-:W-:Y:S01]  /*127f0*/  FADD.FTZ R0, R23, R0 ;  /* 0x0000000017007221 */ /* 0x000fe20000010000 */
[----:B------:R-:W-:Y:S01]  /*12800*/  FADD.FTZ R31, R22, R31 ;  /* 0x0000001f161f7221 */ /* 0x000fe20000010000 */
[----:B------:R-:W-:-:S03]  /*12810*/  PLOP3.LUT P0, PT, PT, PT, PT, 0x80, 0x0 ;  /* 0x000000000000781c */ /* 0x000fc60003f0f070 */
[----:B------:R-:W-:-:S04]  /*12820*/  FMUL.FTZ R0, R31, R0 ;  /* 0x000000001f007220 */ /* 0x000fc80000410000 */
[----:B------:R2:W3:Y:S01]  /*12830*/  MUFU.SQRT R27, R0 ;  /* 0x00000000001b7308 */ /* 0x0004e20000002000 */
[----:B------:R-:W-:Y:S05]  /*12840*/  BRA `(.L_x_4815) ;  /* 0x0000000000687947 */ /* 0x000fea0003800000 */
.L_x_4817:
        /* <DEDUP_REMOVED lines=15> */
.L_x_4816:
        /* <DEDUP_REMOVED lines=8> */
.L_x_4814:
[----:B------:R-:W-:Y:S01]  /*129c0*/  PLOP3.LUT P0, PT, PT, PT, PT, 0x80, 0x0 ;  /* 0x000000000000781c */ /* 0x000fe20003f0f070 */
[----:B------:R-:W-:Y:S01]  /*129d0*/  FMUL.FTZ R27, R31, 16777216 ;  /* 0x4b8000001f1b7820 */ /* 0x000fe20000410000 */
[----:B------:R-:W-:-:S11]  /*129e0*/  FMUL.FTZ R22, R22, 16777216 ;  /* 0x4b80000016167820 */ /* 0x000fd60000410000 */
.L_x_4815:
[----:B------:R-:W-:Y:S05]  /*129f0*/  BSYNC B0 ;  /* 0x0000000000007941 */ /* 0x000fea0003800000 */
.L_x_4813:
[----:B------:R-:W-:Y:S04]  /*12a00*/  BSSY B3, `(.L_x_4824) ;  /* 0x00000a9000037945 */ /* 0x000fe80003800000 */
[----:B------:R-:W-:Y:S05]  /*12a10*/  @P0 BRA `(.L_x_4825) ;  /* 0x0000000000ec0947 */ /* 0x000fea0003800000 */
[----:B------:R-:W-:-:S13]  /*12a20*/  ISETP.GT.AND P0, PT, R10, -0x1, PT ;  /* 0xffffffff0a00780c */ /* 0x000fda0003f04270 */
[----:B------:R-:W-:Y:S05]  /*12a30*/  @P0 BRA `(.L_x_4826) ;  /* 0x0000000000740947 */ /* 0x000fea0003800000 */
[----:B------:R-:W-:Y:S01]  /*12a40*/  HFMA2.MMA R10, -RZ, RZ, 1.75, 0 ;  /* 0x3f000000ff0a7435 */ /* 0x000fe200000001ff */
[----:B--2---:R-:W-:-:S04]  /*12a50*/  FADD.FTZ R0, -R4, -RZ ;  /* 0x800000ff04007221 */ /* 0x004fc80000010100 */
[C---:B------:R-:W-:Y:S01]  /*12a60*/  FADD.FTZ R11, |R0|.reuse, -RZ ;  /* 0x800000ff000b7221 */ /* 0x040fe20000010200 */
[C---:B------:R-:W-:Y:S02]  /*12a70*/  FSETP.GT.FTZ.AND P0, PT, |R0|.reuse, 0.56000000238418579102, PT ;  /* 0x3f0f5c290000780b */ /* 0x040fe40003f14200 */
[----:B------:R-:W-:Y:S02]  /*12a80*/  FSETP.NEU.FTZ.AND P1, PT, |R0|, 1, PT ;  /* 0x3f8000000000780b */ /* 0x000fe40003f3d200 */
[----:B------:R-:W-:-:S04]  /*12a90*/  FFMA.FTZ R10, -R11, R10, 0.5 ;  /* 0x3f0000000b0a7423 */ /* 0x000fc8000001010a */
[----:B0---4-:R-:W0:Y:S02]  /*12aa0*/  MUFU.RSQ R23, R10 ;  /* 0x0000000a00177308 */ /* 0x011e240000001400 */
[----:B0-----:R-:W-:Y:S01]  /*12ab0*/  FMUL.FTZ R22, R10, R23 ;  /* 0x000000170a167220 */ /* 0x001fe20000410000 */
        /* <DEDUP_REMOVED lines=21> */
.L_x_4826:
[----:B--2---:R-:W-:Y:S01]  /*12c10*/  MOV R0, 0x3f000000 ;  /* 0x3f00000000007802 */ /* 0x004fe20000000f00 */
[C---:B------:R-:W-:Y:S01]  /*12c20*/  FADD.FTZ R11, |R4|.reuse, -RZ ;  /* 0x800000ff040b7221 */ /* 0x040fe20000010200 */
[C---:B------:R-:W-:Y:S02]  /*12c30*/  FSETP.GT.FTZ.AND P0, PT, |R4|.reuse, 0.56000000238418579102, PT ;  /* 0x3f0f5c290400780b */ /* 0x040fe40003f14200 */
[----:B------:R-:W-:Y:S01]  /*12c40*/  FSETP.NEU.FTZ.AND P1, PT, |R4|, 1, PT ;  /* 0x3f8000000400780b */ /* 0x000fe20003f3d200 */
[----:B------:R-:W-:-:S04]  /*12c50*/  FFMA.FTZ R0, -R11, R0, 0.5 ;  /* 0x3f0000000b007423 */ /* 0x000fc80000010100 */
[----:B0---4-:R-:W0:Y:S02]  /*12c60*/  MUFU.RSQ R23, R0 ;  /* 0x0000000000177308 */ /* 0x011e240000001400 */
        /* <DEDUP_REMOVED lines=22> */
.L_x_4825:
[----:B------:R-:W-:-:S13]  /*12dd0*/  ISETP.GT.AND P0, PT, R10, -0x1, PT ;  /* 0xffffffff0a00780c */ /* 0x000fda0003f04270 */
[----:B------:R-:W-:Y:S05]  /*12de0*/  @P0 BRA `(.L_x_4828) ;  /* 0x0000000000d80947 */ /* 0x000fea0003800000 */
[----:B------:R-:W-:Y:S01]  /*12df0*/  FADD.FTZ R22, -R22, -RZ ;  /* 0x800000ff16167221 */ /* 0x000fe20000010100 */
[C---:B0--3--:R-:W-:Y:S01]  /*12e00*/  FADD.FTZ R11, |R27|.reuse, -RZ ;  /* 0x800000ff1b0b7221 */ /* 0x049fe20000010200 */
[----:B------:R-:W-:Y:S02]  /*12e10*/  BSSY B4, `(.L_x_4829) ;  /* 0x0000011000047945 */ /* 0x000fe40003800000 */
[----:B--2---:R-:W-:Y:S01]  /*12e20*/  FADD.FTZ R0, |R22|, -RZ ;  /* 0x800000ff16007221 */ /* 0x004fe20000010200 */
[----:B------:R-:W-:-:S04]  /*12e30*/  FSETP.GT.FTZ.AND P6, PT, |R27|, |R22|, PT ;  /* 0x400000161b00720b */ /* 0x000fc80003fd4200 */
[----:B------:R-:W-:Y:S02]  /*12e40*/  FSEL R10, R11, R0, P6 ;  /* 0x000000000b0a7208 */ /* 0x000fe40003000000 */
[----:B------:R-:W-:Y:S02]  /*12e50*/  FSEL R0, R0, R11, P6 ;  /* 0x0000000b00007208 */ /* 0x000fe40003000000 */
[----:B----4-:R-:W0:Y:S08]  /*12e60*/  MUFU.RCP R23, R10 ;  /* 0x0000000a00177308 */ /* 0x010e300000001000 */
        /* <DEDUP_REMOVED lines=11> */
.L_x_4830:
[----:B------:R-:W-:Y:S05]  /*12f20*/  BSYNC B4 ;  /* 0x0000000000047941 */ /* 0x000fea0003800000 */
.L_x_4829:
        /* <DEDUP_REMOVED lines=18> */
.L_x_4832:
[----:B------:R-:W-:Y:S02]  /*13050*/  ISETP.GE.AND P0, PT, R22, RZ, PT ;  /* 0x000000ff1600720c */ /* 0x000fe40003f06270 */
[----:B------:R-:W-:-:S11]  /*13060*/  MOV R11, 0x3fd774eb ;  /* 0x3fd774eb000b7802 */ /* 0x000fd60000000f00 */
[----:B------:R-:W-:-:S04]  /*13070*/  @P0 FFMA.FTZ R4, R11, 0.93318945169448852539, -R4 ;  /* 0x3f6ee5810b040823 */ /* 0x000fc80000010804 */
[----:B------:R-:W-:-:S07]  /*13080*/  @!P0 FFMA.FTZ R4, R11, 0.93318945169448852539, R4 ;  /* 0x3f6ee5810b048823 */ /* 0x000fce0000010004 */
.L_x_4833:
[----:B------:R-:W-:Y:S05]  /*13090*/  BSYNC B0 ;  /* 0x0000000000007941 */ /* 0x000fea0003800000 */
.L_x_4831:
[----:B------:R-:W-:Y:S01]  /*130a0*/  FSETP.NEU.FTZ.AND P0, PT, |R22|, |R27|, PT ;  /* 0x4000001b1600720b */ /* 0x000fe20003f1d200 */
        /* <DEDUP_REMOVED lines=10> */
.L_x_4828:
[----:B--2---:R-:W-:Y:S01]  /*13150*/  FADD.FTZ R0, |R22|, -RZ ;  /* 0x800000ff16007221 */ /* 0x004fe20000010200 */
[C---:B0--34-:R-:W-:Y:S01]  /*13160*/  FADD.FTZ R23, |R27|.reuse, -RZ ;  /* 0x800000ff1b177221 */ /* 0x059fe20000010200 */
[----:B------:R-:W-:Y:S01]  /*13170*/  FSETP.GT.FTZ.AND P6, PT, |R27|, |R22|, PT ;  /* 0x400000161b00720b */ /* 0x000fe20003fd4200 */
[----:B------:R-:W-:Y:S03]  /*13180*/  BSSY B4, `(.L_x_4834) ;  /* 0x000000f000047945 */ /* 0x000fe60003800000 */
[----:B------:R-:W-:Y:S02]  /*13190*/  FSEL R10, R23, R0, P6 ;  /* 0x00000000170a7208 */ /* 0x000fe40003000000 */
        /* <DEDUP_REMOVED lines=13> */
.L_x_4835:
[----:B------:R-:W-:Y:S05]  /*13270*/  BSYNC B4 ;  /* 0x0000000000047941 */ /* 0x000fea0003800000 */
.L_x_4834:
        /* <DEDUP_REMOVED lines=18> */
.L_x_4837:
[----:B------:R-:W-:Y:S02]  /*133a0*/  ISETP.GE.AND P0, PT, R22, RZ, PT ;  /* 0x000000ff1600720c */ /* 0x000fe40003f06270 */
[----:B------:R-:W-:-:S11]  /*133b0*/  MOV R11, 0x3fd774eb ;  /* 0x3fd774eb000b7802 */ /* 0x000fd60000000f00 */
[----:B------:R-:W-:-:S04]  /*133c0*/  @P0 FFMA.FTZ R4, R11, 0.93318945169448852539, -R4 ;  /* 0x3f6ee5810b040823 */ /* 0x000fc80000010804 */
[----:B------:R-:W-:-:S07]  /*133d0*/  @!P0 FFMA.FTZ R4, R11, 0.93318945169448852539, R4 ;  /* 0x3f6ee5810b048823 */ /* 0x000fce0000010004 */
.L_x_4838:
[----:B------:R-:W-:Y:S05]  /*133e0*/  BSYNC B0 ;  /* 0x0000000000007941 */ /* 0x000fea0003800000 */
.L_x_4836:
        /* <DEDUP_REMOVED lines=10> */
.L_x_4827:
[----:B------:R-:W-:Y:S05]  /*13490*/  BSYNC B3 ;  /* 0x0000000000037941 */ /* 0x000fea0003800000 */
.L_x_4824:
[----:B------:R-:W-:-:S13]  /*134a0*/  ISETP.NE.AND P0, PT, R21, RZ, PT ;  /* 0x000000ff1500720c */ /* 0x000fda0003f05270 */
[----:B-1----:R-:W-:Y:S01]  /*134b0*/  @!P0 FADD.FTZ R25, -R25, -RZ ;  /* 0x800000ff19198221 */ /* 0x002fe20000010100 */
[----:B------:R-:W-:Y:S06]  /*134c0*/  BRA `(.L_x_4839) ;  /* 0x0000000c00787947 */ /* 0x000fec0003800000 */
.L_x_4802:
[----:B------:R-:W-:Y:S01]  /*134d0*/  FADD.FTZ R0, -R10, 6.1232342629258392722e-17 ;  /* 0x248d31320a007421 */ /* 0x000fe20000010100 */
[----:B------:R-:W-:-:S03]  /*134e0*/  FADD.FTZ R25, -R11, -RZ ;  /* 0x800000ff0b197221 */ /* 0x000fc60000010100 */
[----:B------:R-:W-:Y:S01]  /*134f0*/  FADD.FTZ R0, R0, 1.5707963705062866211 ;  /* 0x3fc90fdb00007421 */ /* 0x000fe20000010000 */
[----:B------:R-:W-:Y:S06]  /*13500*/  BRA `(.L_x_4839) ;  /* 0x0000000c00687947 */ /* 0x000fec0003800000 */
.L_x_4801:
[----:B------:R-:W-:Y:S01]  /*13510*/  FADD.FTZ R25, -R11, -RZ ;  /* 0x800000ff0b197221 */ /* 0x000fe20000010100 */
[----:B------:R-:W-:Y:S01]  /*13520*/  MOV R0, RZ ;  /* 0x000000ff00007202 */ /* 0x000fe20000000f00 */
[----:B------:R-:W-:Y:S06]  /*13530*/  BRA `(.L_x_4839) ;  /* 0x0000000c005c7947 */ /* 0x000fec0003800000 */
.L_x_4800:
        /* <DEDUP_REMOVED lines=16> */
[----:B----4-:R-:W-:Y:S01]  /*13640*/  FFMA R24, R0, R27, RZ ;  /* 0x0000001b00187223 */ /* 0x010fe200000000ff */
[----:B------:R-:W-:-:S03]  /*13650*/  FFMA.FTZ R23, R25, R25, R4 ;  /* 0x0000001919177223 */ /* 0x000fc60000010004 */
[----:B------:R-:W-:-:S04]  /*13660*/  FFMA R26, -R25, R24, R0 ;  /* 0x00000018191a7223 */ /* 0x000fc80000000100 */
[----:B------:R-:W-:Y:S01]  /*13670*/  FFMA R24, R27, R26, R24 ;  /* 0x0000001a1b187223 */ /* 0x000fe20000000018 */
[----:B-1----:R-:W-:Y:S06]  /*13680*/  @!P0 BRA `(.L_x_4844) ;  /* 0x0000000000108947 */ /* 0x002fec0003800000 */
[----:B------:R-:W-:Y:S02]  /*13690*/  MOV R31, R25 ;  /* 0x00000019001f7202 */ /* 0x000fe40000000f00 */
[----:B------:R-:W-:-:S07]  /*136a0*/  MOV R4, 0x136c0 ;  /* 0x000136c000047802 */ /* 0x000fce0000000f00 */
[----:B---3--:R-:W-:Y:S05]  /*136b0*/  CALL.REL.NOINC `($__internal_4_$__cuda_sm3x_div_rn_ftz_f32_slowpath) ;  /* 0x0000015800407944 */ /* 0x008fea0003c00000 */
[----:B------:R-:W-:-:S07]  /*136c0*/  MOV R24, R0 ;  /* 0x0000000000187202 */ /* 0x000fce0000000f00 */
.L_x_4844:
[----:B------:R-:W-:Y:S05]  /*136d0*/  BSYNC B4 ;  /* 0x0000000000047941 */ /* 0x000fea0003800000 */
.L_x_4843:
        /* <DEDUP_REMOVED lines=18> */
.L_x_4846:
[----:B------:R-:W-:Y:S02]  /*13800*/  ISETP.GE.AND P0, PT, R10, RZ, PT ;  /* 0x000000ff0a00720c */ /* 0x000fe40003f06270 */
[----:B------:R-:W-:-:S11]  /*13810*/  MOV R27, 0x3fd774eb ;  /* 0x3fd774eb001b7802 */ /* 0x000fd60000000f00 */
[----:B------:R-:W-:-:S04]  /*13820*/  @P0 FFMA.FTZ R24, R27, 0.93318945169448852539, -R24 ;  /* 0x3f6ee5811b180823 */ /* 0x000fc80000010818 */
[----:B------:R-:W-:-:S07]  /*13830*/  @!P0 FFMA.FTZ R24, R27, 0.93318945169448852539, R24 ;  /* 0x3f6ee5811b188823 */ /* 0x000fce0000010018 */
.L_x_4847:
[----:B------:R-:W-:Y:S05]  /*13840*/  BSYNC B0 ;  /* 0x0000000000007941 */ /* 0x000fea0003800000 */
.L_x_4845:
        /* <DEDUP_REMOVED lines=13> */
.L_x_4842:
        /* <DEDUP_REMOVED lines=11> */
[----:B---3--:R-:W-:Y:S05]  /*139d0*/  CALL.REL.NOINC `($__internal_4_$__cuda_sm3x_div_rn_ftz_f32_slowpath) ;  /* 0x0000015400787944 */ /* 0x008fea0003c00000 */
[----:B------:R-:W-:-:S07]  /*139e0*/  MOV R4, R0 ;  /* 0x0000000000047202 */ /* 0x000fce0000000f00 */
.L_x_4850:
[----:B------:R-:W-:Y:S05]  /*139f0*/  BSYNC B4 ;  /* 0x0000000000047941 */ /* 0x000fea0003800000 */
.L_x_4849:
        /* <DEDUP_REMOVED lines=18> */
.L_x_4852:
[----:B------:R-:W-:Y:S02]  /*13b20*/  ISETP.GE.AND P0, PT, R10, RZ, PT ;  /* 0x000000ff0a00720c */ /* 0x000fe40003f06270 */
[----:B------:R-:W-:-:S11]  /*13b30*/  MOV R27, 0x3fd774eb ;  /* 0x3fd774eb001b7802 */ /* 0x000fd60000000f00 */
[----:B------:R-:W-:-:S04]  /*13b40*/  @P0 FFMA.FTZ R4, R27, 0.93318945169448852539, -R4 ;  /* 0x3f6ee5811b040823 */ /* 0x000fc80000010804 */
[----:B------:R-:W-:-:S07]  /*13b50*/  @!P0 FFMA.FTZ R4, R27, 0.93318945169448852539, R4 ;  /* 0x3f6ee5811b048823 */ /* 0x000fce0000010004 */
.L_x_4853:
[----:B------:R-:W-:Y:S05]  /*13b60*/  BSYNC B0 ;  /* 0x0000000000007941 */ /* 0x000fea0003800000 */
.L_x_4851:
        /* <DEDUP_REMOVED lines=27> */
.L_x_4841:
[----:B------:R-:W-:Y:S01]  /*13d20*/  FMUL.FTZ R4, R10, 0.36787945032119750977 ;  /* 0x3ebc5ab20a047820 */ /* 0x000fe20000410000 */
[----:B------:R-:W-:Y:S01]  /*13d30*/  FMUL.FTZ R23, R11, 0.36787945032119750977 ;  /* 0x3ebc5ab20b177820 */ /* 0x000fe20000410000 */
[----:B---34-:R-:W-:Y:S01]  /*13d40*/  MUFU.RCP R30, R25 ;  /* 0x00000019001e7308 */ /* 0x018fe20000001000 */
        /* <DEDUP_REMOVED lines=10> */
[----:B------:R-:W-:Y:S01]  /*13df0*/  FMUL.FTZ R28, R27, R27 ;  /* 0x0000001b1b1c7220 */ /* 0x000fe20000410000 */
[----:B------:R-:W-:-:S03]  /*13e00*/  MOV R27, 0x3f800000 ;  /* 0x3f800000001b7802 */ /* 0x000fc60000000f00 */
        /* <DEDUP_REMOVED lines=19> */
.L_x_4855:
[----:B------:R-:W-:Y:S05]  /*13f40*/  BSYNC B4 ;  /* 0x0000000000047941 */ /* 0x000fea0003800000 */
.L_x_4854:
        /* <DEDUP_REMOVED lines=18> */
.L_x_4857:
[----:B------:R-:W-:Y:S02]  /*14070*/  ISETP.GE.AND P0, PT, R10, RZ, PT ;  /* 0x000000ff0a00720c */ /* 0x000fe40003f06270 */
[----:B------:R-:W-:-:S11]  /*14080*/  MOV R23, 0x3fd774eb ;  /* 0x3fd774eb00177802 */ /* 0x000fd60000000f00 */
[----:B------:R-:W-:-:S04]  /*14090*/  @P0 FFMA.FTZ R4, R23, 0.93318945169448852539, -R4 ;  /* 0x3f6ee58117040823 */ /* 0x000fc80000010804 */
[----:B------:R-:W-:-:S07]  /*140a0*/  @!P0 FFMA.FTZ R4, R23, 0.93318945169448852539, R4 ;  /* 0x3f6ee58117048823 */ /* 0x000fce0000010004 */
.L_x_4858:
[----:B------:R-:W-:Y:S05]  /*140b0*/  BSYNC B0 ;  /* 0x0000000000007941 */ /* 0x000fea0003800000 */
.L_x_4856:
        /* <DEDUP_REMOVED lines=10> */
.L_x_4848:
[----:B------:R-:W-:Y:S05]  /*14160*/  BSYNC B3 ;  /* 0x0000000000037941 */ /* 0x000fea0003800000 */
.L_x_4840:
[----:B------:R-:W-:Y:S01]  /*14170*/  ISETP.NE.AND P0, PT, R21, RZ, PT ;  /* 0x000000ff1500720c */ /* 0x000fe20003f05270 */
[----:B------:R-:W-:Y:S01]  /*14180*/  FADD.FTZ R25, R27, 0.69314718246459960938 ;  /* 0x3f3172181b197421 */ /* 0x000fe20000010000 */
[----:B------:R-:W-:-:S11]  /*14190*/  FADD.FTZ R0, |R0|, -RZ ;  /* 0x800000ff00007221 */ /* 0x000fd60000010200 */
[----:B------:R-:W-:Y:S01]  /*141a0*/  @!P0 FADD.FTZ R25, -R25, -RZ ;  /* 0x800000ff19198221 */ /* 0x000fe20000010100 */
[----:B------:R-:W-:Y:S06]  /*141b0*/  BRA `(.L_x_4839) ;  /* 0x00000000003c7947 */ /* 0x000fec0003800000 */
.L_x_4799:
        /* <DEDUP_REMOVED lines=15> */
.L_x_4839:
[----:B------:R-:W-:Y:S05]  /*142b0*/  BSYNC B2 ;  /* 0x0000000000027941 */ /* 0x000fea0003800000 */
.L_x_4798:
[----:B------:R-:W0:Y:S01]  /*142c0*/  LDC.64 R10, c[0x0][0x218] ;  /* 0x00008600ff0a7b82 */ /* 0x000e220000000a00 */
[----:B------:R-:W-:Y:S02]  /*142d0*/  F2FP.F16.F32.PACK_AB R4, R12, R13 ;  /* 0x0000000d0c04723e */ /* 0x000fe400000000ff */
[----:B------:R-:W-:Y:S02]  /*142e0*/  F2FP.F16.F32.PACK_AB R5, R5, R14 ;  /* 0x0000000e0505723e */ /* 0x000fe400000000ff */
[----:B------:R-:W-:Y:S02]  /*142f0*/  F2FP.F16.F32.PACK_AB R20, R19, R20 ;  /* 0x000000141314723e */ /* 0x000fe400000000ff */
[----:B------:R-:W-:Y:S01]  /*14300*/  F2FP.F16.F32.PACK_AB R21, R25, R0 ;  /* 0x000000001915723e */ /* 0x000fe200000000ff */
[----:B0-----:R-:W-:Y:S01]  /*14310*/  IMAD.WIDE.U32 R10, R2, 0x4, R10 ;  /* 0x00000004020a7825 */ /* 0x001fe200078e000a */
[----:B------:R-:W-:Y:S02]  /*14320*/  F2FP.F16.F32.PACK_AB R2, R6, R15 ;  /* 0x0000000f0602723e */ /* 0x000fe400000000ff */
[----:B------:R-:W-:Y:S01]  /*14330*/  F2FP.F16.F32.PACK_AB R6, R8, R17 ;  /* 0x000000110806723e */ /* 0x000fe200000000ff */
[----:B------:R-:W-:Y:S01]  /*14340*/  IMAD.WIDE R10, R3, 0x8, R10 ;  /* 0x00000008030a7825 */ /* 0x000fe200078e020a */
[----:B------:R-:W-:-:S02]  /*14350*/  F2FP.F16.F32.PACK_AB R3, R7, R16 ;  /* 0x000000100703723e */ /* 0x000fc400000000ff */
[----:B------:R-:W-:Y:S02]  /*14360*/  F2FP.F16.F32.PACK_AB R7, R9, R18 ;  /* 0x000000120907723e */ /* 0x000fe400000000ff */
[----:B------:R-:W-:Y:S04]  /*14370*/  STG.E.64 desc[UR4][R10.64], R4 ;  /* 0x000000040a007986 */ /* 0x000fe8000c101b04 */
[----:B------:R-:W-:Y:S04]  /*14380*/  STG.E.64 desc[UR4][R10.64+0x400], R2 ;  /* 0x000400020a007986 */ /* 0x000fe8000c101b04 */
[----:B------:R-:W-:Y:S04]  /*14390*/  STG.E.64 desc[UR4][R10.64+0x800], R6 ;  /* 0x000800060a007986 */ /* 0x000fe8000c101b04 */
[----:B------:R-:W-:Y:S01]  /*143a0*/  STG.E.64 desc[UR4][R10.64+0xc00], R20 ;  /* 0x000c00140a007986 */ /* 0x000fe2000c101b04 */
[----:B------:R-:W-:Y:S05]  /*143b0*/  EXIT ;  /* 0x000000000000794d */ /* 0x000fea0003800000 */
.L_x_4370:
[----:B------:R-:W0:Y:S02]  /*143c0*/  S2R R0, SR_TID.X ;  /* 0x0000000000007919 */ /* 0x000e240000002100 */
[----:B0-----:R-:W-:-:S13]  /*143d0*/  ISETP.GE.AND P0, PT, R0, R3, PT ;  /* 0x000000030000720c */ /* 0x001fda0003f06270 */
[----:B------:R-:W-:Y:S02]  /*143e0*/  @!P0 IADD3 R7, R2, R0, RZ ;  /* 0x0000000002078210 */ /* 0x000fe40007ffe0ff */
[----:B------:R-:W-:-:S04]  /*143f0*/  @!P0 IADD3 R0, R0, 0x80, RZ ;  /* 0x0000008000008810 */ /* 0x000fc80007ffe0ff */
[----:B------:R-:W-:-:S13]  /*14400*/  ISETP.GE.AND P6, PT, R0, R3, PT ;  /* 0x000000030000720c */ /* 0x000fda0003fc6270 */
[----:B------:R-:W0:Y:S01]  /*14410*/  @!P6 LDC.64 R4, c[0x0][0x220] ;  /* 0x00008800ff04eb82 */ /* 0x000e220000000a00 */
[----:B------:R-:W-:-:S05]  /*14420*/  @!P6 IADD3 R9, R2, R0, RZ ;  /* 0x000000000209e210 */ /* 0x000fca0007ffe0ff */
[----:B0-----:R-:W-:Y:S01]  /*14430*/  @!P6 IMAD.WIDE.U32 R4, R9, 0x4, R4 ;  /* 0x000000040904e825 */ /* 0x001fe200078e0004 */
[----:B------:R-:W-:Y:S01]  /*14440*/  @!P6 IADD3 R0, R0, 0x80, RZ ;  /* 0x000000800000e810 */ /* 0x000fe20007ffe0ff */
[----:B------:R-:W0:Y:S04]  /*14450*/  @!P0 LDC.64 R8, c[0x0][0x220] ;  /* 0x00008800ff088b82 */ /* 0x000e280000000a00 */
[----:B------:R-:W2:Y:S01]  /*14460*/  @!P6 LDG.E R4, desc[UR4][R4.64] ;  /* 0x000000040404e981 */ /* 0x000ea2000c1e1900 */
[----:B------:R-:W-:Y:S02]  /*14470*/  ISETP.GE.AND P5, PT, R0, R3, PT ;  /* 0x000000030000720c */ /* 0x000fe40003fa6270 */
[----:B------:R-:W-:-:S11]  /*14480*/  PRMT R12, RZ, 0x5410, RZ ;  /* 0x00005410ff0c7816 */ /* 0x000fd600000000ff */
[----:B------:R-:W-:Y:S01]  /*14490*/  @!P5 IADD3 R13, R2, R0, RZ ;  /* 0x00000000020dd210 */ /* 0x000fe20007ffe0ff */
[----:B------:R-:W1:Y:S01]  /*144a0*/  @!P5 LDC.64 R10, c[0x0][0x220] ;  /* 0x00008800ff0adb82 */ /* 0x000e620000000a00 */
[----:B------:R-:W-:-:S04]  /*144b0*/  @!P5 IADD3 R0, R0, 0x80, RZ ;  /* 0x000000800000d810 */ /* 0x000fc80007ffe0ff */
[----:B------:R-:W-:Y:S01]  /*144c0*/  ISETP.GE.AND P4, PT, R0, R3, PT ;  /* 0x000000030000720c */ /* 0x000fe20003f86270 */
[----:B0-----:R-:W-:-:S06]  /*144d0*/  @!P0 IMAD.WIDE.U32 R8, R7, 0x4, R8 ;  /* 0x0000000407088825 */ /* 0x001fcc00078e0008 */
[----:B------:R-:W3:Y:S06]  /*144e0*/  @!P0 LDG.E R9, desc[UR4][R8.64] ;  /* 0x0000000408098981 */ /* 0x000eec000c1e1900 */
[----:B------:R-:W-:Y:S01]  /*144f0*/  @!P4 IADD3 R21, R2, R0, RZ ;  /* 0x000000000215c210 */ /* 0x000fe20007ffe0ff */
[----:B------:R-:W0:Y:S01]  /*14500*/  @!P4 LDC.64 R14, c[0x0][0x220] ;  /* 0x00008800ff0ecb82 */ /* 0x000e220000000a00 */
[----:B------:R-:W-:-:S04]  /*14510*/  @!P4 IADD3 R0, R0, 0x80, RZ ;  /* 0x000000800000c810 */ /* 0x000fc80007ffe0ff */
[----:B------:R-:W-:-:S13]  /*14520*/  ISETP.GE.AND P3, PT, R0, R3, PT ;  /* 0x000000030000720c */ /* 0x000fda0003f66270 */
[----:B------:R-:W-:Y:S01]  /*14530*/  @!P3 IADD3 R23, R2, R0, RZ ;  /* 0x000000000217b210 */ /* 0x000fe20007ffe0ff */
[----:B------:R-:W4:Y:S01]  /*14540*/  @!P3 LDC.64 R16, c[0x0][0x220] ;  /* 0x00008800ff10bb82 */ /* 0x000f220000000a00 */
[----:B------:R-:W-:-:S04]  /*14550*/  @!P3 IADD3 R0, R0, 0x80, RZ ;  /* 0x000000800000b810 */ /* 0x000fc80007ffe0ff */
[----:B------:R-:W-:-:S13]  /*14560*/  ISETP.GE.AND P2, PT, R0, R3, PT ;  /* 0x000000030000720c */ /* 0x000fda0003f46270 */
[----:B------:R-:W-:Y:S01]  /*14570*/  @!P2 IADD3 R25, R2, R0, RZ ;  /* 0x000000000219a210 */ /* 0x000fe20007ffe0ff */
[----:B------:R-:W5:Y:S01]  /*14580*/  @!P2 LDC.64 R18, c[0x0][0x220] ;  /* 0x00008800ff12ab82 */ /* 0x000f620000000a00 */
[----:B------:R-:W-:-:S04]  /*14590*/  @!P2 IADD3 R0, R0, 0x80, RZ ;  /* 0x000000800000a810 */ /* 0x000fc80007ffe0ff */
[----:B------:R-:W-:-:S13]  /*145a0*/  ISETP.GE.AND P1, PT, R0, R3, PT ;  /* 0x000000030000720c */ /* 0x000fda0003f26270 */
[----:B------:R-:W-:Y:S01]  /*145b0*/  @!P1 IADD3 R27, R2, R0, RZ ;  /* 0x00000000021b9210 */ /* 0x000fe20007ffe0ff */
[----:B------:R-:W5:Y:S01]  /*145c0*/  @!P1 LDC.64 R6, c[0x0][0x220] ;  /* 0x00008800ff069b82 */ /* 0x000f620000000a00 */
[----:B------:R-:W-:Y:S01]  /*145d0*/  @!P1 IADD3 R0, R0, 0x80, RZ ;  /* 0x0000008000009810 */ /* 0x000fe20007ffe0ff */
[----:B-1----:R-:W-:-:S04]  /*145e0*/  @!P5 IMAD.WIDE.U32 R10, R13, 0x4, R10 ;  /* 0x000000040d0ad825 */ /* 0x002fc800078e000a */
[----:B0-----:R-:W-:Y:S02]  /*145f0*/  @!P4 IMAD.WIDE.U32 R14, R21, 0x4, R14 ;  /* 0x00000004150ec825 */ /* 0x001fe400078e000e */
[----:B------:R-:W3:Y:S02]  /*14600*/  @!P5 LDG.E R10, desc[UR4][R10.64] ;  /* 0x000000040a0ad981 */ /* 0x000ee4000c1e1900 */
[----:B----4-:R-:W-:Y:S02]  /*14610*/  @!P3 IMAD.WIDE.U32 R16, R23, 0x4, R16 ;  /* 0x000000041710b825 */ /* 0x010fe400078e0010 */
[----:B------:R0:W4:Y:S02]  /*14620*/  @!P4 LDG.E R14, desc[UR4][R14.64] ;  /* 0x000000040e0ec981 */ /* 0x000124000c1e1900 */
[----:B-----5:R-:W-:Y:S02]  /*14630*/  @!P2 IMAD.WIDE.U32 R18, R25, 0x4, R18 ;  /* 0x000000041912a825 */ /* 0x020fe400078e0012 */
[----:B------:R1:W5:Y:S04]  /*14640*/  @!P3 LDG.E R16, desc[UR4][R16.64] ;  /* 0x000000041010b981 */ /* 0x000368000c1e1900 */
[----:B------:R1:W5:Y:S01]  /*14650*/  @!P2 LDG.E R18, desc[UR4][R18.64] ;  /* 0x000000041212a981 */ /* 0x000362000c1e1900 */
[----:B------:R-:W-:-:S06]  /*14660*/  @!P1 IMAD.WIDE.U32 R6, R27, 0x4, R6 ;  /* 0x000000041b069825 */ /* 0x000fcc00078e0006 */
[----:B------:R1:W5:Y:S01]  /*14670*/  @!P1 LDG.E R6, desc[UR4][R6.64] ;  /* 0x0000000406069981 */ /* 0x000362000c1e1900 */
[----:B--2---:R-:W-:-:S04]  /*14680*/  @!P6 PRMT R12, R12, 0x5410, R4 ;  /* 0x000054100c0ce816 */ /* 0x004fc80000000004 */
[----:B------:R-:W-:Y:S02]  /*14690*/  @!P6 PRMT R12, R4, 0x7632, R12 ;  /* 0x00007632040ce816 */ /* 0x000fe4000000000c */
[----:B------:R-:W-:-:S13]  /*146a0*/  ISETP.GE.AND P6, PT, R0, R3, PT ;  /* 0x000000030000720c */ /* 0x000fda0003fc6270 */
[----:B------:R-:W2:Y:S01]  /*146b0*/  @!P6 LDC.64 R4, c[0x0][0x220] ;  /* 0x00008800ff04eb82 */ /* 0x000ea20000000a00 */
[----:B------:R-:W-:-:S05]  /*146c0*/  @!P6 IADD3 R13, R2, R0, RZ ;  /* 0x00000000020de210 */ /* 0x000fca0007ffe0ff */
[----:B--2---:R-:W-:-:S06]  /*146d0*/  @!P6 IMAD.WIDE.U32 R4, R13, 0x4, R4 ;  /* 0x000000040d04e825 */ /* 0x004fcc00078e0004 */
[----:B------:R-:W2:Y:S01]  /*146e0*/  @!P6 LDG.E R4, desc[UR4][R4.64] ;  /* 0x000000040404e981 */ /* 0x000ea2000c1e1900 */
[----:B0-----:R-:W-:Y:S02]  /*146f0*/  PRMT R15, RZ, 0x5410, RZ ;  /* 0x00005410ff0f7816 */ /* 0x001fe400000000ff */
[----:B-1----:R-:W-:Y:S02]  /*14700*/  PRMT R17, RZ, 0x5410, RZ ;  /* 0x00005410ff117816 */ /* 0x002fe400000000ff */
[----:B------:R-:W-:Y:S02]  /*14710*/  PRMT R19, RZ, 0x5410, RZ ;  /* 0x00005410ff137816 */ /* 0x000fe400000000ff */
[----:B------:R-:W-:Y:S02]  /*14720*/  PRMT R21, RZ, 0x5410, RZ ;  /* 0x00005410ff157816 */ /* 0x000fe400000000ff */
[----:B------:R-:W-:Y:S02]  /*14730*/  PRMT R25, RZ, 0x5410, RZ ;  /* 0x00005410ff197816 */ /* 0x000fe400000000ff */
[----:B------:R-:W-:Y:S01]  /*14740*/  PRMT R23, RZ, 0x5410, RZ ;  /* 0x00005410ff177816 */ /* 0x000fe200000000ff */
[----:B------:R-:W-:Y:S01]  /*14750*/  BSSY B2, `(.L_x_4859) ;  /* 0x0000293000027945 */ /* 0x000fe20003800000 */
[----:B------:R-:W-:-:S02]  /*14760*/  PRMT R8, RZ, 0x7610, R8 ;  /* 0x00007610ff087816 */ /* 0x000fc40000000008 */
[----:B------:R-:W-:Y:S02]  /*14770*/  PRMT R7, RZ, 0x7610, R7 ;  /* 0x00007610ff077816 */ /* 0x000fe40000000007 */
[C---:B---3--:R-:W-:Y:S02]  /*14780*/  @!P0 PRMT R8, R9.reuse, 0x7610, R8 ;  /* 0x0000761009088816 */ /* 0x048fe40000000008 */
[----:B------:R-:W-:Y:S02]  /*14790*/  @!P0 PRMT R7, R9, 0x7632, R7 ;  /* 0x0000763209078816 */ /* 0x000fe40000000007 */
[----:B------:R-:W-:Y:S02]  /*147a0*/  @!P5 PRMT R15, R15, 0x5410, R10 ;  /* 0x000054100f0fd816 */ /* 0x000fe4000000000a */
[----:B----4-:R-:W-:Y:S02]  /*147b0*/  @!P4 PRMT R17, R17, 0x5410, R14 ;  /* 0x000054101111c816 */ /* 0x010fe4000000000e */
[----:B-----5:R-:W-:-:S02]  /*147c0*/  @!P3 PRMT R19, R19, 0x5410, R16 ;  /* 0x000054101313b816 */ /* 0x020fc40000000010 */
[----:B------:R-:W-:Y:S02]  /*147d0*/  @!P2 PRMT R21, R21, 0x5410, R18 ;  /* 0x000054101515a816 */ /* 0x000fe40000000012 */
[----:B------:R-:W-:Y:S02]  /*147e0*/  @!P5 PRMT R15, R10, 0x7632, R15 ;  /* 0x000076320a0fd816 */ /* 0x000fe4000000000f */
[----:B------:R-:W-:Y:S02]  /*147f0*/  @!P4 PRMT R17, R14, 0x7632, R17 ;  /* 0x000076320e11c816 */ /* 0x000fe40000000011 */
[----:B------:R-:W-:Y:S02]  /*14800*/  @!P3 PRMT R19, R16, 0x7632, R19 ;  /* 0x000076321013b816 */ /* 0x000fe40000000013 */
[----:B------:R-:W-:Y:S02]  /*14810*/  @!P1 PRMT R23, R23, 0x5410, R6 ;  /* 0x0000541017179816 */ /* 0x000fe40000000006 */
[----:B------:R-:W-:-:S02]  /*14820*/  @!P2 PRMT R21, R18, 0x7632, R21 ;  /* 0x000076321215a816 */ /* 0x000fc40000000015 */
[----:B------:R-:W-:Y:S02]  /*14830*/  @!P1 PRMT R23, R6, 0x7632, R23 ;  /* 0x0000763206179816 */ /* 0x000fe40000000017 */
[----:B--2---:R-:W-:-:S04]  /*14840*/  @!P6 PRMT R25, R25, 0x5410, R4 ;  /* 0x000054101919e816 */ /* 0x004fc80000000004 */
        /* <DEDUP_REMOVED lines=111> */
.L_x_4868:
        /* <DEDUP_REMOVED lines=10> */
.L_x_4870:
[----:B------:R-:W-:-:S04]  /*14fe0*/  FADD.FTZ R6, -R0, R11 ;  /* 0x0000000b00067221 */ /* 0x000fc80000010100 */
[----:B------:R-:W-:-:S07]  /*14ff0*/  FMUL.FTZ R6, R6, 0.5 ;  /* 0x3f00000006067820 */ /* 0x000fce0000410000 */
.L_x_4871:
[----:B------:R-:W-:Y:S05]  /*15000*/  BSYNC B1 ;  /* 0x0000000000017941 */ /* 0x000fea0003800000 */
.L_x_4869:
        /* <DEDUP_REMOVED lines=11> */
.L_x_4873:
[----:B------:R-:W-:-:S04]  /*150c0*/  FADD.FTZ R14, R4, -R29 ;  /* 0x8000001d040e7221 */ /* 0x000fc80000010000 */
[----:B------:R-:W-:-:S07]  /*150d0*/  FMUL.FTZ R29, R14, 0.5 ;  /* 0x3f0000000e1d7820 */ /* 0x000fce0000410000 */
.L_x_4874:
[----:B------:R-:W-:Y:S05]  /*150e0*/  BSYNC B1 ;  /* 0x0000000000017941 */ /* 0x000fea0003800000 */
.L_x_4872:
        /* <DEDUP_REMOVED lines=35> */
.L_x_4867:
[----:B------:R0:W1:Y:S02]  /*15320*/  MUFU.SQRT R6, R5 ;  /* 0x0000000500067308 */ /* 0x0000640000002000 */
.L_x_4866:
[----:B------:R-:W-:Y:S05]  /*15330*/  BSYNC B0 ;  /* 0x0000000000007941 */ /* 0x000fea0003800000 */
.L_x_4865:
        /* <DEDUP_REMOVED lines=24> */
.L_x_4881:
[----:B------:R-:W-:-:S04]  /*154c0*/  FADD.FTZ R0, -R0, R11 ;  /* 0x0000000b00007221 */ /* 0x000fc80000010100 */
[----:B------:R-:W-:-:S07]  /*154d0*/  FMUL.FTZ R0, R0, 0.5 ;  /* 0x3f00000000007820 */ /* 0x000fce0000410000 */
.L_x_4882:
[----:B------:R-:W-:Y:S05]  /*154e0*/  BSYNC B1 ;  /* 0x0000000000017941 */ /* 0x000fea0003800000 */
.L_x_4880:
        /* <DEDUP_REMOVED lines=10> */
.L_x_4884:
[----:B------:R-:W-:-:S04]  /*15590*/  FADD.FTZ R4, -R13, R4 ;  /* 0x000000040d047221 */ /* 0x000fc80000010100 */
[----:B0-----:R-:W-:-:S07]  /*155a0*/  FMUL.FTZ R5, R4, 0.5 ;  /* 0x3f00000004057820 */ /* 0x001fce0000410000 */
.L_x_4885:
[----:B------:R-:W-:Y:S05]  /*155b0*/  BSYNC B1 ;  /* 0x0000000000017941 */ /* 0x000fea0003800000 */
.L_x_4883:
[----:B------:R-:W-:Y:S01]  /*155c0*/  FADD.FTZ R0, R5, R0 ;  /* 0x0000000005007221 */ /* 0x000fe20000010000 */
[----:B------:R-:W-:Y:S01]  /*155d0*/  FADD.FTZ R27, R10, R27 ;  /* 0x0000001b0a1b7221 */ /* 0x000fe20000010000 */
[----:B------:R-:W-:-:S03]  /*155e0*/  PLOP3.LUT P0, PT, PT, PT, PT, 0x80, 0x0 ;  /* 0x000000000000781c */ /* 0x000fc60003f0f070 */
[----:B------:R-:W-:-:S04]  /*155f0*/  FMUL.FTZ R0, R27, R0 ;  /* 0x000000001b007220 */ /* 0x000fc80000410000 */
[----:B------:R4:W0:Y:S01]  /*15600*/  MUFU.SQRT R11, R0 ;  /* 0x00000000000b7308 */ /* 0x0008220000002000 */
[----:B------:R-:W-:Y:S05]  /*15610*/  BRA `(.L_x_4877) ;  /* 0x0000000000687947 */ /* 0x000fea0003800000 */
.L_x_4879:
        /* <DEDUP_REMOVED lines=15> */
.L_x_4878:
        /* <DEDUP_REMOVED lines=8> */
.L_x_4876:
[----:B------:R-:W-:Y:S01]  /*15790*/  PLOP3.LUT P0, PT, PT, PT, PT, 0x80, 0x0 ;  /* 0x000000000000781c */ /* 0x000fe20003f0f070 */
[----:B------:R-:W-:Y:S01]  /*157a0*/  FMUL.FTZ R11, R27, 16777216 ;  /* 0x4b8000001b0b7820 */ /* 0x000fe20000410000 */
[----:B------:R-:W-:-:S11]  /*157b0*/  FMUL.FTZ R10, R10, 16777216 ;  /* 0x4b8000000a0a7820 */ /* 0x000fd60000410000 */
.L_x_4877:
[----:B------:R-:W-:Y:S05]  /*157c0*/  BSYNC B0 ;  /* 0x0000000000007941 */ /* 0x000fea0003800000 */
.L_x_4875:
        /* <DEDUP_REMOVED lines=33> */
.L_x_4888:
        /* <DEDUP_REMOVED lines=28> */
.L_x_4887:
[----:B------:R-:W-:-:S13]  /*15ba0*/  ISETP.GT.AND P0, PT, R8, -0x1, PT ;  /* 0xffffffff0800780c */ /* 0x000fda0003f04270 */
[----:B------:R-:W-:Y:S05]  /*15bb0*/  @P0 BRA `(.L_x_4890) ;  /* 0x0000000000d80947 */ /* 0x000fea0003800000 */
[----:B------:R-:W-:Y:S01]  /*15bc0*/  FADD.FTZ R10, -R10, -RZ ;  /* 0x800000ff0a0a7221 */ /* 0x000fe20000010100 */
[C---:B0--3--:R-:W-:Y:S01]  /*15bd0*/  FADD.FTZ R7, |R11|.reuse, -RZ ;  /* 0x800000ff0b077221 */ /* 0x049fe20000010200 */
[----:B------:R-:W-:Y:S02]  /*15be0*/  BSSY B4, `(.L_x_4891) ;  /* 0x0000011000047945 */ /* 0x000fe40003800000 */
[----:B----4-:R-:W-:Y:S01]  /*15bf0*/  FADD.FTZ R0, |R10|, -RZ ;  /* 0x800000ff0a007221 */ /* 0x010fe20000010200 */
[----:B------:R-:W-:-:S04]  /*15c00*/  FSETP.GT.FTZ.AND P6, PT, |R11|, |R10|, PT ;  /* 0x4000000a0b00720b */ /* 0x000fc80003fd4200 */
[----:B--2---:R-:W-:Y:S02]  /*15c10*/  FSEL R5, R7, R0, P6 ;  /* 0x0000000007057208 */ /* 0x004fe40003000000 */
        /* <DEDUP_REMOVED lines=13> */
.L_x_4892:
[----:B------:R-:W-:Y:S05]  /*15cf0*/  BSYNC B4 ;  /* 0x0000000000047941 */ /* 0x000fea0003800000 */
.L_x_4891:
        /* <DEDUP_REMOVED lines=18> */
.L_x_4894:
[----:B------:R-:W-:Y:S02]  /*15e20*/  ISETP.GE.AND P0, PT, R10, RZ, PT ;  /* 0x000000ff0a00720c */ /* 0x000fe40003f06270 */
[----:B------:R-:W-:-:S11]  /*15e30*/  MOV R7, 0x3fd774eb ;  /* 0x3fd774eb00077802 */ /* 0x000fd60000000f00 */
[----:B------:R-:W-:-:S04]  /*15e40*/  @P0 FFMA.FTZ R4, R7, 0.93318945169448852539, -R4 ;  /* 0x3f6ee58107040823 */ /* 0x000fc80000010804 */
[----:B------:R-:W-:-:S07]  /*15e50*/  @!P0 FFMA.FTZ R4, R7, 0.93318945169448852539, R4 ;  /* 0x3f6ee58107048823 */ /* 0x000fce0000010004 */
.L_x_4895:
[----:B------:R-:W-:Y:S05]  /*15e60*/  BSYNC B0 ;  /* 0x0000000000007941 */ /* 0x000fea0003800000 */
.L_x_4893:
        /* <DEDUP_REMOVED lines=11> */
.L_x_4890:
[----:B----4-:R-:W-:Y:S01]  /*15f20*/  FADD.FTZ R0, |R10|, -RZ ;  /* 0x800000ff0a007221 */ /* 0x010fe20000010200 */
[C---:B0--3--:R-:W-:Y:S01]  /*15f30*/  FADD.FTZ R13, |R11|.reuse, -RZ ;  /* 0x800000ff0b0d7221 */ /* 0x049fe20000010200 */
[----:B------:R-:W-:Y:S01]  /*15f40*/  FSETP.GT.FTZ.AND P6, PT, |R11|, |R10|, PT ;  /* 0x4000000a0b00720b */ /* 0x000fe20003fd4200 */
[----:B------:R-:W-:Y:S03]  /*15f50*/  BSSY B4, `(.L_x_4896) ;  /* 0x000000f000047945 */ /* 0x000fe60003800000 */
        /* <DEDUP_REMOVED lines=14> */
.L_x_4897:
[----:B------:R-:W-:Y:S05]  /*16040*/  BSYNC B4 ;  /* 0x0000000000047941 */ /* 0x000fea0003800000 */
.L_x_4896:
        /* <DEDUP_REMOVED lines=18> */
.L_x_4899:
[----:B------:R-:W-:Y:S02]  /*16170*/  ISETP.GE.AND P0, PT, R10, RZ, PT ;  /* 0x000000ff0a00720c */ /* 0x000fe40003f06270 */
[----:B------:R-:W-:-:S11]  /*16180*/  MOV R7, 0x3fd774eb ;  /* 0x3fd774eb00077802 */ /* 0x000fd60000000f00 */
[----:B------:R-:W-:-:S04]  /*16190*/  @P0 FFMA.FTZ R4, R7, 0.93318945169448852539, -R4 ;  /* 0x3f6ee58107040823 */ /* 0x000fc80000010804 */
[----:B------:R-:W-:-:S07]  /*161a0*/  @!P0 FFMA.FTZ R4, R7, 0.93318945169448852539, R4 ;  /* 0x3f6ee58107048823 */ /* 0x000fce0000010004 */
.L_x_4900:
[----:B------:R-:W-:Y:S05]  /*161b0*/  BSYNC B0 ;  /* 0x0000000000007941 */ /* 0x000fea0003800000 */
.L_x_4898:
        /* <DEDUP_REMOVED lines=10> */
.L_x_4889:
[----:B------:R-:W-:Y:S05]  /*16260*/  BSYNC B3 ;  /* 0x0000000000037941 */ /* 0x000fea0003800000 */
.L_x_4886:
[----:B------:R-:W-:-:S13]  /*16270*/  ISETP.NE.AND P0, PT, R9, RZ, PT ;  /* 0x000000ff0900720c */ /* 0x000fda0003f05270 */
[----:B-1----:R-:W-:Y:S01]  /*16280*/  @!P0 FADD.FTZ R6, -R6, -RZ ;  /* 0x800000ff06068221 */ /* 0x002fe20000010100 */
[----:B------:R-:W-:Y:S06]  /*16290*/  BRA `(.L_x_4860) ;  /* 0x0000000c00787947 */ /* 0x000fec0003800000 */
.L_x_4864:
[----:B------:R-:W-:Y:S01]  /*162a0*/  FADD.FTZ R5, -R8, 6.1232342629258392722e-17 ;  /* 0x248d313208057421 */ /* 0x000fe20000010100 */
[----:B------:R-:W-:-:S03]  /*162b0*/  FADD.FTZ R6, -R7, -RZ ;  /* 0x800000ff07067221 */ /* 0x000fc60000010100 */
[----:B------:R-:W-:Y:S01]  /*162c0*/  FADD.FTZ R5, R5, 1.5707963705062866211 ;  /* 0x3fc90fdb05057421 */ /* 0x000fe20000010000 */
[----:B------:R-:W-:Y:S06]  /*162d0*/  BRA `(.L_x_4860) ;  /* 0x0000000c00687947 */ /* 0x000fec0003800000 */
.L_x_4863:
[----:B------:R-:W-:Y:S01]  /*162e0*/  FADD.FTZ R6, -R7, -RZ ;  /* 0x800000ff07067221 */ /* 0x000fe20000010100 */
[----:B------:R-:W-:Y:S01]  /*162f0*/  MOV R5, RZ ;  /* 0x000000ff00057202 */ /* 0x000fe20000000f00 */
[----:B------:R-:W-:Y:S06]  /*16300*/  BRA `(.L_x_4860) ;  /* 0x0000000c005c7947 */ /* 0x000fec0003800000 */
.L_x_4862:
        /* <DEDUP_REMOVED lines=25> */
.L_x_4905:
[----:B------:R-:W-:Y:S05]  /*164a0*/  BSYNC B4 ;  /* 0x0000000000047941 */ /* 0x000fea0003800000 */
.L_x_4904:
        /* <DEDUP_REMOVED lines=18> */
.L_x_4907:
[----:B------:R-:W-:Y:S02]  /*165d0*/  ISETP.GE.AND P0, PT, R8, RZ, PT ;  /* 0x000000ff0800720c */ /* 0x000fe40003f06270 */
[----:B------:R-:W-:-:S11]  /*165e0*/  MOV R11, 0x3fd774eb ;  /* 0x3fd774eb000b7802 */ /* 0x000fd60000000f00 */
[----:B------:R-:W-:-:S04]  /*165f0*/  @P0 FFMA.FTZ R4, R11, 0.93318945169448852539, -R4 ;  /* 0x3f6ee5810b040823 */ /* 0x000fc80000010804 */
[----:B------:R-:W-:-:S07]  /*16600*/  @!P0 FFMA.FTZ R4, R11, 0.93318945169448852539, R4 ;  /* 0x3f6ee5810b048823 */ /* 0x000fce0000010004 */
.L_x_4908:
[----:B------:R-:W-:Y:S05]  /*16610*/  BSYNC B0 ;  /* 0x0000000000007941 */ /* 0x000fea0003800000 */
.L_x_4906:
        /* <DEDUP_REMOVED lines=13> */
.L_x_4903:
        /* <DEDUP_REMOVED lines=13> */
.L_x_4911:
[----:B------:R-:W-:Y:S05]  /*167c0*/  BSYNC B4 ;  /* 0x0000000000047941 */ /* 0x000fea0003800000 */
.L_x_4910:
        /* <DEDUP_REMOVED lines=18> */
.L_x_4913:
[----:B------:R-:W-:Y:S02]  /*168f0*/  ISETP.GE.AND P0, PT, R8, RZ, PT ;  /* 0x000000ff0800720c */ /* 0x000fe40003f06270 */
[----:B------:R-:W-:-:S11]  /*16900*/  MOV R11, 0x3fd774eb ;  /* 0x3fd774eb000b7802 */ /* 0x000fd60000000f00 */
[----:B------:R-:W-:-:S04]  /*16910*/  @P0 FFMA.FTZ R4, R11, 0.93318945169448852539, -R4 ;  /* 0x3f6ee5810b040823 */ /* 0x000fc80000010804 */
[----:B------:R-:W-:-:S07]  /*16920*/  @!P0 FFMA.FTZ R4, R11, 0.93318945169448852539, R4 ;  /* 0x3f6ee5810b048823 */ /* 0x000fce0000010004 */
.L_x_4914:
[----:B------:R-:W-:Y:S05]  /*16930*/  BSYNC B0 ;  /* 0x0000000000007941 */ /* 0x000fea0003800000 */
.L_x_4912:
        /* <DEDUP_REMOVED lines=27> */
.L_x_4902:
        /* <DEDUP_REMOVED lines=34> */
.L_x_4916:
[----:B------:R-:W-:Y:S05]  /*16d10*/  BSYNC B4 ;  /* 0x0000000000047941 */ /* 0x000fea0003800000 */
.L_x_4915:
        /* <DEDUP_REMOVED lines=18> */
.L_x_4918:
[----:B------:R-:W-:Y:S02]  /*16e40*/  ISETP.GE.AND P0, PT, R8, RZ, PT ;  /* 0x000000ff0800720c */ /* 0x000fe40003f06270 */
[----:B------:R-:W-:-:S11]  /*16e50*/  MOV R5, 0x3fd774eb ;  /* 0x3fd774eb00057802 */ /* 0x000fd60000000f00 */
[----:B------:R-:W-:-:S04]  /*16e60*/  @P0 FFMA.FTZ R0, R5, 0.93318945169448852539, -R0 ;  /* 0x3f6ee58105000823 */ /* 0x000fc80000010800 */
[----:B------:R-:W-:-:S07]  /*16e70*/  @!P0 FFMA.FTZ R0, R5, 0.93318945169448852539, R0 ;  /* 0x3f6ee58105008823 */ /* 0x000fce0000010000 */
.L_x_4919:
[----:B------:R-:W-:Y:S05]  /*16e80*/  BSYNC B0 ;  /* 0x0000000000007941 */ /* 0x000fea0003800000 */
.L_x_4917:
        /* <DEDUP_REMOVED lines=10> */
.L_x_4909:
[----:B------:R-:W-:Y:S05]  /*16f30*/  BSYNC B3 ;  /* 0x0000000000037941 */ /* 0x000fea0003800000 */
.L_x_4901:
[----:B------:R-:W-:Y:S01]  /*16f40*/  ISETP.NE.AND P0, PT, R9, RZ, PT ;  /* 0x000000ff0900720c */ /* 0x000fe20003f05270 */
[----:B------:R-:W-:Y:S01]  /*16f50*/  FADD.FTZ R6, R11, 0.69314718246459960938 ;  /* 0x3f3172180b067421 */ /* 0x000fe20000010000 */
[----:B------:R-:W-:-:S11]  /*16f60*/  FADD.FTZ R5, |R0|, -RZ ;  /* 0x800000ff00057221 */ /* 0x000fd60000010200 */
[----:B------:R-:W-:Y:S01]  /*16f70*/  @!P0 FADD.FTZ R6, -R6, -RZ ;  /* 0x800000ff06068221 */ /* 0x000fe20000010100 */
[----:B------:R-:W-:Y:S06]  /*16f80*/  BRA `(.L_x_4860) ;  /* 0x00000000003c7947 */ /* 0x000fec0003800000 */
.L_x_4861:
        /* <DEDUP_REMOVED lines=15> */
.L_x_4860:
[----:B------:R-:W-:Y:S05]  /*17080*/  BSYNC B2 ;  /* 0x0000000000027941 */ /* 0x000fea0003800000 */
.L_x_4859:
[----:B------:R-:W0:Y:S01]  /*17090*/  S2R R8, SR_TID.X ;  /* 0x0000000000087919 */ /* 0x000e220000002100 */
[----:B------:R-:W-:Y:S01]  /*170a0*/  BSSY B2, `(.L_x_4920) ;  /* 0x0000285000027945 */ /* 0x000fe20003800000 */
[----:B0-----:R-:W-:-:S04]  /*170b0*/  IADD3 R0, R8, 0x80, RZ ;  /* 0x0000008008007810 */ /* 0x001fc80007ffe0ff */
[----:B------:R-:W-:-:S13]  /*170c0*/  ISETP.GE.AND P0, PT, R0, R3, PT ;  /* 0x000000030000720c */ /* 0x000fda0003f06270 */
[----:B------:R-:W-:Y:S05]  /*170d0*/  @P0 BRA `(.L_x_4921) ;  /* 0x0000002800040947 */ /* 0x000fea0003800000 */
[--C-:B---3--:R-:W-:Y:S02]  /*170e0*/  HADD2.F32 R11, -RZ, R12.reuse.H1_H1 ;  /* 0x3000000cff0b7230 */ /* 0x108fe40000004100 */
        /* <DEDUP_REMOVED lines=108> */
.L_x_4929:
        /* <DEDUP_REMOVED lines=10> */
.L_x_4931:
[----:B------:R-:W-:-:S04]  /*17850*/  FADD.FTZ R4, -R0, R13 ;  /* 0x0000000d00047221 */ /* 0x000fc80000010100 */
[----:B------:R-:W-:-:S07]  /*17860*/  FMUL.FTZ R4, R4, 0.5 ;  /* 0x3f00000004047820 */ /* 0x000fce0000410000 */
.L_x_4932:
[----:B------:R-:W-:Y:S05]  /*17870*/  BSYNC B1 ;  /* 0x0000000000017941 */ /* 0x000fea0003800000 */
.L_x_4930:
        /* <DEDUP_REMOVED lines=11> */
.L_x_4934:
[----:B------:R-:W-:-:S04]  /*17930*/  FADD.FTZ R10, R16, -R31 ;  /* 0x8000001f100a7221 */ /* 0x000fc80000010000 */
[----:B------:R-:W-:-:S07]  /*17940*/  FMUL.FTZ R31, R10, 0.5 ;  /* 0x3f0000000a1f7820 */ /* 0x000fce0000410000 */
.L_x_4935:
[----:B------:R-:W-:Y:S05]  /*17950*/  BSYNC B1 ;  /* 0x0000000000017941 */ /* 0x000fea0003800000 */
.L_x_4933:
        /* <DEDUP_REMOVED lines=35> */
.L_x_4928:
[----:B------:R0:W1:Y:S02]  /*17b90*/  MUFU.SQRT R10, R7 ;  /* 0x00000007000a7308 */ /* 0x0000640000002000 */
.L_x_4927:
[----:B------:R-:W-:Y:S05]  /*17ba0*/  BSYNC B0 ;  /* 0x0000000000007941 */ /* 0x000fea0003800000 */
.L_x_4926:
        /* <DEDUP_REMOVED lines=24> */
.L_x_4942:
[----:B------:R-:W-:-:S04]  /*17d30*/  FADD.FTZ R0, -R0, R13 ;  /* 0x0000000d00007221 */ /* 0x000fc80000010100 */
[----:B------:R-:W-:-:S07]  /*17d40*/  FMUL.FTZ R0, R0, 0.5 ;  /* 0x3f00000000007820 */ /* 0x000fce0000410000 */
.L_x_4943:
[----:B------:R-:W-:Y:S05]  /*17d50*/  BSYNC B1 ;  /* 0x0000000000017941 */ /* 0x000fea0003800000 */
.L_x_4941:
        /* <DEDUP_REMOVED lines=10> */
.L_x_4945:
[----:B------:R-:W-:-:S04]  /*17e00*/  FADD.FTZ R16, -R27, R16 ;  /* 0x000000101b107221 */ /* 0x000fc80000010100 */
[----:B0-----:R-:W-:-:S07]  /*17e10*/  FMUL.FTZ R7, R16, 0.5 ;  /* 0x3f00000010077820 */ /* 0x001fce0000410000 */
.L_x_4946:
[----:B------:R-:W-:Y:S05]  /*17e20*/  BSYNC B1 ;  /* 0x0000000000017941 */ /* 0x000fea0003800000 */
.L_x_4944:
[----:B------:R-:W-:Y:S01]  /*17e30*/  FADD.FTZ R0, R7, R0 ;  /* 0x0000000007007221 */ /* 0x000fe20000010000 */
[----:B------:R-:W-:Y:S01]  /*17e40*/  FADD.FTZ R29, R14, R29 ;  /* 0x0000001d0e1d7221 */ /* 0x000fe20000010000 */
[----:B------:R-:W-:-:S03]  /*17e50*/  PLOP3.LUT P0, PT, PT, PT, PT, 0x80, 0x0 ;  /* 0x000000000000781c */ /* 0x000fc60003f0f070 */
[----:B------:R-:W-:-:S04]  /*17e60*/  FMUL.FTZ R0, R29, R0 ;  /* 0x000000001d007220 */ /* 0x000fc80000410000 */
[----:B------:R2:W3:Y:S01]  /*17e70*/  MUFU.SQRT R13, R0 ;  /* 0x00000000000d7308 */ /* 0x0004e20000002000 */
[----:B------:R-:W-:Y:S05]  /*17e80*/  BRA `(.L_x_4938) ;  /* 0x0000000000687947 */ /* 0x000fea0003800000 */
.L_x_4940:
        /* <DEDUP_REMOVED lines=15> */
.L_x_4939:
        /* <DEDUP_REMOVED lines=8> */
.L_x_4937:
[----:B------:R-:W-:Y:S01]  /*18000*/  PLOP3.LUT P0, PT, PT, PT, PT, 0x80, 0x0 ;  /* 0x000000000000781c */ /* 0x000fe20003f0f070 */
[----:B------:R-:W-:Y:S01]  /*18010*/  FMUL.FTZ R13, R29, 16777216 ;  /* 0x4b8000001d0d7820 */ /* 0x000fe20000410000 */
[----:B------:R-:W-:-:S11]  /*18020*/  FMUL.FTZ R14, R14, 16777216 ;  /* 0x4b8000000e0e7820 */ /* 0x000fd60000410000 */
.L_x_4938:
[----:B------:R-:W-:Y:S05]  /*18030*/  BSYNC B0 ;  /* 0x0000000000007941 */ /* 0x000fea0003800000 */
.L_x_4936:
        /* <DEDUP_REMOVED lines=33> */
.L_x_4949:
        /* <DEDUP_REMOVED lines=28> */
.L_x_4948:
        /* <DEDUP_REMOVED lines=21> */
.L_x_4953:
[----:B------:R-:W-:Y:S05]  /*18560*/  BSYNC B4 ;  /* 0x0000000000047941 */ /* 0x000fea0003800000 */
.L_x_4952:
        /* <DEDUP_REMOVED lines=18> */
.L_x_4955:
[----:B------:R-:W-:Y:S02]  /*18690*/  ISETP.GE.AND P0, PT, R14, RZ, PT ;  /* 0x000000ff0e00720c */ /* 0x000fe40003f06270 */
[----:B------:R-:W-:-:S11]  /*186a0*/  MOV R9, 0x3fd774eb ;  /* 0x3fd774eb00097802 */ /* 0x000fd60000000f00 */
[----:B------:R-:W-:-:S04]  /*186b0*/  @P0 FFMA.FTZ R4, R9, 0.93318945169448852539, -R4 ;  /* 0x3f6ee58109040823 */ /* 0x000fc80000010804 */
[----:B------:R-:W-:-:S07]  /*186c0*/  @!P0 FFMA.FTZ R4, R9, 0.93318945169448852539, R4 ;  /* 0x3f6ee58109048823 */ /* 0x000fce0000010004 */
.L_x_4956:
[----:B------:R-:W-:Y:S05]  /*186d0*/  BSYNC B0 ;  /* 0x0000000000007941 */ /* 0x000fea0003800000 */
.L_x_4954:
        /* <DEDUP_REMOVED lines=11> */
.L_x_4951:
        /* <DEDUP_REMOVED lines=18> */
.L_x_4958:
[----:B------:R-:W-:Y:S05]  /*188b0*/  BSYNC B4 ;  /* 0x0000000000047941 */ /* 0x000fea0003800000 */
.L_x_4957:
        /* <DEDUP_REMOVED lines=18> */
.L_x_4960:
[----:B------:R-:W-:Y:S02]  /*189e0*/  ISETP.GE.AND P0, PT, R14, RZ, PT ;  /* 0x000000ff0e00720c */ /* 0x000fe40003f06270 */
[----:B------:R-:W-:-:S11]  /*189f0*/  MOV R9, 0x3fd774eb ;  /* 0x3fd774eb00097802 */ /* 0x000fd60000000f00 */
[----:B------:R-:W-:-:S04]  /*18a00*/  @P0 FFMA.FTZ R4, R9, 0.93318945169448852539, -R4 ;  /* 0x3f6ee58109040823 */ /* 0x000fc80000010804 */
[----:B------:R-:W-:-:S07]  /*18a10*/  @!P0 FFMA.FTZ R4, R9, 0.93318945169448852539, R4 ;  /* 0x3f6ee58109048823 */ /* 0x000fce0000010004 */
.L_x_4961:
[----:B------:R-:W-:Y:S05]  /*18a20*/  BSYNC B0 ;  /* 0x0000000000007941 */ /* 0x000fea0003800000 */
.L_x_4959:
        /* <DEDUP_REMOVED lines=10> */
.L_x_4950:
[----:B------:R-:W-:Y:S05]  /*18ad0*/  BSYNC B3 ;  /* 0x0000000000037941 */ /* 0x000fea0003800000 */
.L_x_4947:
[----:B------:R-:W-:-:S13]  /*18ae0*/  ISETP.NE.AND P0, PT, R12, RZ, PT ;  /* 0x000000ff0c00720c */ /* 0x000fda0003f05270 */
[----:B-1----:R-:W-:Y:S01]  /*18af0*/  @!P0 FADD.FTZ R10, -R10, -RZ ;  /* 0x800000ff0a0a8221 */ /* 0x002fe20000010100 */
[----:B------:R-:W-:Y:S06]  /*18b00*/  BRA `(.L_x_4921) ;  /* 0x0000000c00787947 */ /* 0x000fec0003800000 */
.L_x_4925:
[----:B------:R-:W-:Y:S01]  /*18b10*/  FADD.FTZ R7, -R11, 6.1232342629258392722e-17 ;  /* 0x248d31320b077421 */ /* 0x000fe20000010100 */
[----:B------:R-:W-:-:S03]  /*18b20*/  FADD.FTZ R10, -R9, -RZ ;  /* 0x800000ff090a7221 */ /* 0x000fc60000010100 */
[----:B------:R-:W-:Y:S01]  /*18b30*/  FADD.FTZ R7, R7, 1.5707963705062866211 ;  /* 0x3fc90fdb07077421 */ /* 0x000fe20000010000 */
[----:B------:R-:W-:Y:S06]  /*18b40*/  BRA `(.L_x_4921) ;  /* 0x0000000c00687947 */ /* 0x000fec0003800000 */
.L_x_4924:
[----:B------:R-:W-:Y:S01]  /*18b50*/  FADD.FTZ R10, -R9, -RZ ;  /* 0x800000ff090a7221 */ /* 0x000fe20000010100 */
[----:B------:R-:W-:Y:S01]  /*18b60*/  MOV R7, RZ ;  /* 0x000000ff00077202 */ /* 0x000fe20000000f00 */
[----:B------:R-:W-:Y:S06]  /*18b70*/  BRA `(.L_x_4921) ;  /* 0x0000000c005c7947 */ /* 0x000fec0003800000 */
.L_x_4923:
        /* <DEDUP_REMOVED lines=25> */
.L_x_4966:
[----:B------:R-:W-:Y:S05]  /*18d10*/  BSYNC B4 ;  /* 0x0000000000047941 */ /* 0x000fea0003800000 */
.L_x_4965:
        /* <DEDUP_REMOVED lines=18> */
.L_x_4968:
[----:B------:R-:W-:Y:S02]  /*18e40*/  ISETP.GE.AND P0, PT, R11, RZ, PT ;  /* 0x000000ff0b00720c */ /* 0x000fe40003f06270 */
[----:B------:R-:W-:-:S11]  /*18e50*/  MOV R13, 0x3fd774eb ;  /* 0x3fd774eb000d7802 */ /* 0x000fd60000000f00 */
[----:B------:R-:W-:-:S04]  /*18e60*/  @P0 FFMA.FTZ R4, R13, 0.93318945169448852539, -R4 ;  /* 0x3f6ee5810d040823 */ /* 0x000fc80000010804 */
[----:B------:R-:W-:-:S07]  /*18e70*/  @!P0 FFMA.FTZ R4, R13, 0.93318945169448852539, R4 ;  /* 0x3f6ee5810d048823 */ /* 0x000fce0000010004 */
.L_x_4969:
[----:B------:R-:W-:Y:S05]  /*18e80*/  BSYNC B0 ;  /* 0x0000000000007941 */ /* 0x000fea0003800000 */
.L_x_4967:
        /* <DEDUP_REMOVED lines=13> */
.L_x_4964:
        /* <DEDUP_REMOVED lines=13> */
.L_x_4972:
[----:B------:R-:W-:Y:S05]  /*19030*/  BSYNC B4 ;  /* 0x0000000000047941 */ /* 0x000fea0003800000 */
.L_x_4971:
        /* <DEDUP_REMOVED lines=18> */
.L_x_4974:
[----:B------:R-:W-:Y:S02]  /*19160*/  ISETP.GE.AND P0, PT, R11, RZ, PT ;  /* 0x000000ff0b00720c */ /* 0x000fe40003f06270 */
[----:B------:R-:W-:-:S11]  /*19170*/  MOV R13, 0x3fd774eb ;  /* 0x3fd774eb000d7802 */ /* 0x000fd60000000f00 */
[----:B------:R-:W-:-:S04]  /*19180*/  @P0 FFMA.FTZ R4, R13, 0.93318945169448852539, -R4 ;  /* 0x3f6ee5810d040823 */ /* 0x000fc80000010804 */
[----:B------:R-:W-:-:S07]  /*19190*/  @!P0 FFMA.FTZ R4, R13, 0.93318945169448852539, R4 ;  /* 0x3f6ee5810d048823 */ /* 0x000fce0000010004 */
.L_x_4975:
[----:B------:R-:W-:Y:S05]  /*191a0*/  BSYNC B0 ;  /* 0x0000000000007941 */ /* 0x000fea0003800000 */
.L_x_4973:
        /* <DEDUP_REMOVED lines=14> */
[----:B------:R-:W-:-:S04]  /*19290*/  FSETP.NEU.FTZ.AND P0, PT, R7, +INF , PT ;  /* 0x7f8000000700780b */ /* 0x000fc80003f1d000 */
[----:B------:R-:W-:Y:S01]  /*192a0*/  FSEL R7, R0, +INF , P0 ;  /* 0x7f80000000077808 */ /* 0x000fe20000000000 */
[----:B------:R-:W-:Y:S01]  /*192b0*/  HFMA2.MMA R0, -RZ, RZ, 2.04296875, -15.78125 ;  /* 0x4016cbe4ff007435 */ /* 0x000fe200000001ff */
[----:B------:R-:W-:Y:S01]  /*192c0*/  ISETP.GE.AND P0, PT, R11, RZ, PT ;  /* 0x000000ff0b00720c */ /* 0x000fe20003f06270 */
[----:B------:R-:W-:-:S03]  /*192d0*/  FADD.FTZ R11, |R9|, R14 ;  /* 0x0000000e090b7221 */ /* 0x000fc60000010200 */
        /* <DEDUP_REMOVED lines=8> */
.L_x_4963:
        /* <DEDUP_REMOVED lines=15> */
[----:B------:R-:W-:Y:S01]  /*19450*/  LOP3.LUT R7, R16, 0x800000, RZ, 0xfc, !PT ;  /* 0x0080000010077812 */ /* 0x000fe200078efcff */
[----:B0-----:R-:W-:-:S04]  /*19460*/  FFMA R16, -R10, R27, 1 ;  /* 0x3f8000000a107423 */ /* 0x001fc8000000011b */
[----:B------:R-:W0:Y:S02]  /*19470*/  MUFU.SQRT R18, R18 ;  /* 0x0000001200127308 */ /* 0x000e240000002000 */
[----:B0-----:R-:W-:Y:S01]  /*19480*/  @P0 FMUL.FTZ R13, R18, R7 ;  /* 0x00000007120d0220 */ /* 0x001fe20000410000 */
[----:B------:R-:W-:Y:S01]  /*19490*/  FSETP.NEU.FTZ.AND P0, PT, R4, +INF , PT ;  /* 0x7f8000000400780b */ /* 0x000fe20003f1d000 */
[----:B------:R-:W-:-:S03]  /*194a0*/  FFMA R7, R27, R16, R27 ;  /* 0x000000101b077223 */ /* 0x000fc6000000001b */
[----:B------:R-:W-:Y:S01]  /*194b0*/  FSEL R4, R13, +INF , P0 ;  /* 0x7f8000000d047808 */ /* 0x000fe20000000000 */
[----:B------:R-:W-:Y:S01]  /*194c0*/  FFMA R16, R0, R7, RZ ;  /* 0x0000000700107223 */ /* 0x000fe200000000ff */
[----:B------:R-:W-:-:S03]  /*194d0*/  MOV R13, 0x3f800000 ;  /* 0x3f800000000d7802 */ /* 0x000fc60000000f00 */
        /* <DEDUP_REMOVED lines=8> */
[----:B------:R-:W-:Y:S05]  /*19560*/  CALL.REL.NOINC `($__internal_4_$__cuda_sm3x_div_rn_ftz_f32_slowpath) ;  /* 0x000000f800947944 */ /* 0x000fea0003c00000 */
[----:B------:R-:W-:-:S07]  /*19570*/  MOV R7, R0 ;  /* 0x0000000000077202 */ /* 0x000fce0000000f00 */
.L_x_4977:
[----:B------:R-:W-:Y:S05]  /*19580*/  BSYNC B4 ;  /* 0x0000000000047941 */ /* 0x000fea0003800000 */
.L_x_4976:
        /* <DEDUP_REMOVED lines=18> */
.L_x_4979:
[----:B------:R-:W-:Y:S02]  /*196b0*/  ISETP.GE.AND P0, PT, R11, RZ, PT ;  /* 0x000000ff0b00720c */ /* 0x000fe40003f06270 */
[----:B------:R-:W-:-:S11]  /*196c0*/  MOV R7, 0x3fd774eb ;  /* 0x3fd774eb00077802 */ /* 0x000fd60000000f00 */
[----:B------:R-:W-:-:S04]  /*196d0*/  @P0 FFMA.FTZ R0, R7, 0.93318945169448852539, -R0 ;  /* 0x3f6ee58107000823 */ /* 0x000fc80000010800 */
[----:B------:R-:W-:-:S07]  /*196e0*/  @!P0 FFMA.FTZ R0, R7, 0.93318945169448852539, R0 ;  /* 0x3f6ee58107008823 */ /* 0x000fce0000010000 */
.L_x_4980:
[----:B------:R-:W-:Y:S05]  /*196f0*/  BSYNC B0 ;  /* 0x0000000000007941 */ /* 0x000fea0003800000 */
.L_x_4978:
        /* <DEDUP_REMOVED lines=10> */
.L_x_4970:
[----:B------:R-:W-:Y:S05]  /*197a0*/  BSYNC B3 ;  /* 0x0000000000037941 */ /* 0x000fea0003800000 */
.L_x_4962:
[----:B------:R-:W-:Y:S01]  /*197b0*/  ISETP.NE.AND P0, PT, R12, RZ, PT ;  /* 0x000000ff0c00720c */ /* 0x000fe20003f05270 */
[----:B------:R-:W-:Y:S01]  /*197c0*/  FADD.FTZ R10, R13, 0.69314718246459960938 ;  /* 0x3f3172180d0a7421 */ /* 0x000fe20000010000 */
[----:B------:R-:W-:-:S11]  /*197d0*/  FADD.FTZ R7, |R0|, -RZ ;  /* 0x800000ff00077221 */ /* 0x000fd60000010200 */
[----:B------:R-:W-:Y:S01]  /*197e0*/  @!P0 FADD.FTZ R10, -R10, -RZ ;  /* 0x800000ff0a0a8221 */ /* 0x000fe20000010100 */
[----:B------:R-:W-:Y:S06]  /*197f0*/  BRA `(.L_x_4921) ;  /* 0x00000000003c7947 */ /* 0x000fec0003800000 */
.L_x_4922:
        /* <DEDUP_REMOVED lines=15> */
.L_x_4921:
[----:B------:R-:W-:Y:S05]  /*198f0*/  BSYNC B2 ;  /* 0x0000000000027941 */ /* 0x000fea0003800000 */
.L_x_4920:
[----:B------:R-:W-:Y:S01]  /*19900*/  IADD3 R0, R8, 0x100, RZ ;  /* 0x0000010008007810 */ /* 0x000fe20007ffe0ff */
[----:B------:R-:W-:Y:S03]  /*19910*/  BSSY B2, `(.L_x_4981) ;  /* 0x0000284000027945 */ /* 0x000fe60003800000 */
        /* <DEDUP_REMOVED lines=111> */
.L_x_4990:
        /* <DEDUP_REMOVED lines=10> */
.L_x_4992:
[----:B------:R-:W-:-:S04]  /*1a0b0*/  FADD.FTZ R4, -R0, R15 ;  /* 0x0000000f00047221 */ /* 0x000fc80000010100 */
[----:B------:R-:W-:-:S07]  /*1a0c0*/  FMUL.FTZ R4, R4, 0.5 ;  /* 0x3f00000004047820 */ /* 0x000fce0000410000 */
.L_x_4993:
[----:B------:R-:W-:Y:S05]  /*1a0d0*/  BSYNC B1 ;  /* 0x0000000000017941 */ /* 0x000fea0003800000 */
.L_x_4991:
        /* <DEDUP_REMOVED lines=11> */
.L_x_4995:
[----:B------:R-:W-:-:S04]  /*1a190*/  FADD.FTZ R12, R18, -R31 ;  /* 0x8000001f120c7221 */ /* 0x000fc80000010000 */
[----:B------:R-:W-:-:S07]  /*1a1a0*/  FMUL.FTZ R31, R12, 0.5 ;  /* 0x3f0000000c1f7820 */ /* 0x000fce0000410000 */
.L_x_4996:
[----:B------:R-:W-:Y:S05]  /*1a1b0*/  BSYNC B1 ;  /* 0x0000000000017941 */ /* 0x000fea0003800000 */
.L_x_4994:
        /* <DEDUP_REMOVED lines=35> */
.L_x_4989:
[----:B------:R0:W1:Y:S02]  /*1a3f0*/  MUFU.SQRT R12, R9 ;  /* 0x00000009000c7308 */ /* 0x0000640000002000 */
.L_x_4988:
[----:B------:R-:W-:Y:S05]  /*1a400*/  BSYNC B0 ;  /* 0x0000000000007941 */ /* 0x000fea0003800000 */
.L_x_4987:
        /* <DEDUP_REMOVED lines=24> */
.L_x_5003:
[----:B------:R-:W-:-:S04]  /*1a590*/  FADD.FTZ R0, -R0, R15 ;  /* 0x0000000f00007221 */ /* 0x000fc80000010100 */
[----:B------:R-:W-:-:S07]  /*1a5a0*/  FMUL.FTZ R0, R0, 0.5 ;  /* 0x3f00000000007820 */ /* 0x000fce0000410000 */
.L_x_5004:
[----:B------:R-:W-:Y:S05]  /*1a5b0*/  BSYNC B1 ;  /* 0x0000000000017941 */ /* 0x000fea0003800000 */
.L_x_5002:
        /* <DEDUP_REMOVED lines=10> */
.L_x_5006:
[----:B------:R-:W-:-:S04]  /*1a660*/  FADD.FTZ R18, -R27, R18 ;  /* 0x000000121b127221 */ /* 0x000fc80000010100 */
[----:B0-----:R-:W-:-:S07]  /*1a670*/  FMUL.FTZ R9, R18, 0.5 ;  /* 0x3f00000012097820 */ /* 0x001fce0000410000 */
.L_x_5007:
[----:B------:R-:W-:Y:S05]  /*1a680*/  BSYNC B1 ;  /* 0x0000000000017941 */ /* 0x000fea0003800000 */
.L_x_5005:
[----:B------:R-:W-:Y:S01]  /*1a690*/  FADD.FTZ R0, R9, R0 ;  /* 0x0000000009007221 */ /* 0x000fe20000010000 */
[----:B------:R-:W-:Y:S01]  /*1a6a0*/  FADD.FTZ R29, R16, R29 ;  /* 0x0000001d101d7221 */ /* 0x000fe20000010000 */
[----:B------:R-:W-:-:S03]  /*1a6b0*/  PLOP3.LUT P0, PT, PT, PT, PT, 0x80, 0x0 ;  /* 0x000000000000781c */ /* 0x000fc60003f0f070 */
[----:B------:R-:W-:-:S04]  /*1a6c0*/  FMUL.FTZ R0, R29, R0 ;  /* 0x000000001d007220 */ /* 0x000fc80000410000 */
[----:B------:R2:W3:Y:S01]  /*1a6d0*/  MUFU.SQRT R15, R0 ;  /* 0x00000000000f7308 */ /* 0x0004e20000002000 */
[----:B------:R-:W-:Y:S05]  /*1a6e0*/  BRA `(.L_x_4999) ;  /* 0x0000000000687947 */ /* 0x000fea0003800000 */
.L_x_5001:
        /* <DEDUP_REMOVED lines=15> */
.L_x_5000:
        /* <DEDUP_REMOVED lines=8> */
.L_x_4998:
[----:B------:R-:W-:Y:S01]  /*1a860*/  PLOP3.LUT P0, PT, PT, PT, PT, 0x80, 0x0 ;  /* 0x000000000000781c */ /* 0x000fe20003f0f070 */
[----:B------:R-:W-:Y:S01]  /*1a870*/  FMUL.FTZ R15, R29, 16777216 ;  /* 0x4b8000001d0f7820 */ /* 0x000fe20000410000 */
[----:B------:R-:W-:-:S11]  /*1a880*/  FMUL.FTZ R16, R16, 16777216 ;  /* 0x4b80000010107820 */ /* 0x000fd60000410000 */
.L_x_4999:
[----:B------:R-:W-:Y:S05]  /*1a890*/  BSYNC B0 ;  /* 0x0000000000007941 */ /* 0x000fea0003800000 */
.L_x_4997:
        /* <DEDUP_REMOVED lines=33> */
.L_x_5010:
        /* <DEDUP_REMOVED lines=28> */
.L_x_5009:
        /* <DEDUP_REMOVED lines=21> */
.L_x_5014:
[----:B------:R-:W-:Y:S05]  /*1adc0*/  BSYNC B4 ;  /* 0x0000000000047941 */ /* 0x000fea0003800000 */
.L_x_5013:
        /* <DEDUP_REMOVED lines=18> */
.L_x_5016:
[----:B------:R-:W-:Y:S02]  /*1aef0*/  ISETP.GE.AND P0, PT, R16, RZ, PT ;  /* 0x000000ff1000720c */ /* 0x000fe40003f06270 */
[----:B------:R-:W-:-:S11]  /*1af00*/  MOV R11, 0x3fd774eb ;  /* 0x3fd774eb000b7802 */ /* 0x000fd60000000f00 */
[----:B------:R-:W-:-:S04]  /*1af10*/  @P0 FFMA.FTZ R4, R11, 0.93318945169448852539, -R4 ;  /* 0x3f6ee5810b040823 */ /* 0x000fc80000010804 */
[----:B------:R-:W-:-:S07]  /*1af20*/  @!P0 FFMA.FTZ R4, R11, 0.93318945169448852539, R4 ;  /* 0x3f6ee5810b048823 */ /* 0x000fce0000010004 */
.L_x_5017:
[----:B------:R-:W-:Y:S05]  /*1af30*/  BSYNC B0 ;  /* 0x0000000000007941 */ /* 0x000fea0003800000 */
.L_x_5015:
        /* <DEDUP_REMOVED lines=11> */
.L_x_5012:
        /* <DEDUP_REMOVED lines=18> */
.L_x_5019:
[----:B------:R-:W-:Y:S05]  /*1b110*/  BSYNC B4 ;  /* 0x0000000000047941 */ /* 0x000fea0003800000 */
.L_x_5018:
        /* <DEDUP_REMOVED lines=18> */
.L_x_5021:
[----:B------:R-:W-:Y:S02]  /*1b240*/  ISETP.GE.AND P0, PT, R16, RZ, PT ;  /* 0x000000ff1000720c */ /* 0x000fe40003f06270 */
[----:B------:R-:W-:-:S11]  /*1b250*/  MOV R11, 0x3fd774eb ;  /* 0x3fd774eb000b7802 */ /* 0x000fd60000000f00 */
[----:B------:R-:W-:-:S04]  /*1b260*/  @P0 FFMA.FTZ R4, R11, 0.93318945169448852539, -R4 ;  /* 0x3f6ee5810b040823 */ /* 0x000fc80000010804 */
[----:B------:R-:W-:-:S07]  /*1b270*/  @!P0 FFMA.FTZ R4, R11, 0.93318945169448852539, R4 ;  /* 0x3f6ee5810b048823 */ /* 0x000fce0000010004 */
.L_x_5022:
[----:B------:R-:W-:Y:S05]  /*1b280*/  BSYNC B0 ;  /* 0x0000000000007941 */ /* 0x000fea0003800000 */
.L_x_5020:
        /* <DEDUP_REMOVED lines=10> */
.L_x_5011:
[----:B------:R-:W-:Y:S05]  /*1b330*/  BSYNC B3 ;  /* 0x0000000000037941 */ /* 0x000fea0003800000 */
.L_x_5008:
[----:B------:R-:W-:-:S13]  /*1b340*/  ISETP.NE.AND P0, PT, R14, RZ, PT ;  /* 0x000000ff0e00720c */ /* 0x000fda0003f05270 */
[----:B-1----:R-:W-:Y:S01]  /*1b350*/  @!P0 FADD.FTZ R12, -R12, -RZ ;  /* 0x800000ff0c0c8221 */ /* 0x002fe20000010100 */
[----:B------:R-:W-:Y:S06]  /*1b360*/  BRA `(.L_x_4982) ;  /* 0x0000000c00787947 */ /* 0x000fec0003800000 */
.L_x_4986:
[----:B------:R-:W-:Y:S01]  /*1b370*/  FADD.FTZ R9, -R13, 6.1232342629258392722e-17 ;  /* 0x248d31320d097421 */ /* 0x000fe20000010100 */
[----:B------:R-:W-:-:S03]  /*1b380*/  FADD.FTZ R12, -R11, -RZ ;  /* 0x800000ff0b0c7221 */ /* 0x000fc60000010100 */
[----:B------:R-:W-:Y:S01]  /*1b390*/  FADD.FTZ R9, R9, 1.5707963705062866211 ;  /* 0x3fc90fdb09097421 */ /* 0x000fe20000010000 */
[----:B------:R-:W-:Y:S06]  /*1b3a0*/  BRA `(.L_x_4982) ;  /* 0x0000000c00687947 */ /* 0x000fec0003800000 */
.L_x_4985:
[----:B------:R-:W-:Y:S01]  /*1b3b0*/  FADD.FTZ R12, -R11, -RZ ;  /* 0x800000ff0b0c7221 */ /* 0x000fe20000010100 */
[----:B------:R-:W-:Y:S01]  /*1b3c0*/  MOV R9, RZ ;  /* 0x000000ff00097202 */ /* 0x000fe20000000f00 */
[----:B------:R-:W-:Y:S06]  /*1b3d0*/  BRA `(.L_x_4982) ;  /* 0x0000000c005c7947 */ /* 0x000fec0003800000 */
.L_x_4984:
        /* <DEDUP_REMOVED lines=25> */
.L_x_5027:
[----:B------:R-:W-:Y:S05]  /*1b570*/  BSYNC B4 ;  /* 0x0000000000047941 */ /* 0x000fea0003800000 */
.L_x_5026:
        /* <DEDUP_REMOVED lines=18> */
.L_x_5029:
[----:B------:R-:W-:Y:S02]  /*1b6a0*/  ISETP.GE.AND P0, PT, R13, RZ, PT ;  /* 0x000000ff0d00720c */ /* 0x000fe40003f06270 */
[----:B------:R-:W-:-:S11]  /*1b6b0*/  MOV R15, 0x3fd774eb ;  /* 0x3fd774eb000f7802 */ /* 0x000fd60000000f00 */
[----:B------:R-:W-:-:S04]  /*1b6c0*/  @P0 FFMA.FTZ R4, R15, 0.93318945169448852539, -R4 ;  /* 0x3f6ee5810f040823 */ /* 0x000fc80000010804 */
[----:B------:R-:W-:-:S07]  /*1b6d0*/  @!P0 FFMA.FTZ R4, R15, 0.93318945169448852539, R4 ;  /* 0x3f6ee5810f048823 */ /* 0x000fce0000010004 */
.L_x_5030:
[----:B------:R-:W-:Y:S05]  /*1b6e0*/  BSYNC B0 ;  /* 0x0000000000007941 */ /* 0x000fea0003800000 */
.L_x_5028:
        /* <DEDUP_REMOVED lines=13> */
.L_x_5025:
        /* <DEDUP_REMOVED lines=13> */
.L_x_5033:
[----:B------:R-:W-:Y:S05]  /*1b890*/  BSYNC B4 ;  /* 0x0000000000047941 */ /* 0x000fea0003800000 */
.L_x_5032:
        /* <DEDUP_REMOVED lines=18> */
.L_x_5035:
[----:B------:R-:W-:Y:S02]  /*1b9c0*/  ISETP.GE.AND P0, PT, R13, RZ, PT ;  /* 0x000000ff0d00720c */ /* 0x000fe40003f06270 */
[----:B------:R-:W-:-:S11]  /*1b9d0*/  MOV R15, 0x3fd774eb ;  /* 0x3fd774eb000f7802 */ /* 0x000fd60000000f00 */
[----:B------:R-:W-:-:S04]  /*1b9e0*/  @P0 FFMA.FTZ R4, R15, 0.93318945169448852539, -R4 ;  /* 0x3f6ee5810f040823 */ /* 0x000fc80000010804 */
[----:B------:R-:W-:-:S07]  /*1b9f0*/  @!P0 FFMA.FTZ R4, R15, 0.93318945169448852539, R4 ;  /* 0x3f6ee5810f048823 */ /* 0x000fce0000010004 */
.L_x_5036:
[----:B------:R-:W-:Y:S05]  /*1ba00*/  BSYNC B0 ;  /* 0x0000000000007941 */ /* 0x000fea0003800000 */
.L_x_5034:
        /* <DEDUP_REMOVED lines=27> */
.L_x_5024:
        /* <DEDUP_REMOVED lines=34> */
.L_x_5038:
[----:B------:R-:W-:Y:S05]  /*1bde0*/  BSYNC B4 ;  /* 0x0000000000047941 */ /* 0x000fea0003800000 */
.L_x_5037:
        /* <DEDUP_REMOVED lines=18> */
.L_x_5040:
[----:B------:R-:W-:Y:S02]  /*1bf10*/  ISETP.GE.AND P0, PT, R13, RZ, PT ;  /* 0x000000ff0d00720c */ /* 0x000fe40003f06270 */
[----:B------:R-:W-:-:S11]  /*1bf20*/  MOV R9, 0x3fd774eb ;  /* 0x3fd774eb00097802 */ /* 0x000fd60000000f00 */
[----:B------:R-:W-:-:S04]  /*1bf30*/  @P0 FFMA.FTZ R0, R9, 0.93318945169448852539, -R0 ;  /* 0x3f6ee58109000823 */ /* 0x000fc80000010800 */
[----:B------:R-:W-:-:S07]  /*1bf40*/  @!P0 FFMA.FTZ R0, R9, 0.93318945169448852539, R0 ;  /* 0x3f6ee58109008823 */ /* 0x000fce0000010000 */
.L_x_5041:
[----:B------:R-:W-:Y:S05]  /*1bf50*/  BSYNC B0 ;  /* 0x0000000000007941 */ /* 0x000fea0003800000 */
.L_x_5039:
        /* <DEDUP_REMOVED lines=10> */
.L_x_5031:
[----:B------:R-:W-:Y:S05]  /*1c000*/  BSYNC B3 ;  /* 0x0000000000037941 */ /* 0x000fea0003800000 */
.L_x_5023:
[----:B------:R-:W-:Y:S01]  /*1c010*/  ISETP.NE.AND P0, PT, R14, RZ, PT ;  /* 0x000000ff0e00720c */ /* 0x000fe20003f05270 */
[----:B------:R-:W-:Y:S01]  /*1c020*/  FADD.FTZ R12, R15, 0.69314718246459960938 ;  /* 0x3f3172180f0c7421 */ /* 0x000fe20000010000 */
[----:B------:R-:W-:-:S11]  /*1c030*/  FADD.FTZ R9, |R0|, -RZ ;  /* 0x800000ff00097221 */ /* 0x000fd60000010200 */
[----:B------:R-:W-:Y:S01]  /*1c040*/  @!P0 FADD.FTZ R12, -R12, -RZ ;  /* 0x800000ff0c0c8221 */ /* 0x000fe20000010100 */
[----:B------:R-:W-:Y:S06]  /*1c050*/  BRA `(.L_x_4982) ;  /* 0x00000000003c7947 */ /* 0x000fec0003800000 */
.L_x_4983:
        /* <DEDUP_REMOVED lines=15> */
.L_x_4982:
[----:B------:R-:W-:Y:S05]  /*1c150*/  BSYNC B2 ;  /* 0x0000000000027941 */ /* 0x000fea0003800000 */
.L_x_4981:
        /* <DEDUP_REMOVED lines=113> */
.L_x_5051:
        /* <DEDUP_REMOVED lines=10> */
.L_x_5053:
[----:B------:R-:W-:-:S04]  /*1c910*/  FADD.FTZ R4, -R0, R17 ;  /* 0x0000001100047221 */ /* 0x000fc80000010100 */
[----:B------:R-:W-:-:S07]  /*1c920*/  FMUL.FTZ R4, R4, 0.5 ;  /* 0x3f00000004047820 */ /* 0x000fce0000410000 */
.L_x_5054:
[----:B------:R-:W-:Y:S05]  /*1c930*/  BSYNC B1 ;  /* 0x0000000000017941 */ /* 0x000fea0003800000 */
.L_x_5052:
        /* <DEDUP_REMOVED lines=11> */
.L_x_5056:
[----:B------:R-:W-:-:S04]  /*1c9f0*/  FADD.FTZ R14, R20, -R31 ;  /* 0x8000001f140e7221 */ /* 0x000fc80000010000 */
[----:B------:R-:W-:-:S07]  /*1ca00*/  FMUL.FTZ R31, R14, 0.5 ;  /* 0x3f0000000e1f7820 */ /* 0x000fce0000410000 */
.L_x_5057:
[----:B------:R-:W-:Y:S05]  /*1ca10*/  BSYNC B1 ;  /* 0x0000000000017941 */ /* 0x000fea0003800000 */
.L_x_5055:
        /* <DEDUP_REMOVED lines=35> */
.L_x_5050:
[----:B------:R0:W1:Y:S02]  /*1cc50*/  MUFU.SQRT R14, R11 ;  /* 0x0000000b000e7308 */ /* 0x0000640000002000 */
.L_x_5049:
[----:B------:R-:W-:Y:S05]  /*1cc60*/  BSYNC B0 ;  /* 0x0000000000007941 */ /* 0x000fea0003800000 */
.L_x_5048:
        /* <DEDUP_REMOVED lines=24> */
.L_x_5064:
[----:B------:R-:W-:-:S04]  /*1cdf0*/  FADD.FTZ R0, -R0, R17 ;  /* 0x0000001100007221 */ /* 0x000fc80000010100 */
[----:B------:R-:W-:-:S07]  /*1ce00*/  FMUL.FTZ R0, R0, 0.5 ;  /* 0x3f00000000007820 */ /* 0x000fce0000410000 */
.L_x_5065:
[----:B------:R-:W-:Y:S05]  /*1ce10*/  BSYNC B1 ;  /* 0x0000000000017941 */ /* 0x000fea0003800000 */
.L_x_5063:
        /* <DEDUP_REMOVED lines=10> */
.L_x_5067:
[----:B------:R-:W-:-:S04]  /*1cec0*/  FADD.FTZ R20, -R27, R20 ;  /* 0x000000141b147221 */ /* 0x000fc80000010100 */
[----:B0-----:R-:W-:-:S07]  /*1ced0*/  FMUL.FTZ R11, R20, 0.5 ;  /* 0x3f000000140b7820 */ /* 0x001fce0000410000 */
.L_x_5068:
[----:B------:R-:W-:Y:S05]  /*1cee0*/  BSYNC B1 ;  /* 0x0000000000017941 */ /* 0x000fea0003800000 */
.L_x_5066:
[----:B------:R-:W-:Y:S01]  /*1cef0*/  FADD.FTZ R0, R11, R0 ;  /* 0x000000000b007221 */ /* 0x000fe20000010000 */
[----:B------:R-:W-:Y:S01]  /*1cf00*/  FADD.FTZ R29, R18, R29 ;  /* 0x0000001d121d7221 */ /* 0x000fe20000010000 */
[----:B------:R-:W-:-:S03]  /*1cf10*/  PLOP3.LUT P0, PT, PT, PT, PT, 0x80, 0x0 ;  /* 0x000000000000781c */ /* 0x000fc60003f0f070 */
[----:B------:R-:W-:-:S04]  /*1cf20*/  FMUL.FTZ R0, R29, R0 ;  /* 0x000000001d007220 */ /* 0x000fc80000410000 */
[----:B------:R2:W3:Y:S01]  /*1cf30*/  MUFU.SQRT R17, R0 ;  /* 0x0000000000117308 */ /* 0x0004e20000002000 */
[----:B------:R-:W-:Y:S05]  /*1cf40*/  BRA `(.L_x_5060) ;  /* 0x0000000000687947 */ /* 0x000fea0003800000 */
.L_x_5062:
        /* <DEDUP_REMOVED lines=15> */
.L_x_5061:
        /* <DEDUP_REMOVED lines=8> */
.L_x_5059:
[----:B------:R-:W-:Y:S01]  /*1d0c0*/  PLOP3.LUT P0, PT, PT, PT, PT, 0x80, 0x0 ;  /* 0x000000000000781c */ /* 0x000fe20003f0f070 */
[----:B------:R-:W-:Y:S01]  /*1d0d0*/  FMUL.FTZ R17, R29, 16777216 ;  /* 0x4b8000001d117820 */ /* 0x000fe20000410000 */
[----:B------:R-:W-:-:S11]  /*1d0e0*/  FMUL.FTZ R18, R18, 16777216 ;  /* 0x4b80000012127820 */ /* 0x000fd60000410000 */
.L_x_5060:
[----:B------:R-:W-:Y:S05]  /*1d0f0*/  BSYNC B0 ;  /* 0x0000000000007941 */ /* 0x000fea0003800000 */
.L_x_5058:
        /* <DEDUP_REMOVED lines=33> */
.L_x_5071:
        /* <DEDUP_REMOVED lines=28> */
.L_x_5070:
        /* <DEDUP_REMOVED lines=21> */
.L_x_5075:
[----:B------:R-:W-:Y:S05]  /*1d620*/  BSYNC B4 ;  /* 0x0000000000047941 */ /* 0x000fea0003800000 */
.L_x_5074:
        /* <DEDUP_REMOVED lines=18> */
.L_x_5077:
[----:B------:R-:W-:Y:S02]  /*1d750*/  ISETP.GE.AND P0, PT, R18, RZ, PT ;  /* 0x000000ff1200720c */ /* 0x000fe40003f06270 */
[----:B------:R-:W-:-:S11]  /*1d760*/  MOV R13, 0x3fd774eb ;  /* 0x3fd774eb000d7802 */ /* 0x000fd60000000f00 */
[----:B------:R-:W-:-:S04]  /*1d770*/  @P0 FFMA.FTZ R4, R13, 0.93318945169448852539, -R4 ;  /* 0x3f6ee5810d040823 */ /* 0x000fc80000010804 */
[----:B------:R-:W-:-:S07]  /*1d780*/  @!P0 FFMA.FTZ R4, R13, 0.93318945169448852539, R4 ;  /* 0x3f6ee5810d048823 */ /* 0x000fce0000010004 */
.L_x_5078:
[----:B------:R-:W-:Y:S05]  /*1d790*/  BSYNC B0 ;  /* 0x0000000000007941 */ /* 0x000fea0003800000 */
.L_x_5076:
        /* <DEDUP_REMOVED lines=11> */
.L_x_5073:
        /* <DEDUP_REMOVED lines=18> */
.L_x_5080:
[----:B------:R-:W-:Y:S05]  /*1d970*/  BSYNC B4 ;  /* 0x0000000000047941 */ /* 0x000fea0003800000 */
.L_x_5079:
        /* <DEDUP_REMOVED lines=18> */
.L_x_5082:
[----:B------:R-:W-:Y:S02]  /*1daa0*/  ISETP.GE.AND P0, PT, R18, RZ, PT ;  /* 0x000000ff1200720c */ /* 0x000fe40003f06270 */
[----:B------:R-:W-:-:S11]  /*1dab0*/  MOV R13, 0x3fd774eb ;  /* 0x3fd774eb000d7802 */ /* 0x000fd60000000f00 */
[----:B------:R-:W-:-:S04]  /*1dac0*/  @P0 FFMA.FTZ R4, R13, 0.93318945169448852539, -R4 ;  /* 0x3f6ee5810d040823 */ /* 0x000fc80000010804 */
[----:B------:R-:W-:-:S07]  /*1dad0*/  @!P0 FFMA.FTZ R4, R13, 0.93318945169448852539, R4 ;  /* 0x3f6ee5810d048823 */ /* 0x000fce0000010004 */
.L_x_5083:
[----:B------:R-:W-:Y:S05]  /*1dae0*/  BSYNC B0 ;  /* 0x0000000000007941 */ /* 0x000fea0003800000 */
.L_x_5081:
        /* <DEDUP_REMOVED lines=10> */
.L_x_5072:
[----:B------:R-:W-:Y:S05]  /*1db90*/  BSYNC B3 ;  /* 0x0000000000037941 */ /* 0x000fea0003800000 */
.L_x_5069:
[----:B------:R-:W-:-:S13]  /*1dba0*/  ISETP.NE.AND P0, PT, R16, RZ, PT ;  /* 0x000000ff1000720c */ /* 0x000fda0003f05270 */
[----:B-1----:R-:W-:Y:S01]  /*1dbb0*/  @!P0 FADD.FTZ R14, -R14, -RZ ;  /* 0x800000ff0e0e8221 */ /* 0x002fe20000010100 */
[----:B------:R-:W-:Y:S06]  /*1dbc0*/  BRA `(.L_x_5043) ;  /* 0x0000000c00787947 */ /* 0x000fec0003800000 */
.L_x_5047:
[----:B------:R-:W-:Y:S01]  /*1dbd0*/  FADD.FTZ R11, -R15, 6.1232342629258392722e-17 ;  /* 0x248d31320f0b7421 */ /* 0x000fe20000010100 */
[----:B------:R-:W-:-:S03]  /*1dbe0*/  FADD.FTZ R14, -R13, -RZ ;  /* 0x800000ff0d0e7221 */ /* 0x000fc60000010100 */
[----:B------:R-:W-:Y:S01]  /*1dbf0*/  FADD.FTZ R11, R11, 1.5707963705062866211 ;  /* 0x3fc90fdb0b0b7421 */ /* 0x000fe20000010000 */
[----:B------:R-:W-:Y:S06]  /*1dc00*/  BRA `(.L_x_5043) ;  /* 0x0000000c00687947 */ /* 0x000fec0003800000 */
.L_x_5046:
[----:B------:R-:W-:Y:S01]  /*1dc10*/  FADD.FTZ R14, -R13, -RZ ;  /* 0x800000ff0d0e7221 */ /* 0x000fe20000010100 */
[----:B------:R-:W-:Y:S01]  /*1dc20*/  MOV R11, RZ ;  /* 0x000000ff000b7202 */ /* 0x000fe20000000f00 */
[----:B------:R-:W-:Y:S06]  /*1dc30*/  BRA `(.L_x_5043) ;  /* 0x0000000c005c7947 */ /* 0x000fec0003800000 */
.L_x_5045:
        /* <DEDUP_REMOVED lines=25> */
.L_x_5088:
[----:B------:R-:W-:Y:S05]  /*1ddd0*/  BSYNC B4 ;  /* 0x0000000000047941 */ /* 0x000fea0003800000 */
.L_x_5087:
        /* <DEDUP_REMOVED lines=18> */
.L_x_5090:
[----:B------:R-:W-:Y:S02]  /*1df00*/  ISETP.GE.AND P0, PT, R15, RZ, PT ;  /* 0x000000ff0f00720c */ /* 0x000fe40003f06270 */
[----:B------:R-:W-:-:S11]  /*1df10*/  MOV R17, 0x3fd774eb ;  /* 0x3fd774eb00117802 */ /* 0x000fd60000000f00 */
[----:B------:R-:W-:-:S04]  /*1df20*/  @P0 FFMA.FTZ R4, R17, 0.93318945169448852539, -R4 ;  /* 0x3f6ee58111040823 */ /* 0x000fc80000010804 */
[----:B------:R-:W-:-:S07]  /*1df30*/  @!P0 FFMA.FTZ R4, R17, 0.93318945169448852539, R4 ;  /* 0x3f6ee58111048823 */ /* 0x000fce0000010004 */
.L_x_5091:
[----:B------:R-:W-:Y:S05]  /*1df40*/  BSYNC B0 ;  /* 0x0000000000007941 */ /* 0x000fea0003800000 */
.L_x_5089:
        /* <DEDUP_REMOVED lines=13> */
.L_x_5086:
        /* <DEDUP_REMOVED lines=13> */
.L_x_5094:
[----:B------:R-:W-:Y:S05]  /*1e0f0*/  BSYNC B4 ;  /* 0x0000000000047941 */ /* 0x000fea0003800000 */
.L_x_5093:
        /* <DEDUP_REMOVED lines=18> */
.L_x_5096:
[----:B------:R-:W-:Y:S02]  /*1e220*/  ISETP.GE.AND P0, PT, R15, RZ, PT ;  /* 0x000000ff0f00720c */ /* 0x000fe40003f06270 */
[----:B------:R-:W-:-:S11]  /*1e230*/  MOV R17, 0x3fd774eb ;  /* 0x3fd774eb00117802 */ /* 0x000fd60000000f00 */
[----:B------:R-:W-:-:S04]  /*1e240*/  @P0 FFMA.FTZ R4, R17, 0.93318945169448852539, -R4 ;  /* 0x3f6ee58111040823 */ /* 0x000fc80000010804 */
[----:B------:R-:W-:-:S07]  /*1e250*/  @!P0 FFMA.FTZ R4, R17, 0.93318945169448852539, R4 ;  /* 0x3f6ee58111048823 */ /* 0x000fce0000010004 */
.L_x_5097:
[----:B------:R-:W-:Y:S05]  /*1e260*/  BSYNC B0 ;  /* 0x0000000000007941 */ /* 0x000fea0003800000 */
.L_x_5095:
        /* <DEDUP_REMOVED lines=27> */
.L_x_5085:
        /* <DEDUP_REMOVED lines=34> */
.L_x_5099:
[----:B------:R-:W-:Y:S05]  /*1e640*/  BSYNC B4 ;  /* 0x0000000000047941 */ /* 0x000fea0003800000 */
.L_x_5098:
        /* <DEDUP_REMOVED lines=18> */
.L_x_5101:
[----:B------:R-:W-:Y:S02]  /*1e770*/  ISETP.GE.AND P0, PT, R15, RZ, PT ;  /* 0x000000ff0f00720c */ /* 0x000fe40003f06270 */
[----:B------:R-:W-:-:S11]  /*1e780*/  MOV R11, 0x3fd774eb ;  /* 0x3fd774eb000b7802 */ /* 0x000fd60000000f00 */
[----:B------:R-:W-:-:S04]  /*1e790*/  @P0 FFMA.FTZ R0, R11, 0.93318945169448852539, -R0 ;  /* 0x3f6ee5810b000823 */ /* 0x000fc80000010800 */
[----:B------:R-:W-:-:S07]  /*1e7a0*/  @!P0 FFMA.FTZ R0, R11, 0.93318945169448852539, R0 ;  /* 0x3f6ee5810b008823 */ /* 0x000fce0000010000 */
.L_x_5102:
[----:B------:R-:W-:Y:S05]  /*1e7b0*/  BSYNC B0 ;  /* 0x0000000000007941 */ /* 0x000fea0003800000 */
.L_x_5100:
        /* <DEDUP_REMOVED lines=10> */
.L_x_5092:
[----:B------:R-:W-:Y:S05]  /*1e860*/  BSYNC B3 ;  /* 0x0000000000037941 */ /* 0x000fea0003800000 */
.L_x_5084:
[----:B------:R-:W-:Y:S01]  /*1e870*/  ISETP.NE.AND P0, PT, R16, RZ, PT ;  /* 0x000000ff1000720c */ /* 0x000fe20003f05270 */
[----:B------:R-:W-:Y:S01]  /*1e880*/  FADD.FTZ R14, R17, 0.69314718246459960938 ;  /* 0x3f317218110e7421 */ /* 0x000fe20000010000 */
[----:B------:R-:W-:-:S11]  /*1e890*/  FADD.FTZ R11, |R0|, -RZ ;  /* 0x800000ff000b7221 */ /* 0x000fd60000010200 */
[----:B------:R-:W-:Y:S01]  /*1e8a0*/  @!P0 FADD.FTZ R14, -R14, -RZ ;  /* 0x800000ff0e0e8221 */ /* 0x000fe20000010100 */
[----:B------:R-:W-:Y:S06]  /*1e8b0*/  BRA `(.L_x_5043) ;  /* 0x00000000003c7947 */ /* 0x000fec0003800000 */
.L_x_5044:
        /* <DEDUP_REMOVED lines=15> */
.L_x_5043:
[----:B------:R-:W-:Y:S05]  /*1e9b0*/  BSYNC B2 ;  /* 0x0000000000027941 */ /* 0x000fea0003800000 */
.L_x_5042:
        /* <DEDUP_REMOVED lines=113> */
.L_x_5112:
        /* <DEDUP_REMOVED lines=10> */
.L_x_5114:
[----:B------:R-:W-:-:S04]  /*1f170*/  FADD.FTZ R4, -R0, R19 ;  /* 0x0000001300047221 */ /* 0x000fc80000010100 */
[----:B------:R-:W-:-:S07]  /*1f180*/  FMUL.FTZ R4, R4, 0.5 ;  /* 0x3f00000004047820 */ /* 0x000fce0000410000 */
.L_x_5115:
[----:B------:R-:W-:Y:S05]  /*1f190*/  BSYNC B1 ;  /* 0x0000000000017941 */ /* 0x000fea0003800000 */
.L_x_5113:
        /* <DEDUP_REMOVED lines=11> */
.L_x_5117:
[----:B------:R-:W-:-:S04]  /*1f250*/  FADD.FTZ R16, R22, -R31 ;  /* 0x8000001f16107221 */ /* 0x000fc80000010000 */
[----:B------:R-:W-:-:S07]  /*1f260*/  FMUL.FTZ R31, R16, 0.5 ;  /* 0x3f000000101f7820 */ /* 0x000fce0000410000 */
.L_x_5118:
[----:B------:R-:W-:Y:S05]  /*1f270*/  BSYNC B1 ;  /* 0x0000000000017941 */ /* 0x000fea0003800000 */
.L_x_5116:
        /* <DEDUP_REMOVED lines=35> */
.L_x_5111:
[----:B------:R0:W1:Y:S02]  /*1f4b0*/  MUFU.SQRT R16, R13 ;  /* 0x0000000d00107308 */ /* 0x0000640000002000 */
.L_x_5110:
[----:B------:R-:W-:Y:S05]  /*1f4c0*/  BSYNC B0 ;  /* 0x0000000000007941 */ /* 0x000fea0003800000 */
.L_x_5109:
        /* <DEDUP_REMOVED lines=24> */
.L_x_5125:
[----:B------:R-:W-:-:S04]  /*1f650*/  FADD.FTZ R0, -R0, R19 ;  /* 0x0000001300007221 */ /* 0x000fc80000010100 */
[----:B------:R-:W-:-:S07]  /*1f660*/  FMUL.FTZ R0, R0, 0.5 ;  /* 0x3f00000000007820 */ /* 0x000fce0000410000 */
.L_x_5126:
[----:B------:R-:W-:Y:S05]  /*1f670*/  BSYNC B1 ;  /* 0x0000000000017941 */ /* 0x000fea0003800000 */
.L_x_5124:
        /* <DEDUP_REMOVED lines=10> */
.L_x_5128:
[----:B------:R-:W-:-:S04]  /*1f720*/  FADD.FTZ R22, -R27, R22 ;  /* 0x000000161b167221 */ /* 0x000fc80000010100 */
[----:B0-----:R-:W-:-:S07]  /*1f730*/  FMUL.FTZ R13, R22, 0.5 ;  /* 0x3f000000160d7820 */ /* 0x001fce0000410000 */
.L_x_5129:
[----:B------:R-:W-:Y:S05]  /*1f740*/  BSYNC B1 ;  /* 0x0000000000017941 */ /* 0x000fea0003800000 */
.L_x_5127:
[----:B------:R-:W-:Y:S01]  /*1f750*/  FADD.FTZ R0, R13, R0 ;  /* 0x000000000d007221 */ /* 0x000fe20000010000 */
[----:B------:R-:W-:Y:S01]  /*1f760*/  FADD.FTZ R29, R20, R29 ;  /* 0x0000001d141d7221 */ /* 0x000fe20000010000 */
[----:B------:R-:W-:-:S03]  /*1f770*/  PLOP3.LUT P0, PT, PT, PT, PT, 0x80, 0x0 ;  /* 0x000000000000781c */ /* 0x000fc60003f0f070 */
[----:B------:R-:W-:-:S04]  /*1f780*/  FMUL.FTZ R0, R29, R0 ;  /* 0x000000001d007220 */ /* 0x000fc80000410000 */
[----:B------:R2:W3:Y:S01]  /*1f790*/  MUFU.SQRT R19, R0 ;  /* 0x0000000000137308 */ /* 0x0004e20000002000 */
[----:B------:R-:W-:Y:S05]  /*1f7a0*/  BRA `(.L_x_5121) ;  /* 0x0000000000687947 */ /* 0x000fea0003800000 */
.L_x_5123:
        /* <DEDUP_REMOVED lines=15> */
.L_x_5122:
        /* <DEDUP_REMOVED lines=8> */
.L_x_5120:
[----:B------:R-:W-:Y:S01]  /*1f920*/  PLOP3.LUT P0, PT, PT, PT, PT, 0x80, 0x0 ;  /* 0x000000000000781c */ /* 0x000fe20003f0f070 */
[----:B------:R-:W-:Y:S01]  /*1f930*/  FMUL.FTZ R19, R29, 16777216 ;  /* 0x4b8000001d137820 */ /* 0x000fe20000410000 */
[----:B------:R-:W-:-:S11]  /*1f940*/  FMUL.FTZ R20, R20, 16777216 ;  /* 0x4b80000014147820 */ /* 0x000fd60000410000 */
.L_x_5121:
[----:B------:R-:W-:Y:S05]  /*1f950*/  BSYNC B0 ;  /* 0x0000000000007941 */ /* 0x000fea0003800000 */
.L_x_5119:
        /* <DEDUP_REMOVED lines=33> */
.L_x_5132:
        /* <DEDUP_REMOVED lines=28> */
.L_x_5131:
        /* <DEDUP_REMOVED lines=21> */
.L_x_5136:
[----:B------:R-:W-:Y:S05]  /*1fe80*/  BSYNC B4 ;  /* 0x0000000000047941 */ /* 0x000fea0003800000 */
.L_x_5135:
        /* <DEDUP_REMOVED lines=18> */
.L_x_5138:
[----:B------:R-:W-:Y:S02]  /*1ffb0*/  ISETP.GE.AND P0, PT, R20, RZ, PT ;  /* 0x000000ff1400720c */ /* 0x000fe40003f06270 */
[----:B------:R-:W-:-:S11]  /*1ffc0*/  MOV R15, 0x3fd774eb ;  /* 0x3fd774eb000f7802 */ /* 0x000fd60000000f00 */
[----:B------:R-:W-:-:S04]  /*1ffd0*/  @P0 FFMA.FTZ R4, R15, 0.93318945169448852539, -R4 ;  /* 0x3f6ee5810f040823 */ /* 0x000fc80000010804 */
[----:B------:R-:W-:-:S07]  /*1ffe0*/  @!P0 FFMA.FTZ R4, R15, 0.93318945169448852539, R4 ;  /* 0x3f6ee5810f048823 */ /* 0x000fce0000010004 */
.L_x_5139:
[----:B------:R-:W-:Y:S05]  /*1fff0*/  BSYNC B0 ;  /* 0x0000000000007941 */ /* 0x000fea0003800000 */
.L_x_5137:
        /* <DEDUP_REMOVED lines=11> */
.L_x_5134:
        /* <DEDUP_REMOVED lines=18> */
.L_x_5141:
[----:B------:R-:W-:Y:S05]  /*201d0*/  BSYNC B4 ;  /* 0x0000000000047941 */ /* 0x000fea0003800000 */
.L_x_5140:
        /* <DEDUP_REMOVED lines=18> */
.L_x_5143:
[----:B------:R-:W-:Y:S02]  /*20300*/  ISETP.GE.AND P0, PT, R20, RZ, PT ;  /* 0x000000ff1400720c */ /* 0x000fe40003f06270 */
[----:B------:R-:W-:-:S11]  /*20310*/  MOV R15, 0x3fd774eb ;  /* 0x3fd774eb000f7802 */ /* 0x000fd60000000f00 */
[----:B------:R-:W-:-:S04]  /*20320*/  @P0 FFMA.FTZ R4, R15, 0.93318945169448852539, -R4 ;  /* 0x3f6ee5810f040823 */ /* 0x000fc80000010804 */
[----:B------:R-:W-:-:S07]  /*20330*/  @!P0 FFMA.FTZ R4, R15, 0.93318945169448852539, R4 ;  /* 0x3f6ee5810f048823 */ /* 0x000fce0000010004 */
.L_x_5144:
[----:B------:R-:W-:Y:S05]  /*20340*/  BSYNC B0 ;  /* 0x0000000000007941 */ /* 0x000fea0003800000 */
.L_x_5142:
        /* <DEDUP_REMOVED lines=10> */
.L_x_5133:
[----:B------:R-:W-:Y:S05]  /*203f0*/  BSYNC B3 ;  /* 0x0000000000037941 */ /* 0x000fea0003800000 */
.L_x_5130:
[----:B------:R-:W-:-:S13]  /*20400*/  ISETP.NE.AND P0, PT, R18, RZ, PT ;  /* 0x000000ff1200720c */ /* 0x000fda0003f05270 */
[----:B-1----:R-:W-:Y:S01]  /*20410*/  @!P0 FADD.FTZ R16, -R16, -RZ ;  /* 0x800000ff10108221 */ /* 0x002fe20000010100 */
[----:B------:R-:W-:Y:S06]  /*20420*/  BRA `(.L_x_5104) ;  /* 0x0000000c00787947 */ /* 0x000fec0003800000 */
.L_x_5108:
[----:B------:R-:W-:Y:S01]  /*20430*/  FADD.FTZ R13, -R17, 6.1232342629258392722e-17 ;  /* 0x248d3132110d7421 */ /* 0x000fe20000010100 */
[----:B------:R-:W-:-:S03]  /*20440*/  FADD.FTZ R16, -R15, -RZ ;  /* 0x800000ff0f107221 */ /* 0x000fc60000010100 */
[----:B------:R-:W-:Y:S01]  /*20450*/  FADD.FTZ R13, R13, 1.5707963705062866211 ;  /* 0x3fc90fdb0d0d7421 */ /* 0x000fe20000010000 */
[----:B------:R-:W-:Y:S06]  /*20460*/  BRA `(.L_x_5104) ;  /* 0x0000000c00687947 */ /* 0x000fec0003800000 */
.L_x_5107:
[----:B------:R-:W-:Y:S01]  /*20470*/  FADD.FTZ R16, -R15, -RZ ;  /* 0x800000ff0f107221 */ /* 0x000fe20000010100 */
[----:B------:R-:W-:Y:S01]  /*20480*/  MOV R13, RZ ;  /* 0x000000ff000d7202 */ /* 0x000fe20000000f00 */
[----:B------:R-:W-:Y:S06]  /*20490*/  BRA `(.L_x_5104) ;  /* 0x0000000c005c7947 */ /* 0x000fec0003800000 */
.L_x_5106:
        /* <DEDUP_REMOVED lines=25> */
.L_x_5149:
[----:B------:R-:W-:Y:S05]  /*20630*/  BSYNC B4 ;  /* 0x0000000000047941 */ /* 0x000fea0003800000 */
.L_x_5148:
        /* <DEDUP_REMOVED lines=18> */
.L_x_5151:
[----:B------:R-:W-:Y:S02]  /*20760*/  ISETP.GE.AND P0, PT, R17, RZ, PT ;  /* 0x000000ff1100720c */ /* 0x000fe40003f06270 */
[----:B------:R-:W-:-:S11]  /*20770*/  MOV R19, 0x3fd774eb ;  /* 0x3fd774eb00137802 */ /* 0x000fd60000000f00 */
[----:B------:R-:W-:-:S04]  /*20780*/  @P0 FFMA.FTZ R4, R19, 0.93318945169448852539, -R4 ;  /* 0x3f6ee58113040823 */ /* 0x000fc80000010804 */
[----:B------:R-:W-:-:S07]  /*20790*/  @!P0 FFMA.FTZ R4, R19, 0.93318945169448852539, R4 ;  /* 0x3f6ee58113048823 */ /* 0x000fce0000010004 */
.L_x_5152:
[----:B------:R-:W-:Y:S05]  /*207a0*/  BSYNC B0 ;  /* 0x0000000000007941 */ /* 0x000fea0003800000 */
.L_x_5150:
        /* <DEDUP_REMOVED lines=13> */
.L_x_5147:
        /* <DEDUP_REMOVED lines=13> */
.L_x_5155:
[----:B------:R-:W-:Y:S05]  /*20950*/  BSYNC B4 ;  /* 0x0000000000047941 */ /* 0x000fea0003800000 */
.L_x_5154:
        /* <DEDUP_REMOVED lines=18> */
.L_x_5157:
[----:B------:R-:W-:Y:S02]  /*20a80*/  ISETP.GE.AND P0, PT, R17, RZ, PT ;  /* 0x000000ff1100720c */ /* 0x000fe40003f06270 */
[----:B------:R-:W-:-:S11]  /*20a90*/  MOV R19, 0x3fd774eb ;  /* 0x3fd774eb00137802 */ /* 0x000fd60000000f00 */
[----:B------:R-:W-:-:S04]  /*20aa0*/  @P0 FFMA.FTZ R4, R19, 0.93318945169448852539, -R4 ;  /* 0x3f6ee58113040823 */ /* 0x000fc80000010804 */
[----:B------:R-:W-:-:S07]  /*20ab0*/  @!P0 FFMA.FTZ R4, R19, 0.93318945169448852539, R4 ;  /* 0x3f6ee58113048823 */ /* 0x000fce0000010004 */
.L_x_5158:
[----:B------:R-:W-:Y:S05]  /*20ac0*/  BSYNC B0 ;  /* 0x0000000000007941 */ /* 0x000fea0003800000 */
.L_x_5156:
        /* <DEDUP_REMOVED lines=27> */
.L_x_5146:
        /* <DEDUP_REMOVED lines=34> */
.L_x_5160:
[----:B------:R-:W-:Y:S05]  /*20ea0*/  BSYNC B4 ;  /* 0x0000000000047941 */ /* 0x000fea0003800000 */
.L_x_5159:
        /* <DEDUP_REMOVED lines=18> */
.L_x_5162:
[----:B------:R-:W-:Y:S02]  /*20fd0*/  ISETP.GE.AND P0, PT, R17, RZ, PT ;  /* 0x000000ff1100720c */ /* 0x000fe40003f06270 */
[----:B------:R-:W-:-:S11]  /*20fe0*/  MOV R13, 0x3fd774eb ;  /* 0x3fd774eb000d7802 */ /* 0x000fd60000000f00 */
[----:B------:R-:W-:-:S04]  /*20ff0*/  @P0 FFMA.FTZ R0, R13, 0.93318945169448852539, -R0 ;  /* 0x3f6ee5810d000823 */ /* 0x000fc80000010800 */
[----:B------:R-:W-:-:S07]  /*21000*/  @!P0 FFMA.FTZ R0, R13, 0.93318945169448852539, R0 ;  /* 0x3f6ee5810d008823 */ /* 0x000fce0000010000 */
.L_x_5163:
[----:B------:R-:W-:Y:S05]  /*21010*/  BSYNC B0 ;  /* 0x0000000000007941 */ /* 0x000fea0003800000 */
.L_x_5161:
        /* <DEDUP_REMOVED lines=10> */
.L_x_5153:
[----:B------:R-:W-:Y:S05]  /*210c0*/  BSYNC B3 ;  /* 0x0000000000037941 */ /* 0x000fea0003800000 */
.L_x_5145:
[----:B------:R-:W-:Y:S01]  /*210d0*/  ISETP.NE.AND P0, PT, R18, RZ, PT ;  /* 0x000000ff1200720c */ /* 0x000fe20003f05270 */
[----:B------:R-:W-:Y:S01]  /*210e0*/  FADD.FTZ R16, R19, 0.69314718246459960938 ;  /* 0x3f31721813107421 */ /* 0x000fe20000010000 */
[----:B------:R-:W-:-:S11]  /*210f0*/  FADD.FTZ R13, |R0|, -RZ ;  /* 0x800000ff000d7221 */ /* 0x000fd60000010200 */
[----:B------:R-:W-:Y:S01]  /*21100*/  @!P0 FADD.FTZ R16, -R16, -RZ ;  /* 0x800000ff10108221 */ /* 0x000fe20000010100 */
[----:B------:R-:W-:Y:S06]  /*21110*/  BRA `(.L_x_5104) ;  /* 0x00000000003c7947 */ /* 0x000fec0003800000 */
.L_x_5105:
        /* <DEDUP_REMOVED lines=15> */
.L_x_5104:
[----:B------:R-:W-:Y:S05]  /*21210*/  BSYNC B2 ;  /* 0x0000000000027941 */ /* 0x000fea0003800000 */
.L_x_5103:
        /* <DEDUP_REMOVED lines=113> */
.L_x_5173:
        /* <DEDUP_REMOVED lines=10> */
.L_x_5175:
[----:B------:R-:W-:-:S04]  /*219d0*/  FADD.FTZ R4, -R0, R21 ;  /* 0x0000001500047221 */ /* 0x000fc80000010100 */
[----:B------:R-:W-:-:S07]  /*219e0*/  FMUL.FTZ R4, R4, 0.5 ;  /* 0x3f00000004047820 */ /* 0x000fce0000410000 */
.L_x_5176:
[----:B------:R-:W-:Y:S05]  /*219f0*/  BSYNC B1 ;  /* 0x0000000000017941 */ /* 0x000fea0003800000 */
.L_x_5174:
        /* <DEDUP_REMOVED lines=11> */
.L_x_5178:
[----:B------:R-:W-:-:S04]  /*21ab0*/  FADD.FTZ R20, R24, -R31 ;  /* 0x8000001f18147221 */ /* 0x000fc80000010000 */
[----:B------:R-:W-:-:S07]  /*21ac0*/  FMUL.FTZ R31, R20, 0.5 ;  /* 0x3f000000141f7820 */ /* 0x000fce0000410000 */
.L_x_5179:
[----:B------:R-:W-:Y:S05]  /*21ad0*/  BSYNC B1 ;  /* 0x0000000000017941 */ /* 0x000fea0003800000 */
.L_x_5177:
        /* <DEDUP_REMOVED lines=35> */
.L_x_5172:
[----:B------:R0:W1:Y:S02]  /*21d10*/  MUFU.SQRT R20, R15 ;  /* 0x0000000f00147308 */ /* 0x0000640000002000 */
.L_x_5171:
[----:B------:R-:W-:Y:S05]  /*21d20*/  BSYNC B0 ;  /* 0x0000000000007941 */ /* 0x000fea0003800000 */
.L_x_5170:
        /* <DEDUP_REMOVED lines=24> */
.L_x_5186:
[----:B------:R-:W-:-:S04]  /*21eb0*/  FADD.FTZ R0, -R0, R21 ;  /* 0x0000001500007221 */ /* 0x000fc80000010100 */
[----:B------:R-:W-:-:S07]  /*21ec0*/  FMUL.FTZ R0, R0, 0.5 ;  /* 0x3f00000000007820 */ /* 0x000fce0000410000 */
.L_x_5187:
[----:B------:R-:W-:Y:S05]  /*21ed0*/  BSYNC B1 ;  /* 0x0000000000017941 */ /* 0x000fea0003800000 */
.L_x_5185:
        /* <DEDUP_REMOVED lines=10> */
.L_x_5189:
[----:B------:R-:W-:-:S04]  /*21f80*/  FADD.FTZ R24, -R27, R24 ;  /* 0x000000181b187221 */ /* 0x000fc80000010100 */
[----:B0-----:R-:W-:-:S07]  /*21f90*/  FMUL.FTZ R15, R24, 0.5 ;  /* 0x3f000000180f7820 */ /* 0x001fce0000410000 */
.L_x_5190:
[----:B------:R-:W-:Y:S05]  /*21fa0*/  BSYNC B1 ;  /* 0x0000000000017941 */ /* 0x000fea0003800000 */
.L_x_5188:
[----:B------:R-:W-:Y:S01]  /*21fb0*/  FADD.FTZ R0, R15, R0 ;  /* 0x000000000f007221 */ /* 0x000fe20000010000 */
[----:B------:R-:W-:Y:S01]  /*21fc0*/  FADD.FTZ R29, R22, R29 ;  /* 0x0000001d161d7221 */ /* 0x000fe20000010000 */
[----:B------:R-:W-:-:S03]  /*21fd0*/  PLOP3.LUT P0, PT, PT, PT, PT, 0x80, 0x0 ;  /* 0x000000000000781c */ /* 0x000fc60003f0f070 */
[----:B------:R-:W-:-:S04]  /*21fe0*/  FMUL.FTZ R0, R29, R0 ;  /* 0x000000001d007220 */ /* 0x000fc80000410000 */
[----:B------:R4:W0:Y:S01]  /*21ff0*/  MUFU.SQRT R21, R0 ;  /* 0x0000000000157308 */ /* 0x0008220000002000 */
[----:B------:R-:W-:Y:S05]  /*22000*/  BRA `(.L_x_5182) ;  /* 0x0000000000687947 */ /* 0x000fea0003800000 */
.L_x_5184:
        /* <DEDUP_REMOVED lines=15> */
.L_x_5183:
        /* <DEDUP_REMOVED lines=8> */
.L_x_5181:
[----:B------:R-:W-:Y:S01]  /*22180*/  PLOP3.LUT P0, PT, PT, PT, PT, 0x80, 0x0 ;  /* 0x000000000000781c */ /* 0x000fe20003f0f070 */
[----:B------:R-:W-:Y:S01]  /*22190*/  FMUL.FTZ R21, R29, 16777216 ;  /* 0x4b8000001d157820 */ /* 0x000fe20000410000 */
[----:B------:R-:W-:-:S11]  /*221a0*/  FMUL.FTZ R22, R22, 16777216 ;  /* 0x4b80000016167820 */ /* 0x000fd60000410000 */
.L_x_5182:
[----:B------:R-:W-:Y:S05]  /*221b0*/  BSYNC B0 ;  /* 0x0000000000007941 */ /* 0x000fea0003800000 */
.L_x_5180:
        /* <DEDUP_REMOVED lines=33> */
.L_x_5193:
        /* <DEDUP_REMOVED lines=28> */
.L_x_5192:
        /* <DEDUP_REMOVED lines=21> */
.L_x_5197:
[----:B------:R-:W-:Y:S05]  /*226e0*/  BSYNC B4 ;  /* 0x0000000000047941 */ /* 0x000fea0003800000 */
.L_x_5196:
        /* <DEDUP_REMOVED lines=18> */
.L_x_5199:
[----:B------:R-:W-:Y:S02]  /*22810*/  ISETP.GE.AND P0, PT, R22, RZ, PT ;  /* 0x000000ff1600720c */ /* 0x000fe40003f06270 */
[----:B------:R-:W-:-:S11]  /*22820*/  MOV R17, 0x3fd774eb ;  /* 0x3fd774eb00117802 */ /* 0x000fd60000000f00 */
[----:B------:R-:W-:-:S04]  /*22830*/  @P0 FFMA.FTZ R4, R17, 0.93318945169448852539, -R4 ;  /* 0x3f6ee58111040823 */ /* 0x000fc80000010804 */
[----:B------:R-:W-:-:S07]  /*22840*/  @!P0 FFMA.FTZ R4, R17, 0.93318945169448852539, R4 ;  /* 0x3f6ee58111048823 */ /* 0x000fce0000010004 */
.L_x_5200:
[----:B------:R-:W-:Y:S05]  /*22850*/  BSYNC B0 ;  /* 0x0000000000007941 */ /* 0x000fea0003800000 */
.L_x_5198:
        /* <DEDUP_REMOVED lines=11> */
.L_x_5195:
        /* <DEDUP_REMOVED lines=18> */
.L_x_5202:
[----:B------:R-:W-:Y:S05]  /*22a30*/  BSYNC B4 ;  /* 0x0000000000047941 */ /* 0x000fea0003800000 */
.L_x_5201:
        /* <DEDUP_REMOVED lines=18> */
.L_x_5204:
[----:B------:R-:W-:Y:S02]  /*22b60*/  ISETP.GE.AND P0, PT, R22, RZ, PT ;  /* 0x000000ff1600720c */ /* 0x000fe40003f06270 */
[----:B------:R-:W-:-:S11]  /*22b70*/  MOV R17, 0x3fd774eb ;  /* 0x3fd774eb00117802 */ /* 0x000fd60000000f00 */
[----:B------:R-:W-:-:S04]  /*22b80*/  @P0 FFMA.FTZ R4, R17, 0.93318945169448852539, -R4 ;  /* 0x3f6ee58111040823 */ /* 0x000fc80000010804 */
[----:B------:R-:W-:-:S07]  /*22b90*/  @!P0 FFMA.FTZ R4, R17, 0.93318945169448852539, R4 ;  /* 0x3f6ee58111048823 */ /* 0x000fce0000010004 */
.L_x_5205:
[----:B------:R-:W-:Y:S05]  /*22ba0*/  BSYNC B0 ;  /* 0x0000000000007941 */ /* 0x000fea0003800000 */
.L_x_5203:
        /* <DEDUP_REMOVED lines=10> */
.L_x_5194:
[----:B------:R-:W-:Y:S05]  /*22c50*/  BSYNC B3 ;  /* 0x0000000000037941 */ /* 0x000fea0003800000 */
.L_x_5191:
[----:B------:R-:W-:-:S13]  /*22c60*/  ISETP.NE.AND P0, PT, R18, RZ, PT ;  /* 0x000000ff1200720c */ /* 0x000fda0003f05270 */
[----:B-1----:R-:W-:-:S05]  /*22c70*/  @!P0 FADD.FTZ R20, -R20, -RZ ;  /* 0x800000ff14148221 */ /* 0x002fca0000010100 */
[----:B------:R-:W-:Y:S01]  /*22c80*/  MOV R18, R20 ;  /* 0x0000001400127202 */ /* 0x000fe20000000f00 */
[----:B------:R-:W-:Y:S06]  /*22c90*/  BRA `(.L_x_5165) ;  /* 0x0000000c00787947 */ /* 0x000fec0003800000 */
.L_x_5169:
[----:B------:R-:W-:Y:S01]  /*22ca0*/  FADD.FTZ R15, -R19, 6.1232342629258392722e-17 ;  /* 0x248d3132130f7421 */ /* 0x000fe20000010100 */
[----:B------:R-:W-:-:S03]  /*22cb0*/  FADD.FTZ R18, -R17, -RZ ;  /* 0x800000ff11127221 */ /* 0x000fc60000010100 */
[----:B------:R-:W-:Y:S01]  /*22cc0*/  FADD.FTZ R15, R15, 1.5707963705062866211 ;  /* 0x3fc90fdb0f0f7421 */ /* 0x000fe20000010000 */
[----:B------:R-:W-:Y:S06]  /*22cd0*/  BRA `(.L_x_5165) ;  /* 0x0000000c00687947 */ /* 0x000fec0003800000 */
.L_x_5168:
[----:B------:R-:W-:Y:S01]  /*22ce0*/  HFMA2.MMA R15, -RZ, RZ, 0, 0 ;  /* 0x00000000ff0f7435 */ /* 0x000fe200000001ff */
[----:B------:R-:W-:Y:S01]  /*22cf0*/  FADD.FTZ R18, -R17, -RZ ;  /* 0x800000ff11127221 */ /* 0x000fe20000010100 */
[----:B------:R-:W-:Y:S09]  /*22d00*/  BRA `(.L_x_5165) ;  /* 0x0000000c005c7947 */ /* 0x000ff20003800000 */
.L_x_5167:
        /* <DEDUP_REMOVED lines=25> */
.L_x_5210:
[----:B------:R-:W-:Y:S05]  /*22ea0*/  BSYNC B4 ;  /* 0x0000000000047941 */ /* 0x000fea0003800000 */
.L_x_5209:
        /* <DEDUP_REMOVED lines=18> */
.L_x_5212:
[----:B------:R-:W-:Y:S02]  /*22fd0*/  ISETP.GE.AND P0, PT, R19, RZ, PT ;  /* 0x000000ff1300720c */ /* 0x000fe40003f06270 */
[----:B------:R-:W-:-:S11]  /*22fe0*/  MOV R21, 0x3fd774eb ;  /* 0x3fd774eb00157802 */ /* 0x000fd60000000f00 */
[----:B------:R-:W-:-:S04]  /*22ff0*/  @P0 FFMA.FTZ R4, R21, 0.93318945169448852539, -R4 ;  /* 0x3f6ee58115040823 */ /* 0x000fc80000010804 */
[----:B------:R-:W-:-:S07]  /*23000*/  @!P0 FFMA.FTZ R4, R21, 0.93318945169448852539, R4 ;  /* 0x3f6ee58115048823 */ /* 0x000fce0000010004 */
.L_x_5213:
[----:B------:R-:W-:Y:S05]  /*23010*/  BSYNC B0 ;  /* 0x0000000000007941 */ /* 0x000fea0003800000 */
.L_x_5211:
        /* <DEDUP_REMOVED lines=13> */
.L_x_5208:
        /* <DEDUP_REMOVED lines=13> */
.L_x_5216:
[----:B------:R-:W-:Y:S05]  /*231c0*/  BSYNC B4 ;  /* 0x0000000000047941 */ /* 0x000fea0003800000 */
.L_x_5215:
        /* <DEDUP_REMOVED lines=18> */
.L_x_5218:
[----:B------:R-:W-:Y:S02]  /*232f0*/  ISETP.GE.AND P0, PT, R19, RZ, PT ;  /* 0x000000ff1300720c */ /* 0x000fe40003f06270 */
[----:B------:R-:W-:-:S11]  /*23300*/  MOV R21, 0x3fd774eb ;  /* 0x3fd774eb00157802 */ /* 0x000fd60000000f00 */
[----:B------:R-:W-:-:S04]  /*23310*/  @P0 FFMA.FTZ R4, R21, 0.93318945169448852539, -R4 ;  /* 0x3f6ee58115040823 */ /* 0x000fc80000010804 */
[----:B------:R-:W-:-:S07]  /*23320*/  @!P0 FFMA.FTZ R4, R21, 0.93318945169448852539, R4 ;  /* 0x3f6ee58115048823 */ /* 0x000fce0000010004 */
.L_x_5219:
[----:B------:R-:W-:Y:S05]  /*23330*/  BSYNC B0 ;  /* 0x0000000000007941 */ /* 0x000fea0003800000 */
.L_x_5217:
        /* <DEDUP_REMOVED lines=27> */
.L_x_5207:
        /* <DEDUP_REMOVED lines=34> */
.L_x_5221:
[----:B------:R-:W-:Y:S05]  /*23710*/  BSYNC B4 ;  /* 0x0000000000047941 */ /* 0x000fea0003800000 */
.L_x_5220:
        /* <DEDUP_REMOVED lines=18> */
.L_x_5223:
[----:B------:R-:W-:Y:S02]  /*23840*/  ISETP.GE.AND P0, PT, R19, RZ, PT ;  /* 0x000000ff1300720c */ /* 0x000fe40003f06270 */
[----:B------:R-:W-:-:S11]  /*23850*/  MOV R15, 0x3fd774eb ;  /* 0x3fd774eb000f7802 */ /* 0x000fd60000000f00 */
[----:B------:R-:W-:-:S04]  /*23860*/  @P0 FFMA.FTZ R0, R15, 0.93318945169448852539, -R0 ;  /* 0x3f6ee5810f000823 */ /* 0x000fc80000010800 */
[----:B------:R-:W-:-:S07]  /*23870*/  @!P0 FFMA.FTZ R0, R15, 0.93318945169448852539, R0 ;  /* 0x3f6ee5810f008823 */ /* 0x000fce0000010000 */
.L_x_5224:
[----:B------:R-:W-:Y:S05]  /*23880*/  BSYNC B0 ;  /* 0x0000000000007941 */ /* 0x000fea0003800000 */
.L_x_5222:
        /* <DEDUP_REMOVED lines=10> */
.L_x_5214:
[----:B------:R-:W-:Y:S05]  /*23930*/  BSYNC B3 ;  /* 0x0000000000037941 */ /* 0x000fea0003800000 */
.L_x_5206:
[----:B------:R-:W-:Y:S01]  /*23940*/  ISETP.NE.AND P0, PT, R18, RZ, PT ;  /* 0x000000ff1200720c */ /* 0x000fe20003f05270 */
[----:B------:R-:W-:Y:S01]  /*23950*/  FADD.FTZ R18, R21, 0.69314718246459960938 ;  /* 0x3f31721815127421 */ /* 0x000fe20000010000 */
[----:B------:R-:W-:-:S11]  /*23960*/  FADD.FTZ R15, |R0|, -RZ ;  /* 0x800000ff000f7221 */ /* 0x000fd60000010200 */
[----:B------:R-:W-:Y:S01]  /*23970*/  @!P0 FADD.FTZ R18, -R18, -RZ ;  /* 0x800000ff12128221 */ /* 0x000fe20000010100 */
[----:B------:R-:W-:Y:S06]  /*23980*/  BRA `(.L_x_5165) ;  /* 0x00000000003c7947 */ /* 0x000fec0003800000 */
.L_x_5166:
        /* <DEDUP_REMOVED lines=15> */
.L_x_5165:
[----:B------:R-:W-:Y:S05]  /*23a80*/  BSYNC B2 ;  /* 0x0000000000027941 */ /* 0x000fea0003800000 */
.L_x_5164:
        /* <DEDUP_REMOVED lines=113> */
.L_x_5234:
        /* <DEDUP_REMOVED lines=10> */
.L_x_5236:
[----:B------:R-:W-:-:S04]  /*24240*/  FADD.FTZ R4, -R0, R23 ;  /* 0x0000001700047221 */ /* 0x000fc80000010100 */
[----:B------:R-:W-:-:S07]  /*24250*/  FMUL.FTZ R4, R4, 0.5 ;  /* 0x3f00000004047820 */ /* 0x000fce0000410000 */
.L_x_5237:
[----:B------:R-:W-:Y:S05]  /*24260*/  BSYNC B1 ;  /* 0x0000000000017941 */ /* 0x000fea0003800000 */
.L_x_5235:
        /* <DEDUP_REMOVED lines=11> */
.L_x_5239:
[----:B------:R-:W-:-:S04]  /*24320*/  FADD.FTZ R22, R24, -R31 ;  /* 0x8000001f18167221 */ /* 0x000fc80000010000 */
[----:B------:R-:W-:-:S07]  /*24330*/  FMUL.FTZ R31, R22, 0.5 ;  /* 0x3f000000161f7820 */ /* 0x000fce0000410000 */
.L_x_5240:
[----:B------:R-:W-:Y:S05]  /*24340*/  BSYNC B1 ;  /* 0x0000000000017941 */ /* 0x000fea0003800000 */
.L_x_5238:
        /* <DEDUP_REMOVED lines=35> */
.L_x_5233:
[----:B------:R0:W1:Y:S02]  /*24580*/  MUFU.SQRT R22, R17 ;  /* 0x0000001100167308 */ /* 0x0000640000002000 */
.L_x_5232:
[----:B------:R-:W-:Y:S05]  /*24590*/  BSYNC B0 ;  /* 0x0000000000007941 */ /* 0x000fea0003800000 */
.L_x_5231:
        /* <DEDUP_REMOVED lines=24> */
.L_x_5247:
[----:B------:R-:W-:-:S04]  /*24720*/  FADD.FTZ R0, -R0, R23 ;  /* 0x0000001700007221 */ /* 0x000fc80000010100 */
[----:B------:R-:W-:-:S07]  /*24730*/  FMUL.FTZ R0, R0, 0.5 ;  /* 0x3f00000000007820 */ /* 0x000fce0000410000 */
.L_x_5248:
[----:B------:R-:W-:Y:S05]  /*24740*/  BSYNC B1 ;  /* 0x0000000000017941 */ /* 0x000fea0003800000 */
.L_x_5246:
        /* <DEDUP_REMOVED lines=10> */
.L_x_5250:
[----:B------:R-:W-:-:S04]  /*247f0*/  FADD.FTZ R24, -R27, R24 ;  /* 0x000000181b187221 */ /* 0x000fc80000010100 */
[----:B0-----:R-:W-:-:S07]  /*24800*/  FMUL.FTZ R17, R24, 0.5 ;  /* 0x3f00000018117820 */ /* 0x001fce0000410000 */
.L_x_5251:
[----:B------:R-:W-:Y:S05]  /*24810*/  BSYNC B1 ;  /* 0x0000000000017941 */ /* 0x000fea0003800000 */
.L_x_5249:
[----:B------:R-:W-:Y:S01]  /*24820*/  FADD.FTZ R0, R17, R0 ;  /* 0x0000000011007221 */ /* 0x000fe20000010000 */
[----:B------:R-:W-:Y:S01]  /*24830*/  FADD.FTZ R29, R30, R29 ;  /* 0x0000001d1e1d7221 */ /* 0x000fe20000010000 */
[----:B------:R-:W-:-:S03]  /*24840*/  PLOP3.LUT P0, PT, PT, PT, PT, 0x80, 0x0 ;  /* 0x000000000000781c */ /* 0x000fc60003f0f070 */
[----:B------:R-:W-:-:S04]  /*24850*/  FMUL.FTZ R0, R29, R0 ;  /* 0x000000001d007220 */ /* 0x000fc80000410000 */
[----:B------:R4:W0:Y:S01]  /*24860*/  MUFU.SQRT R23, R0 ;  /* 0x0000000000177308 */ /* 0x0008220000002000 */
[----:B------:R-:W-:Y:S05]  /*24870*/  BRA `(.L_x_5243) ;  /* 0x0000000000687947 */ /* 0x000fea0003800000 */
.L_x_5245:
        /* <DEDUP_REMOVED lines=15> */
.L_x_5244:
        /* <DEDUP_REMOVED lines=8> */
.L_x_5242:
[----:B------:R-:W-:Y:S01]  /*249f0*/  PLOP3.LUT P0, PT, PT, PT, PT, 0x80, 0x0 ;  /* 0x000000000000781c */ /* 0x000fe20003f0f070 */
[----:B------:R-:W-:Y:S01]  /*24a00*/  FMUL.FTZ R23, R29, 16777216 ;  /* 0x4b8000001d177820 */ /* 0x000fe20000410000 */
[----:B------:R-:W-:-:S11]  /*24a10*/  FMUL.FTZ R30, R30, 16777216 ;  /* 0x4b8000001e1e7820 */ /* 0x000fd60000410000 */
.L_x_5243:
[----:B------:R-:W-:Y:S05]  /*24a20*/  BSYNC B0 ;  /* 0x0000000000007941 */ /* 0x000fea0003800000 */
.L_x_5241:
        /* <DEDUP_REMOVED lines=33> */
.L_x_5254:
        /* <DEDUP_REMOVED lines=28> */
.L_x_5253:
        /* <DEDUP_REMOVED lines=21> */
.L_x_5258:
[----:B------:R-:W-:Y:S05]  /*24f50*/  BSYNC B4 ;  /* 0x0000000000047941 */ /* 0x000fea0003800000 */
.L_x_5257:
        /* <DEDUP_REMOVED lines=18> */
.L_x_5260:
[----:B------:R-:W-:Y:S02]  /*25080*/  ISETP.GE.AND P0, PT, R30, RZ, PT ;  /* 0x000000ff1e00720c */ /* 0x000fe40003f06270 */
[----:B------:R-:W-:-:S11]  /*25090*/  MOV R19, 0x3fd774eb ;  /* 0x3fd774eb00137802 */ /* 0x000fd60000000f00 */
[----:B------:R-:W-:-:S04]  /*250a0*/  @P0 FFMA.FTZ R4, R19, 0.93318945169448852539, -R4 ;  /* 0x3f6ee58113040823 */ /* 0x000fc80000010804 */
[----:B------:R-:W-:-:S07]  /*250b0*/  @!P0 FFMA.FTZ R4, R19, 0.93318945169448852539, R4 ;  /* 0x3f6ee58113048823 */ /* 0x000fce0000010004 */
.L_x_5261:
[----:B------:R-:W-:Y:S05]  /*250c0*/  BSYNC B0 ;  /* 0x0000000000007941 */ /* 0x000fea0003800000 */
.L_x_5259:
        /* <DEDUP_REMOVED lines=11> */
.L_x_5256:
        /* <DEDUP_REMOVED lines=18> */
.L_x_5263:
[----:B------:R-:W-:Y:S05]  /*252a0*/  BSYNC B4 ;  /* 0x0000000000047941 */ /* 0x000fea0003800000 */
.L_x_5262:
        /* <DEDUP_REMOVED lines=18> */
.L_x_5265:
[----:B------:R-:W-:Y:S02]  /*253d0*/  ISETP.GE.AND P0, PT, R30, RZ, PT ;  /* 0x000000ff1e00720c */ /* 0x000fe40003f06270 */
[----:B------:R-:W-:-:S11]  /*253e0*/  MOV R19, 0x3fd774eb ;  /* 0x3fd774eb00137802 */ /* 0x000fd60000000f00 */
[----:B------:R-:W-:-:S04]  /*253f0*/  @P0 FFMA.FTZ R4, R19, 0.93318945169448852539, -R4 ;  /* 0x3f6ee58113040823 */ /* 0x000fc80000010804 */
[----:B------:R-:W-:-:S07]  /*25400*/  @!P0 FFMA.FTZ R4, R19, 0.93318945169448852539, R4 ;  /* 0x3f6ee58113048823 */ /* 0x000fce0000010004 */
.L_x_5266:
[----:B------:R-:W-:Y:S05]  /*25410*/  BSYNC B0 ;  /* 0x0000000000007941 */ /* 0x000fea0003800000 */
.L_x_5264:
        /* <DEDUP_REMOVED lines=10> */
.L_x_5255:
[----:B------:R-:W-:Y:S05]  /*254c0*/  BSYNC B3 ;  /* 0x0000000000037941 */ /* 0x000fea0003800000 */
.L_x_5252:
[----:B------:R-:W-:-:S13]  /*254d0*/  ISETP.NE.AND P0, PT, R20, RZ, PT ;  /* 0x000000ff1400720c */ /* 0x000fda0003f05270 */
[----:B-1----:R-:W-:-:S05]  /*254e0*/  @!P0 FADD.FTZ R22, -R22, -RZ ;  /* 0x800000ff16168221 */ /* 0x002fca0000010100 */
[----:B------:R-:W-:Y:S01]  /*254f0*/  MOV R20, R22 ;  /* 0x0000001600147202 */ /* 0x000fe20000000f00 */
[----:B------:R-:W-:Y:S06]  /*25500*/  BRA `(.L_x_5226) ;  /* 0x0000000c00787947 */ /* 0x000fec0003800000 */
.L_x_5230:
[----:B------:R-:W-:Y:S01]  /*25510*/  FADD.FTZ R17, -R21, 6.1232342629258392722e-17 ;  /* 0x248d313215117421 */ /* 0x000fe20000010100 */
[----:B------:R-:W-:-:S03]  /*25520*/  FADD.FTZ R20, -R19, -RZ ;  /* 0x800000ff13147221 */ /* 0x000fc60000010100 */
[----:B------:R-:W-:Y:S01]  /*25530*/  FADD.FTZ R17, R17, 1.5707963705062866211 ;  /* 0x3fc90fdb11117421 */ /* 0x000fe20000010000 */
[----:B------:R-:W-:Y:S06]  /*25540*/  BRA `(.L_x_5226) ;  /* 0x0000000c00687947 */ /* 0x000fec0003800000 */
.L_x_5229:
[----:B------:R-:W-:Y:S01]  /*25550*/  HFMA2.MMA R17, -RZ, RZ, 0, 0 ;  /* 0x00000000ff117435 */ /* 0x000fe200000001ff */
[----:B------:R-:W-:Y:S01]  /*25560*/  FADD.FTZ R20, -R19, -RZ ;  /* 0x800000ff13147221 */ /* 0x000fe20000010100 */
[----:B------:R-:W-:Y:S09]  /*25570*/  BRA `(.L_x_5226) ;  /* 0x0000000c005c7947 */ /* 0x000ff20003800000 */
.L_x_5228:
        /* <DEDUP_REMOVED lines=25> */
.L_x_5271:
[----:B------:R-:W-:Y:S05]  /*25710*/  BSYNC B4 ;  /* 0x0000000000047941 */ /* 0x000fea0003800000 */
.L_x_5270:
        /* <DEDUP_REMOVED lines=18> */
.L_x_5273:
[----:B------:R-:W-:Y:S02]  /*25840*/  ISETP.GE.AND P0, PT, R21, RZ, PT ;  /* 0x000000ff1500720c */ /* 0x000fe40003f06270 */
[----:B------:R-:W-:-:S11]  /*25850*/  MOV R23, 0x3fd774eb ;  /* 0x3fd774eb00177802 */ /* 0x000fd60000000f00 */
[----:B------:R-:W-:-:S04]  /*25860*/  @P0 FFMA.FTZ R4, R23, 0.93318945169448852539, -R4 ;  /* 0x3f6ee58117040823 */ /* 0x000fc80000010804 */
[----:B------:R-:W-:-:S07]  /*25870*/  @!P0 FFMA.FTZ R4, R23, 0.93318945169448852539, R4 ;  /* 0x3f6ee58117048823 */ /* 0x000fce0000010004 */
.L_x_5274:
[----:B------:R-:W-:Y:S05]  /*25880*/  BSYNC B0 ;  /* 0x0000000000007941 */ /* 0x000fea0003800000 */
.L_x_5272:
        /* <DEDUP_REMOVED lines=13> */
.L_x_5269:
        /* <DEDUP_REMOVED lines=13> */
.L_x_5277:
[----:B------:R-:W-:Y:S05]  /*25a30*/  BSYNC B4 ;  /* 0x0000000000047941 */ /* 0x000fea0003800000 */
.L_x_5276:
        /* <DEDUP_REMOVED lines=18> */
.L_x_5279:
[----:B------:R-:W-:Y:S02]  /*25b60*/  ISETP.GE.AND P0, PT, R21, RZ, PT ;  /* 0x000000ff1500720c */ /* 0x000fe40003f06270 */
[----:B------:R-:W-:-:S11]  /*25b70*/  MOV R23, 0x3fd774eb ;  /* 0x3fd774eb00177802 */ /* 0x000fd60000000f00 */
[----:B------:R-:W-:-:S04]  /*25b80*/  @P0 FFMA.FTZ R4, R23, 0.93318945169448852539, -R4 ;  /* 0x3f6ee58117040823 */ /* 0x000fc80000010804 */
[----:B------:R-:W-:-:S07]  /*25b90*/  @!P0 FFMA.FTZ R4, R23, 0.93318945169448852539, R4 ;  /* 0x3f6ee58117048823 */ /* 0x000fce0000010004 */
.L_x_5280:
[----:B------:R-:W-:Y:S05]  /*25ba0*/  BSYNC B0 ;  /* 0x0000000000007941 */ /* 0x000fea0003800000 */
.L_x_5278:
        /* <DEDUP_REMOVED lines=27> */
.L_x_5268:
        /* <DEDUP_REMOVED lines=34> */
.L_x_5282:
[----:B------:R-:W-:Y:S05]  /*25f80*/  BSYNC B4 ;  /* 0x0000000000047941 */ /* 0x000fea0003800000 */
.L_x_5281:
        /* <DEDUP_REMOVED lines=18> */
.L_x_5284:
[----:B------:R-:W-:Y:S02]  /*260b0*/  ISETP.GE.AND P0, PT, R21, RZ, PT ;  /* 0x000000ff1500720c */ /* 0x000fe40003f06270 */
[----:B------:R-:W-:-:S11]  /*260c0*/  MOV R17, 0x3fd774eb ;  /* 0x3fd774eb00117802 */ /* 0x000fd60000000f00 */
[----:B------:R-:W-:-:S04]  /*260d0*/  @P0 FFMA.FTZ R0, R17, 0.93318945169448852539, -R0 ;  /* 0x3f6ee58111000823 */ /* 0x000fc80000010800 */
[----:B------:R-:W-:-:S07]  /*260e0*/  @!P0 FFMA.FTZ R0, R17, 0.93318945169448852539, R0 ;  /* 0x3f6ee58111008823 */ /* 0x000fce0000010000 */
.L_x_5285:
[----:B------:R-:W-:Y:S05]  /*260f0*/  BSYNC B0 ;  /* 0x0000000000007941 */ /* 0x000fea0003800000 */
.L_x_5283:
        /* <DEDUP_REMOVED lines=10> */
.L_x_5275:
[----:B------:R-:W-:Y:S05]  /*261a0*/  BSYNC B3 ;  /* 0x0000000000037941 */ /* 0x000fea0003800000 */
.L_x_5267:
[----:B------:R-:W-:Y:S01]  /*261b0*/  ISETP.NE.AND P0, PT, R20, RZ, PT ;  /* 0x000000ff1400720c */ /* 0x000fe20003f05270 */
[----:B------:R-:W-:Y:S01]  /*261c0*/  FADD.FTZ R20, R23, 0.69314718246459960938 ;  /* 0x3f31721817147421 */ /* 0x000fe20000010000 */
[----:B------:R-:W-:-:S11]  /*261d0*/  FADD.FTZ R17, |R0|, -RZ ;  /* 0x800000ff00117221 */ /* 0x000fd60000010200 */
[----:B------:R-:W-:Y:S01]  /*261e0*/  @!P0 FADD.FTZ R20, -R20, -RZ ;  /* 0x800000ff14148221 */ /* 0x000fe20000010100 */
[----:B------:R-:W-:Y:S06]  /*261f0*/  BRA `(.L_x_5226) ;  /* 0x00000000003c7947 */ /* 0x000fec0003800000 */
.L_x_5227:
        /* <DEDUP_REMOVED lines=15> */
.L_x_5226:
[----:B------:R-:W-:Y:S05]  /*262f0*/  BSYNC B2 ;  /* 0x0000000000027941 */ /* 0x000fea0003800000 */
.L_x_5225:
        /* <DEDUP_REMOVED lines=113> */
.L_x_5295:
        /* <DEDUP_REMOVED lines=10> */
.L_x_5297:
[----:B------:R-:W-:-:S04]  /*26ab0*/  FADD.FTZ R4, -R0, R31 ;  /* 0x0000001f00047221 */ /* 0x000fc80000010100 */
[----:B------:R-:W-:-:S07]  /*26ac0*/  FMUL.FTZ R4, R4, 0.5 ;  /* 0x3f00000004047820 */ /* 0x000fce0000410000 */
.L_x_5298:
[----:B------:R-:W-:Y:S05]  /*26ad0*/  BSYNC B1 ;  /* 0x0000000000017941 */ /* 0x000fea0003800000 */
.L_x_5296:
        /* <DEDUP_REMOVED lines=11> */
.L_x_5300:
[----:B------:R-:W-:-:S04]  /*26b90*/  FADD.FTZ R25, R24, -R25 ;  /* 0x8000001918197221 */ /* 0x000fc80000010000 */
[----:B------:R-:W-:-:S07]  /*26ba0*/  FMUL.FTZ R25, R25, 0.5 ;  /* 0x3f00000019197820 */ /* 0x000fce0000410000 */
.L_x_5301:
[----:B------:R-:W-:Y:S05]  /*26bb0*/  BSYNC B1 ;  /* 0x0000000000017941 */ /* 0x000fea0003800000 */
.L_x_5299:
        /* <DEDUP_REMOVED lines=35> */
.L_x_5294:
[----:B------:R0:W1:Y:S02]  /*26df0*/  MUFU.SQRT R25, R27 ;  /* 0x0000001b00197308 */ /* 0x0000640000002000 */
.L_x_5293:
[----:B------:R-:W-:Y:S05]  /*26e00*/  BSYNC B0 ;  /* 0x0000000000007941 */ /* 0x000fea0003800000 */
.L_x_5292:
        /* <DEDUP_REMOVED lines=24> */
.L_x_5308:
[----:B------:R-:W-:-:S04]  /*26f90*/  FADD.FTZ R0, -R0, R31 ;  /* 0x0000001f00007221 */ /* 0x000fc80000010100 */
[----:B------:R-:W-:-:S07]  /*26fa0*/  FMUL.FTZ R0, R0, 0.5 ;  /* 0x3f00000000007820 */ /* 0x000fce0000410000 */
.L_x_5309:
[----:B------:R-:W-:Y:S05]  /*26fb0*/  BSYNC B1 ;  /* 0x0000000000017941 */ /* 0x000fea0003800000 */
.L_x_5307:
        /* <DEDUP_REMOVED lines=10> */
.L_x_5311:
[----:B------:R-:W-:-:S04]  /*27060*/  FADD.FTZ R24, -R29, R24 ;  /* 0x000000181d187221 */ /* 0x000fc80000010100 */
[----:B0-----:R-:W-:-:S07]  /*27070*/  FMUL.FTZ R27, R24, 0.5 ;  /* 0x3f000000181b7820 */ /* 0x001fce0000410000 */
.L_x_5312:
[----:B------:R-:W-:Y:S05]  /*27080*/  BSYNC B1 ;  /* 0x0000000000017941 */ /* 0x000fea0003800000 */
.L_x_5310:
[----:B------:R-:W-:Y:S01]  /*27090*/  FADD.FTZ R0, R27, R0 ;  /* 0x000000001b007221 */ /* 0x000fe20000010000 */
[----:B------:R-:W-:Y:S01]  /*270a0*/  FADD.FTZ R35, R22, R35 ;  /* 0x0000002316237221 */ /* 0x000fe20000010000 */
[----:B------:R-:W-:-:S03]  /*270b0*/  PLOP3.LUT P0, PT, PT, PT, PT, 0x80, 0x0 ;  /* 0x000000000000781c */ /* 0x000fc60003f0f070 */
[----:B------:R-:W-:-:S06]  /*270c0*/  FMUL.FTZ R35, R35, R0 ;  /* 0x0000000023237220 */ /* 0x000fcc0000410000 */
[----:B------:R-:W2:Y:S01]  /*270d0*/  MUFU.SQRT R35, R35 ;  /* 0x0000002300237308 */ /* 0x000ea20000002000 */
[----:B------:R-:W-:Y:S05]  /*270e0*/  BRA `(.L_x_5304) ;  /* 0x0000000000687947 */ /* 0x000fea0003800000 */
.L_x_5306:
[----:B------:R-:W-:-:S13]  /*270f0*/  FSETP.GT.FTZ.AND P1, PT, R22, 1, PT ;  /* 0x3f8000001600780b */ /* 0x000fda0003f34000 */
[----:B0-----:R-:W-:Y:S01]  /*27100*/  @!P1 FADD.FTZ R27, -R22, 1 ;  /* 0x3f800000161b9421 */ /* 0x001fe20000010100 */
[----:B------:R-:W-:-:S03]  /*27110*/  @!P1 PLOP3.LUT P0, PT, PT, PT, PT, 0x80, 0x0 ;  /* 0x000000000000981c */ /* 0x000fc60003f0f070 */
[----:B------:R-:W-:-:S04]  /*27120*/  @!P1 FMUL.FTZ R27, R0, R27 ;  /* 0x0000001b001b9220 */ /* 0x000fc80000410000 */
[----:B------:R3:W4:Y:S01]  /*27130*/  @!P1 MUFU.SQRT R35, R27 ;  /* 0x0000001b00239308 */ /* 0x0007220000002000 */
[----:B------:R-:W-:Y:S05]  /*27140*/  @!P1 BRA `(.L_x_5304) ;  /* 0x0000000000509947 */ /* 0x000fea0003800000 */
[----:B------:R-:W-:Y:S01]  /*27150*/  FMUL.FTZ R29, R0, R29 ;  /* 0x0000001d001d7220 */ /* 0x000fe20000410000 */
[----:B------:R-:W-:Y:S01]  /*27160*/  FMUL.FTZ R21, |R21|, 2.81474976710656000000e+14 ;  /* 0x5780000015157820 */ /* 0x000fe20000410200 */
[----:B------:R-:W-:Y:S02]  /*27170*/  PLOP3.LUT P0, PT, PT, PT, PT, 0x80, 0x0 ;  /* 0x000000000000781c */ /* 0x000fe40003f0f070 */
[----:B------:R-:W0:Y:S01]  /*27180*/  MUFU.SQRT R0, R29 ;  /* 0x0000001d00007308 */ /* 0x000e220000002000 */
[C---:B------:R-:W-:Y:S01]  /*27190*/  FMUL.FTZ R21, R22.reuse, R21 ;  /* 0x0000001516157220 */ /* 0x040fe20000410000 */
[----:B------:R-:W-:-:S06]  /*271a0*/  FMUL.FTZ R22, R22, 2.81474976710656000000e+14 ;  /* 0x5780000016167820 */ /* 0x000fcc0000410000 */
[----:B0-----:R-:W4:Y:S02]  /*271b0*/  MUFU.RCP R0, R0 ;  /* 0x0000000000007308 */ /* 0x001f240000001000 */
[----:B----4-:R-:W-:Y:S01]  /*271c0*/  FMUL.FTZ R35, R21, R0 ;  /* 0x0000000015237220 */ /* 0x010fe20000410000 */
[----:B------:R-:W-:Y:S06]  /*271d0*/  BRA `(.L_x_5304) ;  /* 0x00000000002c7947 */ /* 0x000fec0003800000 */
.L_x_5305:
        /* <DEDUP_REMOVED lines=8> */
.L_x_5303:
[----:B------:R-:W-:Y:S01]  /*27260*/  PLOP3.LUT P0, PT, PT, PT, PT, 0x80, 0x0 ;  /* 0x000000000000781c */ /* 0x000fe20003f0f070 */
[----:B------:R-:W-:Y:S01]  /*27270*/  FMUL.FTZ R35, R35, 16777216 ;  /* 0x4b80000023237820 */ /* 0x000fe20000410000 */
[----:B------:R-:W-:-:S11]  /*27280*/  FMUL.FTZ R22, R22, 16777216 ;  /* 0x4b80000016167820 */ /* 0x000fd60000410000 */
.L_x_5304:
[----:B------:R-:W-:Y:S05]  /*27290*/  BSYNC B0 ;  /* 0x0000000000007941 */ /* 0x000fea0003800000 */
.L_x_5302:
        /* <DEDUP_REMOVED lines=12> */
[----:B0--3--:R-:W-:Y:S01]  /*27360*/  FMUL.FTZ R27, R22, 0.5 ;  /* 0x3f000000161b7820 */ /* 0x009fe20000410000 */
[----:B------:R-:W-:-:S03]  /*27370*/  MOV R22, 0x3d10ecef ;  /* 0x3d10ecef00167802 */ /* 0x000fc60000000f00 */
[----:B------:R-:W-:-:S04]  /*27380*/  FFMA.FTZ R27, -R24, R27, 0.5 ;  /* 0x3f000000181b7423 */ /* 0x000fc8000001011b */
[----:B------:R-:W-:-:S05]  /*27390*/  FFMA.FTZ R27, R24, R27, R24 ;  /* 0x0000001b181b7223 */ /* 0x000fca0000010018 */
        /* <DEDUP_REMOVED lines=17> */
.L_x_5315:
        /* <DEDUP_REMOVED lines=28> */
.L_x_5314:
        /* <DEDUP_REMOVED lines=9> */
[----:B------:R-:W0:Y:S08]  /*27700*/  MUFU.RCP R4, R19 ;  /* 0x0000001300047308 */ /* 0x000e300000001000 */
[----:B------:R-:W2:Y:S01]  /*27710*/  FCHK P0, R0, R19 ;  /* 0x0000001300007302 */ /* 0x000ea20000000000 */
[----:B0--3--:R-:W-:-:S04]  /*27720*/  FFMA R27, -R19, R4, 1 ;  /* 0x3f800000131b7423 */ /* 0x009fc80000000104 */
        /* <DEDUP_REMOVED lines=9> */
.L_x_5319:
[----:B------:R-:W-:Y:S05]  /*277c0*/  BSYNC B4 ;  /* 0x0000000000047941 */ /* 0x000fea0003800000 */
.L_x_5318:
        /* <DEDUP_REMOVED lines=18> */
.L_x_5321:
[----:B------:R-:W-:Y:S02]  /*278f0*/  ISETP.GE.AND P0, PT, R22, RZ, PT ;  /* 0x000000ff1600720c */ /* 0x000fe40003f06270 */
[----:B------:R-:W-:-:S11]  /*27900*/  MOV R21, 0x3fd774eb ;  /* 0x3fd774eb00157802 */ /* 0x000fd60000000f00 */
[----:B------:R-:W-:-:S04]  /*27910*/  @P0 FFMA.FTZ R4, R21, 0.93318945169448852539, -R4 ;  /* 0x3f6ee58115040823 */ /* 0x000fc80000010804 */
[----:B------:R-:W-:-:S07]  /*27920*/  @!P0 FFMA.FTZ R4, R21, 0.93318945169448852539, R4 ;  /* 0x3f6ee58115048823 */ /* 0x000fce0000010004 */
.L_x_5322:
[----:B------:R-:W-:Y:S05]  /*27930*/  BSYNC B0 ;  /* 0x0000000000007941 */ /* 0x000fea0003800000 */
.L_x_5320:
        /* <DEDUP_REMOVED lines=11> */
.L_x_5317:
[----:B------:R-:W-:Y:S01]  /*279f0*/  FADD.FTZ R0, |R22|, -RZ ;  /* 0x800000ff16007221 */ /* 0x000fe20000010200 */
[C---:B0-234-:R-:W-:Y:S01]  /*27a00*/  FADD.FTZ R27, |R35|.reuse, -RZ ;  /* 0x800000ff231b7221 */ /* 0x05dfe20000010200 */
        /* <DEDUP_REMOVED lines=16> */
.L_x_5324:
[----:B------:R-:W-:Y:S05]  /*27b10*/  BSYNC B4 ;  /* 0x0000000000047941 */ /* 0x000fea0003800000 */
.L_x_5323:
        /* <DEDUP_REMOVED lines=18> */
.L_x_5326:
[----:B------:R-:W-:Y:S02]  /*27c40*/  ISETP.GE.AND P0, PT, R22, RZ, PT ;  /* 0x000000ff1600720c */ /* 0x000fe40003f06270 */
[----:B------:R-:W-:-:S11]  /*27c50*/  MOV R21, 0x3fd774eb ;  /* 0x3fd774eb00157802 */ /* 0x000fd60000000f00 */
[----:B------:R-:W-:-:S04]  /*27c60*/  @P0 FFMA.FTZ R4, R21, 0.93318945169448852539, -R4 ;  /* 0x3f6ee58115040823 */ /* 0x000fc80000010804 */
[----:B------:R-:W-:-:S07]  /*27c70*/  @!P0 FFMA.FTZ R4, R21, 0.93318945169448852539, R4 ;  /* 0x3f6ee58115048823 */ /* 0x000fce0000010004 */
.L_x_5327:
[----:B------:R-:W-:Y:S05]  /*27c80*/  BSYNC B0 ;  /* 0x0000000000007941 */ /* 0x000fea0003800000 */
.L_x_5325:
        /* <DEDUP_REMOVED lines=10> */
.L_x_5316:
[----:B------:R-:W-:Y:S05]  /*27d30*/  BSYNC B3 ;  /* 0x0000000000037941 */ /* 0x000fea0003800000 */
.L_x_5313:
[----:B------:R-:W-:-:S13]  /*27d40*/  ISETP.NE.AND P0, PT, R23, RZ, PT ;  /* 0x000000ff1700720c */ /* 0x000fda0003f05270 */
[----:B-1----:R-:W-:Y:S01]  /*27d50*/  @!P0 FADD.FTZ R25, -R25, -RZ ;  /* 0x800000ff19198221 */ /* 0x002fe20000010100 */
[----:B------:R-:W-:Y:S06]  /*27d60*/  BRA `(.L_x_5287) ;  /* 0x0000000c00787947 */ /* 0x000fec0003800000 */
.L_x_5291:
[----:B------:R-:W-:Y:S01]  /*27d70*/  FADD.FTZ R0, -R19, 6.1232342629258392722e-17 ;  /* 0x248d313213007421 */ /* 0x000fe20000010100 */
[----:B------:R-:W-:-:S03]  /*27d80*/  FADD.FTZ R25, -R21, -RZ ;  /* 0x800000ff15197221 */ /* 0x000fc60000010100 */
[----:B------:R-:W-:Y:S01]  /*27d90*/  FADD.FTZ R0, R0, 1.5707963705062866211 ;  /* 0x3fc90fdb00007421 */ /* 0x000fe20000010000 */
[----:B------:R-:W-:Y:S06]  /*27da0*/  BRA `(.L_x_5287) ;  /* 0x0000000c00687947 */ /* 0x000fec0003800000 */
.L_x_5290:
[----:B------:R-:W-:Y:S01]  /*27db0*/  FADD.FTZ R25, -R21, -RZ ;  /* 0x800000ff15197221 */ /* 0x000fe20000010100 */
[----:B------:R-:W-:Y:S01]  /*27dc0*/  MOV R0, RZ ;  /* 0x000000ff00007202 */ /* 0x000fe20000000f00 */
[----:B------:R-:W-:Y:S06]  /*27dd0*/  BRA `(.L_x_5287) ;  /* 0x0000000c005c7947 */ /* 0x000fec0003800000 */
.L_x_5289:
        /* <DEDUP_REMOVED lines=25> */
.L_x_5332:
[----:B------:R-:W-:Y:S05]  /*27f70*/  BSYNC B4 ;  /* 0x0000000000047941 */ /* 0x000fea0003800000 */
.L_x_5331:
        /* <DEDUP_REMOVED lines=18> */
.L_x_5334:
[----:B------:R-:W-:Y:S02]  /*280a0*/  ISETP.GE.AND P0, PT, R19, RZ, PT ;  /* 0x000000ff1300720c */ /* 0x000fe40003f06270 */
[----:B------:R-:W-:-:S11]  /*280b0*/  MOV R27, 0x3fd774eb ;  /* 0x3fd774eb001b7802 */ /* 0x000fd60000000f00 */
[----:B------:R-:W-:-:S04]  /*280c0*/  @P0 FFMA.FTZ R4, R27, 0.93318945169448852539, -R4 ;  /* 0x3f6ee5811b040823 */ /* 0x000fc80000010804 */
[----:B------:R-:W-:-:S07]  /*280d0*/  @!P0 FFMA.FTZ R4, R27, 0.93318945169448852539, R4 ;  /* 0x3f6ee5811b048823 */ /* 0x000fce0000010004 */
.L_x_5335:
[----:B------:R-:W-:Y:S05]  /*280e0*/  BSYNC B0 ;  /* 0x0000000000007941 */ /* 0x000fea0003800000 */
.L_x_5333:
        /* <DEDUP_REMOVED lines=13> */
.L_x_5330:
        /* <DEDUP_REMOVED lines=13> */
.L_x_5338:
[----:B------:R-:W-:Y:S05]  /*28290*/  BSYNC B4 ;  /* 0x0000000000047941 */ /* 0x000fea0003800000 */
.L_x_5337:
        /* <DEDUP_REMOVED lines=18> */
.L_x_5340:
[----:B------:R-:W-:Y:S02]  /*283c0*/  ISETP.GE.AND P0, PT, R19, RZ, PT ;  /* 0x000000ff1300720c */ /* 0x000fe40003f06270 */
[----:B------:R-:W-:-:S11]  /*283d0*/  MOV R29, 0x3fd774eb ;  /* 0x3fd774eb001d7802 */ /* 0x000fd60000000f00 */
[----:B------:R-:W-:-:S04]  /*283e0*/  @P0 FFMA.FTZ R4, R29, 0.93318945169448852539, -R4 ;  /* 0x3f6ee5811d040823 */ /* 0x000fc80000010804 */
[----:B------:R-:W-:-:S07]  /*283f0*/  @!P0 FFMA.FTZ R4, R29, 0.93318945169448852539, R4 ;  /* 0x3f6ee5811d048823 */ /* 0x000fce0000010004 */
.L_x_5341:
[----:B------:R-:W-:Y:S05]  /*28400*/  BSYNC B0 ;  /* 0x0000000000007941 */ /* 0x000fea0003800000 */
.L_x_5339:
        /* <DEDUP_REMOVED lines=27> */
.L_x_5329:
        /* <DEDUP_REMOVED lines=34> */
.L_x_5343:
[----:B------:R-:W-:Y:S05]  /*287e0*/  BSYNC B4 ;  /* 0x0000000000047941 */ /* 0x000fea0003800000 */
.L_x_5342:
        /* <DEDUP_REMOVED lines=18> */
.L_x_5345:
[----:B------:R-:W-:Y:S02]  /*28910*/  ISETP.GE.AND P0, PT, R19, RZ, PT ;  /* 0x000000ff1300720c */ /* 0x000fe40003f06270 */
[----:B------:R-:W-:-:S11]  /*28920*/  MOV R29, 0x3fd774eb ;  /* 0x3fd774eb001d7802 */ /* 0x000fd60000000f00 */
[----:B------:R-:W-:-:S04]  /*28930*/  @P0 FFMA.FTZ R4, R29, 0.93318945169448852539, -R4 ;  /* 0x3f6ee5811d040823 */ /* 0x000fc80000010804 */
[----:B------:R-:W-:-:S07]  /*28940*/  @!P0 FFMA.FTZ R4, R29, 0.93318945169448852539, R4 ;  /* 0x3f6ee5811d048823 */ /* 0x000fce0000010004 */
.L_x_5346:
[----:B------:R-:W-:Y:S05]  /*28950*/  BSYNC B0 ;  /* 0x0000000000007941 */ /* 0x000fea0003800000 */
.L_x_5344:
[----:B------:R-:W-:Y:S01]  /*28960*/  FSETP.NEU.FTZ.AND P1, PT, R22, |R21|, PT ;  /* 0x400000151600720b */ /* 0x000fe20003f3d000 */
[----:B------:R-:W-:Y:S01]  /*28970*/  HFMA2.MMA R0, -RZ, RZ, 2.04296875, -15.78125 ;  /* 0x4016cbe4ff007435 */ /* 0x000fe200000001ff */
        /* <DEDUP_REMOVED lines=8> */
.L_x_5336:
[----:B------:R-:W-:Y:S05]  /*28a00*/  BSYNC B3 ;  /* 0x0000000000037941 */ /* 0x000fea0003800000 */
.L_x_5328:
[----:B------:R-:W-:Y:S01]  /*28a10*/  ISETP.NE.AND P0, PT, R23, RZ, PT ;  /* 0x000000ff1700720c */ /* 0x000fe20003f05270 */
[----:B------:R-:W-:Y:S01]  /*28a20*/  FADD.FTZ R25, R27, 0.69314718246459960938 ;  /* 0x3f3172181b197421 */ /* 0x000fe20000010000 */
[----:B------:R-:W-:-:S11]  /*28a30*/  FADD.FTZ R0, |R0|, -RZ ;  /* 0x800000ff00007221 */ /* 0x000fd60000010200 */
[----:B------:R-:W-:Y:S01]  /*28a40*/  @!P0 FADD.FTZ R25, -R25, -RZ ;  /* 0x800000ff19198221 */ /* 0x000fe20000010100 */
[----:B------:R-:W-:Y:S06]  /*28a50*/  BRA `(.L_x_5287) ;  /* 0x00000000003c7947 */ /* 0x000fec0003800000 */
.L_x_5288:
        /* <DEDUP_REMOVED lines=15> */
.L_x_5287:
[----:B------:R-:W-:Y:S05]  /*28b50*/  BSYNC B2 ;  /* 0x0000000000027941 */ /* 0x000fea0003800000 */
.L_x_5286:
[----:B------:R-:W-:Y:S01]  /*28b60*/  ISETP.GE.AND P0, PT, R8, R3, PT ;  /* 0x000000030800720c */ /* 0x000fe20003f06270 */
[----:B------:R-:W-:Y:S04]  /*28b70*/  BSSY B0, `(.L_x_5347) ;  /* 0x000003b000007945 */ /* 0x000fe80003800000 */
[----:B------:R-:W-:Y:S08]  /*28b80*/  BSSY B1, `(.L_x_5348) ;  /* 0x0000032000017945 */ /* 0x000ff00003800000 */
[----:B------:R-:W-:Y:S05]  /*28b90*/  @P0 BRA `(.L_x_5349) ;  /* 0x00000000003c0947 */ /* 0x000fea0003800000 */
[----:B0--3--:R-:W0:Y:S01]  /*28ba0*/  S2R R27, SR_TID.X ;  /* 0x00000000001b7919 */ /* 0x009e220000002100 */
[----:B------:R-:W1:Y:S01]  /*28bb0*/  LDC.64 R22, c[0x0][0x218] ;  /* 0x00008600ff167b82 */ /* 0x000e620000000a00 */
[----:B------:R-:W-:Y:S02]  /*28bc0*/  F2FP.F16.F32.PACK_AB R21, R6, R5 ;  /* 0x000000050615723e */ /* 0x000fe400000000ff */
[----:B0-----:R-:W-:Y:S02]  /*28bd0*/  IADD3 R19, R2, R27, RZ ;  /* 0x0000001b02137210 */ /* 0x001fe40007ffe0ff */
[----:B------:R-:W-:-:S03]  /*28be0*/  IADD3 R8, R27, 0x80, RZ ;  /* 0x000000801b087810 */ /* 0x000fc60007ffe0ff */
[----:B-1----:R-:W-:Y:S01]  /*28bf0*/  IMAD.WIDE.U32 R4, R19, 0x4, R22 ;  /* 0x0000000413047825 */ /* 0x002fe200078e0016 */
[----:B------:R-:W-:-:S04]  /*28c00*/  ISETP.GE.AND P0, PT, R8, R3, PT ;  /* 0x000000030800720c */ /* 0x000fc80003f06270 */
[----:B------:R0:W-:Y:S09]  /*28c10*/  STG.E desc[UR4][R4.64], R21 ;  /* 0x0000001504007986 */ /* 0x0001f2000c101904 */
[----:B------:R-:W-:Y:S05]  /*28c20*/  @P0 BRA `(.L_x_5350) ;  /* 0x0000000000380947 */ /* 0x000fea0003800000 */
[----:B0-----:R-:W0:Y:S01]  /*28c30*/  LDC.64 R4, c[0x0][0x218] ;  /* 0x00008600ff047b82 */ /* 0x001e220000000a00 */
[----:B------:R-:W-:Y:S02]  /*28c40*/  IADD3 R19, R2, R8, RZ ;  /* 0x0000000802137210 */ /* 0x000fe40007ffe0ff */
[----:B------:R-:W-:Y:S02]  /*28c50*/  F2FP.F16.F32.PACK_AB R7, R10, R7 ;  /* 0x000000070a07723e */ /* 0x000fe400000000ff */
[----:B------:R-:W-:Y:S01]  /*28c60*/  IADD3 R8, R8, 0x80, RZ ;  /* 0x0000008008087810 */ /* 0x000fe20007ffe0ff */
[----:B0-----:R-:W-:-:S05]  /*28c70*/  IMAD.WIDE.U32 R4, R19, 0x4, R4 ;  /* 0x0000000413047825 */ /* 0x001fca00078e0004 */
[----:B------:R1:W-:Y:S02]  /*28c80*/  STG.E desc[UR4][R4.64], R7 ;  /* 0x0000000704007986 */ /* 0x0003e4000c101904 */
.L_x_5349:
[----:B------:R-:W-:-:S13]  /*28c90*/  ISETP.GE.AND P0, PT, R8, R3, PT ;  /* 0x000000030800720c */ /* 0x000fda0003f06270 */
[----:B------:R-:W-:Y:S05]  /*28ca0*/  @P0 BRA `(.L_x_5351) ;  /* 0x0000000000380947 */ /* 0x000fea0003800000 */
[----:B-1----:R-:W1:Y:S01]  /*28cb0*/  LDC.64 R4, c[0x0][0x218] ;  /* 0x00008600ff047b82 */ /* 0x002e620000000a00 */
[----:B------:R-:W-:Y:S02]  /*28cc0*/  IADD3 R7, R2, R8, RZ ;  /* 0x0000000802077210 */ /* 0x000fe40007ffe0ff */
[----:B------:R-:W-:Y:S02]  /*28cd0*/  F2FP.F16.F32.PACK_AB R9, R12, R9 ;  /* 0x000000090c09723e */ /* 0x000fe400000000ff */
[----:B------:R-:W-:Y:S01]  /*28ce0*/  IADD3 R8, R8, 0x80, RZ ;  /* 0x0000008008087810 */ /* 0x000fe20007ffe0ff */
[----:B-1----:R-:W-:-:S05]  /*28cf0*/  IMAD.WIDE.U32 R4, R7, 0x4, R4 ;  /* 0x0000000407047825 */ /* 0x002fca00078e0004 */
[----:B------:R1:W-:Y:S02]  /*28d00*/  STG.E desc[UR4][R4.64], R9 ;  /* 0x0000000904007986 */ /* 0x0003e4000c101904 */
.L_x_5350:
[----:B------:R-:W-:-:S13]  /*28d10*/  ISETP.GE.AND P0, PT, R8, R3, PT ;  /* 0x000000030800720c */ /* 0x000fda0003f06270 */
[----:B------:R-:W-:Y:S05]  /*28d20*/  @P0 BRA `(.L_x_5352) ;  /* 0x0000000000380947 */ /* 0x000fea0003800000 */
[----:B01----:R-:W0:Y:S01]  /*28d30*/  LDC.64 R4, c[0x0][0x218] ;  /* 0x00008600ff047b82 */ /* 0x003e220000000a00 */
[----:B------:R-:W-:Y:S02]  /*28d40*/  IADD3 R7, R2, R8, RZ ;  /* 0x0000000802077210 */ /* 0x000fe40007ffe0ff */
[----:B---3--:R-:W-:Y:S02]  /*28d50*/  F2FP.F16.F32.PACK_AB R11, R14, R11 ;  /* 0x0000000b0e0b723e */ /* 0x008fe400000000ff */
[----:B------:R-:W-:Y:S01]  /*28d60*/  IADD3 R8, R8, 0x80, RZ ;  /* 0x0000008008087810 */ /* 0x000fe20007ffe0ff */
[----:B0-----:R-:W-:-:S05]  /*28d70*/  IMAD.WIDE.U32 R4, R7, 0x4, R4 ;  /* 0x0000000407047825 */ /* 0x001fca00078e0004 */
[----:B------:R0:W-:Y:S02]  /*28d80*/  STG.E desc[UR4][R4.64], R11 ;  /* 0x0000000b04007986 */ /* 0x0001e4000c101904 */
.L_x_5351:
        /* <DEDUP_REMOVED lines=8> */
.L_x_5352:
[----:B------:R-:W-:-:S13]  /*28e10*/  ISETP.GE.AND P0, PT, R8, R3, PT ;  /* 0x000000030800720c */ /* 0x000fda0003f06270 */
[----:B------:R-:W-:Y:S05]  /*28e20*/  @P0 BREAK B1 ;  /* 0x0000000000010942 */ /* 0x000fea0003800000 */
[----:B------:R-:W-:Y:S05]  /*28e30*/  @P0 BRA `(.L_x_5354) ;  /* 0x0000000000380947 */ /* 0x000fea0003800000 */
[----:B01----:R-:W0:Y:S01]  /*28e40*/  LDC.64 R4, c[0x0][0x218] ;  /* 0x00008600ff047b82 */ /* 0x003e220000000a00 */
[----:B------:R-:W-:Y:S02]  /*28e50*/  IADD3 R7, R2, R8, RZ ;  /* 0x0000000802077210 */ /* 0x000fe40007ffe0ff */
[----:B---3--:R-:W-:Y:S02]  /*28e60*/  F2FP.F16.F32.PACK_AB R15, R18, R15 ;  /* 0x0000000f120f723e */ /* 0x008fe400000000ff */
[----:B------:R-:W-:Y:S01]  /*28e70*/  IADD3 R8, R8, 0x80, RZ ;  /* 0x0000008008087810 */ /* 0x000fe20007ffe0ff */
[----:B0-----:R-:W-:-:S05]  /*28e80*/  IMAD.WIDE.U32 R4, R7, 0x4, R4 ;  /* 0x0000000407047825 */ /* 0x001fca00078e0004 */
[----:B------:R0:W-:Y:S02]  /*28e90*/  STG.E desc[UR4][R4.64], R15 ;  /* 0x0000000f04007986 */ /* 0x0001e4000c101904 */
.L_x_5353:
[----:B------:R-:W-:Y:S05]  /*28ea0*/  BSYNC B1 ;  /* 0x0000000000017941 */ /* 0x000fea0003800000 */
.L_x_5348:
[----:B------:R-:W-:-:S13]  /*28eb0*/  ISETP.GE.AND P0, PT, R8, R3, PT ;  /* 0x000000030800720c */ /* 0x000fda0003f06270 */
[----:B01----:R-:W0:Y:S01]  /*28ec0*/  @!P0 LDC.64 R4, c[0x0][0x218] ;  /* 0x00008600ff048b82 */ /* 0x003e220000000a00 */
[----:B------:R-:W-:Y:S02]  /*28ed0*/  @!P0 IADD3 R7, R2, R8, RZ ;  /* 0x0000000802078210 */ /* 0x000fe40007ffe0ff */
[----:B---3--:R-:W-:Y:S02]  /*28ee0*/  @!P0 F2FP.F16.F32.PACK_AB R17, R20, R17 ;  /* 0x000000111411823e */ /* 0x008fe400000000ff */
[----:B------:R-:W-:Y:S01]  /*28ef0*/  @!P0 IADD3 R8, R8, 0x80, RZ ;  /* 0x0000008008088810 */ /* 0x000fe20007ffe0ff */
[----:B0-----:R-:W-:-:S05]  /*28f00*/  @!P0 IMAD.WIDE.U32 R4, R7, 0x4, R4 ;  /* 0x0000000407048825 */ /* 0x001fca00078e0004 */
[----:B------:R0:W-:Y:S02]  /*28f10*/  @!P0 STG.E desc[UR4][R4.64], R17 ;  /* 0x0000001104008986 */ /* 0x0001e4000c101904 */
.L_x_5354:
[----:B------:R-:W-:Y:S05]  /*28f20*/  BSYNC B0 ;  /* 0x0000000000007941 */ /* 0x000fea0003800000 */
.L_x_5347:
[----:B------:R-:W-:Y:S05]  /*28f30*/  WARPSYNC.ALL ;  /* 0x0000000000007948 */ /* 0x000fea0003800000 */
[----:B------:R-:W-:-:S13]  /*28f40*/  ISETP.GE.AND P0, PT, R8, R3, PT ;  /* 0x000000030800720c */ /* 0x000fda0003f06270 */
[----:B------:R-:W-:Y:S05]  /*28f50*/  @P0 EXIT ;  /* 0x000000000000094d */ /* 0x000fea0003800000 */
[----:B01----:R-:W0:Y:S01]  /*28f60*/  LDC.64 R4, c[0x0][0x218] ;  /* 0x00008600ff047b82 */ /* 0x003e220000000a00 */
[----:B------:R-:W-:Y:S02]  /*28f70*/  IADD3 R3, R2, R8, RZ ;  /* 0x0000000802037210 */ /* 0x000fe40007ffe0ff */
[----:B------:R-:W-:-:S03]  /*28f80*/  F2FP.F16.F32.PACK_AB R7, R25, R0 ;  /* 0x000000001907723e */ /* 0x000fc600000000ff */
[----:B0-----:R-:W-:-:S05]  /*28f90*/  IMAD.WIDE.U32 R2, R3, 0x4, R4 ;  /* 0x0000000403027825 */ /* 0x001fca00078e0004 */
[----:B------:R-:W-:Y:S01]  /*28fa0*/  STG.E desc[UR4][R2.64], R7 ;  /* 0x0000000702007986 */ /* 0x000fe2000c101904 */
[----:B------:R-:W-:Y:S05]  /*28fb0*/  EXIT ;  /* 0x000000000000794d */ /* 0x000fea0003800000 */
        .weak           $__internal_4_$__cuda_sm3x_div_rn_ftz_f32_slowpath
        .type           $__internal_4_$__cuda_sm3x_div_rn_ftz_f32_slowpath,@function
        .size           $__internal_4_$__cuda_sm3x_div_rn_ftz_f32_slowpath,(.L_x_20071 - $__internal_4_$__cuda_sm3x_div_rn_ftz_f32_slowpath)
$__internal_4_$__cuda_sm3x_div_rn_ftz_f32_slowpath:
        /* <DEDUP_REMOVED lines=32> */
.L_x_5357:
[----:B------:R-:W-:Y:S05]  /*291c0*/  BSYNC B1 ;  /* 0x0000000000017941 */ /* 0x000fea0003800000 */
.L_x_5356:
        /* <DEDUP_REMOVED lines=27> */
.L_x_5363:
[----:B------:R-:W-:-:S07]  /*29380*/  LEA R0, R29, R0, 0x17 ;  /* 0x000000001d007211 */ /* 0x000fce00078eb8ff */
.L_x_5364:
[----:B------:R-:W-:Y:S05]  /*29390*/  BSYNC B1 ;  /* 0x0000000000017941 */ /* 0x000fea0003800000 */
.L_x_5362:
[----:B------:R-:W-:Y:S05]  /*293a0*/  BRA `(.L_x_5365) ;  /* 0x0000000000207947 */ /* 0x000fea0003800000 */
.L_x_5361:
[----:B------:R-:W-:-:S04]  /*293b0*/  LOP3.LUT R0, R31, 0x80000000, R0, 0x48, !PT ;  /* 0x800000001f007812 */ /* 0x000fc800078e4800 */
[----:B------:R-:W-:Y:S01]  /*293c0*/  LOP3.LUT R0, R0, 0x7f800000, RZ, 0xfc, !PT ;  /* 0x7f80000000007812 */ /* 0x000fe200078efcff */
[----:B------:R-:W-:Y:S06]  /*293d0*/  BRA `(.L_x_5365) ;  /* 0x0000000000147947 */ /* 0x000fec0003800000 */
.L_x_5360:
[----:B------:R-:W-:Y:S01]  /*293e0*/  LOP3.LUT R0, R31, 0x80000000, R0, 0x48, !PT ;  /* 0x800000001f007812 */ /* 0x000fe200078e4800 */
[----:B------:R-:W-:Y:S06]  /*293f0*/  BRA `(.L_x_5365) ;  /* 0x00000000000c7947 */ /* 0x000fec0003800000 */
.L_x_5359:
[----:B------:R-:W0:Y:S01]  /*29400*/  MUFU.RSQ R0, -QNAN ;  /* 0xffc0000000007908 */ /* 0x000e220000001400 */
[----:B------:R-:W-:Y:S05]  /*29410*/  BRA `(.L_x_5365) ;  /* 0x0000000000047947 */ /* 0x000fea0003800000 */
.L_x_5358:
[----:B------:R-:W-:-:S07]  /*29420*/  FADD.FTZ R0, R0, R31 ;  /* 0x0000001f00007221 */ /* 0x000fce0000010000 */
.L_x_5365:
[----:B------:R-:W-:Y:S05]  /*29430*/  BSYNC B0 ;  /* 0x0000000000007941 */ /* 0x000fea0003800000 */
.L_x_5355:
[----:B------:R-:W-:Y:S01]  /*29440*/  HFMA2.MMA R29, -RZ, RZ, 0, 0 ;  /* 0x00000000ff1d7435 */ /* 0x000fe200000001ff */
[----:B------:R-:W-:-:S05]  /*29450*/  MOV R28, R4 ;  /* 0x00000004001c7202 */ /* 0x000fca0000000f00 */
[----:B0-----:R-:W-:Y:S05]  /*29460*/  RET.REL.NODEC R28 `(_ZN2at6native29vectorized_elementwise_kernelILi2EZZZNS0_16acos_kernel_cudaERNS_18TensorIteratorBaseEENKUlvE_clEvENKUlvE1_clEvEUlN3c107complexINS6_4HalfEEEE_St5arrayIPcLm2EEEEviT0_T1_) ;  /* 0xfffffd681ce47950 */ /* 0x001fea0003c3ffff */
.L_x_5366:
        /* <DEDUP_REMOVED lines=9> */
.L_x_20071:


//--------------------- .text._ZN2at6native29vectorized_elementwise_kernelILi4EZZZNS0_16acos_kernel_cudaERNS_18TensorIteratorBaseEENKUlvE_clEvENKUlvE1_clEvEUlN3c107complexINS6_4HalfEEEE_St5arrayIPcLm2EEEEviT0_T1_ --------------------------
	.section	.text._ZN2at6native29vectorized_elementwise_kernelILi4EZZZNS0_16acos_kernel_cudaERNS_18TensorIteratorBaseEENKUlvE_clEvENKUlvE1_clEvEUlN3c107complexINS6_4HalfEEEE_St5arrayIPcLm2EEEEviT0_T1_,"ax",@progbits
	.align	128
        .global         _ZN2at6native29vectorized_elementwise_kernelILi4EZZZNS0_16acos_kernel_cudaERNS_18TensorIteratorBaseEENKUlvE_clEvENKUlvE1_clEvEUlN3c107complexINS6_4HalfEEEE_St5arrayIPcLm2EEEEviT0_T1_
        .type           _ZN2at6native29vectorized_elementwise_kernelILi4EZZZNS0_16acos_kernel_cudaERNS_18TensorIteratorBaseEENKUlvE_clEvENKUlvE1_clEvEUlN3c107complexINS6_4HalfEEEE_St5arrayIPcLm2EEEEviT0_T1_,@function
        .size           _ZN2at6native29vectorized_elementwise_kernelILi4EZZZNS0_16acos_kernel_cudaERNS_18TensorIteratorBaseEENKUlvE_clEvENKUlvE1_clEvEUlN3c107complexINS6_4HalfEEEE_St5arrayIPcLm2EEEEviT0_T1_,(.L_x_20072 - _ZN2at6native29vectorized_elementwise_kernelILi4EZZZNS0_16acos_kernel_cudaERNS_18TensorIteratorBaseEENKUlvE_clEvENKUlvE1_clEvEUlN3c107complexINS6_4HalfEEEE_St5arrayIPcLm2EEEEviT0_T1_)
        .other          _ZN2at6native29vectorized_elementwise_kernelILi4EZZZNS0_16acos_kernel_cudaERNS_18TensorIteratorBaseEENKUlvE_clEvENKUlvE1_clEvEUlN3c107complexINS6_4HalfEEEE_St5arrayIPcLm2EEEEviT0_T1_,@"STO_CUDA_ENTRY STV_DEFAULT"
_ZN2at6native29vectorized_elementwise_kernelILi4EZZZNS0_16acos_kernel_cudaERNS_18TensorIteratorBaseEENKUlvE_clEvENKUlvE1_clEvEUlN3c107complexINS6_4HalfEEEE_St5arrayIPcLm2EEEEviT0_T1_:
.text._ZN2at6native29vectorized_elementwise_kernelILi4EZZZNS0_16acos_kernel_cudaERNS_18TensorIteratorBaseEENKUlvE_clEvENKUlvE1_clEvEUlN3c107complexINS6_4HalfEEEE_St5arrayIPcLm2EEEEviT0_T1_:
        /* <DEDUP_REMOVED lines=13> */
[----:B------:R0:W5:Y:S01]  /*00d0*/  LDG.E.128 R12, desc[UR4][R4.64+0x800] ;  /* 0x00080004040c7981 */ /* 0x000162000c1e1d00 */
[----:B------:R-:W-:Y:S01]  /*00e0*/  BSSY B2, `(.L_x_5368) ;  /* 0x000027d000027945 */ /* 0x000fe20003800000 */
[--C-:B--2---:R-:W-:Y:S02]  /*00f0*/  HADD2.F32 R20, -RZ, R16.reuse.H0_H0 ;  /* 0x20000010ff147230 */ /* 0x104fe40000004100 */
        /* <DEDUP_REMOVED lines=108> */
.L_x_5376:
        /* <DEDUP_REMOVED lines=10> */
.L_x_5378:
[----:B------:R-:W-:-:S04]  /*0860*/  FADD.FTZ R6, -R0, R5 ;  /* 0x0000000500067221 */ /* 0x000fc80000010100 */
[----:B------:R-:W-:-:S07]  /*0870*/  FMUL.FTZ R6, R6, 0.5 ;  /* 0x3f00000006067820 */ /* 0x000fce0000410000 */
.L_x_5379:
[----:B------:R-:W-:Y:S05]  /*0880*/  BSYNC B1 ;  /* 0x0000000000017941 */ /* 0x000fea0003800000 */
.L_x_5377:
        /* <DEDUP_REMOVED lines=11> */
.L_x_5381:
[----:B------:R-:W-:-:S04]  /*0940*/  FADD.FTZ R7, R4, -R7 ;  /* 0x8000000704077221 */ /* 0x000fc80000010000 */
[----:B------:R-:W-:-:S07]  /*0950*/  FMUL.FTZ R7, R7, 0.5 ;  /* 0x3f00000007077820 */ /* 0x000fce0000410000 */
.L_x_5382:
[----:B------:R-:W-:Y:S05]  /*0960*/  BSYNC B1 ;  /* 0x0000000000017941 */ /* 0x000fea0003800000 */
.L_x_5380:
        /* <DEDUP_REMOVED lines=35> */
.L_x_5375:
[----:B------:R0:W1:Y:S02]  /*0ba0*/  MUFU.SQRT R11, R23 ;  /* 0x00000017000b7308 */ /* 0x0000640000002000 */
.L_x_5374:
[----:B------:R-:W-:Y:S05]  /*0bb0*/  BSYNC B0 ;  /* 0x0000000000007941 */ /* 0x000fea0003800000 */
.L_x_5373:
        /* <DEDUP_REMOVED lines=24> */
.L_x_5389:
[----:B------:R-:W-:-:S04]  /*0d40*/  FADD.FTZ R0, -R0, R5 ;  /* 0x0000000500007221 */ /* 0x000fc80000010100 */
[----:B------:R-:W-:-:S07]  /*0d50*/  FMUL.FTZ R0, R0, 0.5 ;  /* 0x3f00000000007820 */ /* 0x000fce0000410000 */
.L_x_5390:
[----:B------:R-:W-:Y:S05]  /*0d60*/  BSYNC B1 ;  /* 0x0000000000017941 */ /* 0x000fea0003800000 */
.L_x_5388:
        /* <DEDUP_REMOVED lines=10> */
.L_x_5392:
[----:B------:R-:W-:-:S04]  /*0e10*/  FADD.FTZ R3, -R3, R4 ;  /* 0x0000000403037221 */ /* 0x000fc80000010100 */
[----:B------:R-:W-:-:S07]  /*0e20*/  FMUL.FTZ R3, R3, 0.5 ;  /* 0x3f00000003037820 */ /* 0x000fce0000410000 */
.L_x_5393:
[----:B------:R-:W-:Y:S05]  /*0e30*/  BSYNC B1 ;  /* 0x0000000000017941 */ /* 0x000fea0003800000 */
.L_x_5391:
[----:B------:R-:W-:Y:S01]  /*0e40*/  FADD.FTZ R0, R3, R0 ;  /* 0x0000000003007221 */ /* 0x000fe20000010000 */
[----:B------:R-:W-:Y:S01]  /*0e50*/  FADD.FTZ R25, R16, R25 ;  /* 0x0000001910197221 */ /* 0x000fe20000010000 */
[----:B------:R-:W-:-:S03]  /*0e60*/  PLOP3.LUT P0, PT, PT, PT, PT, 0x80, 0x0 ;  /* 0x000000000000781c */ /* 0x000fc60003f0f070 */
[----:B------:R-:W-:-:S06]  /*0e70*/  FMUL.FTZ R25, R25, R0 ;  /* 0x0000000019197220 */ /* 0x000fcc0000410000 */
[----:B------:R-:W2:Y:S01]  /*0e80*/  MUFU.SQRT R25, R25 ;  /* 0x0000001900197308 */ /* 0x000ea20000002000 */
[----:B------:R-:W-:Y:S05]  /*0e90*/  BRA `(.L_x_5385) ;  /* 0x0000000000687947 */ /* 0x000fea0003800000 */
.L_x_5387:
        /* <DEDUP_REMOVED lines=15> */
.L_x_5386:
        /* <DEDUP_REMOVED lines=8> */
.L_x_5384:
[----:B------:R-:W-:Y:S01]  /*1010*/  PLOP3.LUT P0, PT, PT, PT, PT, 0x80, 0x0 ;  /* 0x000000000000781c */ /* 0x000fe20003f0f070 */
[----:B------:R-:W-:Y:S01]  /*1020*/  FMUL.FTZ R25, R25, 16777216 ;  /* 0x4b80000019197820 */ /* 0x000fe20000410000 */
[----:B------:R-:W-:-:S11]  /*1030*/  FMUL.FTZ R16, R16, 16777216 ;  /* 0x4b80000010107820 */ /* 0x000fd60000410000 */
.L_x_5385:
[----:B------:R-:W-:Y:S05]  /*1040*/  BSYNC B0 ;  /* 0x0000000000007941 */ /* 0x000fea0003800000 */
.L_x_5383:
        /* <DEDUP_REMOVED lines=10> */
[----:B---3--:R-:W3:Y:S02]  /*10f0*/  MUFU.RSQ R5, R4 ;  /* 0x0000000400057308 */ /* 0x008ee40000001400 */
[----:B---3--:R-:W-:Y:S01]  /*1100*/  FMUL.FTZ R7, R4, R5 ;  /* 0x0000000504077220 */ /* 0x008fe20000410000 */
        /* <DEDUP_REMOVED lines=21> */
.L_x_5396:
[----:B------:R-:W-:Y:S01]  /*1260*/  MOV R0, 0x3f000000 ;  /* 0x3f00000000007802 */ /* 0x000fe20000000f00 */
[C---:B------:R-:W-:Y:S01]  /*1270*/  FADD.FTZ R3, |R6|.reuse, -RZ ;  /* 0x800000ff06037221 */ /* 0x040fe20000010200 */
[C---:B------:R-:W-:Y:S02]  /*1280*/  FSETP.GT.FTZ.AND P0, PT, |R6|.reuse, 0.56000000238418579102, PT ;  /* 0x3f0f5c290600780b */ /* 0x040fe40003f14200 */
[----:B------:R-:W-:Y:S01]  /*1290*/  FSETP.NEU.FTZ.AND P1, PT, |R6|, 1, PT ;  /* 0x3f8000000600780b */ /* 0x000fe20003f3d200 */
[----:B------:R-:W-:-:S04]  /*12a0*/  FFMA.FTZ R0, -R3, R0, 0.5 ;  /* 0x3f00000003007423 */ /* 0x000fc80000010100 */
[----:B---3--:R-:W3:Y:S02]  /*12b0*/  MUFU.RSQ R5, R0 ;  /* 0x0000000000057308 */ /* 0x008ee40000001400 */
[----:B---3--:R-:W-:Y:S01]  /*12c0*/  FMUL.FTZ R4, R0, R5 ;  /* 0x0000000500047220 */ /* 0x008fe20000410000 */
        /* <DEDUP_REMOVED lines=21> */
.L_x_5395:
        /* <DEDUP_REMOVED lines=19> */
[----:B01-3-5:R-:W-:Y:S05]  /*1550*/  CALL.REL.NOINC `($__internal_5_$__cuda_sm3x_div_rn_ftz_f32_slowpath) ;  /* 0x0000027400447944 */ /* 0x02bfea0003c00000 */
.L_x_5400:
[----:B------:R-:W-:Y:S05]  /*1560*/  BSYNC B4 ;  /* 0x0000000000047941 */ /* 0x000fea0003800000 */
.L_x_5399:
        /* <DEDUP_REMOVED lines=18> */
.L_x_5402:
[----:B------:R-:W-:Y:S02]  /*1690*/  ISETP.GE.AND P0, PT, R16, RZ, PT ;  /* 0x000000ff1000720c */ /* 0x000fe40003f06270 */
[----:B------:R-:W-:-:S11]  /*16a0*/  MOV R3, 0x3fd774eb ;  /* 0x3fd774eb00037802 */ /* 0x000fd60000000f00 */
[----:B------:R-:W-:-:S04]  /*16b0*/  @P0 FFMA.FTZ R0, R3, 0.93318945169448852539, -R0 ;  /* 0x3f6ee58103000823 */ /* 0x000fc80000010800 */
[----:B------:R-:W-:-:S07]  /*16c0*/  @!P0 FFMA.FTZ R0, R3, 0.93318945169448852539, R0 ;  /* 0x3f6ee58103008823 */ /* 0x000fce0000010000 */
.L_x_5403:
[----:B------:R-:W-:Y:S05]  /*16d0*/  BSYNC B0 ;  /* 0x0000000000007941 */ /* 0x000fea0003800000 */
.L_x_5401:
        /* <DEDUP_REMOVED lines=11> */
.L_x_5398:
        /* <DEDUP_REMOVED lines=17> */
.L_x_5405:
[----:B------:R-:W-:Y:S05]  /*18a0*/  BSYNC B4 ;  /* 0x0000000000047941 */ /* 0x000fea0003800000 */
.L_x_5404:
        /* <DEDUP_REMOVED lines=18> */
.L_x_5407:
[----:B------:R-:W-:Y:S02]  /*19d0*/  ISETP.GE.AND P0, PT, R16, RZ, PT ;  /* 0x000000ff1000720c */ /* 0x000fe40003f06270 */
[----:B------:R-:W-:-:S11]  /*19e0*/  MOV R3, 0x3fd774eb ;  /* 0x3fd774eb00037802 */ /* 0x000fd60000000f00 */
[----:B------:R-:W-:-:S04]  /*19f0*/  @P0 FFMA.FTZ R0, R3, 0.93318945169448852539, -R0 ;  /* 0x3f6ee58103000823 */ /* 0x000fc80000010800 */
[----:B------:R-:W-:-:S07]  /*1a00*/  @!P0 FFMA.FTZ R0, R3, 0.93318945169448852539, R0 ;  /* 0x3f6ee58103008823 */ /* 0x000fce0000010000 */
.L_x_5408:
[----:B------:R-:W-:Y:S05]  /*1a10*/  BSYNC B0 ;  /* 0x0000000000007941 */ /* 0x000fea0003800000 */
.L_x_5406:
        /* <DEDUP_REMOVED lines=10> */
.L_x_5397:
[----:B------:R-:W-:Y:S05]  /*1ac0*/  BSYNC B3 ;  /* 0x0000000000037941 */ /* 0x000fea0003800000 */
.L_x_5394:
[----:B------:R-:W-:-:S13]  /*1ad0*/  ISETP.NE.AND P0, PT, R22, RZ, PT ;  /* 0x000000ff1600720c */ /* 0x000fda0003f05270 */
[----:B-1----:R-:W-:Y:S01]  /*1ae0*/  @!P0 FADD.FTZ R11, -R11, -RZ ;  /* 0x800000ff0b0b8221 */ /* 0x002fe20000010100 */
[----:B------:R-:W-:Y:S06]  /*1af0*/  BRA `(.L_x_5409) ;  /* 0x0000000c006c7947 */ /* 0x000fec0003800000 */
.L_x_5372:
[----:B------:R-:W-:Y:S01]  /*1b00*/  FADD.FTZ R16, -R20, 6.1232342629258392722e-17 ;  /* 0x248d313214107421 */ /* 0x000fe20000010100 */
[----:B------:R-:W-:-:S03]  /*1b10*/  FADD.FTZ R11, -R21, -RZ ;  /* 0x800000ff150b7221 */ /* 0x000fc60000010100 */
[----:B------:R-:W-:Y:S01]  /*1b20*/  FADD.FTZ R16, R16, 1.5707963705062866211 ;  /* 0x3fc90fdb10107421 */ /* 0x000fe20000010000 */
[----:B------:R-:W-:Y:S06]  /*1b30*/  BRA `(.L_x_5409) ;  /* 0x0000000c005c7947 */ /* 0x000fec0003800000 */
.L_x_5371:
[----:B------:R-:W-:Y:S01]  /*1b40*/  FADD.FTZ R11, -R21, -RZ ;  /* 0x800000ff150b7221 */ /* 0x000fe20000010100 */
[----:B------:R-:W-:Y:S01]  /*1b50*/  MOV R16, RZ ;  /* 0x000000ff00107202 */ /* 0x000fe20000000f00 */
[----:B------:R-:W-:Y:S06]  /*1b60*/  BRA `(.L_x_5409) ;  /* 0x0000000c00507947 */ /* 0x000fec0003800000 */
.L_x_5370:
        /* <DEDUP_REMOVED lines=23> */
[----:B-----5:R-:W-:Y:S05]  /*1ce0*/  CALL.REL.NOINC `($__internal_5_$__cuda_sm3x_div_rn_ftz_f32_slowpath) ;  /* 0x0000026c00607944 */ /* 0x020fea0003c00000 */
.L_x_5414:
[----:B------:R-:W-:Y:S05]  /*1cf0*/  BSYNC B4 ;  /* 0x0000000000047941 */ /* 0x000fea0003800000 */
.L_x_5413:
        /* <DEDUP_REMOVED lines=18> */
.L_x_5416:
[----:B------:R-:W-:Y:S02]  /*1e20*/  ISETP.GE.AND P0, PT, R20, RZ, PT ;  /* 0x000000ff1400720c */ /* 0x000fe40003f06270 */
[----:B------:R-:W-:-:S11]  /*1e30*/  MOV R3, 0x3fd774eb ;  /* 0x3fd774eb00037802 */ /* 0x000fd60000000f00 */
[----:B------:R-:W-:-:S04]  /*1e40*/  @P0 FFMA.FTZ R0, R3, 0.93318945169448852539, -R0 ;  /* 0x3f6ee58103000823 */ /* 0x000fc80000010800 */
[----:B------:R-:W-:-:S07]  /*1e50*/  @!P0 FFMA.FTZ R0, R3, 0.93318945169448852539, R0 ;  /* 0x3f6ee58103008823 */ /* 0x000fce0000010000 */
.L_x_5417:
[----:B------:R-:W-:Y:S05]  /*1e60*/  BSYNC B0 ;  /* 0x0000000000007941 */ /* 0x000fea0003800000 */
.L_x_5415:
        /* <DEDUP_REMOVED lines=13> */
.L_x_5412:
        /* <DEDUP_REMOVED lines=12> */
.L_x_5420:
[----:B------:R-:W-:Y:S05]  /*2000*/  BSYNC B4 ;  /* 0x0000000000047941 */ /* 0x000fea0003800000 */
.L_x_5419:
        /* <DEDUP_REMOVED lines=18> */
.L_x_5422:
[----:B------:R-:W-:Y:S02]  /*2130*/  ISETP.GE.AND P0, PT, R20, RZ, PT ;  /* 0x000000ff1400720c */ /* 0x000fe40003f06270 */
[----:B------:R-:W-:-:S11]  /*2140*/  MOV R3, 0x3fd774eb ;  /* 0x3fd774eb00037802 */ /* 0x000fd60000000f00 */
[----:B------:R-:W-:-:S04]  /*2150*/  @P0 FFMA.FTZ R0, R3, 0.93318945169448852539, -R0 ;  /* 0x3f6ee58103000823 */ /* 0x000fc80000010800 */
[----:B------:R-:W-:-:S07]  /*2160*/  @!P0 FFMA.FTZ R0, R3, 0.93318945169448852539, R0 ;  /* 0x3f6ee58103008823 */ /* 0x000fce0000010000 */
.L_x_5423:
[----:B------:R-:W-:Y:S05]  /*2170*/  BSYNC B0 ;  /* 0x0000000000007941 */ /* 0x000fea0003800000 */
.L_x_5421:
        /* <DEDUP_REMOVED lines=15> */
[----:B------:R-:W-:Y:S01]  /*2270*/  HFMA2.MMA R4, -RZ, RZ, 2.04296875, -15.78125 ;  /* 0x4016cbe4ff047435 */ /* 0x000fe200000001ff */
[----:B------:R-:W-:Y:S02]  /*2280*/  FADD.FTZ R5, |R21|, R16 ;  /* 0x0000001015057221 */ /* 0x000fe40000010200 */
        /* <DEDUP_REMOVED lines=10> */
.L_x_5411:
        /* <DEDUP_REMOVED lines=32> */
[----:B-----5:R-:W-:Y:S05]  /*2530*/  CALL.REL.NOINC `($__internal_5_$__cuda_sm3x_div_rn_ftz_f32_slowpath) ;  /* 0x00000264004c7944 */ /* 0x020fea0003c00000 */
.L_x_5425:
[----:B------:R-:W-:Y:S05]  /*2540*/  BSYNC B4 ;  /* 0x0000000000047941 */ /* 0x000fea0003800000 */
.L_x_5424:
        /* <DEDUP_REMOVED lines=18> */
.L_x_5427:
[----:B------:R-:W-:Y:S02]  /*2670*/  ISETP.GE.AND P0, PT, R20, RZ, PT ;  /* 0x000000ff1400720c */ /* 0x000fe40003f06270 */
[----:B------:R-:W-:-:S11]  /*2680*/  MOV R3, 0x3fd774eb ;  /* 0x3fd774eb00037802 */ /* 0x000fd60000000f00 */
[----:B------:R-:W-:-:S04]  /*2690*/  @P0 FFMA.FTZ R0, R3, 0.93318945169448852539, -R0 ;  /* 0x3f6ee58103000823 */ /* 0x000fc80000010800 */
[----:B------:R-:W-:-:S07]  /*26a0*/  @!P0 FFMA.FTZ R0, R3, 0.93318945169448852539, R0 ;  /* 0x3f6ee58103008823 */ /* 0x000fce0000010000 */
.L_x_5428:
[----:B------:R-:W-:Y:S05]  /*26b0*/  BSYNC B0 ;  /* 0x0000000000007941 */ /* 0x000fea0003800000 */
.L_x_5426:
[----:B------:R-:W-:Y:S01]  /*26c0*/  FSETP.NEU.FTZ.AND P1, PT, R16, |R21|, PT ;  /* 0x400000151000720b */ /* 0x000fe20003f3d000 */
[----:B------:R-:W-:Y:S01]  /*26d0*/  HFMA2.MMA R3, -RZ, RZ, 2.04296875, -15.78125 ;  /* 0x4016cbe4ff037435 */ /* 0x000fe200000001ff */
[----:B------:R-:W-:Y:S02]  /*26e0*/  FSETP.NEU.FTZ.AND P2, PT, R24, RZ, PT ;  /* 0x000000ff1800720b */ /* 0x000fe40003f5d000 */
[----:B------:R-:W-:-:S09]  /*26f0*/  ISETP.GE.AND P0, PT, R20, RZ, PT ;  /* 0x000000ff1400720c */ /* 0x000fd20003f06270 */
[----:B------:R-:W-:Y:S01]  /*2700*/  @!P1 FSEL R0, R3, 0.78539818525314331055, !P0 ;  /* 0x3f490fdb03009808 */ /* 0x000fe20004000000 */
[----:B------:R-:W-:Y:S01]  /*2710*/  FADD.FTZ R3, |R21|, R16 ;  /* 0x0000001015037221 */ /* 0x000fe20000010200 */
[----:B------:R-:W-:-:S04]  /*2720*/  @!P2 FSEL R0, RZ, 3.1415927410125732422, P0 ;  /* 0x40490fdbff00a808 */ /* 0x000fc80000000000 */
[----:B------:R-:W-:Y:S02]  /*2730*/  FSETP.GTU.FTZ.AND P0, PT, |R3|, +INF , PT ;  /* 0x7f8000000300780b */ /* 0x000fe40003f1c200 */
[----:B------:R-:W-:-:S04]  /*2740*/  LOP3.LUT R0, R0, 0x80000000, R21, 0xb8, !PT ;  /* 0x8000000000007812 */ /* 0x000fc800078eb815 */
[----:B------:R-:W-:-:S07]  /*2750*/  FSEL R0, R3, R0, P0 ;  /* 0x0000000003007208 */ /* 0x000fce0000000000 */
.L_x_5418:
[----:B------:R-:W-:Y:S05]  /*2760*/  BSYNC B3 ;  /* 0x0000000000037941 */ /* 0x000fea0003800000 */
.L_x_5410:
[----:B------:R-:W-:Y:S01]  /*2770*/  ISETP.NE.AND P0, PT, R22, RZ, PT ;  /* 0x000000ff1600720c */ /* 0x000fe20003f05270 */
[----:B------:R-:W-:Y:S01]  /*2780*/  FADD.FTZ R11, R11, 0.69314718246459960938 ;  /* 0x3f3172180b0b7421 */ /* 0x000fe20000010000 */
[----:B------:R-:W-:-:S11]  /*2790*/  FADD.FTZ R16, |R0|, -RZ ;  /* 0x800000ff00107221 */ /* 0x000fd60000010200 */
[----:B------:R-:W-:Y:S01]  /*27a0*/  @!P0 FADD.FTZ R11, -R11, -RZ ;  /* 0x800000ff0b0b8221 */ /* 0x000fe20000010100 */
[----:B------:R-:W-:Y:S06]  /*27b0*/  BRA `(.L_x_5409) ;  /* 0x00000000003c7947 */ /* 0x000fec0003800000 */
.L_x_5369:
        /* <DEDUP_REMOVED lines=15> */
.L_x_5409:
[----:B------:R-:W-:Y:S05]  /*28b0*/  BSYNC B2 ;  /* 0x0000000000027941 */ /* 0x000fea0003800000 */
.L_x_5368:
[--C-:B------:R-:W-:Y:S01]  /*28c0*/  HADD2.F32 R21, -RZ, R17.reuse.H0_H0 ;  /* 0x20000011ff157230 */ /* 0x100fe20000004100 */
[----:B------:R-:W-:Y:S01]  /*28d0*/  BSSY B2, `(.L_x_5429) ;  /* 0x000027c000027945 */ /* 0x000fe20003800000 */
[----:B------:R-:W-:-:S03]  /*28e0*/  HADD2.F32 R22, -RZ, R17.H1_H1 ;  /* 0x30000011ff167230 */ /* 0x000fc60000004100 */
[C---:B------:R-:W-:Y:S01]  /*28f0*/  FSETP.GTU.FTZ.AND P0, PT, |R21|.reuse, +INF , PT ;  /* 0x7f8000001500780b */ /* 0x040fe20003f1c200 */
[----:B--2-4-:R-:W-:Y:S01]  /*2900*/  FADD.FTZ R25, |R21|, -RZ ;  /* 0x800000ff15197221 */ /* 0x014fe20000010200 */
        /* <DEDUP_REMOVED lines=16> */
[----:B---3--:R-:W-:Y:S01]  /*2a10*/  FADD.FTZ R5, |R24|, -RZ ;  /* 0x800000ff18057221 */ /* 0x008fe20000010200 */
        /* <DEDUP_REMOVED lines=88> */
.L_x_5437:
        /* <DEDUP_REMOVED lines=10> */
.L_x_5439:
[----:B------:R-:W-:-:S04]  /*3040*/  FADD.FTZ R4, -R0, R5 ;  /* 0x0000000500047221 */ /* 0x000fc80000010100 */
[----:B------:R-:W-:-:S07]  /*3050*/  FMUL.FTZ R4, R4, 0.5 ;  /* 0x3f00000004047820 */ /* 0x000fce0000410000 */
.L_x_5440:
[----:B------:R-:W-:Y:S05]  /*3060*/  BSYNC B1 ;  /* 0x0000000000017941 */ /* 0x000fea0003800000 */
.L_x_5438:
        /* <DEDUP_REMOVED lines=11> */
.L_x_5442:
[----:B------:R-:W-:-:S04]  /*3120*/  FADD.FTZ R7, R6, -R7 ;  /* 0x8000000706077221 */ /* 0x000fc80000010000 */
[----:B------:R-:W-:-:S07]  /*3130*/  FMUL.FTZ R7, R7, 0.5 ;  /* 0x3f00000007077820 */ /* 0x000fce0000410000 */
.L_x_5443:
[----:B------:R-:W-:Y:S05]  /*3140*/  BSYNC B1 ;  /* 0x0000000000017941 */ /* 0x000fea0003800000 */
.L_x_5441:
        /* <DEDUP_REMOVED lines=35> */
.L_x_5436:
[----:B------:R0:W1:Y:S02]  /*3380*/  MUFU.SQRT R17, R24 ;  /* 0x0000001800117308 */ /* 0x0000640000002000 */
.L_x_5435:
[----:B------:R-:W-:Y:S05]  /*3390*/  BSYNC B0 ;  /* 0x0000000000007941 */ /* 0x000fea0003800000 */
.L_x_5434:
        /* <DEDUP_REMOVED lines=24> */
.L_x_5450:
[----:B------:R-:W-:-:S04]  /*3520*/  FADD.FTZ R0, -R0, R5 ;  /* 0x0000000500007221 */ /* 0x000fc80000010100 */
[----:B------:R-:W-:-:S07]  /*3530*/  FMUL.FTZ R0, R0, 0.5 ;  /* 0x3f00000000007820 */ /* 0x000fce0000410000 */
.L_x_5451:
[----:B------:R-:W-:Y:S05]  /*3540*/  BSYNC B1 ;  /* 0x0000000000017941 */ /* 0x000fea0003800000 */
.L_x_5449:
        /* <DEDUP_REMOVED lines=10> */
.L_x_5453:
[----:B------:R-:W-:-:S04]  /*35f0*/  FADD.FTZ R3, -R3, R6 ;  /* 0x0000000603037221 */ /* 0x000fc80000010100 */
[----:B------:R-:W-:-:S07]  /*3600*/  FMUL.FTZ R3, R3, 0.5 ;  /* 0x3f00000003037820 */ /* 0x000fce0000410000 */
.L_x_5454:
[----:B------:R-:W-:Y:S05]  /*3610*/  BSYNC B1 ;  /* 0x0000000000017941 */ /* 0x000fea0003800000 */
.L_x_5452:
[----:B------:R-:W-:Y:S01]  /*3620*/  FADD.FTZ R3, R3, R0 ;  /* 0x0000000003037221 */ /* 0x000fe20000010000 */
[----:B------:R-:W-:Y:S01]  /*3630*/  FADD.FTZ R20, R25, R20 ;  /* 0x0000001419147221 */ /* 0x000fe20000010000 */
[----:B------:R-:W-:-:S03]  /*3640*/  PLOP3.LUT P0, PT, PT, PT, PT, 0x80, 0x0 ;  /* 0x000000000000781c */ /* 0x000fc60003f0f070 */
[----:B------:R-:W-:-:S06]  /*3650*/  FMUL.FTZ R20, R20, R3 ;  /* 0x0000000314147220 */ /* 0x000fcc0000410000 */
[----:B------:R-:W2:Y:S01]  /*3660*/  MUFU.SQRT R20, R20 ;  /* 0x0000001400147308 */ /* 0x000ea20000002000 */
[----:B------:R-:W-:Y:S05]  /*3670*/  BRA `(.L_x_5446) ;  /* 0x0000000000687947 */ /* 0x000fea0003800000 */
.L_x_5448:
        /* <DEDUP_REMOVED lines=10> */
[----:B------:R-:W2:Y:S01]  /*3720*/  MUFU.SQRT R0, R0 ;  /* 0x0000000000007308 */ /* 0x000ea20000002000 */
[----:B------:R-:W-:-:S07]  /*3730*/  FMUL.FTZ R25, R25, 2.81474976710656000000e+14 ;  /* 0x5780000019197820 */ /* 0x000fce0000410000 */
[----:B--2---:R-:W4:Y:S02]  /*3740*/  MUFU.RCP R3, R0 ;  /* 0x0000000000037308 */ /* 0x004f240000001000 */
[----:B----4-:R-:W-:Y:S01]  /*3750*/  FMUL.FTZ R20, R22, R3 ;  /* 0x0000000316147220 */ /* 0x010fe20000410000 */
[----:B------:R-:W-:Y:S06]  /*3760*/  BRA `(.L_x_5446) ;  /* 0x00000000002c7947 */ /* 0x000fec0003800000 */
.L_x_5447:
        /* <DEDUP_REMOVED lines=8> */
.L_x_5445:
[----:B------:R-:W-:Y:S01]  /*37f0*/  PLOP3.LUT P0, PT, PT, PT, PT, 0x80, 0x0 ;  /* 0x000000000000781c */ /* 0x000fe20003f0f070 */
[----:B------:R-:W-:Y:S01]  /*3800*/  FMUL.FTZ R20, R20, 16777216 ;  /* 0x4b80000014147820 */ /* 0x000fe20000410000 */
[----:B------:R-:W-:-:S11]  /*3810*/  FMUL.FTZ R25, R25, 16777216 ;  /* 0x4b80000019197820 */ /* 0x000fd60000410000 */
.L_x_5446:
[----:B------:R-:W-:Y:S05]  /*3820*/  BSYNC B0 ;  /* 0x0000000000007941 */ /* 0x000fea0003800000 */
.L_x_5444:
        /* <DEDUP_REMOVED lines=9> */
[----:B---3--:R-:W-:-:S04]  /*38c0*/  FFMA.FTZ R5, -R3, R6, 0.5 ;  /* 0x3f00000003057423 */ /* 0x008fc80000010106 */
[----:B------:R-:W3:Y:S02]  /*38d0*/  MUFU.RSQ R6, R5 ;  /* 0x0000000500067308 */ /* 0x000ee40000001400 */
        /* <DEDUP_REMOVED lines=15> */
[----:B--2-4-:R-:W-:Y:S01]  /*39d0*/  FFMA.FTZ R20, R0, R3, R0 ;  /* 0x0000000300147223 */ /* 0x014fe20000010000 */
[----:B------:R-:W-:-:S03]  /*39e0*/  HFMA2.MMA R0, -RZ, RZ, 1.9599609375, 20144 ;  /* 0x3fd774ebff007435 */ /* 0x000fc600000001ff */
[----:B------:R-:W-:-:S05]  /*39f0*/  FADD.FTZ R3, -R20, -RZ ;  /* 0x800000ff14037221 */ /* 0x000fca0000010100 */
[----:B------:R-:W-:-:S05]  /*3a00*/  FSEL R3, R20, R3, P0 ;  /* 0x0000000314037208 */ /* 0x000fca0000000000 */
[----:B------:R-:W-:-:S04]  /*3a10*/  @P1 FFMA.FTZ R20, R0, 0.93318945169448852539, R3 ;  /* 0x3f6ee58100141823 */ /* 0x000fc80000010003 */
[----:B------:R-:W-:Y:S01]  /*3a20*/  @P0 FADD.FTZ R20, R20, R20 ;  /* 0x0000001414140221 */ /* 0x000fe20000010000 */
[----:B------:R-:W-:Y:S06]  /*3a30*/  BRA `(.L_x_5458) ;  /* 0x0000000800187947 */ /* 0x000fec0003800000 */
.L_x_5457:
[----:B------:R-:W-:Y:S01]  /*3a40*/  MOV R0, 0x3f000000 ;  /* 0x3f00000000007802 */ /* 0x000fe20000000f00 */
        /* <DEDUP_REMOVED lines=21> */
[----:B------:R-:W-:-:S03]  /*3ba0*/  MOV R0, 0x3fd774eb ;  /* 0x3fd774eb00007802 */ /* 0x000fc60000000f00 */
[----:B------:R-:W-:-:S05]  /*3bb0*/  FADD.FTZ R3, -R20, -RZ ;  /* 0x800000ff14037221 */ /* 0x000fca0000010100 */
[----:B------:R-:W-:-:S05]  /*3bc0*/  FSEL R3, R20, R3, P0 ;  /* 0x0000000314037208 */ /* 0x000fca0000000000 */
[----:B------:R-:W-:-:S04]  /*3bd0*/  @!P1 FFMA.FTZ R20, R0, 0.93318945169448852539, R3 ;  /* 0x3f6ee58100149823 */ /* 0x000fc80000010003 */
[----:B------:R-:W-:Y:S01]  /*3be0*/  @P0 FADD.FTZ R20, R20, R20 ;  /* 0x0000001414140221 */ /* 0x000fe20000010000 */
[----:B------:R-:W-:Y:S06]  /*3bf0*/  BRA `(.L_x_5458) ;  /* 0x0000000400a87947 */ /* 0x000fec0003800000 */
.L_x_5456:
        /* <DEDUP_REMOVED lines=20> */
.L_x_5461:
[----:B------:R-:W-:Y:S05]  /*3d40*/  BSYNC B4 ;  /* 0x0000000000047941 */ /* 0x000fea0003800000 */
.L_x_5460:
        /* <DEDUP_REMOVED lines=18> */
.L_x_5463:
[----:B------:R-:W-:Y:S02]  /*3e70*/  ISETP.GE.AND P0, PT, R25, RZ, PT ;  /* 0x000000ff1900720c */ /* 0x000fe40003f06270 */
[----:B------:R-:W-:-:S11]  /*3e80*/  MOV R3, 0x3fd774eb ;  /* 0x3fd774eb00037802 */ /* 0x000fd60000000f00 */
[----:B------:R-:W-:-:S04]  /*3e90*/  @P0 FFMA.FTZ R0, R3, 0.93318945169448852539, -R0 ;  /* 0x3f6ee58103000823 */ /* 0x000fc80000010800 */
[----:B------:R-:W-:-:S07]  /*3ea0*/  @!P0 FFMA.FTZ R0, R3, 0.93318945169448852539, R0 ;  /* 0x3f6ee58103008823 */ /* 0x000fce0000010000 */
.L_x_5464:
[----:B------:R-:W-:Y:S05]  /*3eb0*/  BSYNC B0 ;  /* 0x0000000000007941 */ /* 0x000fea0003800000 */
.L_x_5462:
[C---:B------:R-:W-:Y:S01]  /*3ec0*/  FSETP.NEU.FTZ.AND P0, PT, |R25|.reuse, |R20|, PT ;  /* 0x400000141900720b */ /* 0x040fe20003f1d200 */
        /* <DEDUP_REMOVED lines=10> */
.L_x_5459:
        /* <DEDUP_REMOVED lines=17> */
.L_x_5466:
[----:B------:R-:W-:Y:S05]  /*4080*/  BSYNC B4 ;  /* 0x0000000000047941 */ /* 0x000fea0003800000 */
.L_x_5465:
        /* <DEDUP_REMOVED lines=18> */
.L_x_5468:
[----:B------:R-:W-:Y:S02]  /*41b0*/  ISETP.GE.AND P0, PT, R25, RZ, PT ;  /* 0x000000ff1900720c */ /* 0x000fe40003f06270 */
[----:B------:R-:W-:-:S11]  /*41c0*/  MOV R3, 0x3fd774eb ;  /* 0x3fd774eb00037802 */ /* 0x000fd60000000f00 */
[----:B------:R-:W-:-:S04]  /*41d0*/  @P0 FFMA.FTZ R0, R3, 0.93318945169448852539, -R0 ;  /* 0x3f6ee58103000823 */ /* 0x000fc80000010800 */
[----:B------:R-:W-:-:S07]  /*41e0*/  @!P0 FFMA.FTZ R0, R3, 0.93318945169448852539, R0 ;  /* 0x3f6ee58103008823 */ /* 0x000fce0000010000 */
.L_x_5469:
[----:B------:R-:W-:Y:S05]  /*41f0*/  BSYNC B0 ;  /* 0x0000000000007941 */ /* 0x000fea0003800000 */
.L_x_5467:
[C---:B------:R-:W-:Y:S01]  /*4200*/  FSETP.NEU.FTZ.AND P0, PT, |R25|.reuse, |R20|, PT ;  /* 0x400000141900720b */ /* 0x040fe20003f1d200 */
        /* <DEDUP_REMOVED lines=9> */
.L_x_5458:
[----:B------:R-:W-:Y:S05]  /*42a0*/  BSYNC B3 ;  /* 0x0000000000037941 */ /* 0x000fea0003800000 */
.L_x_5455:
[----:B------:R-:W-:-:S13]  /*42b0*/  ISETP.NE.AND P0, PT, R23, RZ, PT ;  /* 0x000000ff1700720c */ /* 0x000fda0003f05270 */
[----:B-1----:R-:W-:Y:S01]  /*42c0*/  @!P0 FADD.FTZ R17, -R17, -RZ ;  /* 0x800000ff11118221 */ /* 0x002fe20000010100 */
[----:B------:R-:W-:Y:S06]  /*42d0*/  BRA `(.L_x_5470) ;  /* 0x0000000c006c7947 */ /* 0x000fec0003800000 */
.L_x_5433:
[----:B------:R-:W-:Y:S01]  /*42e0*/  FADD.FTZ R20, -R21, 6.1232342629258392722e-17 ;  /* 0x248d313215147421 */ /* 0x000fe20000010100 */
[----:B------:R-:W-:-:S03]  /*42f0*/  FADD.FTZ R17, -R22, -RZ ;  /* 0x800000ff16117221 */ /* 0x000fc60000010100 */
[----:B------:R-:W-:Y:S01]  /*4300*/  FADD.FTZ R20, R20, 1.5707963705062866211 ;  /* 0x3fc90fdb14147421 */ /* 0x000fe20000010000 */
[----:B------:R-:W-:Y:S06]  /*4310*/  BRA `(.L_x_5470) ;  /* 0x0000000c005c7947 */ /* 0x000fec0003800000 */
.L_x_5432:
[----:B------:R-:W-:Y:S01]  /*4320*/  FADD.FTZ R17, -R22, -RZ ;  /* 0x800000ff16117221 */ /* 0x000fe20000010100 */
[----:B------:R-:W-:Y:S01]  /*4330*/  MOV R20, RZ ;  /* 0x000000ff00147202 */ /* 0x000fe20000000f00 */
[----:B------:R-:W-:Y:S06]  /*4340*/  BRA `(.L_x_5470) ;  /* 0x0000000c00507947 */ /* 0x000fec0003800000 */
.L_x_5431:
        /* <DEDUP_REMOVED lines=16> */
[----:B---3--:R-:W-:Y:S01]  /*4450*/  FFMA R5, R9, R0, RZ ;  /* 0x0000000009057223 */ /* 0x008fe200000000ff */
[----:B------:R-:W-:-:S03]  /*4460*/  FFMA.FTZ R24, R20, R20, R3 ;  /* 0x0000001414187223 */ /* 0x000fc60000010003 */
[----:B------:R-:W-:-:S04]  /*4470*/  FFMA R4, -R20, R5, R9 ;  /* 0x0000000514047223 */ /* 0x000fc80000000109 */
[----:B------:R-:W-:Y:S01]  /*4480*/  FFMA R0, R0, R4, R5 ;  /* 0x0000000400007223 */ /* 0x000fe20000000005 */
[----:B-1----:R-:W-:Y:S06]  /*4490*/  @!P0 BRA `(.L_x_5475) ;  /* 0x00000000000c8947 */ /* 0x002fec0003800000 */
[----:B------:R-:W-:Y:S02]  /*44a0*/  MOV R0, R20 ;  /* 0x0000001400007202 */ /* 0x000fe40000000f00 */
[----:B------:R-:W-:-:S07]  /*44b0*/  MOV R4, 0x44d0 ;  /* 0x000044d000047802 */ /* 0x000fce0000000f00 */
[----:B-----5:R-:W-:Y:S05]  /*44c0*/  CALL.REL.NOINC `($__internal_5_$__cuda_sm3x_div_rn_ftz_f32_slowpath) ;  /* 0x0000024400687944 */ /* 0x020fea0003c00000 */
.L_x_5475:
[----:B------:R-:W-:Y:S05]  /*44d0*/  BSYNC B4 ;  /* 0x0000000000047941 */ /* 0x000fea0003800000 */
.L_x_5474:
        /* <DEDUP_REMOVED lines=18> */
.L_x_5477:
[----:B------:R-:W-:Y:S02]  /*4600*/  ISETP.GE.AND P0, PT, R21, RZ, PT ;  /* 0x000000ff1500720c */ /* 0x000fe40003f06270 */
[----:B------:R-:W-:-:S11]  /*4610*/  MOV R3, 0x3fd774eb ;  /* 0x3fd774eb00037802 */ /* 0x000fd60000000f00 */
[----:B------:R-:W-:-:S04]  /*4620*/  @P0 FFMA.FTZ R0, R3, 0.93318945169448852539, -R0 ;  /* 0x3f6ee58103000823 */ /* 0x000fc80000010800 */
[----:B------:R-:W-:-:S07]  /*4630*/  @!P0 FFMA.FTZ R0, R3, 0.93318945169448852539, R0 ;  /* 0x3f6ee58103008823 */ /* 0x000fce0000010000 */
.L_x_5478:
[----:B------:R-:W-:Y:S05]  /*4640*/  BSYNC B0 ;  /* 0x0000000000007941 */ /* 0x000fea0003800000 */
.L_x_5476:
        /* <DEDUP_REMOVED lines=13> */
.L_x_5473:
        /* <DEDUP_REMOVED lines=11> */
[----:B---3-5:R-:W-:Y:S05]  /*47d0*/  CALL.REL.NOINC `($__internal_5_$__cuda_sm3x_div_rn_ftz_f32_slowpath) ;  /* 0x0000024000a47944 */ /* 0x028fea0003c00000 */
.L_x_5481:
[----:B------:R-:W-:Y:S05]  /*47e0*/  BSYNC B4 ;  /* 0x0000000000047941 */ /* 0x000fea0003800000 */
.L_x_5480:
        /* <DEDUP_REMOVED lines=18> */
.L_x_5483:
[----:B------:R-:W-:Y:S02]  /*4910*/  ISETP.GE.AND P0, PT, R21, RZ, PT ;  /* 0x000000ff1500720c */ /* 0x000fe40003f06270 */
[----:B------:R-:W-:-:S11]  /*4920*/  MOV R3, 0x3fd774eb ;  /* 0x3fd774eb00037802 */ /* 0x000fd60000000f00 */
[----:B------:R-:W-:-:S04]  /*4930*/  @P0 FFMA.FTZ R0, R3, 0.93318945169448852539, -R0 ;  /* 0x3f6ee58103000823 */ /* 0x000fc80000010800 */
[----:B------:R-:W-:-:S07]  /*4940*/  @!P0 FFMA.FTZ R0, R3, 0.93318945169448852539, R0 ;  /* 0x3f6ee58103008823 */ /* 0x000fce0000010000 */
.L_x_5484:
[----:B------:R-:W-:Y:S05]  /*4950*/  BSYNC B0 ;  /* 0x0000000000007941 */ /* 0x000fea0003800000 */
.L_x_5482:
[CC--:B------:R-:W-:Y:S02]  /*4960*/  VIMNMX R3, R24.reuse, R25.reuse, !PT ;  /* 0x0000001918037248 */ /* 0x0c0fe40007fe0100 */
[----:B------:R-:W-:Y:S02]  /*4970*/  VIMNMX R24, R24, R25, PT ;  /* 0x0000001918187248 */ /* 0x000fe40003fe0100 */
[----:B------:R-:W-:Y:S02]  /*4980*/  LOP3.LUT R4, R3, 0xfe000000, RZ, 0xc0, !PT ;  /* 0xfe00000003047812 */ /* 0x000fe400078ec0ff */
[----:B------:R-:W-:Y:S02]  /*4990*/  FSETP.NEU.FTZ.AND P0, PT, R24, RZ, PT ;  /* 0x000000ff1800720b */ /* 0x000fe40003f1d000 */
[C---:B---3--:R-:W-:Y:S02]  /*49a0*/  IADD3 R5, -R4.reuse, 0x7e800000, RZ ;  /* 0x7e80000004057810 */ /* 0x048fe40007ffe1ff */
        /* <DEDUP_REMOVED lines=22> */
.L_x_5472:
        /* <DEDUP_REMOVED lines=8> */
[----:B---3--:R-:W-:Y:S02]  /*4b90*/  LOP3.LUT R5, R4, 0xfe000000, RZ, 0xc0, !PT ;  /* 0xfe00000004057812 */ /* 0x008fe400078ec0ff */
        /* <DEDUP_REMOVED lines=24> */
.L_x_5486:
[----:B------:R-:W-:Y:S05]  /*4d20*/  BSYNC B4 ;  /* 0x0000000000047941 */ /* 0x000fea0003800000 */
.L_x_5485:
        /* <DEDUP_REMOVED lines=18> */
.L_x_5488:
[----:B------:R-:W-:Y:S02]  /*4e50*/  ISETP.GE.AND P0, PT, R21, RZ, PT ;  /* 0x000000ff1500720c */ /* 0x000fe40003f06270 */
[----:B------:R-:W-:-:S11]  /*4e60*/  MOV R3, 0x3fd774eb ;  /* 0x3fd774eb00037802 */ /* 0x000fd60000000f00 */
[----:B------:R-:W-:-:S04]  /*4e70*/  @P0 FFMA.FTZ R0, R3, 0.93318945169448852539, -R0 ;  /* 0x3f6ee58103000823 */ /* 0x000fc80000010800 */
[----:B------:R-:W-:-:S07]  /*4e80*/  @!P0 FFMA.FTZ R0, R3, 0.93318945169448852539, R0 ;  /* 0x3f6ee58103008823 */ /* 0x000fce0000010000 */
.L_x_5489:
[----:B------:R-:W-:Y:S05]  /*4e90*/  BSYNC B0 ;  /* 0x0000000000007941 */ /* 0x000fea0003800000 */
.L_x_5487:
        /* <DEDUP_REMOVED lines=10> */
.L_x_5479:
[----:B------:R-:W-:Y:S05]  /*4f40*/  BSYNC B3 ;  /* 0x0000000000037941 */ /* 0x000fea0003800000 */
.L_x_5471:
[----:B------:R-:W-:Y:S01]  /*4f50*/  ISETP.NE.AND P0, PT, R23, RZ, PT ;  /* 0x000000ff1700720c */ /* 0x000fe20003f05270 */
[----:B------:R-:W-:Y:S01]  /*4f60*/  FADD.FTZ R17, R17, 0.69314718246459960938 ;  /* 0x3f31721811117421 */ /* 0x000fe20000010000 */
[----:B------:R-:W-:-:S11]  /*4f70*/  FADD.FTZ R20, |R0|, -RZ ;  /* 0x800000ff00147221 */ /* 0x000fd60000010200 */
[----:B------:R-:W-:Y:S01]  /*4f80*/  @!P0 FADD.FTZ R17, -R17, -RZ ;  /* 0x800000ff11118221 */ /* 0x000fe20000010100 */
[----:B------:R-:W-:Y:S06]  /*4f90*/  BRA `(.L_x_5470) ;  /* 0x00000000003c7947 */ /* 0x000fec0003800000 */
.L_x_5430:
        /* <DEDUP_REMOVED lines=15> */
.L_x_5470:
[----:B------:R-:W-:Y:S05]  /*5090*/  BSYNC B2 ;  /* 0x0000000000027941 */ /* 0x000fea0003800000 */
.L_x_5429:
        /* <DEDUP_REMOVED lines=110> */
.L_x_5498:
        /* <DEDUP_REMOVED lines=10> */
.L_x_5500:
[----:B------:R-:W-:-:S04]  /*5820*/  FADD.FTZ R4, -R0, R5 ;  /* 0x0000000500047221 */ /* 0x000fc80000010100 */
[----:B------:R-:W-:-:S07]  /*5830*/  FMUL.FTZ R4, R4, 0.5 ;  /* 0x3f00000004047820 */ /* 0x000fce0000410000 */
.L_x_5501:
[----:B------:R-:W-:Y:S05]  /*5840*/  BSYNC B1 ;  /* 0x0000000000017941 */ /* 0x000fea0003800000 */
.L_x_5499:
        /* <DEDUP_REMOVED lines=11> */
.L_x_5503:
[----:B------:R-:W-:-:S04]  /*5900*/  FADD.FTZ R7, R6, -R7 ;  /* 0x8000000706077221 */ /* 0x000fc80000010000 */
[----:B------:R-:W-:-:S07]  /*5910*/  FMUL.FTZ R7, R7, 0.5 ;  /* 0x3f00000007077820 */ /* 0x000fce0000410000 */
.L_x_5504:
[----:B------:R-:W-:Y:S05]  /*5920*/  BSYNC B1 ;  /* 0x0000000000017941 */ /* 0x000fea0003800000 */
.L_x_5502:
        /* <DEDUP_REMOVED lines=35> */
.L_x_5497:
[----:B------:R0:W1:Y:S02]  /*5b60*/  MUFU.SQRT R21, R18 ;  /* 0x0000001200157308 */ /* 0x0000640000002000 */
.L_x_5496:
[----:B------:R-:W-:Y:S05]  /*5b70*/  BSYNC B0 ;  /* 0x0000000000007941 */ /* 0x000fea0003800000 */
.L_x_5495:
        /* <DEDUP_REMOVED lines=24> */
.L_x_5511:
[----:B------:R-:W-:-:S04]  /*5d00*/  FADD.FTZ R0, -R0, R5 ;  /* 0x0000000500007221 */ /* 0x000fc80000010100 */
[----:B------:R-:W-:-:S07]  /*5d10*/  FMUL.FTZ R0, R0, 0.5 ;  /* 0x3f00000000007820 */ /* 0x000fce0000410000 */
.L_x_5512:
[----:B------:R-:W-:Y:S05]  /*5d20*/  BSYNC B1 ;  /* 0x0000000000017941 */ /* 0x000fea0003800000 */
.L_x_5510:
        /* <DEDUP_REMOVED lines=10> */
.L_x_5514:
[----:B------:R-:W-:-:S04]  /*5dd0*/  FADD.FTZ R3, -R3, R6 ;  /* 0x0000000603037221 */ /* 0x000fc80000010100 */
[----:B------:R-:W-:-:S07]  /*5de0*/  FMUL.FTZ R3, R3, 0.5 ;  /* 0x3f00000003037820 */ /* 0x000fce0000410000 */
.L_x_5515:
[----:B------:R-:W-:Y:S05]  /*5df0*/  BSYNC B1 ;  /* 0x0000000000017941 */ /* 0x000fea0003800000 */
.L_x_5513:
[----:B------:R-:W-:Y:S01]  /*5e00*/  FADD.FTZ R0, R3, R0 ;  /* 0x0000000003007221 */ /* 0x000fe20000010000 */
[----:B------:R-:W-:Y:S01]  /*5e10*/  FADD.FTZ R25, R26, R25 ;  /* 0x000000191a197221 */ /* 0x000fe20000010000 */
[----:B------:R-:W-:-:S03]  /*5e20*/  PLOP3.LUT P0, PT, PT, PT, PT, 0x80, 0x0 ;  /* 0x000000000000781c */ /* 0x000fc60003f0f070 */
[----:B------:R-:W-:-:S06]  /*5e30*/  FMUL.FTZ R25, R25, R0 ;  /* 0x0000000019197220 */ /* 0x000fcc0000410000 */
[----:B------:R-:W4:Y:S01]  /*5e40*/  MUFU.SQRT R25, R25 ;  /* 0x0000001900197308 */ /* 0x000f220000002000 */
[----:B------:R-:W-:Y:S05]  /*5e50*/  BRA `(.L_x_5507) ;  /* 0x0000000000687947 */ /* 0x000fea0003800000 */
.L_x_5509:
        /* <DEDUP_REMOVED lines=15> */
.L_x_5508:
        /* <DEDUP_REMOVED lines=8> */
.L_x_5506:
[----:B------:R-:W-:Y:S01]  /*5fd0*/  PLOP3.LUT P0, PT, PT, PT, PT, 0x80, 0x0 ;  /* 0x000000000000781c */ /* 0x000fe20003f0f070 */
[----:B------:R-:W-:Y:S01]  /*5fe0*/  FMUL.FTZ R25, R25, 16777216 ;  /* 0x4b80000019197820 */ /* 0x000fe20000410000 */
[----:B------:R-:W-:-:S11]  /*5ff0*/  FMUL.FTZ R26, R26, 16777216 ;  /* 0x4b8000001a1a7820 */ /* 0x000fd60000410000 */
.L_x_5507:
[----:B------:R-:W-:Y:S05]  /*6000*/  BSYNC B0 ;  /* 0x0000000000007941 */ /* 0x000fea0003800000 */
.L_x_5505:
        /* <DEDUP_REMOVED lines=9> */
[----:B--2---:R-:W-:-:S04]  /*60a0*/  FFMA.FTZ R5, -R3, R6, 0.5 ;  /* 0x3f00000003057423 */ /* 0x004fc80000010106 */
[----:B------:R-:W2:Y:S02]  /*60b0*/  MUFU.RSQ R6, R5 ;  /* 0x0000000500067308 */ /* 0x000ea40000001400 */
[----:B--2---:R-:W-:Y:S01]  /*60c0*/  FMUL.FTZ R7, R5, R6 ;  /* 0x0000000605077220 */ /* 0x004fe20000410000 */
        /* <DEDUP_REMOVED lines=15> */
[----:B------:R-:W-:-:S03]  /*61c0*/  HFMA2.MMA R0, -RZ, RZ, 1.9599609375, 20144 ;  /* 0x3fd774ebff007435 */ /* 0x000fc600000001ff */
[----:B------:R-:W-:-:S05]  /*61d0*/  FADD.FTZ R3, -R18, -RZ ;  /* 0x800000ff12037221 */ /* 0x000fca0000010100 */
[----:B------:R-:W-:-:S05]  /*61e0*/  FSEL R3, R18, R3, P0 ;  /* 0x0000000312037208 */ /* 0x000fca0000000000 */
[----:B------:R-:W-:-:S04]  /*61f0*/  @P1 FFMA.FTZ R18, R0, 0.93318945169448852539, R3 ;  /* 0x3f6ee58100121823 */ /* 0x000fc80000010003 */
[----:B------:R-:W-:Y:S01]  /*6200*/  @P0 FADD.FTZ R18, R18, R18 ;  /* 0x0000001212120221 */ /* 0x000fe20000010000 */
[----:B------:R-:W-:Y:S06]  /*6210*/  BRA `(.L_x_5519) ;  /* 0x0000000800187947 */ /* 0x000fec0003800000 */
.L_x_5518:
[----:B------:R-:W-:Y:S01]  /*6220*/  MOV R0, 0x3f000000 ;  /* 0x3f00000000007802 */ /* 0x000fe20000000f00 */
        /* <DEDUP_REMOVED lines=21> */
[----:B------:R-:W-:-:S03]  /*6380*/  MOV R0, 0x3fd774eb ;  /* 0x3fd774eb00007802 */ /* 0x000fc60000000f00 */
[----:B------:R-:W-:-:S05]  /*6390*/  FADD.FTZ R3, -R18, -RZ ;  /* 0x800000ff12037221 */ /* 0x000fca0000010100 */
[----:B------:R-:W-:-:S05]  /*63a0*/  FSEL R3, R18, R3, P0 ;  /* 0x0000000312037208 */ /* 0x000fca0000000000 */
[----:B------:R-:W-:-:S04]  /*63b0*/  @!P1 FFMA.FTZ R18, R0, 0.93318945169448852539, R3 ;  /* 0x3f6ee58100129823 */ /* 0x000fc80000010003 */
[----:B------:R-:W-:Y:S01]  /*63c0*/  @P0 FADD.FTZ R18, R18, R18 ;  /* 0x0000001212120221 */ /* 0x000fe20000010000 */
[----:B------:R-:W-:Y:S06]  /*63d0*/  BRA `(.L_x_5519) ;  /* 0x0000000400a87947 */ /* 0x000fec0003800000 */
.L_x_5517:
[----:B------:R-:W-:-:S13]  /*63e0*/  ISETP.GT.AND P0, PT, R22, -0x1, PT ;  /* 0xffffffff1600780c */ /* 0x000fda0003f04270 */
[----:B------:R-:W-:Y:S05]  /*63f0*/  @P0 BRA `(.L_x_5520) ;  /* 0x0000000000d40947 */ /* 0x000fea0003800000 */
[----:B------:R-:W-:Y:S01]  /*6400*/  FADD.FTZ R26, -R26, -RZ ;  /* 0x800000ff1a1a7221 */ /* 0x000fe20000010100 */
[C---:B---34-:R-:W-:Y:S01]  /*6410*/  FADD.FTZ R0, |R25|.reuse, -RZ ;  /* 0x800000ff19007221 */ /* 0x058fe20000010200 */
[----:B------:R-:W-:Y:S02]  /*6420*/  BSSY B4, `(.L_x_5521) ;  /* 0x0000010000047945 */ /* 0x000fe40003800000 */
[----:B------:R-:W-:Y:S01]  /*6430*/  FADD.FTZ R9, |R26|, -RZ ;  /* 0x800000ff1a097221 */ /* 0x000fe20000010200 */
[----:B------:R-:W-:-:S04]  /*6440*/  FSETP.GT.FTZ.AND P6, PT, |R25|, |R26|, PT ;  /* 0x4000001a1900720b */ /* 0x000fc80003fd4200 */
[----:B0-----:R-:W-:Y:S02]  /*6450*/  FSEL R18, R0, R9, P6 ;  /* 0x0000000900127208 */ /* 0x001fe40003000000 */
[----:B------:R-:W-:Y:S02]  /*6460*/  FSEL R9, R9, R0, P6 ;  /* 0x0000000009097208 */ /* 0x000fe40003000000 */
[----:B------:R-:W0:Y:S08]  /*6470*/  MUFU.RCP R3, R18 ;  /* 0x0000001200037308 */ /* 0x000e300000001000 */
[----:B------:R-:W3:Y:S01]  /*6480*/  FCHK P0, R9, R18 ;  /* 0x0000001209007302 */ /* 0x000ee20000000000 */
[----:B0-----:R-:W-:-:S04]  /*6490*/  FFMA R4, -R18, R3, 1 ;  /* 0x3f80000012047423 */ /* 0x001fc80000000103 */
[----:B------:R-:W-:-:S04]  /*64a0*/  FFMA R4, R3, R4, R3 ;  /* 0x0000000403047223 */ /* 0x000fc80000000003 */
[----:B------:R-:W-:-:S04]  /*64b0*/  FFMA R3, R9, R4, RZ ;  /* 0x0000000409037223 */ /* 0x000fc800000000ff */
[----:B------:R-:W-:-:S04]  /*64c0*/  FFMA R0, -R18, R3, R9 ;  /* 0x0000000312007223 */ /* 0x000fc80000000109 */
[----:B------:R-:W-:Y:S01]  /*64d0*/  FFMA R0, R4, R0, R3 ;  /* 0x0000000004007223 */ /* 0x000fe20000000003 */
[----:B---3--:R-:W-:Y:S06]  /*64e0*/  @!P0 BRA `(.L_x_5522) ;  /* 0x00000000000c8947 */ /* 0x008fec0003800000 */
[----:B------:R-:W-:Y:S02]  /*64f0*/  MOV R0, R18 ;  /* 0x0000001200007202 */ /* 0x000fe40000000f00 */
[----:B------:R-:W-:-:S07]  /*6500*/  MOV R4, 0x6520 ;  /* 0x0000652000047802 */ /* 0x000fce0000000f00 */
[----:B-12--5:R-:W-:Y:S05]  /*6510*/  CALL.REL.NOINC `($__internal_5_$__cuda_sm3x_div_rn_ftz_f32_slowpath) ;  /* 0x0000022400547944 */ /* 0x026fea0003c00000 */
.L_x_5522:
[----:B------:R-:W-:Y:S05]  /*6520*/  BSYNC B4 ;  /* 0x0000000000047941 */ /* 0x000fea0003800000 */
.L_x_5521:
        /* <DEDUP_REMOVED lines=18> */
.L_x_5524:
[----:B------:R-:W-:Y:S02]  /*6650*/  ISETP.GE.AND P0, PT, R26, RZ, PT ;  /* 0x000000ff1a00720c */ /* 0x000fe40003f06270 */
[----:B------:R-:W-:-:S11]  /*6660*/  MOV R3, 0x3fd774eb ;  /* 0x3fd774eb00037802 */ /* 0x000fd60000000f00 */
[----:B------:R-:W-:-:S04]  /*6670*/  @P0 FFMA.FTZ R0, R3, 0.93318945169448852539, -R0 ;  /* 0x3f6ee58103000823 */ /* 0x000fc80000010800 */
[----:B------:R-:W-:-:S07]  /*6680*/  @!P0 FFMA.FTZ R0, R3, 0.93318945169448852539, R0 ;  /* 0x3f6ee58103008823 */ /* 0x000fce0000010000 */
.L_x_5525:
[----:B------:R-:W-:Y:S05]  /*6690*/  BSYNC B0 ;  /* 0x0000000000007941 */ /* 0x000fea0003800000 */
.L_x_5523:
        /* <DEDUP_REMOVED lines=11> */
.L_x_5520:
[----:B------:R-:W-:Y:S01]  /*6750*/  FADD.FTZ R9, |R26|, -RZ ;  /* 0x800000ff1a097221 */ /* 0x000fe20000010200 */
[C---:B---34-:R-:W-:Y:S01]  /*6760*/  FADD.FTZ R4, |R25|.reuse, -RZ ;  /* 0x800000ff19047221 */ /* 0x058fe20000010200 */
[----:B------:R-:W-:Y:S01]  /*6770*/  FSETP.GT.FTZ.AND P6, PT, |R25|, |R26|, PT ;  /* 0x4000001a1900720b */ /* 0x000fe20003fd4200 */
[----:B------:R-:W-:Y:S03]  /*6780*/  BSSY B4, `(.L_x_5526) ;  /* 0x000000e000047945 */ /* 0x000fe60003800000 */
        /* <DEDUP_REMOVED lines=13> */
.L_x_5527:
[----:B------:R-:W-:Y:S05]  /*6860*/  BSYNC B4 ;  /* 0x0000000000047941 */ /* 0x000fea0003800000 */
.L_x_5526:
        /* <DEDUP_REMOVED lines=18> */
.L_x_5529:
[----:B------:R-:W-:Y:S02]  /*6990*/  ISETP.GE.AND P0, PT, R26, RZ, PT ;  /* 0x000000ff1a00720c */ /* 0x000fe40003f06270 */
[----:B------:R-:W-:-:S11]  /*69a0*/  MOV R3, 0x3fd774eb ;  /* 0x3fd774eb00037802 */ /* 0x000fd60000000f00 */
[----:B------:R-:W-:-:S04]  /*69b0*/  @P0 FFMA.FTZ R0, R3, 0.93318945169448852539, -R0 ;  /* 0x3f6ee58103000823 */ /* 0x000fc80000010800 */
[----:B------:R-:W-:-:S07]  /*69c0*/  @!P0 FFMA.FTZ R0, R3, 0.93318945169448852539, R0 ;  /* 0x3f6ee58103008823 */ /* 0x000fce0000010000 */
.L_x_5530:
[----:B------:R-:W-:Y:S05]  /*69d0*/  BSYNC B0 ;  /* 0x0000000000007941 */ /* 0x000fea0003800000 */
.L_x_5528:
        /* <DEDUP_REMOVED lines=10> */
.L_x_5519:
[----:B------:R-:W-:Y:S05]  /*6a80*/  BSYNC B3 ;  /* 0x0000000000037941 */ /* 0x000fea0003800000 */
.L_x_5516:
[----:B------:R-:W-:-:S13]  /*6a90*/  ISETP.NE.AND P0, PT, R24, RZ, PT ;  /* 0x000000ff1800720c */ /* 0x000fda0003f05270 */
[----:B-1----:R-:W-:Y:S01]  /*6aa0*/  @!P0 FADD.FTZ R21, -R21, -RZ ;  /* 0x800000ff15158221 */ /* 0x002fe20000010100 */
[----:B------:R-:W-:Y:S06]  /*6ab0*/  BRA `(.L_x_5531) ;  /* 0x0000000c006c7947 */ /* 0x000fec0003800000 */
.L_x_5494:
[----:B------:R-:W-:Y:S01]  /*6ac0*/  FADD.FTZ R18, -R22, 6.1232342629258392722e-17 ;  /* 0x248d313216127421 */ /* 0x000fe20000010100 */
[----:B------:R-:W-:-:S03]  /*6ad0*/  FADD.FTZ R21, -R23, -RZ ;  /* 0x800000ff17157221 */ /* 0x000fc60000010100 */
[----:B------:R-:W-:Y:S01]  /*6ae0*/  FADD.FTZ R18, R18, 1.5707963705062866211 ;  /* 0x3fc90fdb12127421 */ /* 0x000fe20000010000 */
[----:B------:R-:W-:Y:S06]  /*6af0*/  BRA `(.L_x_5531) ;  /* 0x0000000c005c7947 */ /* 0x000fec0003800000 */
.L_x_5493:
[----:B------:R-:W-:Y:S01]  /*6b00*/  FADD.FTZ R21, -R23, -RZ ;  /* 0x800000ff17157221 */ /* 0x000fe20000010100 */
[----:B------:R-:W-:Y:S01]  /*6b10*/  MOV R18, RZ ;  /* 0x000000ff00127202 */ /* 0x000fe20000000f00 */
[----:B------:R-:W-:Y:S06]  /*6b20*/  BRA `(.L_x_5531) ;  /* 0x0000000c00507947 */ /* 0x000fec0003800000 */
.L_x_5492:
        /* <DEDUP_REMOVED lines=24> */
.L_x_5536:
[----:B------:R-:W-:Y:S05]  /*6cb0*/  BSYNC B4 ;  /* 0x0000000000047941 */ /* 0x000fea0003800000 */
.L_x_5535:
        /* <DEDUP_REMOVED lines=18> */
.L_x_5538:
[----:B------:R-:W-:Y:S02]  /*6de0*/  ISETP.GE.AND P0, PT, R22, RZ, PT ;  /* 0x000000ff1600720c */ /* 0x000fe40003f06270 */
[----:B------:R-:W-:-:S11]  /*6df0*/  MOV R3, 0x3fd774eb ;  /* 0x3fd774eb00037802 */ /* 0x000fd60000000f00 */
[----:B------:R-:W-:-:S04]  /*6e00*/  @P0 FFMA.FTZ R0, R3, 0.93318945169448852539, -R0 ;  /* 0x3f6ee58103000823 */ /* 0x000fc80000010800 */
[----:B------:R-:W-:-:S07]  /*6e10*/  @!P0 FFMA.FTZ R0, R3, 0.93318945169448852539, R0 ;  /* 0x3f6ee58103008823 */ /* 0x000fce0000010000 */
.L_x_5539:
[----:B------:R-:W-:Y:S05]  /*6e20*/  BSYNC B0 ;  /* 0x0000000000007941 */ /* 0x000fea0003800000 */
.L_x_5537:
        /* <DEDUP_REMOVED lines=13> */
.L_x_5534:
        /* <DEDUP_REMOVED lines=12> */
.L_x_5542:
[----:B------:R-:W-:Y:S05]  /*6fc0*/  BSYNC B4 ;  /* 0x0000000000047941 */ /* 0x000fea0003800000 */
.L_x_5541:
        /* <DEDUP_REMOVED lines=18> */
.L_x_5544:
[----:B------:R-:W-:Y:S02]  /*70f0*/  ISETP.GE.AND P0, PT, R22, RZ, PT ;  /* 0x000000ff1600720c */ /* 0x000fe40003f06270 */
[----:B------:R-:W-:-:S11]  /*7100*/  MOV R3, 0x3fd774eb ;  /* 0x3fd774eb00037802 */ /* 0x000fd60000000f00 */
[----:B------:R-:W-:-:S04]  /*7110*/  @P0 FFMA.FTZ R0, R3, 0.93318945169448852539, -R0 ;  /* 0x3f6ee58103000823 */ /* 0x000fc80000010800 */
[----:B------:R-:W-:-:S07]  /*7120*/  @!P0 FFMA.FTZ R0, R3, 0.93318945169448852539, R0 ;  /* 0x3f6ee58103008823 */ /* 0x000fce0000010000 */
.L_x_5545:
[----:B------:R-:W-:Y:S05]  /*7130*/  BSYNC B0 ;  /* 0x0000000000007941 */ /* 0x000fea0003800000 */
.L_x_5543:
        /* <DEDUP_REMOVED lines=27> */
.L_x_5533:
[----:B------:R-:W-:Y:S01]  /*72f0*/  FMUL.FTZ R0, R22, 0.36787945032119750977 ;  /* 0x3ebc5ab216007820 */ /* 0x000fe20000410000 */
[----:B------:R-:W-:Y:S01]  /*7300*/  FMUL.FTZ R3, R23, 0.36787945032119750977 ;  /* 0x3ebc5ab217037820 */ /* 0x000fe20000410000 */
[----:B------:R-:W0:Y:S01]  /*7310*/  MUFU.RCP R8, R21 ;  /* 0x0000001500087308 */ /* 0x000e220000001000 */
[----:B------:R-:W-:Y:S01]  /*7320*/  MOV R25, 0x3f800000 ;  /* 0x3f80000000197802 */ /* 0x000fe20000000f00 */
[----:B------:R-:W-:Y:S01]  /*7330*/  FADD.FTZ R0, |R0|, -RZ ;  /* 0x800000ff00007221 */ /* 0x000fe20000010200 */
[----:B------:R-:W-:Y:S01]  /*7340*/  FADD.FTZ R3, |R3|, -RZ ;  /* 0x800000ff03037221 */ /* 0x000fe20000010200 */
[----:B------:R-:W-:Y:S04]  /*7350*/  BSSY B4, `(.L_x_5546) ;  /* 0x000001b000047945 */ /* 0x000fe80003800000 */
[----:B------:R-:W-:-:S02]  /*7360*/  VIMNMX R4, R0, R3, !PT ;  /* 0x0000000300047248 */ /* 0x000fc40007fe0100 */
        /* <DEDUP_REMOVED lines=13> */
[----:B------:R-:W-:-:S03]  /*7440*/  FFMA R0, R8, R3, R8 ;  /* 0x0000000308007223 */ /* 0x000fc60000000008 */
        /* <DEDUP_REMOVED lines=10> */
[----:B-----5:R-:W-:Y:S05]  /*74f0*/  CALL.REL.NOINC `($__internal_5_$__cuda_sm3x_div_rn_ftz_f32_slowpath) ;  /* 0x00000214005c7944 */ /* 0x020fea0003c00000 */
.L_x_5547:
[----:B------:R-:W-:Y:S05]  /*7500*/  BSYNC B4 ;  /* 0x0000000000047941 */ /* 0x000fea0003800000 */
.L_x_5546:
        /* <DEDUP_REMOVED lines=18> */
.L_x_5549:
[----:B------:R-:W-:Y:S02]  /*7630*/  ISETP.GE.AND P0, PT, R22, RZ, PT ;  /* 0x000000ff1600720c */ /* 0x000fe40003f06270 */
[----:B------:R-:W-:-:S11]  /*7640*/  MOV R3, 0x3fd774eb ;  /* 0x3fd774eb00037802 */ /* 0x000fd60000000f00 */
[----:B------:R-:W-:-:S04]  /*7650*/  @P0 FFMA.FTZ R0, R3, 0.93318945169448852539, -R0 ;  /* 0x3f6ee58103000823 */ /* 0x000fc80000010800 */
[----:B------:R-:W-:-:S07]  /*7660*/  @!P0 FFMA.FTZ R0, R3, 0.93318945169448852539, R0 ;  /* 0x3f6ee58103008823 */ /* 0x000fce0000010000 */
.L_x_5550:
[----:B------:R-:W-:Y:S05]  /*7670*/  BSYNC B0 ;  /* 0x0000000000007941 */ /* 0x000fea0003800000 */
.L_x_5548:
        /* <DEDUP_REMOVED lines=10> */
.L_x_5540:
[----:B------:R-:W-:Y:S05]  /*7720*/  BSYNC B3 ;  /* 0x0000000000037941 */ /* 0x000fea0003800000 */
.L_x_5532:
[----:B------:R-:W-:Y:S01]  /*7730*/  ISETP.NE.AND P0, PT, R24, RZ, PT ;  /* 0x000000ff1800720c */ /* 0x000fe20003f05270 */
[----:B------:R-:W-:Y:S01]  /*7740*/  FADD.FTZ R21, R25, 0.69314718246459960938 ;  /* 0x3f31721819157421 */ /* 0x000fe20000010000 */
[----:B------:R-:W-:-:S11]  /*7750*/  FADD.FTZ R18, |R0|, -RZ ;  /* 0x800000ff00127221 */ /* 0x000fd60000010200 */
[----:B------:R-:W-:Y:S01]  /*7760*/  @!P0 FADD.FTZ R21, -R21, -RZ ;  /* 0x800000ff15158221 */ /* 0x000fe20000010100 */
[----:B------:R-:W-:Y:S06]  /*7770*/  BRA `(.L_x_5531) ;  /* 0x00000000003c7947 */ /* 0x000fec0003800000 */
.L_x_5491:
        /* <DEDUP_REMOVED lines=15> */
.L_x_5531:
[----:B------:R-:W-:Y:S05]  /*7870*/  BSYNC B2 ;  /* 0x0000000000027941 */ /* 0x000fea0003800000 */
.L_x_5490:
        /* <DEDUP_REMOVED lines=9> */
[C---:B---34-:R-:W-:Y:S01]  /*7910*/  FADD.FTZ R25, |R19|.reuse, -RZ ;  /* 0x800000ff13197221 */ /* 0x058fe20000010200 */
        /* <DEDUP_REMOVED lines=11> */
[----:B--2---:R-:W-:Y:S01]  /*79d0*/  FADD.FTZ R5, |R25|, -RZ ;  /* 0x800000ff19057221 */ /* 0x004fe20000010200 */
        /* <DEDUP_REMOVED lines=88> */
.L_x_5559:
        /* <DEDUP_REMOVED lines=10> */
.L_x_5561:
[----:B------:R-:W-:-:S04]  /*8000*/  FADD.FTZ R4, -R0, R5 ;  /* 0x0000000500047221 */ /* 0x000fc80000010100 */
[----:B------:R-:W-:-:S07]  /*8010*/  FMUL.FTZ R4, R4, 0.5 ;  /* 0x3f00000004047820 */ /* 0x000fce0000410000 */
.L_x_5562:
[----:B------:R-:W-:Y:S05]  /*8020*/  BSYNC B1 ;  /* 0x0000000000017941 */ /* 0x000fea0003800000 */
.L_x_5560:
        /* <DEDUP_REMOVED lines=11> */
.L_x_5564:
[----:B------:R-:W-:-:S04]  /*80e0*/  FADD.FTZ R7, R6, -R7 ;  /* 0x8000000706077221 */ /* 0x000fc80000010000 */
[----:B------:R-:W-:-:S07]  /*80f0*/  FMUL.FTZ R7, R7, 0.5 ;  /* 0x3f00000007077820 */ /* 0x000fce0000410000 */
.L_x_5565:
[----:B------:R-:W-:Y:S05]  /*8100*/  BSYNC B1 ;  /* 0x0000000000017941 */ /* 0x000fea0003800000 */
.L_x_5563:
        /* <DEDUP_REMOVED lines=35> */
.L_x_5558:
[----:B------:R0:W1:Y:S02]  /*8340*/  MUFU.SQRT R24, R25 ;  /* 0x0000001900187308 */ /* 0x0000640000002000 */
.L_x_5557:
[----:B------:R-:W-:Y:S05]  /*8350*/  BSYNC B0 ;  /* 0x0000000000007941 */ /* 0x000fea0003800000 */
.L_x_5556:
        /* <DEDUP_REMOVED lines=24> */
.L_x_5572:
[----:B------:R-:W-:-:S04]  /*84e0*/  FADD.FTZ R0, -R0, R5 ;  /* 0x0000000500007221 */ /* 0x000fc80000010100 */
[----:B------:R-:W-:-:S07]  /*84f0*/  FMUL.FTZ R0, R0, 0.5 ;  /* 0x3f00000000007820 */ /* 0x000fce0000410000 */
.L_x_5573:
[----:B------:R-:W-:Y:S05]  /*8500*/  BSYNC B1 ;  /* 0x0000000000017941 */ /* 0x000fea0003800000 */
.L_x_5571:
        /* <DEDUP_REMOVED lines=10> */
.L_x_5575:
[----:B------:R-:W-:-:S04]  /*85b0*/  FADD.FTZ R3, -R3, R6 ;  /* 0x0000000603037221 */ /* 0x000fc80000010100 */
[----:B------:R-:W-:-:S07]  /*85c0*/  FMUL.FTZ R3, R3, 0.5 ;  /* 0x3f00000003037820 */ /* 0x000fce0000410000 */
.L_x_5576:
[----:B------:R-:W-:Y:S05]  /*85d0*/  BSYNC B1 ;  /* 0x0000000000017941 */ /* 0x000fea0003800000 */
.L_x_5574:
[----:B------:R-:W-:Y:S01]  /*85e0*/  FADD.FTZ R0, R3, R0 ;  /* 0x0000000003007221 */ /* 0x000fe20000010000 */
[----:B------:R-:W-:Y:S01]  /*85f0*/  FADD.FTZ R27, R26, R27 ;  /* 0x0000001b1a1b7221 */ /* 0x000fe20000010000 */
[----:B------:R-:W-:-:S03]  /*8600*/  PLOP3.LUT P0, PT, PT, PT, PT, 0x80, 0x0 ;  /* 0x000000000000781c */ /* 0x000fc60003f0f070 */
[----:B------:R-:W-:-:S06]  /*8610*/  FMUL.FTZ R27, R27, R0 ;  /* 0x000000001b1b7220 */ /* 0x000fcc0000410000 */
[----:B------:R-:W2:Y:S01]  /*8620*/  MUFU.SQRT R27, R27 ;  /* 0x0000001b001b7308 */ /* 0x000ea20000002000 */
[----:B------:R-:W-:Y:S05]  /*8630*/  BRA `(.L_x_5568) ;  /* 0x0000000000687947 */ /* 0x000fea0003800000 */
.L_x_5570:
        /* <DEDUP_REMOVED lines=15> */
.L_x_5569:
        /* <DEDUP_REMOVED lines=8> */
.L_x_5567:
[----:B------:R-:W-:Y:S01]  /*87b0*/  PLOP3.LUT P0, PT, PT, PT, PT, 0x80, 0x0 ;  /* 0x000000000000781c */ /* 0x000fe20003f0f070 */
[----:B------:R-:W-:Y:S01]  /*87c0*/  FMUL.FTZ R27, R27, 16777216 ;  /* 0x4b8000001b1b7820 */ /* 0x000fe20000410000 */
[----:B------:R-:W-:-:S11]  /*87d0*/  FMUL.FTZ R26, R26, 16777216 ;  /* 0x4b8000001a1a7820 */ /* 0x000fd60000410000 */
.L_x_5568:
[----:B------:R-:W-:Y:S05]  /*87e0*/  BSYNC B0 ;  /* 0x0000000000007941 */ /* 0x000fea0003800000 */
.L_x_5566:
        /* <DEDUP_REMOVED lines=33> */
.L_x_5579:
        /* <DEDUP_REMOVED lines=28> */
.L_x_5578:
        /* <DEDUP_REMOVED lines=20> */
.L_x_5583:
[----:B------:R-:W-:Y:S05]  /*8d00*/  BSYNC B4 ;  /* 0x0000000000047941 */ /* 0x000fea0003800000 */
.L_x_5582:
        /* <DEDUP_REMOVED lines=18> */
.L_x_5585:
[----:B------:R-:W-:Y:S02]  /*8e30*/  ISETP.GE.AND P0, PT, R26, RZ, PT ;  /* 0x000000ff1a00720c */ /* 0x000fe40003f06270 */
[----:B------:R-:W-:-:S11]  /*8e40*/  MOV R3, 0x3fd774eb ;  /* 0x3fd774eb00037802 */ /* 0x000fd60000000f00 */
[----:B------:R-:W-:-:S04]  /*8e50*/  @P0 FFMA.FTZ R0, R3, 0.93318945169448852539, -R0 ;  /* 0x3f6ee58103000823 */ /* 0x000fc80000010800 */
[----:B------:R-:W-:-:S07]  /*8e60*/  @!P0 FFMA.FTZ R0, R3, 0.93318945169448852539, R0 ;  /* 0x3f6ee58103008823 */ /* 0x000fce0000010000 */
.L_x_5586:
[----:B------:R-:W-:Y:S05]  /*8e70*/  BSYNC B0 ;  /* 0x0000000000007941 */ /* 0x000fea0003800000 */
.L_x_5584:
[----:B------:R-:W-:Y:S01]  /*8e80*/  FSETP.NEU.FTZ.AND P0, PT, |R26|, |R27|, PT ;  /* 0x4000001b1a00720b */ /* 0x000fe20003f1d200 */
[----:B------:R-:W-:Y:S01]  /*8e90*/  HFMA2.MMA R3, -RZ, RZ, 2.04296875, -15.78125 ;  /* 0x4016cbe4ff037435 */ /* 0x000fe200000001ff */
[----:B------:R-:W-:Y:S01]  /*8ea0*/  FSETP.NEU.FTZ.AND P1, PT, R22, RZ, PT ;  /* 0x000000ff1600720b */ /* 0x000fe20003f3d000 */
[C---:B0-----:R-:W-:Y:S01]  /*8eb0*/  FADD.FTZ R25, |R26|.reuse, |R27| ;  /* 0x4000001b1a197221 */ /* 0x041fe20000010200 */
[----:B------:R-:W-:-:S09]  /*8ec0*/  ISETP.GE.AND P2, PT, R26, RZ, PT ;  /* 0x000000ff1a00720c */ /* 0x000fd20003f46270 */
[----:B------:R-:W-:Y:S02]  /*8ed0*/  @!P0 FSEL R0, R3, 0.78539818525314331055, !P2 ;  /* 0x3f490fdb03008808 */ /* 0x000fe40005000000 */
[----:B------:R-:W-:Y:S02]  /*8ee0*/  @!P1 FSEL R0, RZ, 3.1415927410125732422, P2 ;  /* 0x40490fdbff009808 */ /* 0x000fe40001000000 */
[----:B------:R-:W-:Y:S02]  /*8ef0*/  FSETP.GTU.FTZ.AND P0, PT, |R25|, +INF , PT ;  /* 0x7f8000001900780b */ /* 0x000fe40003f1c200 */
[----:B------:R-:W-:-:S04]  /*8f00*/  LOP3.LUT R0, R0, 0x80000000, R27, 0xb8, !PT ;  /* 0x8000000000007812 */ /* 0x000fc800078eb81b */
[----:B------:R-:W-:Y:S01]  /*8f10*/  FSEL R25, R25, R0, P0 ;  /* 0x0000000019197208 */ /* 0x000fe20000000000 */
[----:B------:R-:W-:Y:S06]  /*8f20*/  BRA `(.L_x_5580) ;  /* 0x0000000000cc7947 */ /* 0x000fec0003800000 */
.L_x_5581:
        /* <DEDUP_REMOVED lines=17> */
.L_x_5588:
[----:B------:R-:W-:Y:S05]  /*9040*/  BSYNC B4 ;  /* 0x0000000000047941 */ /* 0x000fea0003800000 */
.L_x_5587:
        /* <DEDUP_REMOVED lines=18> */
.L_x_5590:
[----:B------:R-:W-:Y:S02]  /*9170*/  ISETP.GE.AND P0, PT, R26, RZ, PT ;  /* 0x000000ff1a00720c */ /* 0x000fe40003f06270 */
[----:B------:R-:W-:-:S11]  /*9180*/  MOV R3, 0x3fd774eb ;  /* 0x3fd774eb00037802 */ /* 0x000fd60000000f00 */
[----:B------:R-:W-:-:S04]  /*9190*/  @P0 FFMA.FTZ R0, R3, 0.93318945169448852539, -R0 ;  /* 0x3f6ee58103000823 */ /* 0x000fc80000010800 */
[----:B------:R-:W-:-:S07]  /*91a0*/  @!P0 FFMA.FTZ R0, R3, 0.93318945169448852539, R0 ;  /* 0x3f6ee58103008823 */ /* 0x000fce0000010000 */
.L_x_5591:
[----:B------:R-:W-:Y:S05]  /*91b0*/  BSYNC B0 ;  /* 0x0000000000007941 */ /* 0x000fea0003800000 */
.L_x_5589:
[----:B------:R-:W-:Y:S01]  /*91c0*/  FSETP.NEU.FTZ.AND P0, PT, |R26|, |R27|, PT ;  /* 0x4000001b1a00720b */ /* 0x000fe20003f1d200 */
[----:B------:R-:W-:Y:S01]  /*91d0*/  HFMA2.MMA R3, -RZ, RZ, 2.04296875, -15.78125 ;  /* 0x4016cbe4ff037435 */ /* 0x000fe200000001ff */
[----:B------:R-:W-:Y:S01]  /*91e0*/  FSETP.NEU.FTZ.AND P1, PT, R22, RZ, PT ;  /* 0x000000ff1600720b */ /* 0x000fe20003f3d000 */
[----:B0-----:R-:W-:Y:S01]  /*91f0*/  FADD.FTZ R25, |R27|, |R26| ;  /* 0x4000001a1b197221 */ /* 0x001fe20000010200 */
[----:B------:R-:W-:-:S09]  /*9200*/  ISETP.GE.AND P2, PT, R26, RZ, PT ;  /* 0x000000ff1a00720c */ /* 0x000fd20003f46270 */
[----:B------:R-:W-:Y:S02]  /*9210*/  @!P0 FSEL R0, R3, 0.78539818525314331055, !P2 ;  /* 0x3f490fdb03008808 */ /* 0x000fe40005000000 */
[----:B------:R-:W-:Y:S02]  /*9220*/  @!P1 FSEL R0, RZ, 3.1415927410125732422, P2 ;  /* 0x40490fdbff009808 */ /* 0x000fe40001000000 */
[----:B------:R-:W-:Y:S02]  /*9230*/  FSETP.GTU.FTZ.AND P0, PT, |R25|, +INF , PT ;  /* 0x7f8000001900780b */ /* 0x000fe40003f1c200 */
[----:B------:R-:W-:-:S04]  /*9240*/  LOP3.LUT R0, R0, 0x80000000, R27, 0xb8, !PT ;  /* 0x8000000000007812 */ /* 0x000fc800078eb81b */
[----:B------:R-:W-:-:S07]  /*9250*/  FSEL R25, R25, R0, P0 ;  /* 0x0000000019197208 */ /* 0x000fce0000000000 */
.L_x_5580:
[----:B------:R-:W-:Y:S05]  /*9260*/  BSYNC B3 ;  /* 0x0000000000037941 */ /* 0x000fea0003800000 */
.L_x_5577:
[----:B------:R-:W-:-:S13]  /*9270*/  ISETP.NE.AND P0, PT, R23, RZ, PT ;  /* 0x000000ff1700720c */ /* 0x000fda0003f05270 */
[----:B-1----:R-:W-:Y:S01]  /*9280*/  @!P0 FADD.FTZ R24, -R24, -RZ ;  /* 0x800000ff18188221 */ /* 0x002fe20000010100 */
[----:B------:R-:W-:Y:S06]  /*9290*/  BRA `(.L_x_5592) ;  /* 0x0000000c006c7947 */ /* 0x000fec0003800000 */
.L_x_5555:
[----:B------:R-:W-:Y:S01]  /*92a0*/  FADD.FTZ R22, -R22, 6.1232342629258392722e-17 ;  /* 0x248d313216167421 */ /* 0x000fe20000010100 */
[----:B------:R-:W-:-:S03]  /*92b0*/  FADD.FTZ R24, -R19, -RZ ;  /* 0x800000ff13187221 */ /* 0x000fc60000010100 */
[----:B------:R-:W-:Y:S01]  /*92c0*/  FADD.FTZ R25, R22, 1.5707963705062866211 ;  /* 0x3fc90fdb16197421 */ /* 0x000fe20000010000 */
[----:B------:R-:W-:Y:S06]  /*92d0*/  BRA `(.L_x_5592) ;  /* 0x0000000c005c7947 */ /* 0x000fec0003800000 */
.L_x_5554:
[----:B------:R-:W-:Y:S01]  /*92e0*/  FADD.FTZ R24, -R19, -RZ ;  /* 0x800000ff13187221 */ /* 0x000fe20000010100 */
[----:B------:R-:W-:Y:S01]  /*92f0*/  MOV R25, RZ ;  /* 0x000000ff00197202 */ /* 0x000fe20000000f00 */
[----:B------:R-:W-:Y:S06]  /*9300*/  BRA `(.L_x_5592) ;  /* 0x0000000c00507947 */ /* 0x000fec0003800000 */
.L_x_5553:
        /* <DEDUP_REMOVED lines=23> */
[----:B--2--5:R-:W-:Y:S05]  /*9480*/  CALL.REL.NOINC `($__internal_5_$__cuda_sm3x_div_rn_ftz_f32_slowpath) ;  /* 0x000001f400787944 */ /* 0x024fea0003c00000 */
.L_x_5597:
[----:B------:R-:W-:Y:S05]  /*9490*/  BSYNC B4 ;  /* 0x0000000000047941 */ /* 0x000fea0003800000 */
.L_x_5596:
        /* <DEDUP_REMOVED lines=18> */
.L_x_5599:
[----:B------:R-:W-:Y:S02]  /*95c0*/  ISETP.GE.AND P0, PT, R22, RZ, PT ;  /* 0x000000ff1600720c */ /* 0x000fe40003f06270 */
[----:B------:R-:W-:-:S11]  /*95d0*/  MOV R3, 0x3fd774eb ;  /* 0x3fd774eb00037802 */ /* 0x000fd60000000f00 */
[----:B------:R-:W-:-:S04]  /*95e0*/  @P0 FFMA.FTZ R0, R3, 0.93318945169448852539, -R0 ;  /* 0x3f6ee58103000823 */ /* 0x000fc80000010800 */
[----:B------:R-:W-:-:S07]  /*95f0*/  @!P0 FFMA.FTZ R0, R3, 0.93318945169448852539, R0 ;  /* 0x3f6ee58103008823 */ /* 0x000fce0000010000 */
.L_x_5600:
[----:B------:R-:W-:Y:S05]  /*9600*/  BSYNC B0 ;  /* 0x0000000000007941 */ /* 0x000fea0003800000 */
.L_x_5598:
        /* <DEDUP_REMOVED lines=13> */
.L_x_5595:
        /* <DEDUP_REMOVED lines=12> */
.L_x_5603:
[----:B------:R-:W-:Y:S05]  /*97a0*/  BSYNC B4 ;  /* 0x0000000000047941 */ /* 0x000fea0003800000 */
.L_x_5602:
        /* <DEDUP_REMOVED lines=18> */
.L_x_5605:
[----:B------:R-:W-:Y:S02]  /*98d0*/  ISETP.GE.AND P0, PT, R22, RZ, PT ;  /* 0x000000ff1600720c */ /* 0x000fe40003f06270 */
[----:B------:R-:W-:-:S11]  /*98e0*/  MOV R3, 0x3fd774eb ;  /* 0x3fd774eb00037802 */ /* 0x000fd60000000f00 */
[----:B------:R-:W-:-:S04]  /*98f0*/  @P0 FFMA.FTZ R0, R3, 0.93318945169448852539, -R0 ;  /* 0x3f6ee58103000823 */ /* 0x000fc80000010800 */
[----:B------:R-:W-:-:S07]  /*9900*/  @!P0 FFMA.FTZ R0, R3, 0.93318945169448852539, R0 ;  /* 0x3f6ee58103008823 */ /* 0x000fce0000010000 */
.L_x_5606:
[----:B------:R-:W-:Y:S05]  /*9910*/  BSYNC B0 ;  /* 0x0000000000007941 */ /* 0x000fea0003800000 */
.L_x_5604:
[CC--:B------:R-:W-:Y:S02]  /*9920*/  VIMNMX R3, R25.reuse, R26.reuse, !PT ;  /* 0x0000001a19037248 */ /* 0x0c0fe40007fe0100 */
[----:B------:R-:W-:Y:S02]  /*9930*/  VIMNMX R25, R25, R26, PT ;  /* 0x0000001a19197248 */ /* 0x000fe40003fe0100 */
[----:B------:R-:W-:Y:S02]  /*9940*/  LOP3.LUT R4, R3, 0xfe000000, RZ, 0xc0, !PT ;  /* 0xfe00000003047812 */ /* 0x000fe400078ec0ff */
[----:B------:R-:W-:Y:S02]  /*9950*/  FSETP.NEU.FTZ.AND P0, PT, R25, RZ, PT ;  /* 0x000000ff1900720b */ /* 0x000fe40003f1d000 */
[C---:B------:R-:W-:Y:S02]  /*9960*/  IADD3 R6, -R4.reuse, 0x7e800000, RZ ;  /* 0x7e80000004067810 */ /* 0x040fe40007ffe1ff */
[----:B------:R-:W-:-:S02]  /*9970*/  LOP3.LUT R4, R4, 0x800000, RZ, 0xfc, !PT ;  /* 0x0080000004047812 */ /* 0x000fc400078efcff */
[----:B------:R-:W-:Y:S01]  /*9980*/  FSETP.NEU.FTZ.AND P1, PT, R26, |R19|, PT ;  /* 0x400000131a00720b */ /* 0x000fe20003f3d000 */
[-C--:B--2---:R-:W-:Y:S01]  /*9990*/  FMUL.FTZ R5, R25, R6.reuse ;  /* 0x0000000619057220 */ /* 0x084fe20000410000 */
        /* <DEDUP_REMOVED lines=19> */
.L_x_5594:
        /* <DEDUP_REMOVED lines=9> */
[----:B--2---:R-:W-:Y:S02]  /*9b60*/  LOP3.LUT R5, R4, 0xfe000000, RZ, 0xc0, !PT ;  /* 0xfe00000004057812 */ /* 0x004fe400078ec0ff */
        /* <DEDUP_REMOVED lines=23> */
.L_x_5608:
[----:B------:R-:W-:Y:S05]  /*9ce0*/  BSYNC B4 ;  /* 0x0000000000047941 */ /* 0x000fea0003800000 */
.L_x_5607:
        /* <DEDUP_REMOVED lines=18> */
.L_x_5610:
[----:B------:R-:W-:Y:S02]  /*9e10*/  ISETP.GE.AND P0, PT, R22, RZ, PT ;  /* 0x000000ff1600720c */ /* 0x000fe40003f06270 */
[----:B------:R-:W-:-:S11]  /*9e20*/  MOV R3, 0x3fd774eb ;  /* 0x3fd774eb00037802 */ /* 0x000fd60000000f00 */
[----:B------:R-:W-:-:S04]  /*9e30*/  @P0 FFMA.FTZ R0, R3, 0.93318945169448852539, -R0 ;  /* 0x3f6ee58103000823 */ /* 0x000fc80000010800 */
[----:B------:R-:W-:-:S07]  /*9e40*/  @!P0 FFMA.FTZ R0, R3, 0.93318945169448852539, R0 ;  /* 0x3f6ee58103008823 */ /* 0x000fce0000010000 */
.L_x_5611:
[----:B------:R-:W-:Y:S05]  /*9e50*/  BSYNC B0 ;  /* 0x0000000000007941 */ /* 0x000fea0003800000 */
.L_x_5609:
        /* <DEDUP_REMOVED lines=10> */
.L_x_5601:
[----:B------:R-:W-:Y:S05]  /*9f00*/  BSYNC B3 ;  /* 0x0000000000037941 */ /* 0x000fea0003800000 */
.L_x_5593:
[----:B------:R-:W-:Y:S01]  /*9f10*/  ISETP.NE.AND P0, PT, R23, RZ, PT ;  /* 0x000000ff1700720c */ /* 0x000fe20003f05270 */
[----:B------:R-:W-:Y:S01]  /*9f20*/  FADD.FTZ R24, R25, 0.69314718246459960938 ;  /* 0x3f31721819187421 */ /* 0x000fe20000010000 */
[----:B------:R-:W-:-:S11]  /*9f30*/  FADD.FTZ R25, |R0|, -RZ ;  /* 0x800000ff00197221 */ /* 0x000fd60000010200 */
[----:B------:R-:W-:Y:S01]  /*9f40*/  @!P0 FADD.FTZ R24, -R24, -RZ ;  /* 0x800000ff18188221 */ /* 0x000fe20000010100 */
[----:B------:R-:W-:Y:S06]  /*9f50*/  BRA `(.L_x_5592) ;  /* 0x00000000003c7947 */ /* 0x000fec0003800000 */
.L_x_5552:
[----:B------:R-:W-:-:S13]  /*9f60*/  FSETP.NEU.FTZ.AND P0, PT, R26, +INF , PT ;  /* 0x7f8000001a00780b */ /* 0x000fda0003f1d000 */
[----:B---34-:R-:W-:Y:S01]  /*9f70*/  @!P0 FADD.FTZ R25, R19, R19 ;  /* 0x0000001313198221 */ /* 0x018fe20000010000 */
        /* <DEDUP_REMOVED lines=13> */
.L_x_5592:
[----:B------:R-:W-:Y:S05]  /*a050*/  BSYNC B2 ;  /* 0x0000000000027941 */ /* 0x000fea0003800000 */
.L_x_5551:
[--C-:B-----5:R-:W-:Y:S01]  /*a060*/  HADD2.F32 R22, -RZ, R12.reuse.H0_H0 ;  /* 0x2000000cff167230 */ /* 0x120fe20000004100 */
        /* <DEDUP_REMOVED lines=8> */
[C---:B--2-4-:R-:W-:Y:S01]  /*a0f0*/  FADD.FTZ R27, |R23|.reuse, -RZ ;  /* 0x800000ff171b7221 */ /* 0x054fe20000010200 */
        /* <DEDUP_REMOVED lines=100> */
.L_x_5620:
        /* <DEDUP_REMOVED lines=10> */
.L_x_5622:
[----:B------:R-:W-:-:S04]  /*a7e0*/  FADD.FTZ R4, -R0, R5 ;  /* 0x0000000500047221 */ /* 0x000fc80000010100 */
[----:B------:R-:W-:-:S07]  /*a7f0*/  FMUL.FTZ R4, R4, 0.5 ;  /* 0x3f00000004047820 */ /* 0x000fce0000410000 */
.L_x_5623:
[----:B------:R-:W-:Y:S05]  /*a800*/  BSYNC B1 ;  /* 0x0000000000017941 */ /* 0x000fea0003800000 */
.L_x_5621:
        /* <DEDUP_REMOVED lines=11> */
.L_x_5625:
[----:B------:R-:W-:-:S04]  /*a8c0*/  FADD.FTZ R7, R6, -R7 ;  /* 0x8000000706077221 */ /* 0x000fc80000010000 */
[----:B------:R-:W-:-:S07]  /*a8d0*/  FMUL.FTZ R7, R7, 0.5 ;  /* 0x3f00000007077820 */ /* 0x000fce0000410000 */
.L_x_5626:
[----:B------:R-:W-:Y:S05]  /*a8e0*/  BSYNC B1 ;  /* 0x0000000000017941 */ /* 0x000fea0003800000 */
.L_x_5624:
        /* <DEDUP_REMOVED lines=35> */
.L_x_5619:
[----:B------:R0:W1:Y:S02]  /*ab20*/  MUFU.SQRT R26, R27 ;  /* 0x0000001b001a7308 */ /* 0x0000640000002000 */
.L_x_5618:
[----:B------:R-:W-:Y:S05]  /*ab30*/  BSYNC B0 ;  /* 0x0000000000007941 */ /* 0x000fea0003800000 */
.L_x_5617:
        /* <DEDUP_REMOVED lines=24> */
.L_x_5633:
[----:B------:R-:W-:-:S04]  /*acc0*/  FADD.FTZ R0, -R0, R5 ;  /* 0x0000000500007221 */ /* 0x000fc80000010100 */
[----:B------:R-:W-:-:S07]  /*acd0*/  FMUL.FTZ R0, R0, 0.5 ;  /* 0x3f00000000007820 */ /* 0x000fce0000410000 */
.L_x_5634:
[----:B------:R-:W-:Y:S05]  /*ace0*/  BSYNC B1 ;  /* 0x0000000000017941 */ /* 0x000fea0003800000 */
.L_x_5632:
        /* <DEDUP_REMOVED lines=10> */
.L_x_5636:
[----:B------:R-:W-:-:S04]  /*ad90*/  FADD.FTZ R3, -R3, R6 ;  /* 0x0000000603037221 */ /* 0x000fc80000010100 */
[----:B------:R-:W-:-:S07]  /*ada0*/  FMUL.FTZ R3, R3, 0.5 ;  /* 0x3f00000003037820 */ /* 0x000fce0000410000 */
.L_x_5637:
[----:B------:R-:W-:Y:S05]  /*adb0*/  BSYNC B1 ;  /* 0x0000000000017941 */ /* 0x000fea0003800000 */
.L_x_5635:
[----:B------:R-:W-:Y:S01]  /*adc0*/  FADD.FTZ R0, R3, R0 ;  /* 0x0000000003007221 */ /* 0x000fe20000010000 */
[----:B------:R-:W-:Y:S01]  /*add0*/  FADD.FTZ R29, R12, R29 ;  /* 0x0000001d0c1d7221 */ /* 0x000fe20000010000 */
[----:B------:R-:W-:-:S03]  /*ade0*/  PLOP3.LUT P0, PT, PT, PT, PT, 0x80, 0x0 ;  /* 0x000000000000781c */ /* 0x000fc60003f0f070 */
[----:B------:R-:W-:-:S06]  /*adf0*/  FMUL.FTZ R29, R29, R0 ;  /* 0x000000001d1d7220 */ /* 0x000fcc0000410000 */
[----:B------:R-:W2:Y:S01]  /*ae00*/  MUFU.SQRT R29, R29 ;  /* 0x0000001d001d7308 */ /* 0x000ea20000002000 */
[----:B------:R-:W-:Y:S05]  /*ae10*/  BRA `(.L_x_5629) ;  /* 0x0000000000687947 */ /* 0x000fea0003800000 */
.L_x_5631:
        /* <DEDUP_REMOVED lines=15> */
.L_x_5630:
        /* <DEDUP_REMOVED lines=8> */
.L_x_5628:
[----:B------:R-:W-:Y:S01]  /*af90*/  PLOP3.LUT P0, PT, PT, PT, PT, 0x80, 0x0 ;  /* 0x000000000000781c */ /* 0x000fe20003f0f070 */
[----:B------:R-:W-:Y:S01]  /*afa0*/  FMUL.FTZ R29, R29, 16777216 ;  /* 0x4b8000001d1d7820 */ /* 0x000fe20000410000 */
[----:B------:R-:W-:-:S11]  /*afb0*/  FMUL.FTZ R12, R12, 16777216 ;  /* 0x4b8000000c0c7820 */ /* 0x000fd60000410000 */
.L_x_5629:
[----:B------:R-:W-:Y:S05]  /*afc0*/  BSYNC B0 ;  /* 0x0000000000007941 */ /* 0x000fea0003800000 */
.L_x_5627:
        /* <DEDUP_REMOVED lines=33> */
.L_x_5640:
        /* <DEDUP_REMOVED lines=28> */
.L_x_5639:
        /* <DEDUP_REMOVED lines=19> */
[----:B01-3--:R-:W-:Y:S05]  /*b4d0*/  CALL.REL.NOINC `($__internal_5_$__cuda_sm3x_div_rn_ftz_f32_slowpath) ;  /* 0x000001d400647944 */ /* 0x00bfea0003c00000 */
.L_x_5644:
[----:B------:R-:W-:Y:S05]  /*b4e0*/  BSYNC B4 ;  /* 0x0000000000047941 */ /* 0x000fea0003800000 */
.L_x_5643:
        /* <DEDUP_REMOVED lines=18> */
.L_x_5646:
[----:B------:R-:W-:Y:S02]  /*b610*/  ISETP.GE.AND P0, PT, R12, RZ, PT ;  /* 0x000000ff0c00720c */ /* 0x000fe40003f06270 */
[----:B------:R-:W-:-:S11]  /*b620*/  MOV R3, 0x3fd774eb ;  /* 0x3fd774eb00037802 */ /* 0x000fd60000000f00 */
[----:B------:R-:W-:-:S04]  /*b630*/  @P0 FFMA.FTZ R0, R3, 0.93318945169448852539, -R0 ;  /* 0x3f6ee58103000823 */ /* 0x000fc80000010800 */
[----:B------:R-:W-:-:S07]  /*b640*/  @!P0 FFMA.FTZ R0, R3, 0.93318945169448852539, R0 ;  /* 0x3f6ee58103008823 */ /* 0x000fce0000010000 */
.L_x_5647:
[----:B------:R-:W-:Y:S05]  /*b650*/  BSYNC B0 ;  /* 0x0000000000007941 */ /* 0x000fea0003800000 */
.L_x_5645:
        /* <DEDUP_REMOVED lines=11> */
.L_x_5642:
        /* <DEDUP_REMOVED lines=17> */
.L_x_5649:
[----:B------:R-:W-:Y:S05]  /*b820*/  BSYNC B4 ;  /* 0x0000000000047941 */ /* 0x000fea0003800000 */
.L_x_5648:
        /* <DEDUP_REMOVED lines=18> */
.L_x_5651:
[----:B------:R-:W-:Y:S02]  /*b950*/  ISETP.GE.AND P0, PT, R12, RZ, PT ;  /* 0x000000ff0c00720c */ /* 0x000fe40003f06270 */
[----:B------:R-:W-:-:S11]  /*b960*/  MOV R3, 0x3fd774eb ;  /* 0x3fd774eb00037802 */ /* 0x000fd60000000f00 */
[----:B------:R-:W-:-:S04]  /*b970*/  @P0 FFMA.FTZ R0, R3, 0.93318945169448852539, -R0 ;  /* 0x3f6ee58103000823 */ /* 0x000fc80000010800 */
[----:B------:R-:W-:-:S07]  /*b980*/  @!P0 FFMA.FTZ R0, R3, 0.93318945169448852539, R0 ;  /* 0x3f6ee58103008823 */ /* 0x000fce0000010000 */
.L_x_5652:
[----:B------:R-:W-:Y:S05]  /*b990*/  BSYNC B0 ;  /* 0x0000000000007941 */ /* 0x000fea0003800000 */
.L_x_5650:
        /* <DEDUP_REMOVED lines=10> */
.L_x_5641:
[----:B------:R-:W-:Y:S05]  /*ba40*/  BSYNC B3 ;  /* 0x0000000000037941 */ /* 0x000fea0003800000 */
.L_x_5638:
[----:B------:R-:W-:-:S13]  /*ba50*/  ISETP.NE.AND P0, PT, R19, RZ, PT ;  /* 0x000000ff1300720c */ /* 0x000fda0003f05270 */
[----:B-1----:R-:W-:-:S05]  /*ba60*/  @!P0 FADD.FTZ R26, -R26, -RZ ;  /* 0x800000ff1a1a8221 */ /* 0x002fca0000010100 */
[----:B------:R-:W-:Y:S01]  /*ba70*/  MOV R19, R26 ;  /* 0x0000001a00137202 */ /* 0x000fe20000000f00 */
[----:B------:R-:W-:Y:S06]  /*ba80*/  BRA `(.L_x_5653) ;  /* 0x0000000c006c7947 */ /* 0x000fec0003800000 */
.L_x_5616:
[----:B------:R-:W-:Y:S01]  /*ba90*/  FADD.FTZ R12, -R22, 6.1232342629258392722e-17 ;  /* 0x248d3132160c7421 */ /* 0x000fe20000010100 */
[----:B------:R-:W-:-:S03]  /*baa0*/  FADD.FTZ R19, -R23, -RZ ;  /* 0x800000ff17137221 */ /* 0x000fc60000010100 */
[----:B------:R-:W-:Y:S01]  /*bab0*/  FADD.FTZ R12, R12, 1.5707963705062866211 ;  /* 0x3fc90fdb0c0c7421 */ /* 0x000fe20000010000 */
[----:B------:R-:W-:Y:S06]  /*bac0*/  BRA `(.L_x_5653) ;  /* 0x0000000c005c7947 */ /* 0x000fec0003800000 */
.L_x_5615:
[----:B------:R-:W-:Y:S01]  /*bad0*/  HFMA2.MMA R12, -RZ, RZ, 0, 0 ;  /* 0x00000000ff0c7435 */ /* 0x000fe200000001ff */
[----:B------:R-:W-:Y:S01]  /*bae0*/  FADD.FTZ R19, -R23, -RZ ;  /* 0x800000ff17137221 */ /* 0x000fe20000010100 */
[----:B------:R-:W-:Y:S09]  /*baf0*/  BRA `(.L_x_5653) ;  /* 0x0000000c00507947 */ /* 0x000ff20003800000 */
.L_x_5614:
        /* <DEDUP_REMOVED lines=23> */
[----:B------:R-:W-:Y:S05]  /*bc70*/  CALL.REL.NOINC `($__internal_5_$__cuda_sm3x_div_rn_ftz_f32_slowpath) ;  /* 0x000001cc007c7944 */ /* 0x000fea0003c00000 */
.L_x_5658:
[----:B------:R-:W-:Y:S05]  /*bc80*/  BSYNC B4 ;  /* 0x0000000000047941 */ /* 0x000fea0003800000 */
.L_x_5657:
        /* <DEDUP_REMOVED lines=18> */
.L_x_5660:
[----:B------:R-:W-:Y:S02]  /*bdb0*/  ISETP.GE.AND P0, PT, R22, RZ, PT ;  /* 0x000000ff1600720c */ /* 0x000fe40003f06270 */
[----:B------:R-:W-:-:S11]  /*bdc0*/  MOV R3, 0x3fd774eb ;  /* 0x3fd774eb00037802 */ /* 0x000fd60000000f00 */
[----:B------:R-:W-:-:S04]  /*bdd0*/  @P0 FFMA.FTZ R0, R3, 0.93318945169448852539, -R0 ;  /* 0x3f6ee58103000823 */ /* 0x000fc80000010800 */
[----:B------:R-:W-:-:S07]  /*bde0*/  @!P0 FFMA.FTZ R0, R3, 0.93318945169448852539, R0 ;  /* 0x3f6ee58103008823 */ /* 0x000fce0000010000 */
.L_x_5661:
[----:B------:R-:W-:Y:S05]  /*bdf0*/  BSYNC B0 ;  /* 0x0000000000007941 */ /* 0x000fea0003800000 */
.L_x_5659:
        /* <DEDUP_REMOVED lines=13> */
.L_x_5656:
        /* <DEDUP_REMOVED lines=11> */
[----:B---3--:R-:W-:Y:S05]  /*bf80*/  CALL.REL.NOINC `($__internal_5_$__cuda_sm3x_div_rn_ftz_f32_slowpath) ;  /* 0x000001c800b87944 */ /* 0x008fea0003c00000 */
.L_x_5664:
[----:B------:R-:W-:Y:S05]  /*bf90*/  BSYNC B4 ;  /* 0x0000000000047941 */ /* 0x000fea0003800000 */
.L_x_5663:
        /* <DEDUP_REMOVED lines=18> */
.L_x_5666:
[----:B------:R-:W-:Y:S02]  /*c0c0*/  ISETP.GE.AND P0, PT, R22, RZ, PT ;  /* 0x000000ff1600720c */ /* 0x000fe40003f06270 */
[----:B------:R-:W-:-:S11]  /*c0d0*/  MOV R3, 0x3fd774eb ;  /* 0x3fd774eb00037802 */ /* 0x000fd60000000f00 */
[----:B------:R-:W-:-:S04]  /*c0e0*/  @P0 FFMA.FTZ R0, R3, 0.93318945169448852539, -R0 ;  /* 0x3f6ee58103000823 */ /* 0x000fc80000010800 */
[----:B------:R-:W-:-:S07]  /*c0f0*/  @!P0 FFMA.FTZ R0, R3, 0.93318945169448852539, R0 ;  /* 0x3f6ee58103008823 */ /* 0x000fce0000010000 */
.L_x_5667:
[----:B------:R-:W-:Y:S05]  /*c100*/  BSYNC B0 ;  /* 0x0000000000007941 */ /* 0x000fea0003800000 */
.L_x_5665:
[CC--:B------:R-:W-:Y:S02]  /*c110*/  VIMNMX R3, R27.reuse, R12.reuse, !PT ;  /* 0x0000000c1b037248 */ /* 0x0c0fe40007fe0100 */
[----:B------:R-:W-:Y:S02]  /*c120*/  VIMNMX R27, R27, R12, PT ;  /* 0x0000000c1b1b7248 */ /* 0x000fe40003fe0100 */
[----:B------:R-:W-:Y:S02]  /*c130*/  LOP3.LUT R4, R3, 0xfe000000, RZ, 0xc0, !PT ;  /* 0xfe00000003047812 */ /* 0x000fe400078ec0ff */
[----:B------:R-:W-:Y:S02]  /*c140*/  FSETP.NEU.FTZ.AND P0, PT, R27, RZ, PT ;  /* 0x000000ff1b00720b */ /* 0x000fe40003f1d000 */
[C---:B------:R-:W-:Y:S02]  /*c150*/  IADD3 R6, -R4.reuse, 0x7e800000, RZ ;  /* 0x7e80000004067810 */ /* 0x040fe40007ffe1ff */
[----:B------:R-:W-:-:S02]  /*c160*/  LOP3.LUT R4, R4, 0x800000, RZ, 0xfc, !PT ;  /* 0x0080000004047812 */ /* 0x000fc400078efcff */
[----:B------:R-:W-:Y:S01]  /*c170*/  FSETP.NEU.FTZ.AND P1, PT, R12, |R23|, PT ;  /* 0x400000170c00720b */ /* 0x000fe20003f3d000 */
[-C--:B---3--:R-:W-:Y:S01]  /*c180*/  FMUL.FTZ R5, R27, R6.reuse ;  /* 0x000000061b057220 */ /* 0x088fe20000410000 */
        /* <DEDUP_REMOVED lines=19> */
.L_x_5655:
        /* <DEDUP_REMOVED lines=32> */
[----:B------:R-:W-:Y:S05]  /*c4c0*/  CALL.REL.NOINC `($__internal_5_$__cuda_sm3x_div_rn_ftz_f32_slowpath) ;  /* 0x000001c400687944 */ /* 0x000fea0003c00000 */
.L_x_5669:
[----:B------:R-:W-:Y:S05]  /*c4d0*/  BSYNC B4 ;  /* 0x0000000000047941 */ /* 0x000fea0003800000 */
.L_x_5668:
        /* <DEDUP_REMOVED lines=18> */
.L_x_5671:
[----:B------:R-:W-:Y:S02]  /*c600*/  ISETP.GE.AND P0, PT, R22, RZ, PT ;  /* 0x000000ff1600720c */ /* 0x000fe40003f06270 */
[----:B------:R-:W-:-:S11]  /*c610*/  MOV R3, 0x3fd774eb ;  /* 0x3fd774eb00037802 */ /* 0x000fd60000000f00 */
[----:B------:R-:W-:-:S04]  /*c620*/  @P0 FFMA.FTZ R0, R3, 0.93318945169448852539, -R0 ;  /* 0x3f6ee58103000823 */ /* 0x000fc80000010800 */
[----:B------:R-:W-:-:S07]  /*c630*/  @!P0 FFMA.FTZ R0, R3, 0.93318945169448852539, R0 ;  /* 0x3f6ee58103008823 */ /* 0x000fce0000010000 */
.L_x_5672:
[----:B------:R-:W-:Y:S05]  /*c640*/  BSYNC B0 ;  /* 0x0000000000007941 */ /* 0x000fea0003800000 */
.L_x_5670:
        /* <DEDUP_REMOVED lines=10> */
.L_x_5662:
[----:B------:R-:W-:Y:S05]  /*c6f0*/  BSYNC B3 ;  /* 0x0000000000037941 */ /* 0x000fea0003800000 */
.L_x_5654:
[----:B------:R-:W-:Y:S01]  /*c700*/  ISETP.NE.AND P0, PT, R19, RZ, PT ;  /* 0x000000ff1300720c */ /* 0x000fe20003f05270 */
[----:B------:R-:W-:Y:S01]  /*c710*/  FADD.FTZ R19, R27, 0.69314718246459960938 ;  /* 0x3f3172181b137421 */ /* 0x000fe20000010000 */
[----:B------:R-:W-:-:S11]  /*c720*/  FADD.FTZ R12, |R0|, -RZ ;  /* 0x800000ff000c7221 */ /* 0x000fd60000010200 */
[----:B------:R-:W-:Y:S01]  /*c730*/  @!P0 FADD.FTZ R19, -R19, -RZ ;  /* 0x800000ff13138221 */ /* 0x000fe20000010100 */
[----:B------:R-:W-:Y:S06]  /*c740*/  BRA `(.L_x_5653) ;  /* 0x00000000003c7947 */ /* 0x000fec0003800000 */
.L_x_5613:
        /* <DEDUP_REMOVED lines=15> */
.L_x_5653:
[----:B------:R-:W-:Y:S05]  /*c840*/  BSYNC B2 ;  /* 0x0000000000027941 */ /* 0x000fea0003800000 */
.L_x_5612:
        /* <DEDUP_REMOVED lines=21> */
[----:B--23--:R-:W-:Y:S01]  /*c9a0*/  FADD.FTZ R5, |R28|, -RZ ;  /* 0x800000ff1c057221 */ /* 0x00cfe20000010200 */
[----:B------:R-:W-:Y:S01]  /*c9b0*/  FADD.FTZ R3, R13, -1 ;  /* 0xbf8000000d037421 */ /* 0x000fe20000010000 */
[----:B------:R-:W-:Y:S01]  /*c9c0*/  BSSY B0, `(.L_x_5678) ;  /* 0x0000096000007945 */ /* 0x000fe20003800000 */
[----:B------:R-:W-:Y:S02]  /*c9d0*/  FADD.FTZ R4, |R0|, -RZ ;  /* 0x800000ff00047221 */ /* 0x000fe40000010200 */
[----:B------:R-:W-:-:S03]  /*c9e0*/  FADD.FTZ R8, |R3|, -RZ ;  /* 0x800000ff03087221 */ /* 0x000fc60000010200 */
[-C--:B------:R-:W-:Y:S02]  /*c9f0*/  VIMNMX R6, R4, R5.reuse, !PT ;  /* 0x0000000504067248 */ /* 0x080fe40007fe0100 */
[----:B----4-:R-:W-:Y:S02]  /*ca00*/  VIMNMX R29, R5, R8, !PT ;  /* 0x00000008051d7248 */ /* 0x010fe40007fe0100 */
[----:B------:R-:W-:Y:S02]  /*ca10*/  LOP3.LUT R7, R6, 0xfe000000, RZ, 0xc0, !PT ;  /* 0xfe00000006077812 */ /* 0x000fe400078ec0ff */
[----:B------:R-:W-:Y:S02]  /*ca20*/  VIMNMX R4, R4, R5, PT ;  /* 0x0000000504047248 */ /* 0x000fe40003fe0100 */
[----:B------:R-:W-:Y:S02]  /*ca30*/  IADD3 R9, -R7, 0x7e800000, RZ ;  /* 0x7e80000007097810 */ /* 0x000fe40007ffe1ff */
[----:B------:R-:W-:-:S02]  /*ca40*/  LOP3.LUT R30, R29, 0xfe000000, RZ, 0xc0, !PT ;  /* 0xfe0000001d1e7812 */ /* 0x000fc400078ec0ff */
[----:B0-----:R-:W-:Y:S01]  /*ca50*/  VIMNMX R27, R5, R8, PT ;  /* 0x00000008051b7248 */ /* 0x001fe20003fe0100 */
[-C--:B------:R-:W-:Y:S01]  /*ca60*/  FMUL.FTZ R5, R4, R9.reuse ;  /* 0x0000000904057220 */ /* 0x080fe20000410000 */
[----:B------:R-:W-:Y:S01]  /*ca70*/  IADD3 R32, -R30, 0x7e800000, RZ ;  /* 0x7e8000001e207810 */ /* 0x000fe20007ffe1ff */
[----:B------:R-:W-:Y:S01]  /*ca80*/  FMUL.FTZ R9, R6, R9 ;  /* 0x0000000906097220 */ /* 0x000fe20000410000 */
[C---:B------:R-:W-:Y:S01]  /*ca90*/  FSETP.NEU.FTZ.AND P0, PT, R4.reuse, RZ, PT ;  /* 0x000000ff0400720b */ /* 0x040fe20003f1d000 */
        /* <DEDUP_REMOVED lines=73> */
.L_x_5681:
        /* <DEDUP_REMOVED lines=10> */
.L_x_5683:
[----:B------:R-:W-:-:S04]  /*cfd0*/  FADD.FTZ R4, -R0, R5 ;  /* 0x0000000500047221 */ /* 0x000fc80000010100 */
[----:B------:R-:W-:-:S07]  /*cfe0*/  FMUL.FTZ R4, R4, 0.5 ;  /* 0x3f00000004047820 */ /* 0x000fce0000410000 */
.L_x_5684:
[----:B------:R-:W-:Y:S05]  /*cff0*/  BSYNC B1 ;  /* 0x0000000000017941 */ /* 0x000fea0003800000 */
.L_x_5682:
        /* <DEDUP_REMOVED lines=11> */
.L_x_5686:
[----:B------:R-:W-:-:S04]  /*d0b0*/  FADD.FTZ R7, R6, -R7 ;  /* 0x8000000706077221 */ /* 0x000fc80000010000 */
[----:B------:R-:W-:-:S07]  /*d0c0*/  FMUL.FTZ R7, R7, 0.5 ;  /* 0x3f00000007077820 */ /* 0x000fce0000410000 */
.L_x_5687:
[----:B------:R-:W-:Y:S05]  /*d0d0*/  BSYNC B1 ;  /* 0x0000000000017941 */ /* 0x000fea0003800000 */
.L_x_5685:
        /* <DEDUP_REMOVED lines=35> */
.L_x_5680:
[----:B------:R0:W1:Y:S02]  /*d310*/  MUFU.SQRT R27, R28 ;  /* 0x0000001c001b7308 */ /* 0x0000640000002000 */
.L_x_5679:
[----:B------:R-:W-:Y:S05]  /*d320*/  BSYNC B0 ;  /* 0x0000000000007941 */ /* 0x000fea0003800000 */
.L_x_5678:
        /* <DEDUP_REMOVED lines=24> */
.L_x_5694:
[----:B------:R-:W-:-:S04]  /*d4b0*/  FADD.FTZ R0, -R0, R5 ;  /* 0x0000000500007221 */ /* 0x000fc80000010100 */
[----:B------:R-:W-:-:S07]  /*d4c0*/  FMUL.FTZ R0, R0, 0.5 ;  /* 0x3f00000000007820 */ /* 0x000fce0000410000 */
.L_x_5695:
[----:B------:R-:W-:Y:S05]  /*d4d0*/  BSYNC B1 ;  /* 0x0000000000017941 */ /* 0x000fea0003800000 */
.L_x_5693:
        /* <DEDUP_REMOVED lines=10> */
.L_x_5697:
[----:B------:R-:W-:-:S04]  /*d580*/  FADD.FTZ R3, -R3, R6 ;  /* 0x0000000603037221 */ /* 0x000fc80000010100 */
[----:B------:R-:W-:-:S07]  /*d590*/  FMUL.FTZ R3, R3, 0.5 ;  /* 0x3f00000003037820 */ /* 0x000fce0000410000 */
.L_x_5698:
[----:B------:R-:W-:Y:S05]  /*d5a0*/  BSYNC B1 ;  /* 0x0000000000017941 */ /* 0x000fea0003800000 */
.L_x_5696:
[----:B------:R-:W-:Y:S01]  /*d5b0*/  FADD.FTZ R3, R3, R0 ;  /* 0x0000000003037221 */ /* 0x000fe20000010000 */
[----:B------:R-:W-:Y:S01]  /*d5c0*/  FADD.FTZ R30, R13, R30 ;  /* 0x0000001e0d1e7221 */ /* 0x000fe20000010000 */
[----:B------:R-:W-:-:S03]  /*d5d0*/  PLOP3.LUT P0, PT, PT, PT, PT, 0x80, 0x0 ;  /* 0x000000000000781c */ /* 0x000fc60003f0f070 */
[----:B------:R-:W-:-:S06]  /*d5e0*/  FMUL.FTZ R30, R30, R3 ;  /* 0x000000031e1e7220 */ /* 0x000fcc0000410000 */
[----:B------:R-:W2:Y:S01]  /*d5f0*/  MUFU.SQRT R30, R30 ;  /* 0x0000001e001e7308 */ /* 0x000ea20000002000 */
[----:B------:R-:W-:Y:S05]  /*d600*/  BRA `(.L_x_5690) ;  /* 0x0000000000687947 */ /* 0x000fea0003800000 */
.L_x_5692:
        /* <DEDUP_REMOVED lines=15> */
.L_x_5691:
        /* <DEDUP_REMOVED lines=8> */
.L_x_5689:
[----:B------:R-:W-:Y:S01]  /*d780*/  PLOP3.LUT P0, PT, PT, PT, PT, 0x80, 0x0 ;  /* 0x000000000000781c */ /* 0x000fe20003f0f070 */
[----:B------:R-:W-:Y:S01]  /*d790*/  FMUL.FTZ R30, R30, 16777216 ;  /* 0x4b8000001e1e7820 */ /* 0x000fe20000410000 */
[----:B------:R-:W-:-:S11]  /*d7a0*/  FMUL.FTZ R13, R13, 16777216 ;  /* 0x4b8000000d0d7820 */ /* 0x000fd60000410000 */
.L_x_5690:
[----:B------:R-:W-:Y:S05]  /*d7b0*/  BSYNC B0 ;  /* 0x0000000000007941 */ /* 0x000fea0003800000 */
.L_x_5688:
        /* <DEDUP_REMOVED lines=33> */
.L_x_5701:
        /* <DEDUP_REMOVED lines=28> */
.L_x_5700:
        /* <DEDUP_REMOVED lines=20> */
.L_x_5705:
[----:B------:R-:W-:Y:S05]  /*dcd0*/  BSYNC B4 ;  /* 0x0000000000047941 */ /* 0x000fea0003800000 */
.L_x_5704:
        /* <DEDUP_REMOVED lines=18> */
.L_x_5707:
[----:B------:R-:W-:Y:S02]  /*de00*/  ISETP.GE.AND P0, PT, R13, RZ, PT ;  /* 0x000000ff0d00720c */ /* 0x000fe40003f06270 */
[----:B------:R-:W-:-:S11]  /*de10*/  MOV R3, 0x3fd774eb ;  /* 0x3fd774eb00037802 */ /* 0x000fd60000000f00 */
[----:B------:R-:W-:-:S04]  /*de20*/  @P0 FFMA.FTZ R0, R3, 0.93318945169448852539, -R0 ;  /* 0x3f6ee58103000823 */ /* 0x000fc80000010800 */
[----:B------:R-:W-:-:S07]  /*de30*/  @!P0 FFMA.FTZ R0, R3, 0.93318945169448852539, R0 ;  /* 0x3f6ee58103008823 */ /* 0x000fce0000010000 */
.L_x_5708:
[----:B------:R-:W-:Y:S05]  /*de40*/  BSYNC B0 ;  /* 0x0000000000007941 */ /* 0x000fea0003800000 */
.L_x_5706:
        /* <DEDUP_REMOVED lines=11> */
.L_x_5703:
        /* <DEDUP_REMOVED lines=17> */
.L_x_5710:
[----:B------:R-:W-:Y:S05]  /*e010*/  BSYNC B4 ;  /* 0x0000000000047941 */ /* 0x000fea0003800000 */
.L_x_5709:
        /* <DEDUP_REMOVED lines=18> */
.L_x_5712:
[----:B------:R-:W-:Y:S02]  /*e140*/  ISETP.GE.AND P0, PT, R13, RZ, PT ;  /* 0x000000ff0d00720c */ /* 0x000fe40003f06270 */
[----:B------:R-:W-:-:S11]  /*e150*/  MOV R3, 0x3fd774eb ;  /* 0x3fd774eb00037802 */ /* 0x000fd60000000f00 */
[----:B------:R-:W-:-:S04]  /*e160*/  @P0 FFMA.FTZ R0, R3, 0.93318945169448852539, -R0 ;  /* 0x3f6ee58103000823 */ /* 0x000fc80000010800 */
[----:B------:R-:W-:-:S07]  /*e170*/  @!P0 FFMA.FTZ R0, R3, 0.93318945169448852539, R0 ;  /* 0x3f6ee58103008823 */ /* 0x000fce0000010000 */
.L_x_5713:
[----:B------:R-:W-:Y:S05]  /*e180*/  BSYNC B0 ;  /* 0x0000000000007941 */ /* 0x000fea0003800000 */
.L_x_5711:
        /* <DEDUP_REMOVED lines=10> */
.L_x_5702:
[----:B------:R-:W-:Y:S05]  /*e230*/  BSYNC B3 ;  /* 0x0000000000037941 */ /* 0x000fea0003800000 */
.L_x_5699:
[----:B------:R-:W-:-:S13]  /*e240*/  ISETP.NE.AND P0, PT, R22, RZ, PT ;  /* 0x000000ff1600720c */ /* 0x000fda0003f05270 */
[----:B-1----:R-:W-:-:S05]  /*e250*/  @!P0 FADD.FTZ R27, -R27, -RZ ;  /* 0x800000ff1b1b8221 */ /* 0x002fca0000010100 */
[----:B------:R-:W-:Y:S01]  /*e260*/  MOV R22, R27 ;  /* 0x0000001b00167202 */ /* 0x000fe20000000f00 */
[----:B------:R-:W-:Y:S06]  /*e270*/  BRA `(.L_x_5714) ;  /* 0x0000000c006c7947 */ /* 0x000fec0003800000 */
.L_x_5677:
[----:B------:R-:W-:Y:S01]  /*e280*/  FADD.FTZ R13, -R23, 6.1232342629258392722e-17 ;  /* 0x248d3132170d7421 */ /* 0x000fe20000010100 */
[----:B------:R-:W-:-:S03]  /*e290*/  FADD.FTZ R22, -R26, -RZ ;  /* 0x800000ff1a167221 */ /* 0x000fc60000010100 */
[----:B------:R-:W-:Y:S01]  /*e2a0*/  FADD.FTZ R13, R13, 1.5707963705062866211 ;  /* 0x3fc90fdb0d0d7421 */ /* 0x000fe20000010000 */
[----:B------:R-:W-:Y:S06]  /*e2b0*/  BRA `(.L_x_5714) ;  /* 0x0000000c005c7947 */ /* 0x000fec0003800000 */
.L_x_5676:
[----:B------:R-:W-:Y:S01]  /*e2c0*/  HFMA2.MMA R13, -RZ, RZ, 0, 0 ;  /* 0x00000000ff0d7435 */ /* 0x000fe200000001ff */
[----:B------:R-:W-:Y:S01]  /*e2d0*/  FADD.FTZ R22, -R26, -RZ ;  /* 0x800000ff1a167221 */ /* 0x000fe20000010100 */
[----:B------:R-:W-:Y:S09]  /*e2e0*/  BRA `(.L_x_5714) ;  /* 0x0000000c00507947 */ /* 0x000ff20003800000 */
.L_x_5675:
[C---:B------:R-:W-:Y:S01]  /*e2f0*/  FSETP.GEU.FTZ.AND P6, PT, R13.reuse, |R26|, PT ;  /* 0x4000001a0d00720b */ /* 0x040fe20003fde000 */
[----:B------:R-:W-:Y:S03]  /*e300*/  BSSY B3, `(.L_x_5715) ;  /* 0x00000be000037945 */ /* 0x000fe60003800000 */
[----:B--2-4-:R-:W-:Y:S02]  /*e310*/  FSEL R29, R28, R13, !P6 ;  /* 0x0000000d1c1d7208 */ /* 0x014fe40007000000 */
[----:B------:R-:W-:Y:S02]  /*e320*/  FSEL R9, R13, R28, !P6 ;  /* 0x0000001c0d097208 */ /* 0x000fe40007000000 */
[----:B------:R-:W-:-:S13]  /*e330*/  FSETP.GT.FTZ.AND P0, PT, R29, 1.70141173319264429906e+38, PT ;  /* 0x7effffff1d00780b */ /* 0x000fda0003f14000 */
[----:B------:R-:W-:Y:S05]  /*e340*/  @P0 BRA `(.L_x_5716) ;  /* 0x0000000400d80947 */ /* 0x000fea0003800000 */
[----:B------:R-:W-:Y:S02]  /*e350*/  FSETP.GT.FTZ.AND P0, PT, R29, 2.30584300921369395200e+18, PT ;  /* 0x5e0000001d00780b */ /* 0x000fe40003f14000 */
[----:B------:R-:W-:-:S04]  /*e360*/  FSETP.GEU.FTZ.AND P1, PT, R9, 1.084202172485504434e-19, PT ;  /* 0x200000000900780b */ /* 0x000fc80003f3e000 */
[----:B------:R-:W-:-:S13]  /*e370*/  PLOP3.LUT P0, PT, P0, P1, PT, 0xa2, 0x0 ;  /* 0x000000000000781c */ /* 0x000fda0000703472 */
[----:B------:R-:W-:Y:S05]  /*e380*/  @P0 BRA `(.L_x_5717) ;  /* 0x0000000000cc0947 */ /* 0x000fea0003800000 */
[----:B------:R-:W1:Y:S01]  /*e390*/  MUFU.RCP R0, R29 ;  /* 0x0000001d00007308 */ /* 0x000e620000001000 */
[----:B------:R-:W-:Y:S07]  /*e3a0*/  BSSY B4, `(.L_x_5718) ;  /* 0x000000d000047945 */ /* 0x000fee0003800000 */
[----:B------:R-:W2:Y:S01]  /*e3b0*/  FCHK P0, R9, R29 ;  /* 0x0000001d09007302 */ /* 0x000ea20000000000 */
[----:B-1----:R-:W-:-:S04]  /*e3c0*/  FFMA R3, -R29, R0, 1 ;  /* 0x3f8000001d037423 */ /* 0x002fc80000000100 */
[----:B------:R-:W-:Y:S01]  /*e3d0*/  FFMA R4, R0, R3, R0 ;  /* 0x0000000300047223 */ /* 0x000fe20000000000 */
[----:B------:R-:W-:-:S03]  /*e3e0*/  FMUL.FTZ R0, R9, R9 ;  /* 0x0000000909007220 */ /* 0x000fc60000410000 */
[----:B------:R-:W-:Y:S01]  /*e3f0*/  FFMA R3, R9, R4, RZ ;  /* 0x0000000409037223 */ /* 0x000fe200000000ff */
[----:B0-----:R-:W-:-:S03]  /*e400*/  FFMA.FTZ R27, R29, R29, R0 ;  /* 0x0000001d1d1b7223 */ /* 0x001fc60000010000 */
[----:B---3--:R-:W-:-:S04]  /*e410*/  FFMA R5, -R29, R3, R9 ;  /* 0x000000031d057223 */ /* 0x008fc80000000109 */
[----:B------:R-:W-:Y:S01]  /*e420*/  FFMA R0, R4, R5, R3 ;  /* 0x0000000504007223 */ /* 0x000fe20000000003 */
[----:B--2---:R-:W-:Y:S06]  /*e430*/  @!P0 BRA `(.L_x_5719) ;  /* 0x00000000000c8947 */ /* 0x004fec0003800000 */
[----:B------:R-:W-:Y:S02]  /*e440*/  MOV R0, R29 ;  /* 0x0000001d00007202 */ /* 0x000fe40000000f00 */
[----:B------:R-:W-:-:S07]  /*e450*/  MOV R4, 0xe470 ;  /* 0x0000e47000047802 */ /* 0x000fce0000000f00 */
[----:B------:R-:W-:Y:S05]  /*e460*/  CALL.REL.NOINC `($__internal_5_$__cuda_sm3x_div_rn_ftz_f32_slowpath) ;  /* 0x000001a400807944 */ /* 0x000fea0003c00000 */
.L_x_5719:
[----:B------:R-:W-:Y:S05]  /*e470*/  BSYNC B4 ;  /* 0x0000000000047941 */ /* 0x000fea0003800000 */
.L_x_5718:
        /* <DEDUP_REMOVED lines=18> */
.L_x_5721:
[----:B------:R-:W-:Y:S02]  /*e5a0*/  ISETP.GE.AND P0, PT, R23, RZ, PT ;  /* 0x000000ff1700720c */ /* 0x000fe40003f06270 */
[----:B------:R-:W-:-:S11]  /*e5b0*/  MOV R3, 0x3fd774eb ;  /* 0x3fd774eb00037802 */ /* 0x000fd60000000f00 */
[----:B------:R-:W-:-:S04]  /*e5c0*/  @P0 FFMA.FTZ R0, R3, 0.93318945169448852539, -R0 ;  /* 0x3f6ee58103000823 */ /* 0x000fc80000010800 */
[----:B------:R-:W-:-:S07]  /*e5d0*/  @!P0 FFMA.FTZ R0, R3, 0.93318945169448852539, R0 ;  /* 0x3f6ee58103008823 */ /* 0x000fce0000010000 */
.L_x_5722:
[----:B------:R-:W-:Y:S05]  /*e5e0*/  BSYNC B0 ;  /* 0x0000000000007941 */ /* 0x000fea0003800000 */
.L_x_5720:
        /* <DEDUP_REMOVED lines=13> */
.L_x_5717:
[----:B------:R-:W1:Y:S01]  /*e6c0*/  MUFU.RCP R0, R29 ;  /* 0x0000001d00007308 */ /* 0x000e620000001000 */
[----:B------:R-:W-:Y:S07]  /*e6d0*/  BSSY B4, `(.L_x_5724) ;  /* 0x000000b000047945 */ /* 0x000fee0003800000 */
[----:B------:R-:W2:Y:S01]  /*e6e0*/  FCHK P0, R9, R29 ;  /* 0x0000001d09007302 */ /* 0x000ea20000000000 */
[----:B-1----:R-:W-:-:S04]  /*e6f0*/  FFMA R3, -R29, R0, 1 ;  /* 0x3f8000001d037423 */ /* 0x002fc80000000100 */
[----:B------:R-:W-:-:S04]  /*e700*/  FFMA R0, R0, R3, R0 ;  /* 0x0000000300007223 */ /* 0x000fc80000000000 */
[----:B------:R-:W-:-:S04]  /*e710*/  FFMA R3, R9, R0, RZ ;  /* 0x0000000009037223 */ /* 0x000fc800000000ff */
[----:B------:R-:W-:-:S04]  /*e720*/  FFMA R4, -R29, R3, R9 ;  /* 0x000000031d047223 */ /* 0x000fc80000000109 */
[----:B------:R-:W-:Y:S01]  /*e730*/  FFMA R0, R0, R4, R3 ;  /* 0x0000000400007223 */ /* 0x000fe20000000003 */
[----:B--2---:R-:W-:Y:S06]  /*e740*/  @!P0 BRA `(.L_x_5725) ;  /* 0x00000000000c8947 */ /* 0x004fec0003800000 */
[----:B------:R-:W-:Y:S02]  /*e750*/  MOV R0, R29 ;  /* 0x0000001d00007202 */ /* 0x000fe40000000f00 */
[----:B------:R-:W-:-:S07]  /*e760*/  MOV R4, 0xe780 ;  /* 0x0000e78000047802 */ /* 0x000fce0000000f00 */
[----:B0--3--:R-:W-:Y:S05]  /*e770*/  CALL.REL.NOINC `($__internal_5_$__cuda_sm3x_div_rn_ftz_f32_slowpath) ;  /* 0x000001a000bc7944 */ /* 0x009fea0003c00000 */
.L_x_5725:
[----:B------:R-:W-:Y:S05]  /*e780*/  BSYNC B4 ;  /* 0x0000000000047941 */ /* 0x000fea0003800000 */
.L_x_5724:
        /* <DEDUP_REMOVED lines=18> */
.L_x_5727:
[----:B------:R-:W-:Y:S02]  /*e8b0*/  ISETP.GE.AND P0, PT, R23, RZ, PT ;  /* 0x000000ff1700720c */ /* 0x000fe40003f06270 */
[----:B------:R-:W-:-:S11]  /*e8c0*/  MOV R3, 0x3fd774eb ;  /* 0x3fd774eb00037802 */ /* 0x000fd60000000f00 */
[----:B------:R-:W-:-:S04]  /*e8d0*/  @P0 FFMA.FTZ R0, R3, 0.93318945169448852539, -R0 ;  /* 0x3f6ee58103000823 */ /* 0x000fc80000010800 */
[----:B------:R-:W-:-:S07]  /*e8e0*/  @!P0 FFMA.FTZ R0, R3, 0.93318945169448852539, R0 ;  /* 0x3f6ee58103008823 */ /* 0x000fce0000010000 */
.L_x_5728:
[----:B------:R-:W-:Y:S05]  /*e8f0*/  BSYNC B0 ;  /* 0x0000000000007941 */ /* 0x000fea0003800000 */
.L_x_5726:
        /* <DEDUP_REMOVED lines=13> */
[----:B------:R-:W1:Y:S02]  /*e9d0*/  MUFU.SQRT R5, R6 ;  /* 0x0000000600057308 */ /* 0x000e640000002000 */
[----:B-1----:R-:W-:Y:S01]  /*e9e0*/  @P0 FMUL.FTZ R3, R4, R5 ;  /* 0x0000000504030220 */ /* 0x002fe20000410000 */
[----:B------:R-:W-:Y:S01]  /*e9f0*/  FSETP.NEU.FTZ.AND P0, PT, R28, +INF , PT ;  /* 0x7f8000001c00780b */ /* 0x000fe20003f1d000 */
[----:B------:R-:W-:-:S03]  /*ea00*/  HFMA2.MMA R4, -RZ, RZ, 2.04296875, -15.78125 ;  /* 0x4016cbe4ff047435 */ /* 0x000fc600000001ff */
[----:B------:R-:W-:Y:S02]  /*ea10*/  FSEL R3, R3, +INF , P0 ;  /* 0x7f80000003037808 */ /* 0x000fe40000000000 */
[----:B------:R-:W-:-:S04]  /*ea20*/  ISETP.GE.AND P0, PT, R23, RZ, PT ;  /* 0x000000ff1700720c */ /* 0x000fc80003f06270 */
[----:B------:R-:W1:Y:S01]  /*ea30*/  MUFU.LG2 R3, R3 ;  /* 0x0000000300037308 */ /* 0x000e620000000c00 */
[----:B------:R-:W-:Y:S02]  /*ea40*/  @!P1 FSEL R0, R4, 0.78539818525314331055, !P0 ;  /* 0x3f490fdb04009808 */ /* 0x000fe40004000000 */
[----:B------:R-:W-:Y:S02]  /*ea50*/  @!P2 FSEL R0, RZ, 3.1415927410125732422, P0 ;  /* 0x40490fdbff00a808 */ /* 0x000fe40000000000 */
[----:B------:R-:W-:Y:S02]  /*ea60*/  FSETP.GTU.FTZ.AND P0, PT, |R13|, +INF , PT ;  /* 0x7f8000000d00780b */ /* 0x000fe40003f1c200 */
[----:B------:R-:W-:-:S04]  /*ea70*/  LOP3.LUT R0, R0, 0x80000000, R26, 0xb8, !PT ;  /* 0x8000000000007812 */ /* 0x000fc800078eb81a */
[----:B------:R-:W-:Y:S01]  /*ea80*/  FSEL R0, R13, R0, P0 ;  /* 0x000000000d007208 */ /* 0x000fe20000000000 */
[----:B-1----:R-:W-:Y:S01]  /*ea90*/  FMUL.FTZ R28, R3, 0.69314718246459960938 ;  /* 0x3f317218031c7820 */ /* 0x002fe20000410000 */
[----:B------:R-:W-:Y:S06]  /*eaa0*/  BRA `(.L_x_5723) ;  /* 0x00000004000c7947 */ /* 0x000fec0003800000 */
.L_x_5716:
[----:B------:R-:W-:Y:S01]  /*eab0*/  FMUL.FTZ R0, R23, 0.36787945032119750977 ;  /* 0x3ebc5ab217007820 */ /* 0x000fe20000410000 */
[----:B------:R-:W-:Y:S01]  /*eac0*/  FMUL.FTZ R3, R26, 0.36787945032119750977 ;  /* 0x3ebc5ab21a037820 */ /* 0x000fe20000410000 */
[----:B------:R-:W1:Y:S01]  /*ead0*/  MUFU.RCP R8, R29 ;  /* 0x0000001d00087308 */ /* 0x000e620000001000 */
        /* <DEDUP_REMOVED lines=13> */
[----:B-1----:R-:W-:-:S05]  /*ebb0*/  FFMA R3, -R29, R8, 1 ;  /* 0x3f8000001d037423 */ /* 0x002fca0000000108 */
[----:B------:R-:W1:Y:S02]  /*ebc0*/  MUFU.SQRT R6, R6 ;  /* 0x0000000600067308 */ /* 0x000e640000002000 */
[----:B-1----:R-:W-:Y:S01]  /*ebd0*/  @P0 FMUL.FTZ R4, R6, R5 ;  /* 0x0000000506040220 */ /* 0x002fe20000410000 */
[----:B------:R-:W-:Y:S01]  /*ebe0*/  FSETP.NEU.FTZ.AND P0, PT, R0, +INF , PT ;  /* 0x7f8000000000780b */ /* 0x000fe20003f1d000 */
[----:B------:R-:W-:Y:S01]  /*ebf0*/  FFMA R0, R8, R3, R8 ;  /* 0x0000000308007223 */ /* 0x000fe20000000008 */
[----:B------:R-:W-:Y:S02]  /*ec00*/  MOV R3, 0x3f800000 ;  /* 0x3f80000000037802 */ /* 0x000fe40000000f00 */
[----:B------:R-:W-:Y:S01]  /*ec10*/  FSEL R4, R4, +INF , P0 ;  /* 0x7f80000004047808 */ /* 0x000fe20000000000 */
[----:B------:R-:W-:-:S04]  /*ec20*/  FFMA R5, R9, R0, RZ ;  /* 0x0000000009057223 */ /* 0x000fc800000000ff */
[----:B------:R-:W-:Y:S01]  /*ec30*/  FFMA R6, -R29, R5, R9 ;  /* 0x000000051d067223 */ /* 0x000fe20000000109 */
[----:B------:R-:W1:Y:S03]  /*ec40*/  MUFU.LG2 R4, R4 ;  /* 0x0000000400047308 */ /* 0x000e660000000c00 */
[----:B------:R-:W-:-:S05]  /*ec50*/  FFMA R0, R0, R6, R5 ;  /* 0x0000000600007223 */ /* 0x000fca0000000005 */
[----:B------:R-:W2:Y:S01]  /*ec60*/  FCHK P0, R9, R29 ;  /* 0x0000001d09007302 */ /* 0x000ea20000000000 */
[----:B-1----:R-:W-:Y:S01]  /*ec70*/  FFMA.FTZ R28, R4, 0.69314718246459960938, R3 ;  /* 0x3f317218041c7823 */ /* 0x002fe20000010003 */
[----:B--2---:R-:W-:Y:S06]  /*ec80*/  @!P0 BRA `(.L_x_5730) ;  /* 0x00000000000c8947 */ /* 0x004fec0003800000 */
[----:B------:R-:W-:Y:S02]  /*ec90*/  MOV R0, R29 ;  /* 0x0000001d00007202 */ /* 0x000fe40000000f00 */
[----:B------:R-:W-:-:S07]  /*eca0*/  MOV R4, 0xecc0 ;  /* 0x0000ecc000047802 */ /* 0x000fce0000000f00 */
[----:B0-----:R-:W-:Y:S05]  /*ecb0*/  CALL.REL.NOINC `($__internal_5_$__cuda_sm3x_div_rn_ftz_f32_slowpath) ;  /* 0x0000019c006c7944 */ /* 0x001fea0003c00000 */
.L_x_5730:
[----:B------:R-:W-:Y:S05]  /*ecc0*/  BSYNC B4 ;  /* 0x0000000000047941 */ /* 0x000fea0003800000 */
.L_x_5729:
        /* <DEDUP_REMOVED lines=18> */
.L_x_5732:
[----:B------:R-:W-:Y:S02]  /*edf0*/  ISETP.GE.AND P0, PT, R23, RZ, PT ;  /* 0x000000ff1700720c */ /* 0x000fe40003f06270 */
[----:B------:R-:W-:-:S11]  /*ee00*/  MOV R3, 0x3fd774eb ;  /* 0x3fd774eb00037802 */ /* 0x000fd60000000f00 */
[----:B------:R-:W-:-:S04]  /*ee10*/  @P0 FFMA.FTZ R0, R3, 0.93318945169448852539, -R0 ;  /* 0x3f6ee58103000823 */ /* 0x000fc80000010800 */
[----:B------:R-:W-:-:S07]  /*ee20*/  @!P0 FFMA.FTZ R0, R3, 0.93318945169448852539, R0 ;  /* 0x3f6ee58103008823 */ /* 0x000fce0000010000 */
.L_x_5733:
[----:B------:R-:W-:Y:S05]  /*ee30*/  BSYNC B0 ;  /* 0x0000000000007941 */ /* 0x000fea0003800000 */
.L_x_5731:
        /* <DEDUP_REMOVED lines=10> */
.L_x_5723:
[----:B------:R-:W-:Y:S05]  /*eee0*/  BSYNC B3 ;  /* 0x0000000000037941 */ /* 0x000fea0003800000 */
.L_x_5715:
[----:B------:R-:W-:Y:S01]  /*eef0*/  ISETP.NE.AND P0, PT, R22, RZ, PT ;  /* 0x000000ff1600720c */ /* 0x000fe20003f05270 */
[----:B------:R-:W-:Y:S01]  /*ef00*/  FADD.FTZ R22, R28, 0.69314718246459960938 ;  /* 0x3f3172181c167421 */ /* 0x000fe20000010000 */
[----:B------:R-:W-:-:S11]  /*ef10*/  FADD.FTZ R13, |R0|, -RZ ;  /* 0x800000ff000d7221 */ /* 0x000fd60000010200 */
[----:B------:R-:W-:Y:S01]  /*ef20*/  @!P0 FADD.FTZ R22, -R22, -RZ ;  /* 0x800000ff16168221 */ /* 0x000fe20000010100 */
[----:B------:R-:W-:Y:S06]  /*ef30*/  BRA `(.L_x_5714) ;  /* 0x00000000003c7947 */ /* 0x000fec0003800000 */
.L_x_5674:
        /* <DEDUP_REMOVED lines=15> */
.L_x_5714:
[----:B------:R-:W-:Y:S05]  /*f030*/  BSYNC B2 ;  /* 0x0000000000027941 */ /* 0x000fea0003800000 */
.L_x_5673:
[--C-:B------:R-:W-:Y:S01]  /*f040*/  HADD2.F32 R26, -RZ, R14.reuse.H0_H0 ;  /* 0x2000000eff1a7230 */ /* 0x100fe20000004100 */
[----:B------:R-:W-:Y:S01]  /*f050*/  BSSY B2, `(.L_x_5734) ;  /* 0x000027d000027945 */ /* 0x000fe20003800000 */
[----:B0-2-4-:R-:W-:-:S03]  /*f060*/  HADD2.F32 R27, -RZ, R14.H1_H1 ;  /* 0x3000000eff1b7230 */ /* 0x015fc60000004100 */
        /* <DEDUP_REMOVED lines=107> */
.L_x_5742:
        /* <DEDUP_REMOVED lines=10> */
.L_x_5744:
[----:B------:R-:W-:-:S04]  /*f7c0*/  FADD.FTZ R4, -R3, R6 ;  /* 0x0000000603047221 */ /* 0x000fc80000010100 */
[----:B------:R-:W-:-:S07]  /*f7d0*/  FMUL.FTZ R4, R4, 0.5 ;  /* 0x3f00000004047820 */ /* 0x000fce0000410000 */
.L_x_5745:
[----:B------:R-:W-:Y:S05]  /*f7e0*/  BSYNC B1 ;  /* 0x0000000000017941 */ /* 0x000fea0003800000 */
.L_x_5743:
        /* <DEDUP_REMOVED lines=11> */
.L_x_5747:
[----:B------:R-:W-:-:S04]  /*f8a0*/  FADD.FTZ R7, R5, -R8 ;  /* 0x8000000805077221 */ /* 0x000fc80000010000 */
[----:B------:R-:W-:-:S07]  /*f8b0*/  FMUL.FTZ R7, R7, 0.5 ;  /* 0x3f00000007077820 */ /* 0x000fce0000410000 */
.L_x_5748:
[----:B------:R-:W-:Y:S05]  /*f8c0*/  BSYNC B1 ;  /* 0x0000000000017941 */ /* 0x000fea0003800000 */
.L_x_5746:
        /* <DEDUP_REMOVED lines=35> */
.L_x_5741:
[----:B------:R0:W1:Y:S02]  /*fb00*/  MUFU.SQRT R28, R23 ;  /* 0x00000017001c7308 */ /* 0x0000640000002000 */
.L_x_5740:
[----:B------:R-:W-:Y:S05]  /*fb10*/  BSYNC B0 ;  /* 0x0000000000007941 */ /* 0x000fea0003800000 */
.L_x_5739:
        /* <DEDUP_REMOVED lines=24> */
.L_x_5755:
[----:B------:R-:W-:-:S04]  /*fca0*/  FADD.FTZ R3, -R3, R6 ;  /* 0x0000000603037221 */ /* 0x000fc80000010100 */
[----:B------:R-:W-:-:S07]  /*fcb0*/  FMUL.FTZ R3, R3, 0.5 ;  /* 0x3f00000003037820 */ /* 0x000fce0000410000 */
.L_x_5756:
[----:B------:R-:W-:Y:S05]  /*fcc0*/  BSYNC B1 ;  /* 0x0000000000017941 */ /* 0x000fea0003800000 */
.L_x_5754:
        /* <DEDUP_REMOVED lines=10> */
.L_x_5758:
[----:B------:R-:W-:-:S04]  /*fd70*/  FADD.FTZ R0, -R0, R5 ;  /* 0x0000000500007221 */ /* 0x000fc80000010100 */
[----:B------:R-:W-:-:S07]  /*fd80*/  FMUL.FTZ R0, R0, 0.5 ;  /* 0x3f00000000007820 */ /* 0x000fce0000410000 */
.L_x_5759:
[----:B------:R-:W-:Y:S05]  /*fd90*/  BSYNC B1 ;  /* 0x0000000000017941 */ /* 0x000fea0003800000 */
.L_x_5757:
[----:B------:R-:W-:Y:S01]  /*fda0*/  FADD.FTZ R0, R0, R3 ;  /* 0x0000000300007221 */ /* 0x000fe20000010000 */
[----:B------:R-:W-:Y:S01]  /*fdb0*/  FADD.FTZ R29, R30, R29 ;  /* 0x0000001d1e1d7221 */ /* 0x000fe20000010000 */
[----:B------:R-:W-:-:S03]  /*fdc0*/  PLOP3.LUT P0, PT, PT, PT, PT, 0x80, 0x0 ;  /* 0x000000000000781c */ /* 0x000fc60003f0f070 */
[----:B------:R-:W-:-:S06]  /*fdd0*/  FMUL.FTZ R29, R29, R0 ;  /* 0x000000001d1d7220 */ /* 0x000fcc0000410000 */
[----:B------:R-:W2:Y:S01]  /*fde0*/  MUFU.SQRT R29, R29 ;  /* 0x0000001d001d7308 */ /* 0x000ea20000002000 */
[----:B------:R-:W-:Y:S05]  /*fdf0*/  BRA `(.L_x_5751) ;  /* 0x0000000000687947 */ /* 0x000fea0003800000 */
.L_x_5753:
        /* <DEDUP_REMOVED lines=15> */
.L_x_5752:
        /* <DEDUP_REMOVED lines=8> */
.L_x_5750:
[----:B------:R-:W-:Y:S01]  /*ff70*/  PLOP3.LUT P0, PT, PT, PT, PT, 0x80, 0x0 ;  /* 0x000000000000781c */ /* 0x000fe20003f0f070 */
[----:B------:R-:W-:Y:S01]  /*ff80*/  FMUL.FTZ R29, R29, 16777216 ;  /* 0x4b8000001d1d7820 */ /* 0x000fe20000410000 */
[----:B------:R-:W-:-:S11]  /*ff90*/  FMUL.FTZ R30, R30, 16777216 ;  /* 0x4b8000001e1e7820 */ /* 0x000fd60000410000 */
.L_x_5751:
[----:B------:R-:W-:Y:S05]  /*ffa0*/  BSYNC B0 ;  /* 0x0000000000007941 */ /* 0x000fea0003800000 */
.L_x_5749:
[----:B------:R-:W-:Y:S04]  /*ffb0*/  BSSY B3, `(.L_x_5760) ;  /* 0x00000a7000037945 */ /* 0x000fe80003800000 */
[----:B------:R-:W-:Y:S05]  /*ffc0*/  @P0 BRA `(.L_x_5761) ;  /* 0x0000000000ec0947 */ /* 0x000fea0003800000 */
[----:B------:R-:W-:-:S13]  /*ffd0*/  ISETP.GT.AND P0, PT, R26, -0x1, PT ;  /* 0xffffffff1a00780c */ /* 0x000fda0003f04270 */
[----:B------:R-:W-:Y:S05]  /*ffe0*/  @P0 BRA `(.L_x_5762) ;  /* 0x0000000000740947 */ /* 0x000fea0003800000 */
[----:B---3--:R-:W-:Y:S01]  /*fff0*/  HFMA2.MMA R6, -RZ, RZ, 1.75, 0 ;  /* 0x3f000000ff067435 */ /* 0x008fe200000001ff */
[----:B------:R-:W-:-:S04]  /*10000*/  FADD.FTZ R0, -R4, -RZ ;  /* 0x800000ff04007221 */ /* 0x000fc80000010100 */
[C---:B------:R-:W-:Y:S01]  /*10010*/  FADD.FTZ R3, |R0|.reuse, -RZ ;  /* 0x800000ff00037221 */ /* 0x040fe20000010200 */
[C---:B------:R-:W-:Y:S02]  /*10020*/  FSETP.GT.FTZ.AND P0, PT, |R0|.reuse, 0.56000000238418579102, PT ;  /* 0x3f0f5c290000780b */ /* 0x040fe40003f14200 */
[----:B------:R-:W-:Y:S02]  /*10030*/  FSETP.NEU.FTZ.AND P1, PT, |R0|, 1, PT ;  /* 0x3f8000000000780b */ /* 0x000fe40003f3d200 */
[----:B------:R-:W-:-:S04]  /*10040*/  FFMA.FTZ R5, -R3, R6, 0.5 ;  /* 0x3f00000003057423 */ /* 0x000fc80000010106 */
        /* <DEDUP_REMOVED lines=23> */
.L_x_5762:
[----:B------:R-:W-:Y:S01]  /*101c0*/  MOV R0, 0x3f000000 ;  /* 0x3f00000000007802 */ /* 0x000fe20000000f00 */
[C---:B------:R-:W-:Y:S01]  /*101d0*/  FADD.FTZ R3, |R4|.reuse, -RZ ;  /* 0x800000ff04037221 */ /* 0x040fe20000010200 */
[C---:B------:R-:W-:Y:S02]  /*101e0*/  FSETP.GT.FTZ.AND P0, PT, |R4|.reuse, 0.56000000238418579102, PT ;  /* 0x3f0f5c290400780b */ /* 0x040fe40003f14200 */
[----:B------:R-:W-:Y:S01]  /*101f0*/  FSETP.NEU.FTZ.AND P1, PT, |R4|, 1, PT ;  /* 0x3f8000000400780b */ /* 0x000fe20003f3d200 */
[----:B------:R-:W-:-:S04]  /*10200*/  FFMA.FTZ R0, -R3, R0, 0.5 ;  /* 0x3f00000003007423 */ /* 0x000fc80000010100 */
[----:B------:R-:W3:Y:S02]  /*10210*/  MUFU.RSQ R5, R0 ;  /* 0x0000000000057308 */ /* 0x000ee40000001400 */
        /* <DEDUP_REMOVED lines=22> */
.L_x_5761:
[----:B------:R-:W-:-:S13]  /*10380*/  ISETP.GT.AND P0, PT, R26, -0x1, PT ;  /* 0xffffffff1a00780c */ /* 0x000fda0003f04270 */
[----:B------:R-:W-:Y:S05]  /*10390*/  @P0 BRA `(.L_x_5764) ;  /* 0x0000000000d40947 */ /* 0x000fea0003800000 */
[----:B------:R-:W-:Y:S01]  /*103a0*/  FADD.FTZ R30, -R30, -RZ ;  /* 0x800000ff1e1e7221 */ /* 0x000fe20000010100 */
[C---:B--2-4-:R-:W-:Y:S01]  /*103b0*/  FADD.FTZ R0, |R29|.reuse, -RZ ;  /* 0x800000ff1d007221 */ /* 0x054fe20000010200 */
        /* <DEDUP_REMOVED lines=15> */
[----:B-1-3--:R-:W-:Y:S05]  /*104b0*/  CALL.REL.NOINC `($__internal_5_$__cuda_sm3x_div_rn_ftz_f32_slowpath) ;  /* 0x00000184006c7944 */ /* 0x00afea0003c00000 */
.L_x_5766:
[----:B------:R-:W-:Y:S05]  /*104c0*/  BSYNC B4 ;  /* 0x0000000000047941 */ /* 0x000fea0003800000 */
.L_x_5765:
        /* <DEDUP_REMOVED lines=18> */
.L_x_5768:
[----:B------:R-:W-:Y:S02]  /*105f0*/  ISETP.GE.AND P0, PT, R30, RZ, PT ;  /* 0x000000ff1e00720c */ /* 0x000fe40003f06270 */
[----:B------:R-:W-:-:S11]  /*10600*/  MOV R3, 0x3fd774eb ;  /* 0x3fd774eb00037802 */ /* 0x000fd60000000f00 */
[----:B------:R-:W-:-:S04]  /*10610*/  @P0 FFMA.FTZ R0, R3, 0.93318945169448852539, -R0 ;  /* 0x3f6ee58103000823 */ /* 0x000fc80000010800 */
[----:B------:R-:W-:-:S07]  /*10620*/  @!P0 FFMA.FTZ R0, R3, 0.93318945169448852539, R0 ;  /* 0x3f6ee58103008823 */ /* 0x000fce0000010000 */
.L_x_5769:
[----:B------:R-:W-:Y:S05]  /*10630*/  BSYNC B0 ;  /* 0x0000000000007941 */ /* 0x000fea0003800000 */
.L_x_5767:
        /* <DEDUP_REMOVED lines=11> */
.L_x_5764:
[----:B------:R-:W-:Y:S01]  /*106f0*/  FADD.FTZ R9, |R30|, -RZ ;  /* 0x800000ff1e097221 */ /* 0x000fe20000010200 */
[C---:B--2-4-:R-:W-:Y:S01]  /*10700*/  FADD.FTZ R4, |R29|.reuse, -RZ ;  /* 0x800000ff1d047221 */ /* 0x054fe20000010200 */
        /* <DEDUP_REMOVED lines=15> */
.L_x_5771:
[----:B------:R-:W-:Y:S05]  /*10800*/  BSYNC B4 ;  /* 0x0000000000047941 */ /* 0x000fea0003800000 */
.L_x_5770:
        /* <DEDUP_REMOVED lines=18> */
.L_x_5773:
[----:B------:R-:W-:Y:S02]  /*10930*/  ISETP.GE.AND P0, PT, R30, RZ, PT ;  /* 0x000000ff1e00720c */ /* 0x000fe40003f06270 */
[----:B------:R-:W-:-:S11]  /*10940*/  MOV R3, 0x3fd774eb ;  /* 0x3fd774eb00037802 */ /* 0x000fd60000000f00 */
[----:B------:R-:W-:-:S04]  /*10950*/  @P0 FFMA.FTZ R0, R3, 0.93318945169448852539, -R0 ;  /* 0x3f6ee58103000823 */ /* 0x000fc80000010800 */
[----:B------:R-:W-:-:S07]  /*10960*/  @!P0 FFMA.FTZ R0, R3, 0.93318945169448852539, R0 ;  /* 0x3f6ee58103008823 */ /* 0x000fce0000010000 */
.L_x_5774:
[----:B------:R-:W-:Y:S05]  /*10970*/  BSYNC B0 ;  /* 0x0000000000007941 */ /* 0x000fea0003800000 */
.L_x_5772:
        /* <DEDUP_REMOVED lines=10> */
.L_x_5763:
[----:B------:R-:W-:Y:S05]  /*10a20*/  BSYNC B3 ;  /* 0x0000000000037941 */ /* 0x000fea0003800000 */
.L_x_5760:
[----:B------:R-:W-:-:S13]  /*10a30*/  ISETP.NE.AND P0, PT, R14, RZ, PT ;  /* 0x000000ff0e00720c */ /* 0x000fda0003f05270 */
[----:B-1----:R-:W-:-:S05]  /*10a40*/  @!P0 FADD.FTZ R28, -R28, -RZ ;  /* 0x800000ff1c1c8221 */ /* 0x002fca0000010100 */
[----:B------:R-:W-:Y:S01]  /*10a50*/  MOV R14, R28 ;  /* 0x0000001c000e7202 */ /* 0x000fe20000000f00 */
[----:B------:R-:W-:Y:S06]  /*10a60*/  BRA `(.L_x_5775) ;  /* 0x0000000c006c7947 */ /* 0x000fec0003800000 */
.L_x_5738:
[----:B------:R-:W-:Y:S01]  /*10a70*/  FADD.FTZ R23, -R26, 6.1232342629258392722e-17 ;  /* 0x248d31321a177421 */ /* 0x000fe20000010100 */
[----:B------:R-:W-:-:S03]  /*10a80*/  FADD.FTZ R14, -R27, -RZ ;  /* 0x800000ff1b0e7221 */ /* 0x000fc60000010100 */
[----:B------:R-:W-:Y:S01]  /*10a90*/  FADD.FTZ R23, R23, 1.5707963705062866211 ;  /* 0x3fc90fdb17177421 */ /* 0x000fe20000010000 */
[----:B------:R-:W-:Y:S06]  /*10aa0*/  BRA `(.L_x_5775) ;  /* 0x0000000c005c7947 */ /* 0x000fec0003800000 */
.L_x_5737:
[----:B------:R-:W-:Y:S01]  /*10ab0*/  HFMA2.MMA R23, -RZ, RZ, 0, 0 ;  /* 0x00000000ff177435 */ /* 0x000fe200000001ff */
[----:B------:R-:W-:Y:S01]  /*10ac0*/  FADD.FTZ R14, -R27, -RZ ;  /* 0x800000ff1b0e7221 */ /* 0x000fe20000010100 */
[----:B------:R-:W-:Y:S09]  /*10ad0*/  BRA `(.L_x_5775) ;  /* 0x0000000c00507947 */ /* 0x000ff20003800000 */
.L_x_5736:
        /* <DEDUP_REMOVED lines=24> */
.L_x_5780:
[----:B------:R-:W-:Y:S05]  /*10c60*/  BSYNC B4 ;  /* 0x0000000000047941 */ /* 0x000fea0003800000 */
.L_x_5779:
        /* <DEDUP_REMOVED lines=18> */
.L_x_5782:
[----:B------:R-:W-:Y:S02]  /*10d90*/  ISETP.GE.AND P0, PT, R26, RZ, PT ;  /* 0x000000ff1a00720c */ /* 0x000fe40003f06270 */
[----:B------:R-:W-:-:S11]  /*10da0*/  MOV R3, 0x3fd774eb ;  /* 0x3fd774eb00037802 */ /* 0x000fd60000000f00 */
[----:B------:R-:W-:-:S04]  /*10db0*/  @P0 FFMA.FTZ R0, R3, 0.93318945169448852539, -R0 ;  /* 0x3f6ee58103000823 */ /* 0x000fc80000010800 */
[----:B------:R-:W-:-:S07]  /*10dc0*/  @!P0 FFMA.FTZ R0, R3, 0.93318945169448852539, R0 ;  /* 0x3f6ee58103008823 */ /* 0x000fce0000010000 */
.L_x_5783:
[----:B------:R-:W-:Y:S05]  /*10dd0*/  BSYNC B0 ;  /* 0x0000000000007941 */ /* 0x000fea0003800000 */
.L_x_5781:
        /* <DEDUP_REMOVED lines=13> */
.L_x_5778:
        /* <DEDUP_REMOVED lines=12> */
.L_x_5786:
[----:B------:R-:W-:Y:S05]  /*10f70*/  BSYNC B4 ;  /* 0x0000000000047941 */ /* 0x000fea0003800000 */
.L_x_5785:
        /* <DEDUP_REMOVED lines=18> */
.L_x_5788:
[----:B------:R-:W-:Y:S02]  /*110a0*/  ISETP.GE.AND P0, PT, R26, RZ, PT ;  /* 0x000000ff1a00720c */ /* 0x000fe40003f06270 */
[----:B------:R-:W-:-:S11]  /*110b0*/  MOV R3, 0x3fd774eb ;  /* 0x3fd774eb00037802 */ /* 0x000fd60000000f00 */
[----:B------:R-:W-:-:S04]  /*110c0*/  @P0 FFMA.FTZ R0, R3, 0.93318945169448852539, -R0 ;  /* 0x3f6ee58103000823 */ /* 0x000fc80000010800 */
[----:B------:R-:W-:-:S07]  /*110d0*/  @!P0 FFMA.FTZ R0, R3, 0.93318945169448852539, R0 ;  /* 0x3f6ee58103008823 */ /* 0x000fce0000010000 */
.L_x_5789:
[----:B------:R-:W-:Y:S05]  /*110e0*/  BSYNC B0 ;  /* 0x0000000000007941 */ /* 0x000fea0003800000 */
.L_x_5787:
        /* <DEDUP_REMOVED lines=27> */
.L_x_5777:
        /* <DEDUP_REMOVED lines=33> */
.L_x_5791:
[----:B------:R-:W-:Y:S05]  /*114b0*/  BSYNC B4 ;  /* 0x0000000000047941 */ /* 0x000fea0003800000 */
.L_x_5790:
        /* <DEDUP_REMOVED lines=18> */
.L_x_5793:
[----:B------:R-:W-:Y:S02]  /*115e0*/  ISETP.GE.AND P0, PT, R26, RZ, PT ;  /* 0x000000ff1a00720c */ /* 0x000fe40003f06270 */
[----:B------:R-:W-:-:S11]  /*115f0*/  MOV R3, 0x3fd774eb ;  /* 0x3fd774eb00037802 */ /* 0x000fd60000000f00 */
[----:B------:R-:W-:-:S04]  /*11600*/  @P0 FFMA.FTZ R0, R3, 0.93318945169448852539, -R0 ;  /* 0x3f6ee58103000823 */ /* 0x000fc80000010800 */
[----:B------:R-:W-:-:S07]  /*11610*/  @!P0 FFMA.FTZ R0, R3, 0.93318945169448852539, R0 ;  /* 0x3f6ee58103008823 */ /* 0x000fce0000010000 */
.L_x_5794:
[----:B------:R-:W-:Y:S05]  /*11620*/  BSYNC B0 ;  /* 0x0000000000007941 */ /* 0x000fea0003800000 */
.L_x_5792:
        /* <DEDUP_REMOVED lines=10> */
.L_x_5784:
[----:B------:R-:W-:Y:S05]  /*116d0*/  BSYNC B3 ;  /* 0x0000000000037941 */ /* 0x000fea0003800000 */
.L_x_5776:
[----:B------:R-:W-:Y:S01]  /*116e0*/  ISETP.NE.AND P0, PT, R14, RZ, PT ;  /* 0x000000ff0e00720c */ /* 0x000fe20003f05270 */
[----:B------:R-:W-:Y:S01]  /*116f0*/  FADD.FTZ R14, R29, 0.69314718246459960938 ;  /* 0x3f3172181d0e7421 */ /* 0x000fe20000010000 */
[----:B------:R-:W-:-:S11]  /*11700*/  FADD.FTZ R23, |R0|, -RZ ;  /* 0x800000ff00177221 */ /* 0x000fd60000010200 */
[----:B------:R-:W-:Y:S01]  /*11710*/  @!P0 FADD.FTZ R14, -R14, -RZ ;  /* 0x800000ff0e0e8221 */ /* 0x000fe20000010100 */
[----:B------:R-:W-:Y:S06]  /*11720*/  BRA `(.L_x_5775) ;  /* 0x00000000003c7947 */ /* 0x000fec0003800000 */
.L_x_5735:
        /* <DEDUP_REMOVED lines=15> */
.L_x_5775:
[----:B------:R-:W-:Y:S05]  /*11820*/  BSYNC B2 ;  /* 0x0000000000027941 */ /* 0x000fea0003800000 */
.L_x_5734:
        /* <DEDUP_REMOVED lines=110> */
.L_x_5803:
        /* <DEDUP_REMOVED lines=10> */
.L_x_5805:
[----:B------:R-:W-:-:S04]  /*11fb0*/  FADD.FTZ R4, -R0, R5 ;  /* 0x0000000500047221 */ /* 0x000fc80000010100 */
[----:B------:R-:W-:-:S07]  /*11fc0*/  FMUL.FTZ R4, R4, 0.5 ;  /* 0x3f00000004047820 */ /* 0x000fce0000410000 */
.L_x_5806:
[----:B------:R-:W-:Y:S05]  /*11fd0*/  BSYNC B1 ;  /* 0x0000000000017941 */ /* 0x000fea0003800000 */
.L_x_5804:
        /* <DEDUP_REMOVED lines=11> */
.L_x_5808:
[----:B------:R-:W-:-:S04]  /*12090*/  FADD.FTZ R7, R6, -R7 ;  /* 0x8000000706077221 */ /* 0x000fc80000010000 */
[----:B------:R-:W-:-:S07]  /*120a0*/  FMUL.FTZ R7, R7, 0.5 ;  /* 0x3f00000007077820 */ /* 0x000fce0000410000 */
.L_x_5809:
[----:B------:R-:W-:Y:S05]  /*120b0*/  BSYNC B1 ;  /* 0x0000000000017941 */ /* 0x000fea0003800000 */
.L_x_5807:
        /* <DEDUP_REMOVED lines=35> */
.L_x_5802:
[----:B------:R0:W1:Y:S02]  /*122f0*/  MUFU.SQRT R30, R29 ;  /* 0x0000001d001e7308 */ /* 0x0000640000002000 */
.L_x_5801:
[----:B------:R-:W-:Y:S05]  /*12300*/  BSYNC B0 ;  /* 0x0000000000007941 */ /* 0x000fea0003800000 */
.L_x_5800:
        /* <DEDUP_REMOVED lines=24> */
.L_x_5816:
[----:B------:R-:W-:-:S04]  /*12490*/  FADD.FTZ R0, -R0, R5 ;  /* 0x0000000500007221 */ /* 0x000fc80000010100 */
[----:B------:R-:W-:-:S07]  /*124a0*/  FMUL.FTZ R0, R0, 0.5 ;  /* 0x3f00000000007820 */ /* 0x000fce0000410000 */
.L_x_5817:
[----:B------:R-:W-:Y:S05]  /*124b0*/  BSYNC B1 ;  /* 0x0000000000017941 */ /* 0x000fea0003800000 */
.L_x_5815:
        /* <DEDUP_REMOVED lines=10> */
.L_x_5819:
[----:B------:R-:W-:-:S04]  /*12560*/  FADD.FTZ R3, -R3, R6 ;  /* 0x0000000603037221 */ /* 0x000fc80000010100 */
[----:B------:R-:W-:-:S07]  /*12570*/  FMUL.FTZ R3, R3, 0.5 ;  /* 0x3f00000003037820 */ /* 0x000fce0000410000 */
.L_x_5820:
[----:B------:R-:W-:Y:S05]  /*12580*/  BSYNC B1 ;  /* 0x0000000000017941 */ /* 0x000fea0003800000 */
.L_x_5818:
[----:B------:R-:W-:Y:S01]  /*12590*/  FADD.FTZ R0, R3, R0 ;  /* 0x0000000003007221 */ /* 0x000fe20000010000 */
[----:B------:R-:W-:Y:S01]  /*125a0*/  FADD.FTZ R31, R28, R31 ;  /* 0x0000001f1c1f7221 */ /* 0x000fe20000010000 */
[----:B------:R-:W-:-:S03]  /*125b0*/  PLOP3.LUT P0, PT, PT, PT, PT, 0x80, 0x0 ;  /* 0x000000000000781c */ /* 0x000fc60003f0f070 */
[----:B------:R-:W-:-:S06]  /*125c0*/  FMUL.FTZ R31, R31, R0 ;  /* 0x000000001f1f7220 */ /* 0x000fcc0000410000 */
[----:B------:R-:W4:Y:S01]  /*125d0*/  MUFU.SQRT R31, R31 ;  /* 0x0000001f001f7308 */ /* 0x000f220000002000 */
[----:B------:R-:W-:Y:S05]  /*125e0*/  BRA `(.L_x_5812) ;  /* 0x0000000000687947 */ /* 0x000fea0003800000 */
.L_x_5814:
        /* <DEDUP_REMOVED lines=15> */
.L_x_5813:
        /* <DEDUP_REMOVED lines=8> */
.L_x_5811:
[----:B------:R-:W-:Y:S01]  /*12760*/  PLOP3.LUT P0, PT, PT, PT, PT, 0x80, 0x0 ;  /* 0x000000000000781c */ /* 0x000fe20003f0f070 */
[----:B------:R-:W-:Y:S01]  /*12770*/  FMUL.FTZ R31, R31, 16777216 ;  /* 0x4b8000001f1f7820 */ /* 0x000fe20000410000 */
[----:B------:R-:W-:-:S11]  /*12780*/  FMUL.FTZ R28, R28, 16777216 ;  /* 0x4b8000001c1c7820 */ /* 0x000fd60000410000 */
.L_x_5812:
[----:B------:R-:W-:Y:S05]  /*12790*/  BSYNC B0 ;  /* 0x0000000000007941 */ /* 0x000fea0003800000 */
.L_x_5810:
        /* <DEDUP_REMOVED lines=33> */
.L_x_5823:
        /* <DEDUP_REMOVED lines=28> */
.L_x_5822:
        /* <DEDUP_REMOVED lines=19> */
[----:B012---:R-:W-:Y:S05]  /*12ca0*/  CALL.REL.NOINC `($__internal_5_$__cuda_sm3x_div_rn_ftz_f32_slowpath) ;  /* 0x0000015c00707944 */ /* 0x007fea0003c00000 */
.L_x_5827:
[----:B------:R-:W-:Y:S05]  /*12cb0*/  BSYNC B4 ;  /* 0x0000000000047941 */ /* 0x000fea0003800000 */
.L_x_5826:
        /* <DEDUP_REMOVED lines=18> */
.L_x_5829:
[----:B------:R-:W-:Y:S02]  /*12de0*/  ISETP.GE.AND P0, PT, R28, RZ, PT ;  /* 0x000000ff1c00720c */ /* 0x000fe40003f06270 */
[----:B------:R-:W-:-:S11]  /*12df0*/  MOV R3, 0x3fd774eb ;  /* 0x3fd774eb00037802 */ /* 0x000fd60000000f00 */
[----:B------:R-:W-:-:S04]  /*12e00*/  @P0 FFMA.FTZ R0, R3, 0.93318945169448852539, -R0 ;  /* 0x3f6ee58103000823 */ /* 0x000fc80000010800 */
[----:B------:R-:W-:-:S07]  /*12e10*/  @!P0 FFMA.FTZ R0, R3, 0.93318945169448852539, R0 ;  /* 0x3f6ee58103008823 */ /* 0x000fce0000010000 */
.L_x_5830:
[----:B------:R-:W-:Y:S05]  /*12e20*/  BSYNC B0 ;  /* 0x0000000000007941 */ /* 0x000fea0003800000 */
.L_x_5828:
        /* <DEDUP_REMOVED lines=11> */
.L_x_5825:
        /* <DEDUP_REMOVED lines=17> */
.L_x_5832:
[----:B------:R-:W-:Y:S05]  /*12ff0*/  BSYNC B4 ;  /* 0x0000000000047941 */ /* 0x000fea0003800000 */
.L_x_5831:
        /* <DEDUP_REMOVED lines=18> */
.L_x_5834:
[----:B------:R-:W-:Y:S02]  /*13120*/  ISETP.GE.AND P0, PT, R28, RZ, PT ;  /* 0x000000ff1c00720c */ /* 0x000fe40003f06270 */
[----:B------:R-:W-:-:S11]  /*13130*/  MOV R3, 0x3fd774eb ;  /* 0x3fd774eb00037802 */ /* 0x000fd60000000f00 */
[----:B------:R-:W-:-:S04]  /*13140*/  @P0 FFMA.FTZ R0, R3, 0.93318945169448852539, -R0 ;  /* 0x3f6ee58103000823 */ /* 0x000fc80000010800 */
[----:B------:R-:W-:-:S07]  /*13150*/  @!P0 FFMA.FTZ R0, R3, 0.93318945169448852539, R0 ;  /* 0x3f6ee58103008823 */ /* 0x000fce0000010000 */
.L_x_5835:
[----:B------:R-:W-:Y:S05]  /*13160*/  BSYNC B0 ;  /* 0x0000000000007941 */ /* 0x000fea0003800000 */
.L_x_5833:
        /* <DEDUP_REMOVED lines=10> */
.L_x_5824:
[----:B------:R-:W-:Y:S05]  /*13210*/  BSYNC B3 ;  /* 0x0000000000037941 */ /* 0x000fea0003800000 */
.L_x_5821:
[----:B------:R-:W-:-:S13]  /*13220*/  ISETP.NE.AND P0, PT, R27, RZ, PT ;  /* 0x000000ff1b00720c */ /* 0x000fda0003f05270 */
[----:B-1----:R-:W-:Y:S01]  /*13230*/  @!P0 FADD.FTZ R30, -R30, -RZ ;  /* 0x800000ff1e1e8221 */ /* 0x002fe20000010100 */
[----:B------:R-:W-:Y:S06]  /*13240*/  BRA `(.L_x_5836) ;  /* 0x0000000c006c7947 */ /* 0x000fec0003800000 */
.L_x_5799:
[----:B------:R-:W-:Y:S01]  /*13250*/  FADD.FTZ R9, -R26, 6.1232342629258392722e-17 ;  /* 0x248d31321a097421 */ /* 0x000fe20000010100 */
[----:B------:R-:W-:-:S03]  /*13260*/  FADD.FTZ R30, -R15, -RZ ;  /* 0x800000ff0f1e7221 */ /* 0x000fc60000010100 */
[----:B------:R-:W-:Y:S01]  /*13270*/  FADD.FTZ R9, R9, 1.5707963705062866211 ;  /* 0x3fc90fdb09097421 */ /* 0x000fe20000010000 */
[----:B------:R-:W-:Y:S06]  /*13280*/  BRA `(.L_x_5836) ;  /* 0x0000000c005c7947 */ /* 0x000fec0003800000 */
.L_x_5798:
[----:B------:R-:W-:Y:S01]  /*13290*/  FADD.FTZ R30, -R15, -RZ ;  /* 0x800000ff0f1e7221 */ /* 0x000fe20000010100 */
[----:B------:R-:W-:Y:S01]  /*132a0*/  MOV R9, RZ ;  /* 0x000000ff00097202 */ /* 0x000fe20000000f00 */
[----:B------:R-:W-:Y:S06]  /*132b0*/  BRA `(.L_x_5836) ;  /* 0x0000000c00507947 */ /* 0x000fec0003800000 */
.L_x_5797:
        /* <DEDUP_REMOVED lines=24> */
.L_x_5841:
[----:B------:R-:W-:Y:S05]  /*13440*/  BSYNC B4 ;  /* 0x0000000000047941 */ /* 0x000fea0003800000 */
.L_x_5840:
        /* <DEDUP_REMOVED lines=18> */
.L_x_5843:
[----:B------:R-:W-:Y:S02]  /*13570*/  ISETP.GE.AND P0, PT, R26, RZ, PT ;  /* 0x000000ff1a00720c */ /* 0x000fe40003f06270 */
[----:B------:R-:W-:-:S11]  /*13580*/  MOV R3, 0x3fd774eb ;  /* 0x3fd774eb00037802 */ /* 0x000fd60000000f00 */
[----:B------:R-:W-:-:S04]  /*13590*/  @P0 FFMA.FTZ R0, R3, 0.93318945169448852539, -R0 ;  /* 0x3f6ee58103000823 */ /* 0x000fc80000010800 */
[----:B------:R-:W-:-:S07]  /*135a0*/  @!P0 FFMA.FTZ R0, R3, 0.93318945169448852539, R0 ;  /* 0x3f6ee58103008823 */ /* 0x000fce0000010000 */
.L_x_5844:
[----:B------:R-:W-:Y:S05]  /*135b0*/  BSYNC B0 ;  /* 0x0000000000007941 */ /* 0x000fea0003800000 */
.L_x_5842:
        /* <DEDUP_REMOVED lines=13> */
.L_x_5839:
        /* <DEDUP_REMOVED lines=12> */
.L_x_5847:
[----:B------:R-:W-:Y:S05]  /*13750*/  BSYNC B4 ;  /* 0x0000000000047941 */ /* 0x000fea0003800000 */
.L_x_5846:
        /* <DEDUP_REMOVED lines=18> */
.L_x_5849:
[----:B------:R-:W-:Y:S02]  /*13880*/  ISETP.GE.AND P0, PT, R26, RZ, PT ;  /* 0x000000ff1a00720c */ /* 0x000fe40003f06270 */
[----:B------:R-:W-:-:S11]  /*13890*/  MOV R3, 0x3fd774eb ;  /* 0x3fd774eb00037802 */ /* 0x000fd60000000f00 */
[----:B------:R-:W-:-:S04]  /*138a0*/  @P0 FFMA.FTZ R0, R3, 0.93318945169448852539, -R0 ;  /* 0x3f6ee58103000823 */ /* 0x000fc80000010800 */
[----:B------:R-:W-:-:S07]  /*138b0*/  @!P0 FFMA.FTZ R0, R3, 0.93318945169448852539, R0 ;  /* 0x3f6ee58103008823 */ /* 0x000fce0000010000 */
.L_x_5850:
[----:B------:R-:W-:Y:S05]  /*138c0*/  BSYNC B0 ;  /* 0x0000000000007941 */ /* 0x000fea0003800000 */
.L_x_5848:
        /* <DEDUP_REMOVED lines=27> */
.L_x_5838:
        /* <DEDUP_REMOVED lines=33> */
.L_x_5852:
[----:B------:R-:W-:Y:S05]  /*13c90*/  BSYNC B4 ;  /* 0x0000000000047941 */ /* 0x000fea0003800000 */
.L_x_5851:
        /* <DEDUP_REMOVED lines=18> */
.L_x_5854:
[----:B------:R-:W-:Y:S02]  /*13dc0*/  ISETP.GE.AND P0, PT, R26, RZ, PT ;  /* 0x000000ff1a00720c */ /* 0x000fe40003f06270 */
[----:B------:R-:W-:-:S11]  /*13dd0*/  MOV R3, 0x3fd774eb ;  /* 0x3fd774eb00037802 */ /* 0x000fd60000000f00 */
[----:B------:R-:W-:-:S04]  /*13de0*/  @P0 FFMA.FTZ R0, R3, 0.93318945169448852539, -R0 ;  /* 0x3f6ee58103000823 */ /* 0x000fc80000010800 */
[----:B------:R-:W-:-:S07]  /*13df0*/  @!P0 FFMA.FTZ R0, R3, 0.93318945169448852539, R0 ;  /* 0x3f6ee58103008823 */ /* 0x000fce0000010000 */
.L_x_5855:
[----:B------:R-:W-:Y:S05]  /*13e00*/  BSYNC B0 ;  /* 0x0000000000007941 */ /* 0x000fea0003800000 */
.L_x_5853:
        /* <DEDUP_REMOVED lines=10> */
.L_x_5845:
[----:B------:R-:W-:Y:S05]  /*13eb0*/  BSYNC B3 ;  /* 0x0000000000037941 */ /* 0x000fea0003800000 */
.L_x_5837:
[----:B------:R-:W-:Y:S01]  /*13ec0*/  ISETP.NE.AND P0, PT, R27, RZ, PT ;  /* 0x000000ff1b00720c */ /* 0x000fe20003f05270 */
[----:B------:R-:W-:Y:S01]  /*13ed0*/  FADD.FTZ R30, R31, 0.69314718246459960938 ;  /* 0x3f3172181f1e7421 */ /* 0x000fe20000010000 */
[----:B------:R-:W-:-:S11]  /*13ee0*/  FADD.FTZ R9, |R0|, -RZ ;  /* 0x800000ff00097221 */ /* 0x000fd60000010200 */
[----:B------:R-:W-:Y:S01]  /*13ef0*/  @!P0 FADD.FTZ R30, -R30, -RZ ;  /* 0x800000ff1e1e8221 */ /* 0x000fe20000010100 */
[----:B------:R-:W-:Y:S06]  /*13f00*/  BRA `(.L_x_5836) ;  /* 0x00000000003c7947 */ /* 0x000fec0003800000 */
.L_x_5796:
        /* <DEDUP_REMOVED lines=15> */
.L_x_5836:
[----:B------:R-:W-:Y:S05]  /*14000*/  BSYNC B2 ;  /* 0x0000000000027941 */ /* 0x000fea0003800000 */
.L_x_5795:
[----:B--23--:R-:W1:Y:S01]  /*14010*/  LDC.64 R4, c[0x0][0x218] ;  /* 0x00008600ff047b82 */ /* 0x00ce620000000a00 */
[----:B------:R-:W-:Y:S02]  /*14020*/  F2FP.F16.F32.PACK_AB R7, R24, R25 ;  /* 0x000000191807723e */ /* 0x000fe400000000ff */
[----:B------:R-:W-:Y:S02]  /*14030*/  F2FP.F16.F32.PACK_AB R6, R21, R18 ;  /* 0x000000121506723e */ /* 0x000fe400000000ff */
[----:B------:R-:W-:Y:S02]  /*14040*/  F2FP.F16.F32.PACK_AB R14, R14, R23 ;  /* 0x000000170e0e723e */ /* 0x000fe400000000ff */
[----:B------:R-:W-:Y:S02]  /*14050*/  F2FP.F16.F32.PACK_AB R13, R22, R13 ;  /* 0x0000000d160d723e */ /* 0x000fe400000000ff */
[----:B------:R-:W-:Y:S02]  /*14060*/  F2FP.F16.F32.PACK_AB R12, R19, R12 ;  /* 0x0000000c130c723e */ /* 0x000fe400000000ff */
[----:B------:R-:W-:Y:S01]  /*14070*/  F2FP.F16.F32.PACK_AB R15, R30, R9 ;  /* 0x000000091e0f723e */ /* 0x000fe200000000ff */
[----:B-1----:R-:W-:Y:S01]  /*14080*/  IMAD.WIDE.U32 R2, R2, 0x4, R4 ;  /* 0x0000000402027825 */ /* 0x002fe200078e0004 */
[----:B------:R-:W-:-:S02]  /*14090*/  F2FP.F16.F32.PACK_AB R5, R17, R20 ;  /* 0x000000141105723e */ /* 0x000fc400000000ff */
[----:B------:R-:W-:Y:S01]  /*140a0*/  F2FP.F16.F32.PACK_AB R4, R11, R16 ;  /* 0x000000100b04723e */ /* 0x000fe200000000ff */
[----:B------:R-:W-:-:S05]  /*140b0*/  IMAD.WIDE R2, R10, 0x10, R2 ;  /* 0x000000100a027825 */ /* 0x000fca00078e0202 */
[----:B------:R-:W-:Y:S04]  /*140c0*/  STG.E.128 desc[UR4][R2.64], R4 ;  /* 0x0000000402007986 */ /* 0x000fe8000c101d04 */
[----:B------:R-:W-:Y:S01]  /*140d0*/  STG.E.128 desc[UR4][R2.64+0x800], R12 ;  /* 0x0008000c02007986 */ /* 0x000fe2000c101d04 */
[----:B------:R-:W-:Y:S05]  /*140e0*/  EXIT ;  /* 0x000000000000794d */ /* 0x000fea0003800000 */
.L_x_5367:
        /* <DEDUP_REMOVED lines=34> */
[----:B----4-:R-:W-:-:S04]  /*14310*/  @!P3 IMAD.WIDE.U32 R16, R23, 0x4, R16 ;  /* 0x000000041710b825 */ /* 0x010fc800078e0010 */
[----:B-1----:R-:W-:Y:S02]  /*14320*/  @!P5 IMAD.WIDE.U32 R12, R11, 0x4, R12 ;  /* 0x000000040b0cd825 */ /* 0x002fe400078e000c */
[----:B------:R-:W4:Y:S02]  /*14330*/  @!P3 LDG.E R16, desc[UR4][R16.64] ;  /* 0x000000041010b981 */ /* 0x000f24000c1e1900 */
[----:B0-----:R-:W-:Y:S02]  /*14340*/  @!P4 IMAD.WIDE.U32 R14, R19, 0x4, R14 ;  /* 0x00000004130ec825 */ /* 0x001fe400078e000e */
[----:B------:R-:W4:Y:S02]  /*14350*/  @!P5 LDG.E R12, desc[UR4][R12.64] ;  /* 0x000000040c0cd981 */ /* 0x000f24000c1e1900 */
[----:B-----5:R-:W-:Y:S02]  /*14360*/  @!P2 IMAD.WIDE.U32 R22, R25, 0x4, R20 ;  /* 0x000000041916a825 */ /* 0x020fe400078e0014 */
[----:B------:R-:W5:Y:S04]  /*14370*/  @!P4 LDG.E R14, desc[UR4][R14.64] ;  /* 0x000000040e0ec981 */ /* 0x000f68000c1e1900 */
[----:B------:R0:W5:Y:S01]  /*14380*/  @!P2 LDG.E R22, desc[UR4][R22.64] ;  /* 0x000000041616a981 */ /* 0x000162000c1e1900 */
[----:B------:R-:W-:-:S06]  /*14390*/  @!P1 IMAD.WIDE.U32 R6, R27, 0x4, R6 ;  /* 0x000000041b069825 */ /* 0x000fcc00078e0006 */
[----:B------:R-:W5:Y:S01]  /*143a0*/  @!P1 LDG.E R6, desc[UR4][R6.64] ;  /* 0x0000000406069981 */ /* 0x000f62000c1e1900 */
[----:B--2---:R-:W-:-:S04]  /*143b0*/  @!P6 PRMT R18, R18, 0x5410, R4 ;  /* 0x000054101212e816 */ /* 0x004fc80000000004 */
[----:B------:R-:W-:Y:S02]  /*143c0*/  @!P6 PRMT R18, R4, 0x7632, R18 ;  /* 0x000076320412e816 */ /* 0x000fe40000000012 */
[----:B------:R-:W-:-:S13]  /*143d0*/  ISETP.GE.AND P6, PT, R3, R10, PT ;  /* 0x0000000a0300720c */ /* 0x000fda0003fc6270 */
[----:B------:R-:W1:Y:S01]  /*143e0*/  @!P6 LDC.64 R4, c[0x0][0x220] ;  /* 0x00008800ff04eb82 */ /* 0x000e620000000a00 */
[----:B------:R-:W-:-:S05]  /*143f0*/  @!P6 IADD3 R3, R2, R3, RZ ;  /* 0x000000030203e210 */ /* 0x000fca0007ffe0ff */
[----:B-1----:R-:W-:-:S06]  /*14400*/  @!P6 IMAD.WIDE.U32 R4, R3, 0x4, R4 ;  /* 0x000000040304e825 */ /* 0x002fcc00078e0004 */
[----:B------:R-:W2:Y:S01]  /*14410*/  @!P6 LDG.E R4, desc[UR4][R4.64] ;  /* 0x000000040404e981 */ /* 0x000ea2000c1e1900 */
[----:B------:R-:W-:Y:S02]  /*14420*/  PRMT R21, RZ, 0x5410, RZ ;  /* 0x00005410ff157816 */ /* 0x000fe400000000ff */
[----:B0-----:R-:W-:Y:S02]  /*14430*/  PRMT R23, RZ, 0x5410, RZ ;  /* 0x00005410ff177816 */ /* 0x001fe400000000ff */
        /* <DEDUP_REMOVED lines=9> */
[----:B----4-:R-:W-:Y:S02]  /*144d0*/  @!P3 PRMT R25, R25, 0x5410, R16 ;  /* 0x000054101919b816 */ /* 0x010fe40000000010 */
[----:B------:R-:W-:Y:S02]  /*144e0*/  @!P5 PRMT R21, R21, 0x5410, R12 ;  /* 0x000054101515d816 */ /* 0x000fe4000000000c */
        /* <DEDUP_REMOVED lines=120> */
.L_x_5865:
        /* <DEDUP_REMOVED lines=10> */
.L_x_5867:
[----:B------:R-:W-:-:S04]  /*14d10*/  FADD.FTZ R6, -R0, R5 ;  /* 0x0000000500067221 */ /* 0x000fc80000010100 */
[----:B------:R-:W-:-:S07]  /*14d20*/  FMUL.FTZ R6, R6, 0.5 ;  /* 0x3f00000006067820 */ /* 0x000fce0000410000 */
.L_x_5868:
[----:B------:R-:W-:Y:S05]  /*14d30*/  BSYNC B1 ;  /* 0x0000000000017941 */ /* 0x000fea0003800000 */
.L_x_5866:
        /* <DEDUP_REMOVED lines=11> */
.L_x_5870:
[----:B------:R-:W-:-:S04]  /*14df0*/  FADD.FTZ R7, R4, -R7 ;  /* 0x8000000704077221 */ /* 0x000fc80000010000 */
[----:B------:R-:W-:-:S07]  /*14e00*/  FMUL.FTZ R7, R7, 0.5 ;  /* 0x3f00000007077820 */ /* 0x000fce0000410000 */
.L_x_5871:
[----:B------:R-:W-:Y:S05]  /*14e10*/  BSYNC B1 ;  /* 0x0000000000017941 */ /* 0x000fea0003800000 */
.L_x_5869:
        /* <DEDUP_REMOVED lines=35> */
.L_x_5864:
[----:B------:R0:W1:Y:S02]  /*15050*/  MUFU.SQRT R12, R11 ;  /* 0x0000000b000c7308 */ /* 0x0000640000002000 */
.L_x_5863:
[----:B------:R-:W-:Y:S05]  /*15060*/  BSYNC B0 ;  /* 0x0000000000007941 */ /* 0x000fea0003800000 */
.L_x_5862:
        /* <DEDUP_REMOVED lines=24> */
.L_x_5878:
[----:B------:R-:W-:-:S04]  /*151f0*/  FADD.FTZ R0, -R0, R5 ;  /* 0x0000000500007221 */ /* 0x000fc80000010100 */
[----:B------:R-:W-:-:S07]  /*15200*/  FMUL.FTZ R0, R0, 0.5 ;  /* 0x3f00000000007820 */ /* 0x000fce0000410000 */
.L_x_5879:
[----:B------:R-:W-:Y:S05]  /*15210*/  BSYNC B1 ;  /* 0x0000000000017941 */ /* 0x000fea0003800000 */
.L_x_5877:
        /* <DEDUP_REMOVED lines=10> */
.L_x_5881:
[----:B------:R-:W-:-:S04]  /*152c0*/  FADD.FTZ R3, -R3, R4 ;  /* 0x0000000403037221 */ /* 0x000fc80000010100 */
[----:B------:R-:W-:-:S07]  /*152d0*/  FMUL.FTZ R3, R3, 0.5 ;  /* 0x3f00000003037820 */ /* 0x000fce0000410000 */
.L_x_5882:
[----:B------:R-:W-:Y:S05]  /*152e0*/  BSYNC B1 ;  /* 0x0000000000017941 */ /* 0x000fea0003800000 */
.L_x_5880:
[----:B------:R-:W-:Y:S01]  /*152f0*/  FADD.FTZ R0, R3, R0 ;  /* 0x0000000003007221 */ /* 0x000fe20000010000 */
[----:B------:R-:W-:Y:S01]  /*15300*/  FADD.FTZ R17, R16, R17 ;  /* 0x0000001110117221 */ /* 0x000fe20000010000 */
[----:B------:R-:W-:-:S03]  /*15310*/  PLOP3.LUT P0, PT, PT, PT, PT, 0x80, 0x0 ;  /* 0x000000000000781c */ /* 0x000fc60003f0f070 */
[----:B------:R-:W-:-:S06]  /*15320*/  FMUL.FTZ R17, R17, R0 ;  /* 0x0000000011117220 */ /* 0x000fcc0000410000 */
[----:B------:R-:W4:Y:S01]  /*15330*/  MUFU.SQRT R17, R17 ;  /* 0x0000001100117308 */ /* 0x000f220000002000 */
[----:B------:R-:W-:Y:S05]  /*15340*/  BRA `(.L_x_5874) ;  /* 0x0000000000687947 */ /* 0x000fea0003800000 */
.L_x_5876:
        /* <DEDUP_REMOVED lines=15> */
.L_x_5875:
        /* <DEDUP_REMOVED lines=8> */
.L_x_5873:
[----:B------:R-:W-:Y:S01]  /*154c0*/  PLOP3.LUT P0, PT, PT, PT, PT, 0x80, 0x0 ;  /* 0x000000000000781c */ /* 0x000fe20003f0f070 */
[----:B------:R-:W-:Y:S01]  /*154d0*/  FMUL.FTZ R17, R17, 16777216 ;  /* 0x4b80000011117820 */ /* 0x000fe20000410000 */
[----:B------:R-:W-:-:S11]  /*154e0*/  FMUL.FTZ R16, R16, 16777216 ;  /* 0x4b80000010107820 */ /* 0x000fd60000410000 */
.L_x_5874:
[----:B------:R-:W-:Y:S05]  /*154f0*/  BSYNC B0 ;  /* 0x0000000000007941 */ /* 0x000fea0003800000 */
.L_x_5872:
        /* <DEDUP_REMOVED lines=10> */
[----:B--2---:R-:W2:Y:S02]  /*155a0*/  MUFU.RSQ R5, R4 ;  /* 0x0000000400057308 */ /* 0x004ea40000001400 */
        /* <DEDUP_REMOVED lines=22> */
.L_x_5885:
        /* <DEDUP_REMOVED lines=28> */
.L_x_5884:
        /* <DEDUP_REMOVED lines=19> */
[----:B-12---:R-:W-:Y:S05]  /*15a00*/  CALL.REL.NOINC `($__internal_5_$__cuda_sm3x_div_rn_ftz_f32_slowpath) ;  /* 0x0000013000187944 */ /* 0x006fea0003c00000 */
.L_x_5889:
[----:B------:R-:W-:Y:S05]  /*15a10*/  BSYNC B4 ;  /* 0x0000000000047941 */ /* 0x000fea0003800000 */
.L_x_5888:
        /* <DEDUP_REMOVED lines=18> */
.L_x_5891:
[----:B------:R-:W-:Y:S02]  /*15b40*/  ISETP.GE.AND P0, PT, R16, RZ, PT ;  /* 0x000000ff1000720c */ /* 0x000fe40003f06270 */
[----:B------:R-:W-:-:S11]  /*15b50*/  MOV R3, 0x3fd774eb ;  /* 0x3fd774eb00037802 */ /* 0x000fd60000000f00 */
[----:B------:R-:W-:-:S04]  /*15b60*/  @P0 FFMA.FTZ R0, R3, 0.93318945169448852539, -R0 ;  /* 0x3f6ee58103000823 */ /* 0x000fc80000010800 */
[----:B------:R-:W-:-:S07]  /*15b70*/  @!P0 FFMA.FTZ R0, R3, 0.93318945169448852539, R0 ;  /* 0x3f6ee58103008823 */ /* 0x000fce0000010000 */
.L_x_5892:
[----:B------:R-:W-:Y:S05]  /*15b80*/  BSYNC B0 ;  /* 0x0000000000007941 */ /* 0x000fea0003800000 */
.L_x_5890:
        /* <DEDUP_REMOVED lines=11> */
.L_x_5887:
        /* <DEDUP_REMOVED lines=17> */
.L_x_5894:
[----:B------:R-:W-:Y:S05]  /*15d50*/  BSYNC B4 ;  /* 0x0000000000047941 */ /* 0x000fea0003800000 */
.L_x_5893:
        /* <DEDUP_REMOVED lines=18> */
.L_x_5896:
[----:B------:R-:W-:Y:S02]  /*15e80*/  ISETP.GE.AND P0, PT, R16, RZ, PT ;  /* 0x000000ff1000720c */ /* 0x000fe40003f06270 */
[----:B------:R-:W-:-:S11]  /*15e90*/  MOV R3, 0x3fd774eb ;  /* 0x3fd774eb00037802 */ /* 0x000fd60000000f00 */
[----:B------:R-:W-:-:S04]  /*15ea0*/  @P0 FFMA.FTZ R0, R3, 0.93318945169448852539, -R0 ;  /* 0x3f6ee58103000823 */ /* 0x000fc80000010800 */
[----:B------:R-:W-:-:S07]  /*15eb0*/  @!P0 FFMA.FTZ R0, R3, 0.93318945169448852539, R0 ;  /* 0x3f6ee58103008823 */ /* 0x000fce0000010000 */
.L_x_5897:
[----:B------:R-:W-:Y:S05]  /*15ec0*/  BSYNC B0 ;  /* 0x0000000000007941 */ /* 0x000fea0003800000 */
.L_x_5895:
        /* <DEDUP_REMOVED lines=10> */
.L_x_5886:
[----:B------:R-:W-:Y:S05]  /*15f70*/  BSYNC B3 ;  /* 0x0000000000037941 */ /* 0x000fea0003800000 */
.L_x_5883:
[----:B------:R-:W-:-:S13]  /*15f80*/  ISETP.NE.AND P0, PT, R15, RZ, PT ;  /* 0x000000ff0f00720c */ /* 0x000fda0003f05270 */
[----:B-1----:R-:W-:Y:S01]  /*15f90*/  @!P0 FADD.FTZ R12, -R12, -RZ ;  /* 0x800000ff0c0c8221 */ /* 0x002fe20000010100 */
[----:B------:R-:W-:Y:S06]  /*15fa0*/  BRA `(.L_x_5857) ;  /* 0x0000000c006c7947 */ /* 0x000fec0003800000 */
.L_x_5861:
[----:B------:R-:W-:Y:S01]  /*15fb0*/  FADD.FTZ R11, -R14, 6.1232342629258392722e-17 ;  /* 0x248d31320e0b7421 */ /* 0x000fe20000010100 */
[----:B------:R-:W-:-:S03]  /*15fc0*/  FADD.FTZ R12, -R13, -RZ ;  /* 0x800000ff0d0c7221 */ /* 0x000fc60000010100 */
[----:B------:R-:W-:Y:S01]  /*15fd0*/  FADD.FTZ R11, R11, 1.5707963705062866211 ;  /* 0x3fc90fdb0b0b7421 */ /* 0x000fe20000010000 */
[----:B------:R-:W-:Y:S06]  /*15fe0*/  BRA `(.L_x_5857) ;  /* 0x0000000c005c7947 */ /* 0x000fec0003800000 */
.L_x_5860:
[----:B------:R-:W-:Y:S01]  /*15ff0*/  FADD.FTZ R12, -R13, -RZ ;  /* 0x800000ff0d0c7221 */ /* 0x000fe20000010100 */
[----:B------:R-:W-:Y:S01]  /*16000*/  MOV R11, RZ ;  /* 0x000000ff000b7202 */ /* 0x000fe20000000f00 */
[----:B------:R-:W-:Y:S06]  /*16010*/  BRA `(.L_x_5857) ;  /* 0x0000000c00507947 */ /* 0x000fec0003800000 */
.L_x_5859:
        /* <DEDUP_REMOVED lines=23> */
[----:B------:R-:W-:Y:S05]  /*16190*/  CALL.REL.NOINC `($__internal_5_$__cuda_sm3x_div_rn_ftz_f32_slowpath) ;  /* 0x0000012800347944 */ /* 0x000fea0003c00000 */
.L_x_5902:
[----:B------:R-:W-:Y:S05]  /*161a0*/  BSYNC B4 ;  /* 0x0000000000047941 */ /* 0x000fea0003800000 */
.L_x_5901:
        /* <DEDUP_REMOVED lines=18> */
.L_x_5904:
[----:B------:R-:W-:Y:S02]  /*162d0*/  ISETP.GE.AND P0, PT, R14, RZ, PT ;  /* 0x000000ff0e00720c */ /* 0x000fe40003f06270 */
[----:B------:R-:W-:-:S11]  /*162e0*/  MOV R3, 0x3fd774eb ;  /* 0x3fd774eb00037802 */ /* 0x000fd60000000f00 */
[----:B------:R-:W-:-:S04]  /*162f0*/  @P0 FFMA.FTZ R0, R3, 0.93318945169448852539, -R0 ;  /* 0x3f6ee58103000823 */ /* 0x000fc80000010800 */
[----:B------:R-:W-:-:S07]  /*16300*/  @!P0 FFMA.FTZ R0, R3, 0.93318945169448852539, R0 ;  /* 0x3f6ee58103008823 */ /* 0x000fce0000010000 */
.L_x_5905:
[----:B------:R-:W-:Y:S05]  /*16310*/  BSYNC B0 ;  /* 0x0000000000007941 */ /* 0x000fea0003800000 */
.L_x_5903:
        /* <DEDUP_REMOVED lines=13> */
.L_x_5900:
        /* <DEDUP_REMOVED lines=12> */
.L_x_5908:
[----:B------:R-:W-:Y:S05]  /*164b0*/  BSYNC B4 ;  /* 0x0000000000047941 */ /* 0x000fea0003800000 */
.L_x_5907:
        /* <DEDUP_REMOVED lines=18> */
.L_x_5910:
[----:B------:R-:W-:Y:S02]  /*165e0*/  ISETP.GE.AND P0, PT, R14, RZ, PT ;  /* 0x000000ff0e00720c */ /* 0x000fe40003f06270 */
[----:B------:R-:W-:-:S11]  /*165f0*/  MOV R3, 0x3fd774eb ;  /* 0x3fd774eb00037802 */ /* 0x000fd60000000f00 */
[----:B------:R-:W-:-:S04]  /*16600*/  @P0 FFMA.FTZ R0, R3, 0.93318945169448852539, -R0 ;  /* 0x3f6ee58103000823 */ /* 0x000fc80000010800 */
[----:B------:R-:W-:-:S07]  /*16610*/  @!P0 FFMA.FTZ R0, R3, 0.93318945169448852539, R0 ;  /* 0x3f6ee58103008823 */ /* 0x000fce0000010000 */
.L_x_5911:
[----:B------:R-:W-:Y:S05]  /*16620*/  BSYNC B0 ;  /* 0x0000000000007941 */ /* 0x000fea0003800000 */
.L_x_5909:
        /* <DEDUP_REMOVED lines=27> */
.L_x_5899:
        /* <DEDUP_REMOVED lines=33> */
.L_x_5913:
[----:B------:R-:W-:Y:S05]  /*169f0*/  BSYNC B4 ;  /* 0x0000000000047941 */ /* 0x000fea0003800000 */
.L_x_5912:
        /* <DEDUP_REMOVED lines=18> */
.L_x_5915:
[----:B------:R-:W-:Y:S02]  /*16b20*/  ISETP.GE.AND P0, PT, R14, RZ, PT ;  /* 0x000000ff0e00720c */ /* 0x000fe40003f06270 */
[----:B------:R-:W-:-:S11]  /*16b30*/  MOV R3, 0x3fd774eb ;  /* 0x3fd774eb00037802 */ /* 0x000fd60000000f00 */
[----:B------:R-:W-:-:S04]  /*16b40*/  @P0 FFMA.FTZ R0, R3, 0.93318945169448852539, -R0 ;  /* 0x3f6ee58103000823 */ /* 0x000fc80000010800 */
[----:B------:R-:W-:-:S07]  /*16b50*/  @!P0 FFMA.FTZ R0, R3, 0.93318945169448852539, R0 ;  /* 0x3f6ee58103008823 */ /* 0x000fce0000010000 */
.L_x_5916:
[----:B------:R-:W-:Y:S05]  /*16b60*/  BSYNC B0 ;  /* 0x0000000000007941 */ /* 0x000fea0003800000 */
.L_x_5914:
        /* <DEDUP_REMOVED lines=10> */
.L_x_5906:
[----:B------:R-:W-:Y:S05]  /*16c10*/  BSYNC B3 ;  /* 0x0000000000037941 */ /* 0x000fea0003800000 */
.L_x_5898:
[----:B------:R-:W-:Y:S01]  /*16c20*/  ISETP.NE.AND P0, PT, R15, RZ, PT ;  /* 0x000000ff0f00720c */ /* 0x000fe20003f05270 */
[----:B------:R-:W-:Y:S01]  /*16c30*/  FADD.FTZ R12, R17, 0.69314718246459960938 ;  /* 0x3f317218110c7421 */ /* 0x000fe20000010000 */
[----:B------:R-:W-:-:S11]  /*16c40*/  FADD.FTZ R11, |R0|, -RZ ;  /* 0x800000ff000b7221 */ /* 0x000fd60000010200 */
[----:B------:R-:W-:Y:S01]  /*16c50*/  @!P0 FADD.FTZ R12, -R12, -RZ ;  /* 0x800000ff0c0c8221 */ /* 0x000fe20000010100 */
[----:B------:R-:W-:Y:S06]  /*16c60*/  BRA `(.L_x_5857) ;  /* 0x00000000003c7947 */ /* 0x000fec0003800000 */
.L_x_5858:
        /* <DEDUP_REMOVED lines=15> */
.L_x_5857:
[----:B------:R-:W-:Y:S05]  /*16d60*/  BSYNC B2 ;  /* 0x0000000000027941 */ /* 0x000fea0003800000 */
.L_x_5856:
[----:B------:R-:W0:Y:S01]  /*16d70*/  S2R R13, SR_TID.X ;  /* 0x00000000000d7919 */ /* 0x000e220000002100 */
[----:B------:R-:W-:Y:S01]  /*16d80*/  BSSY B2, `(.L_x_5917) ;  /* 0x0000280000027945 */ /* 0x000fe20003800000 */
[----:B0-----:R-:W-:-:S04]  /*16d90*/  IADD3 R3, R13, 0x80, RZ ;  /* 0x000000800d037810 */ /* 0x001fc80007ffe0ff */
[----:B------:R-:W-:-:S13]  /*16da0*/  ISETP.GE.AND P0, PT, R3, R10, PT ;  /* 0x0000000a0300720c */ /* 0x000fda0003f06270 */
[----:B------:R-:W-:Y:S05]  /*16db0*/  @P0 BRA `(.L_x_5918) ;  /* 0x0000002400f00947 */ /* 0x000fea0003800000 */
[--C-:B---34-:R-:W-:Y:S02]  /*16dc0*/  HADD2.F32 R17, -RZ, R18.reuse.H1_H1 ;  /* 0x30000012ff117230 */ /* 0x118fe40000004100 */
        /* <DEDUP_REMOVED lines=108> */
.L_x_5926:
        /* <DEDUP_REMOVED lines=10> */
.L_x_5928:
[----:B------:R-:W-:-:S04]  /*17530*/  FADD.FTZ R4, -R0, R5 ;  /* 0x0000000500047221 */ /* 0x000fc80000010100 */
[----:B------:R-:W-:-:S07]  /*17540*/  FMUL.FTZ R4, R4, 0.5 ;  /* 0x3f00000004047820 */ /* 0x000fce0000410000 */
.L_x_5929:
[----:B------:R-:W-:Y:S05]  /*17550*/  BSYNC B1 ;  /* 0x0000000000017941 */ /* 0x000fea0003800000 */
.L_x_5927:
        /* <DEDUP_REMOVED lines=11> */
.L_x_5931:
[----:B------:R-:W-:-:S04]  /*17610*/  FADD.FTZ R7, R6, -R7 ;  /* 0x8000000706077221 */ /* 0x000fc80000010000 */
[----:B------:R-:W-:-:S07]  /*17620*/  FMUL.FTZ R7, R7, 0.5 ;  /* 0x3f00000007077820 */ /* 0x000fce0000410000 */
.L_x_5932:
[----:B------:R-:W-:Y:S05]  /*17630*/  BSYNC B1 ;  /* 0x0000000000017941 */ /* 0x000fea0003800000 */
.L_x_5930:
        /* <DEDUP_REMOVED lines=35> */
.L_x_5925:
[----:B------:R0:W1:Y:S02]  /*17870*/  MUFU.SQRT R15, R14 ;  /* 0x0000000e000f7308 */ /* 0x0000640000002000 */
.L_x_5924:
[----:B------:R-:W-:Y:S05]  /*17880*/  BSYNC B0 ;  /* 0x0000000000007941 */ /* 0x000fea0003800000 */
.L_x_5923:
        /* <DEDUP_REMOVED lines=24> */
.L_x_5939:
[----:B------:R-:W-:-:S04]  /*17a10*/  FADD.FTZ R0, -R0, R5 ;  /* 0x0000000500007221 */ /* 0x000fc80000010100 */
[----:B------:R-:W-:-:S07]  /*17a20*/  FMUL.FTZ R0, R0, 0.5 ;  /* 0x3f00000000007820 */ /* 0x000fce0000410000 */
.L_x_5940:
[----:B------:R-:W-:Y:S05]  /*17a30*/  BSYNC B1 ;  /* 0x0000000000017941 */ /* 0x000fea0003800000 */
.L_x_5938:
        /* <DEDUP_REMOVED lines=10> */
.L_x_5942:
[----:B------:R-:W-:-:S04]  /*17ae0*/  FADD.FTZ R3, -R3, R6 ;  /* 0x0000000603037221 */ /* 0x000fc80000010100 */
[----:B------:R-:W-:-:S07]  /*17af0*/  FMUL.FTZ R3, R3, 0.5 ;  /* 0x3f00000003037820 */ /* 0x000fce0000410000 */
.L_x_5943:
[----:B------:R-:W-:Y:S05]  /*17b00*/  BSYNC B1 ;  /* 0x0000000000017941 */ /* 0x000fea0003800000 */
.L_x_5941:
[----:B------:R-:W-:Y:S01]  /*17b10*/  FADD.FTZ R3, R3, R0 ;  /* 0x0000000003037221 */ /* 0x000fe20000010000 */
[----:B------:R-:W-:Y:S01]  /*17b20*/  FADD.FTZ R20, R19, R20 ;  /* 0x0000001413147221 */ /* 0x000fe20000010000 */
[----:B------:R-:W-:-:S03]  /*17b30*/  PLOP3.LUT P0, PT, PT, PT, PT, 0x80, 0x0 ;  /* 0x000000000000781c */ /* 0x000fc60003f0f070 */
[----:B------:R-:W-:-:S06]  /*17b40*/  FMUL.FTZ R20, R20, R3 ;  /* 0x0000000314147220 */ /* 0x000fcc0000410000 */
[----:B------:R-:W2:Y:S01]  /*17b50*/  MUFU.SQRT R20, R20 ;  /* 0x0000001400147308 */ /* 0x000ea20000002000 */
[----:B------:R-:W-:Y:S05]  /*17b60*/  BRA `(.L_x_5935) ;  /* 0x0000000000687947 */ /* 0x000fea0003800000 */
.L_x_5937:
        /* <DEDUP_REMOVED lines=15> */
.L_x_5936:
        /* <DEDUP_REMOVED lines=8> */
.L_x_5934:
[----:B------:R-:W-:Y:S01]  /*17ce0*/  PLOP3.LUT P0, PT, PT, PT, PT, 0x80, 0x0 ;  /* 0x000000000000781c */ /* 0x000fe20003f0f070 */
[----:B------:R-:W-:Y:S01]  /*17cf0*/  FMUL.FTZ R20, R20, 16777216 ;  /* 0x4b80000014147820 */ /* 0x000fe20000410000 */
[----:B------:R-:W-:-:S11]  /*17d00*/  FMUL.FTZ R19, R19, 16777216 ;  /* 0x4b80000013137820 */ /* 0x000fd60000410000 */
.L_x_5935:
[----:B------:R-:W-:Y:S05]  /*17d10*/  BSYNC B0 ;  /* 0x0000000000007941 */ /* 0x000fea0003800000 */
.L_x_5933:
        /* <DEDUP_REMOVED lines=33> */
.L_x_5946:
        /* <DEDUP_REMOVED lines=28> */
.L_x_5945:
        /* <DEDUP_REMOVED lines=20> */
.L_x_5950:
[----:B------:R-:W-:Y:S05]  /*18230*/  BSYNC B4 ;  /* 0x0000000000047941 */ /* 0x000fea0003800000 */
.L_x_5949:
        /* <DEDUP_REMOVED lines=18> */
.L_x_5952:
[----:B------:R-:W-:Y:S02]  /*18360*/  ISETP.GE.AND P0, PT, R19, RZ, PT ;  /* 0x000000ff1300720c */ /* 0x000fe40003f06270 */
[----:B------:R-:W-:-:S11]  /*18370*/  MOV R3, 0x3fd774eb ;  /* 0x3fd774eb00037802 */ /* 0x000fd60000000f00 */
[----:B------:R-:W-:-:S04]  /*18380*/  @P0 FFMA.FTZ R0, R3, 0.93318945169448852539, -R0 ;  /* 0x3f6ee58103000823 */ /* 0x000fc80000010800 */
[----:B------:R-:W-:-:S07]  /*18390*/  @!P0 FFMA.FTZ R0, R3, 0.93318945169448852539, R0 ;  /* 0x3f6ee58103008823 */ /* 0x000fce0000010000 */
.L_x_5953:
[----:B------:R-:W-:Y:S05]  /*183a0*/  BSYNC B0 ;  /* 0x0000000000007941 */ /* 0x000fea0003800000 */
.L_x_5951:
        /* <DEDUP_REMOVED lines=11> */
.L_x_5948:
        /* <DEDUP_REMOVED lines=17> */
.L_x_5955:
[----:B------:R-:W-:Y:S05]  /*18570*/  BSYNC B4 ;  /* 0x0000000000047941 */ /* 0x000fea0003800000 */
.L_x_5954:
        /* <DEDUP_REMOVED lines=18> */
.L_x_5957:
[----:B------:R-:W-:Y:S02]  /*186a0*/  ISETP.GE.AND P0, PT, R19, RZ, PT ;  /* 0x000000ff1300720c */ /* 0x000fe40003f06270 */
[----:B------:R-:W-:-:S11]  /*186b0*/  MOV R3, 0x3fd774eb ;  /* 0x3fd774eb00037802 */ /* 0x000fd60000000f00 */
[----:B------:R-:W-:-:S04]  /*186c0*/  @P0 FFMA.FTZ R0, R3, 0.93318945169448852539, -R0 ;  /* 0x3f6ee58103000823 */ /* 0x000fc80000010800 */
[----:B------:R-:W-:-:S07]  /*186d0*/  @!P0 FFMA.FTZ R0, R3, 0.93318945169448852539, R0 ;  /* 0x3f6ee58103008823 */ /* 0x000fce0000010000 */
.L_x_5958:
[----:B------:R-:W-:Y:S05]  /*186e0*/  BSYNC B0 ;  /* 0x0000000000007941 */ /* 0x000fea0003800000 */
.L_x_5956:
        /* <DEDUP_REMOVED lines=10> */
.L_x_5947:
[----:B------:R-:W-:Y:S05]  /*18790*/  BSYNC B3 ;  /* 0x0000000000037941 */ /* 0x000fea0003800000 */
.L_x_5944:
[----:B------:R-:W-:-:S13]  /*187a0*/  ISETP.NE.AND P0, PT, R18, RZ, PT ;  /* 0x000000ff1200720c */ /* 0x000fda0003f05270 */
[----:B-1----:R-:W-:Y:S01]  /*187b0*/  @!P0 FADD.FTZ R15, -R15, -RZ ;  /* 0x800000ff0f0f8221 */ /* 0x002fe20000010100 */
[----:B------:R-:W-:Y:S06]  /*187c0*/  BRA `(.L_x_5918) ;  /* 0x0000000c006c7947 */ /* 0x000fec0003800000 */
.L_x_5922:
[----:B------:R-:W-:Y:S01]  /*187d0*/  FADD.FTZ R14, -R17, 6.1232342629258392722e-17 ;  /* 0x248d3132110e7421 */ /* 0x000fe20000010100 */
[----:B------:R-:W-:-:S03]  /*187e0*/  FADD.FTZ R15, -R16, -RZ ;  /* 0x800000ff100f7221 */ /* 0x000fc60000010100 */
[----:B------:R-:W-:Y:S01]  /*187f0*/  FADD.FTZ R14, R14, 1.5707963705062866211 ;  /* 0x3fc90fdb0e0e7421 */ /* 0x000fe20000010000 */
[----:B------:R-:W-:Y:S06]  /*18800*/  BRA `(.L_x_5918) ;  /* 0x0000000c005c7947 */ /* 0x000fec0003800000 */
.L_x_5921:
[----:B------:R-:W-:Y:S01]  /*18810*/  FADD.FTZ R15, -R16, -RZ ;  /* 0x800000ff100f7221 */ /* 0x000fe20000010100 */
[----:B------:R-:W-:Y:S01]  /*18820*/  MOV R14, RZ ;  /* 0x000000ff000e7202 */ /* 0x000fe20000000f00 */
[----:B------:R-:W-:Y:S06]  /*18830*/  BRA `(.L_x_5918) ;  /* 0x0000000c00507947 */ /* 0x000fec0003800000 */
.L_x_5920:
        /* <DEDUP_REMOVED lines=23> */
[----:B--2---:R-:W-:Y:S05]  /*189b0*/  CALL.REL.NOINC `($__internal_5_$__cuda_sm3x_div_rn_ftz_f32_slowpath) ;  /* 0x00000100002c7944 */ /* 0x004fea0003c00000 */
.L_x_5963:
[----:B------:R-:W-:Y:S05]  /*189c0*/  BSYNC B4 ;  /* 0x0000000000047941 */ /* 0x000fea0003800000 */
.L_x_5962:
        /* <DEDUP_REMOVED lines=18> */
.L_x_5965:
[----:B------:R-:W-:Y:S02]  /*18af0*/  ISETP.GE.AND P0, PT, R17, RZ, PT ;  /* 0x000000ff1100720c */ /* 0x000fe40003f06270 */
[----:B------:R-:W-:-:S11]  /*18b00*/  MOV R3, 0x3fd774eb ;  /* 0x3fd774eb00037802 */ /* 0x000fd60000000f00 */
[----:B------:R-:W-:-:S04]  /*18b10*/  @P0 FFMA.FTZ R0, R3, 0.93318945169448852539, -R0 ;  /* 0x3f6ee58103000823 */ /* 0x000fc80000010800 */
[----:B------:R-:W-:-:S07]  /*18b20*/  @!P0 FFMA.FTZ R0, R3, 0.93318945169448852539, R0 ;  /* 0x3f6ee58103008823 */ /* 0x000fce0000010000 */
.L_x_5966:
[----:B------:R-:W-:Y:S05]  /*18b30*/  BSYNC B0 ;  /* 0x0000000000007941 */ /* 0x000fea0003800000 */
.L_x_5964:
        /* <DEDUP_REMOVED lines=13> */
.L_x_5961:
        /* <DEDUP_REMOVED lines=12> */
.L_x_5969:
[----:B------:R-:W-:Y:S05]  /*18cd0*/  BSYNC B4 ;  /* 0x0000000000047941 */ /* 0x000fea0003800000 */
.L_x_5968:
        /* <DEDUP_REMOVED lines=18> */
.L_x_5971:
[----:B------:R-:W-:Y:S02]  /*18e00*/  ISETP.GE.AND P0, PT, R17, RZ, PT ;  /* 0x000000ff1100720c */ /* 0x000fe40003f06270 */
[----:B------:R-:W-:-:S11]  /*18e10*/  MOV R3, 0x3fd774eb ;  /* 0x3fd774eb00037802 */ /* 0x000fd60000000f00 */
[----:B------:R-:W-:-:S04]  /*18e20*/  @P0 FFMA.FTZ R0, R3, 0.93318945169448852539, -R0 ;  /* 0x3f6ee58103000823 */ /* 0x000fc80000010800 */
[----:B------:R-:W-:-:S07]  /*18e30*/  @!P0 FFMA.FTZ R0, R3, 0.93318945169448852539, R0 ;  /* 0x3f6ee58103008823 */ /* 0x000fce0000010000 */
.L_x_5972:
[----:B------:R-:W-:Y:S05]  /*18e40*/  BSYNC B0 ;  /* 0x0000000000007941 */ /* 0x000fea0003800000 */
.L_x_5970:
[CC--:B------:R-:W-:Y:S02]  /*18e50*/  VIMNMX R3, R14.reuse, R19.reuse, !PT ;  /* 0x000000130e037248 */ /* 0x0c0fe40007fe0100 */
[----:B------:R-:W-:Y:S02]  /*18e60*/  VIMNMX R14, R14, R19, PT ;  /* 0x000000130e0e7248 */ /* 0x000fe40003fe0100 */
[----:B------:R-:W-:Y:S02]  /*18e70*/  LOP3.LUT R4, R3, 0xfe000000, RZ, 0xc0, !PT ;  /* 0xfe00000003047812 */ /* 0x000fe400078ec0ff */
[----:B------:R-:W-:Y:S02]  /*18e80*/  FSETP.NEU.FTZ.AND P0, PT, R14, RZ, PT ;  /* 0x000000ff0e00720b */ /* 0x000fe40003f1d000 */
[C---:B--2---:R-:W-:Y:S02]  /*18e90*/  IADD3 R5, -R4.reuse, 0x7e800000, RZ ;  /* 0x7e80000004057810 */ /* 0x044fe40007ffe1ff */
        /* <DEDUP_REMOVED lines=22> */
.L_x_5960:
        /* <DEDUP_REMOVED lines=32> */
[----:B------:R-:W-:Y:S05]  /*19200*/  CALL.REL.NOINC `($__internal_5_$__cuda_sm3x_div_rn_ftz_f32_slowpath) ;  /* 0x000000f800187944 */ /* 0x000fea0003c00000 */
.L_x_5974:
[----:B------:R-:W-:Y:S05]  /*19210*/  BSYNC B4 ;  /* 0x0000000000047941 */ /* 0x000fea0003800000 */
.L_x_5973:
        /* <DEDUP_REMOVED lines=18> */
.L_x_5976:
[----:B------:R-:W-:Y:S02]  /*19340*/  ISETP.GE.AND P0, PT, R17, RZ, PT ;  /* 0x000000ff1100720c */ /* 0x000fe40003f06270 */
[----:B------:R-:W-:-:S11]  /*19350*/  MOV R3, 0x3fd774eb ;  /* 0x3fd774eb00037802 */ /* 0x000fd60000000f00 */
[----:B------:R-:W-:-:S04]  /*19360*/  @P0 FFMA.FTZ R0, R3, 0.93318945169448852539, -R0 ;  /* 0x3f6ee58103000823 */ /* 0x000fc80000010800 */
[----:B------:R-:W-:-:S07]  /*19370*/  @!P0 FFMA.FTZ R0, R3, 0.93318945169448852539, R0 ;  /* 0x3f6ee58103008823 */ /* 0x000fce0000010000 */
.L_x_5977:
[----:B------:R-:W-:Y:S05]  /*19380*/  BSYNC B0 ;  /* 0x0000000000007941 */ /* 0x000fea0003800000 */
.L_x_5975:
        /* <DEDUP_REMOVED lines=10> */
.L_x_5967:
[----:B------:R-:W-:Y:S05]  /*19430*/  BSYNC B3 ;  /* 0x0000000000037941 */ /* 0x000fea0003800000 */
.L_x_5959:
[----:B------:R-:W-:Y:S01]  /*19440*/  ISETP.NE.AND P0, PT, R18, RZ, PT ;  /* 0x000000ff1200720c */ /* 0x000fe20003f05270 */
[----:B------:R-:W-:Y:S01]  /*19450*/  FADD.FTZ R15, R20, 0.69314718246459960938 ;  /* 0x3f317218140f7421 */ /* 0x000fe20000010000 */
[----:B------:R-:W-:-:S11]  /*19460*/  FADD.FTZ R14, |R0|, -RZ ;  /* 0x800000ff000e7221 */ /* 0x000fd60000010200 */
[----:B------:R-:W-:Y:S01]  /*19470*/  @!P0 FADD.FTZ R15, -R15, -RZ ;  /* 0x800000ff0f0f8221 */ /* 0x000fe20000010100 */
[----:B------:R-:W-:Y:S06]  /*19480*/  BRA `(.L_x_5918) ;  /* 0x00000000003c7947 */ /* 0x000fec0003800000 */
.L_x_5919:
        /* <DEDUP_REMOVED lines=15> */
.L_x_5918:
[----:B------:R-:W-:Y:S05]  /*19580*/  BSYNC B2 ;  /* 0x0000000000027941 */ /* 0x000fea0003800000 */
.L_x_5917:
        /* <DEDUP_REMOVED lines=113> */
.L_x_5987:
        /* <DEDUP_REMOVED lines=10> */
.L_x_5989:
[----:B------:R-:W-:-:S04]  /*19d40*/  FADD.FTZ R4, -R0, R5 ;  /* 0x0000000500047221 */ /* 0x000fc80000010100 */
[----:B------:R-:W-:-:S07]  /*19d50*/  FMUL.FTZ R4, R4, 0.5 ;  /* 0x3f00000004047820 */ /* 0x000fce0000410000 */
.L_x_5990:
[----:B------:R-:W-:Y:S05]  /*19d60*/  BSYNC B1 ;  /* 0x0000000000017941 */ /* 0x000fea0003800000 */
.L_x_5988:
        /* <DEDUP_REMOVED lines=11> */
.L_x_5992:
[----:B------:R-:W-:-:S04]  /*19e20*/  FADD.FTZ R7, R6, -R7 ;  /* 0x8000000706077221 */ /* 0x000fc80000010000 */
[----:B------:R-:W-:-:S07]  /*19e30*/  FMUL.FTZ R7, R7, 0.5 ;  /* 0x3f00000007077820 */ /* 0x000fce0000410000 */
.L_x_5993:
[----:B------:R-:W-:Y:S05]  /*19e40*/  BSYNC B1 ;  /* 0x0000000000017941 */ /* 0x000fea0003800000 */
.L_x_5991:
        /* <DEDUP_REMOVED lines=35> */
.L_x_5986:
[----:B------:R0:W1:Y:S02]  /*1a080*/  MUFU.SQRT R17, R16 ;  /* 0x0000001000117308 */ /* 0x0000640000002000 */
.L_x_5985:
[----:B------:R-:W-:Y:S05]  /*1a090*/  BSYNC B0 ;  /* 0x0000000000007941 */ /* 0x000fea0003800000 */
.L_x_5984:
        /* <DEDUP_REMOVED lines=24> */
.L_x_6000:
[----:B------:R-:W-:-:S04]  /*1a220*/  FADD.FTZ R0, -R0, R5 ;  /* 0x0000000500007221 */ /* 0x000fc80000010100 */
[----:B------:R-:W-:-:S07]  /*1a230*/  FMUL.FTZ R0, R0, 0.5 ;  /* 0x3f00000000007820 */ /* 0x000fce0000410000 */
.L_x_6001:
[----:B------:R-:W-:Y:S05]  /*1a240*/  BSYNC B1 ;  /* 0x0000000000017941 */ /* 0x000fea0003800000 */
.L_x_5999:
        /* <DEDUP_REMOVED lines=10> */
.L_x_6003:
[----:B------:R-:W-:-:S04]  /*1a2f0*/  FADD.FTZ R3, -R3, R6 ;  /* 0x0000000603037221 */ /* 0x000fc80000010100 */
[----:B------:R-:W-:-:S07]  /*1a300*/  FMUL.FTZ R3, R3, 0.5 ;  /* 0x3f00000003037820 */ /* 0x000fce0000410000 */
.L_x_6004:
[----:B------:R-:W-:Y:S05]  /*1a310*/  BSYNC B1 ;  /* 0x0000000000017941 */ /* 0x000fea0003800000 */
.L_x_6002:
[----:B------:R-:W-:Y:S01]  /*1a320*/  FADD.FTZ R3, R3, R0 ;  /* 0x0000000003037221 */ /* 0x000fe20000010000 */
[----:B------:R-:W-:Y:S01]  /*1a330*/  FADD.FTZ R22, R21, R22 ;  /* 0x0000001615167221 */ /* 0x000fe20000010000 */
[----:B------:R-:W-:-:S03]  /*1a340*/  PLOP3.LUT P0, PT, PT, PT, PT, 0x80, 0x0 ;  /* 0x000000000000781c */ /* 0x000fc60003f0f070 */
[----:B------:R-:W-:-:S06]  /*1a350*/  FMUL.FTZ R22, R22, R3 ;  /* 0x0000000316167220 */ /* 0x000fcc0000410000 */
[----:B------:R-:W4:Y:S01]  /*1a360*/  MUFU.SQRT R22, R22 ;  /* 0x0000001600167308 */ /* 0x000f220000002000 */
[----:B------:R-:W-:Y:S05]  /*1a370*/  BRA `(.L_x_5996) ;  /* 0x0000000000687947 */ /* 0x000fea0003800000 */
.L_x_5998:
        /* <DEDUP_REMOVED lines=15> */
.L_x_5997:
        /* <DEDUP_REMOVED lines=8> */
.L_x_5995:
[----:B------:R-:W-:Y:S01]  /*1a4f0*/  PLOP3.LUT P0, PT, PT, PT, PT, 0x80, 0x0 ;  /* 0x000000000000781c */ /* 0x000fe20003f0f070 */
[----:B------:R-:W-:Y:S01]  /*1a500*/  FMUL.FTZ R22, R22, 16777216 ;  /* 0x4b80000016167820 */ /* 0x000fe20000410000 */
[----:B------:R-:W-:-:S11]  /*1a510*/  FMUL.FTZ R21, R21, 16777216 ;  /* 0x4b80000015157820 */ /* 0x000fd60000410000 */
.L_x_5996:
[----:B------:R-:W-:Y:S05]  /*1a520*/  BSYNC B0 ;  /* 0x0000000000007941 */ /* 0x000fea0003800000 */
.L_x_5994:
        /* <DEDUP_REMOVED lines=33> */
.L_x_6007:
        /* <DEDUP_REMOVED lines=28> */
.L_x_6006:
        /* <DEDUP_REMOVED lines=20> */
.L_x_6011:
[----:B------:R-:W-:Y:S05]  /*1aa40*/  BSYNC B4 ;  /* 0x0000000000047941 */ /* 0x000fea0003800000 */
.L_x_6010:
        /* <DEDUP_REMOVED lines=18> */
.L_x_6013:
[----:B------:R-:W-:Y:S02]  /*1ab70*/  ISETP.GE.AND P0, PT, R21, RZ, PT ;  /* 0x000000ff1500720c */ /* 0x000fe40003f06270 */
[----:B------:R-:W-:-:S11]  /*1ab80*/  MOV R3, 0x3fd774eb ;  /* 0x3fd774eb00037802 */ /* 0x000fd60000000f00 */
[----:B------:R-:W-:-:S04]  /*1ab90*/  @P0 FFMA.FTZ R0, R3, 0.93318945169448852539, -R0 ;  /* 0x3f6ee58103000823 */ /* 0x000fc80000010800 */
[----:B------:R-:W-:-:S07]  /*1aba0*/  @!P0 FFMA.FTZ R0, R3, 0.93318945169448852539, R0 ;  /* 0x3f6ee58103008823 */ /* 0x000fce0000010000 */
.L_x_6014:
[----:B------:R-:W-:Y:S05]  /*1abb0*/  BSYNC B0 ;  /* 0x0000000000007941 */ /* 0x000fea0003800000 */
.L_x_6012:
        /* <DEDUP_REMOVED lines=11> */
.L_x_6009:
        /* <DEDUP_REMOVED lines=17> */
.L_x_6016:
[----:B------:R-:W-:Y:S05]  /*1ad80*/  BSYNC B4 ;  /* 0x0000000000047941 */ /* 0x000fea0003800000 */
.L_x_6015:
        /* <DEDUP_REMOVED lines=18> */
.L_x_6018:
[----:B------:R-:W-:Y:S02]  /*1aeb0*/  ISETP.GE.AND P0, PT, R21, RZ, PT ;  /* 0x000000ff1500720c */ /* 0x000fe40003f06270 */
[----:B------:R-:W-:-:S11]  /*1aec0*/  MOV R3, 0x3fd774eb ;  /* 0x3fd774eb00037802 */ /* 0x000fd60000000f00 */
[----:B------:R-:W-:-:S04]  /*1aed0*/  @P0 FFMA.FTZ R0, R3, 0.93318945169448852539, -R0 ;  /* 0x3f6ee58103000823 */ /* 0x000fc80000010800 */
[----:B------:R-:W-:-:S07]  /*1aee0*/  @!P0 FFMA.FTZ R0, R3, 0.93318945169448852539, R0 ;  /* 0x3f6ee58103008823 */ /* 0x000fce0000010000 */
.L_x_6019:
[----:B------:R-:W-:Y:S05]  /*1aef0*/  BSYNC B0 ;  /* 0x0000000000007941 */ /* 0x000fea0003800000 */
.L_x_6017:
        /* <DEDUP_REMOVED lines=10> */
.L_x_6008:
[----:B------:R-:W-:Y:S05]  /*1afa0*/  BSYNC B3 ;  /* 0x0000000000037941 */ /* 0x000fea0003800000 */
.L_x_6005:
[----:B------:R-:W-:-:S13]  /*1afb0*/  ISETP.NE.AND P0, PT, R20, RZ, PT ;  /* 0x000000ff1400720c */ /* 0x000fda0003f05270 */
[----:B-1----:R-:W-:Y:S01]  /*1afc0*/  @!P0 FADD.FTZ R17, -R17, -RZ ;  /* 0x800000ff11118221 */ /* 0x002fe20000010100 */
[----:B------:R-:W-:Y:S06]  /*1afd0*/  BRA `(.L_x_5979) ;  /* 0x0000000c006c7947 */ /* 0x000fec0003800000 */
.L_x_5983:
[----:B------:R-:W-:Y:S01]  /*1afe0*/  FADD.FTZ R16, -R19, 6.1232342629258392722e-17 ;  /* 0x248d313213107421 */ /* 0x000fe20000010100 */
[----:B---3--:R-:W-:-:S03]  /*1aff0*/  FADD.FTZ R17, -R18, -RZ ;  /* 0x800000ff12117221 */ /* 0x008fc60000010100 */
[----:B------:R-:W-:Y:S01]  /*1b000*/  FADD.FTZ R16, R16, 1.5707963705062866211 ;  /* 0x3fc90fdb10107421 */ /* 0x000fe20000010000 */
[----:B------:R-:W-:Y:S06]  /*1b010*/  BRA `(.L_x_5979) ;  /* 0x0000000c005c7947 */ /* 0x000fec0003800000 */
.L_x_5982:
[----:B---3--:R-:W-:Y:S01]  /*1b020*/  FADD.FTZ R17, -R18, -RZ ;  /* 0x800000ff12117221 */ /* 0x008fe20000010100 */
[----:B------:R-:W-:Y:S01]  /*1b030*/  MOV R16, RZ ;  /* 0x000000ff00107202 */ /* 0x000fe20000000f00 */
[----:B------:R-:W-:Y:S06]  /*1b040*/  BRA `(.L_x_5979) ;  /* 0x0000000c00507947 */ /* 0x000fec0003800000 */
.L_x_5981:
        /* <DEDUP_REMOVED lines=24> */
.L_x_6024:
[----:B------:R-:W-:Y:S05]  /*1b1d0*/  BSYNC B4 ;  /* 0x0000000000047941 */ /* 0x000fea0003800000 */
.L_x_6023:
        /* <DEDUP_REMOVED lines=18> */
.L_x_6026:
[----:B------:R-:W-:Y:S02]  /*1b300*/  ISETP.GE.AND P0, PT, R19, RZ, PT ;  /* 0x000000ff1300720c */ /* 0x000fe40003f06270 */
[----:B------:R-:W-:-:S11]  /*1b310*/  MOV R3, 0x3fd774eb ;  /* 0x3fd774eb00037802 */ /* 0x000fd60000000f00 */
[----:B------:R-:W-:-:S04]  /*1b320*/  @P0 FFMA.FTZ R0, R3, 0.93318945169448852539, -R0 ;  /* 0x3f6ee58103000823 */ /* 0x000fc80000010800 */
[----:B------:R-:W-:-:S07]  /*1b330*/  @!P0 FFMA.FTZ R0, R3, 0.93318945169448852539, R0 ;  /* 0x3f6ee58103008823 */ /* 0x000fce0000010000 */
.L_x_6027:
[----:B------:R-:W-:Y:S05]  /*1b340*/  BSYNC B0 ;  /* 0x0000000000007941 */ /* 0x000fea0003800000 */
.L_x_6025:
        /* <DEDUP_REMOVED lines=13> */
.L_x_6022:
        /* <DEDUP_REMOVED lines=12> */
.L_x_6030:
[----:B------:R-:W-:Y:S05]  /*1b4e0*/  BSYNC B4 ;  /* 0x0000000000047941 */ /* 0x000fea0003800000 */
.L_x_6029:
        /* <DEDUP_REMOVED lines=18> */
.L_x_6032:
[----:B------:R-:W-:Y:S02]  /*1b610*/  ISETP.GE.AND P0, PT, R19, RZ, PT ;  /* 0x000000ff1300720c */ /* 0x000fe40003f06270 */
[----:B------:R-:W-:-:S11]  /*1b620*/  MOV R3, 0x3fd774eb ;  /* 0x3fd774eb00037802 */ /* 0x000fd60000000f00 */
[----:B------:R-:W-:-:S04]  /*1b630*/  @P0 FFMA.FTZ R0, R3, 0.93318945169448852539, -R0 ;  /* 0x3f6ee58103000823 */ /* 0x000fc80000010800 */
[----:B------:R-:W-:-:S07]  /*1b640*/  @!P0 FFMA.FTZ R0, R3, 0.93318945169448852539, R0 ;  /* 0x3f6ee58103008823 */ /* 0x000fce0000010000 */
.L_x_6033:
[----:B------:R-:W-:Y:S05]  /*1b650*/  BSYNC B0 ;  /* 0x0000000000007941 */ /* 0x000fea0003800000 */
.L_x_6031:
        /* <DEDUP_REMOVED lines=27> */
.L_x_6021:
        /* <DEDUP_REMOVED lines=33> */
.L_x_6035:
[----:B------:R-:W-:Y:S05]  /*1ba20*/  BSYNC B4 ;  /* 0x0000000000047941 */ /* 0x000fea0003800000 */
.L_x_6034:
        /* <DEDUP_REMOVED lines=18> */
.L_x_6037:
[----:B------:R-:W-:Y:S02]  /*1bb50*/  ISETP.GE.AND P0, PT, R19, RZ, PT ;  /* 0x000000ff1300720c */ /* 0x000fe40003f06270 */
[----:B------:R-:W-:-:S11]  /*1bb60*/  MOV R3, 0x3fd774eb ;  /* 0x3fd774eb00037802 */ /* 0x000fd60000000f00 */
[----:B------:R-:W-:-:S04]  /*1bb70*/  @P0 FFMA.FTZ R0, R3, 0.93318945169448852539, -R0 ;  /* 0x3f6ee58103000823 */ /* 0x000fc80000010800 */
[----:B------:R-:W-:-:S07]  /*1bb80*/  @!P0 FFMA.FTZ R0, R3, 0.93318945169448852539, R0 ;  /* 0x3f6ee58103008823 */ /* 0x000fce0000010000 */
.L_x_6038:
[----:B------:R-:W-:Y:S05]  /*1bb90*/  BSYNC B0 ;  /* 0x0000000000007941 */ /* 0x000fea0003800000 */
.L_x_6036:
        /* <DEDUP_REMOVED lines=10> */
.L_x_6028:
[----:B------:R-:W-:Y:S05]  /*1bc40*/  BSYNC B3 ;  /* 0x0000000000037941 */ /* 0x000fea0003800000 */
.L_x_6020:
[----:B------:R-:W-:Y:S01]  /*1bc50*/  ISETP.NE.AND P0, PT, R20, RZ, PT ;  /* 0x000000ff1400720c */ /* 0x000fe20003f05270 */
[----:B------:R-:W-:Y:S01]  /*1bc60*/  FADD.FTZ R17, R22, 0.69314718246459960938 ;  /* 0x3f31721816117421 */ /* 0x000fe20000010000 */
[----:B------:R-:W-:-:S11]  /*1bc70*/  FADD.FTZ R16, |R0|, -RZ ;  /* 0x800000ff00107221 */ /* 0x000fd60000010200 */
[----:B------:R-:W-:Y:S01]  /*1bc80*/  @!P0 FADD.FTZ R17, -R17, -RZ ;  /* 0x800000ff11118221 */ /* 0x000fe20000010100 */
[----:B------:R-:W-:Y:S06]  /*1bc90*/  BRA `(.L_x_5979) ;  /* 0x00000000003c7947 */ /* 0x000fec0003800000 */
.L_x_5980:
[----:B------:R-:W-:-:S13]  /*1bca0*/  FSETP.NEU.FTZ.AND P0, PT, R21, +INF , PT ;  /* 0x7f8000001500780b */ /* 0x000fda0003f1d000 */
[----:B------:R-:W-:Y:S01]  /*1bcb0*/  @!P0 FADD.FTZ R16, R18, R18 ;  /* 0x0000001212108221 */ /* 0x000fe20000010000 */
[----:B---34-:R-:W-:Y:S01]  /*1bcc0*/  @!P0 MOV R17, 0xff800000 ;  /* 0xff80000000118802 */ /* 0x018fe20000000f00 */
        /* <DEDUP_REMOVED lines=12> */
.L_x_5979:
[----:B------:R-:W-:Y:S05]  /*1bd90*/  BSYNC B2 ;  /* 0x0000000000027941 */ /* 0x000fea0003800000 */
.L_x_5978:
[----:B------:R-:W-:Y:S01]  /*1bda0*/  IADD3 R3, R13, 0x180, RZ ;  /* 0x000001800d037810 */ /* 0x000fe20007ffe0ff */
[----:B------:R-:W-:Y:S03]  /*1bdb0*/  BSSY B2, `(.L_x_6039) ;  /* 0x000027f000027945 */ /* 0x000fe60003800000 */
[----:B------:R-:W-:-:S13]  /*1bdc0*/  ISETP.GE.AND P0, PT, R3, R10, PT ;  /* 0x0000000a0300720c */ /* 0x000fda0003f06270 */
[----:B------:R-:W-:Y:S05]  /*1bdd0*/  @P0 BRA `(.L_x_6040) ;  /* 0x0000002400f00947 */ /* 0x000fea0003800000 */
[--C-:B------:R-:W-:Y:S02]  /*1bde0*/  HADD2.F32 R21, -RZ, R23.reuse.H1_H1 ;  /* 0x30000017ff157230 */ /* 0x100fe40000004100 */
[----:B--2-4-:R-:W-:-:S03]  /*1bdf0*/  HADD2.F32 R20, -RZ, R23.H0_H0 ;  /* 0x20000017ff147230 */ /* 0x014fc60000004100 */
        /* <DEDUP_REMOVED lines=107> */
.L_x_6048:
        /* <DEDUP_REMOVED lines=10> */
.L_x_6050:
[----:B------:R-:W-:-:S04]  /*1c550*/  FADD.FTZ R4, -R0, R5 ;  /* 0x0000000500047221 */ /* 0x000fc80000010100 */
[----:B------:R-:W-:-:S07]  /*1c560*/  FMUL.FTZ R4, R4, 0.5 ;  /* 0x3f00000004047820 */ /* 0x000fce0000410000 */
.L_x_6051:
[----:B------:R-:W-:Y:S05]  /*1c570*/  BSYNC B1 ;  /* 0x0000000000017941 */ /* 0x000fea0003800000 */
.L_x_6049:
        /* <DEDUP_REMOVED lines=11> */
.L_x_6053:
[----:B------:R-:W-:-:S04]  /*1c630*/  FADD.FTZ R7, R6, -R7 ;  /* 0x8000000706077221 */ /* 0x000fc80000010000 */
[----:B------:R-:W-:-:S07]  /*1c640*/  FMUL.FTZ R7, R7, 0.5 ;  /* 0x3f00000007077820 */ /* 0x000fce0000410000 */
.L_x_6054:
[----:B------:R-:W-:Y:S05]  /*1c650*/  BSYNC B1 ;  /* 0x0000000000017941 */ /* 0x000fea0003800000 */
.L_x_6052:
        /* <DEDUP_REMOVED lines=35> */
.L_x_6047:
[----:B------:R0:W1:Y:S02]  /*1c890*/  MUFU.SQRT R19, R18 ;  /* 0x0000001200137308 */ /* 0x0000640000002000 */
.L_x_6046:
[----:B------:R-:W-:Y:S05]  /*1c8a0*/  BSYNC B0 ;  /* 0x0000000000007941 */ /* 0x000fea0003800000 */
.L_x_6045:
        /* <DEDUP_REMOVED lines=24> */
.L_x_6061:
[----:B------:R-:W-:-:S04]  /*1ca30*/  FADD.FTZ R0, -R0, R5 ;  /* 0x0000000500007221 */ /* 0x000fc80000010100 */
[----:B------:R-:W-:-:S07]  /*1ca40*/  FMUL.FTZ R0, R0, 0.5 ;  /* 0x3f00000000007820 */ /* 0x000fce0000410000 */
.L_x_6062:
[----:B------:R-:W-:Y:S05]  /*1ca50*/  BSYNC B1 ;  /* 0x0000000000017941 */ /* 0x000fea0003800000 */
.L_x_6060:
        /* <DEDUP_REMOVED lines=10> */
.L_x_6064:
[----:B------:R-:W-:-:S04]  /*1cb00*/  FADD.FTZ R3, -R3, R6 ;  /* 0x0000000603037221 */ /* 0x000fc80000010100 */
[----:B------:R-:W-:-:S07]  /*1cb10*/  FMUL.FTZ R3, R3, 0.5 ;  /* 0x3f00000003037820 */ /* 0x000fce0000410000 */
.L_x_6065:
[----:B------:R-:W-:Y:S05]  /*1cb20*/  BSYNC B1 ;  /* 0x0000000000017941 */ /* 0x000fea0003800000 */
.L_x_6063:
[----:B------:R-:W-:Y:S01]  /*1cb30*/  FADD.FTZ R3, R3, R0 ;  /* 0x0000000003037221 */ /* 0x000fe20000010000 */
[----:B------:R-:W-:Y:S01]  /*1cb40*/  FADD.FTZ R24, R23, R24 ;  /* 0x0000001817187221 */ /* 0x000fe20000010000 */
[----:B------:R-:W-:-:S03]  /*1cb50*/  PLOP3.LUT P0, PT, PT, PT, PT, 0x80, 0x0 ;  /* 0x000000000000781c */ /* 0x000fc60003f0f070 */
[----:B------:R-:W-:-:S06]  /*1cb60*/  FMUL.FTZ R24, R24, R3 ;  /* 0x0000000318187220 */ /* 0x000fcc0000410000 */
[----:B------:R-:W4:Y:S01]  /*1cb70*/  MUFU.SQRT R24, R24 ;  /* 0x0000001800187308 */ /* 0x000f220000002000 */
[----:B------:R-:W-:Y:S05]  /*1cb80*/  BRA `(.L_x_6057) ;  /* 0x0000000000687947 */ /* 0x000fea0003800000 */
.L_x_6059:
        /* <DEDUP_REMOVED lines=15> */
.L_x_6058:
        /* <DEDUP_REMOVED lines=8> */
.L_x_6056:
[----:B------:R-:W-:Y:S01]  /*1cd00*/  PLOP3.LUT P0, PT, PT, PT, PT, 0x80, 0x0 ;  /* 0x000000000000781c */ /* 0x000fe20003f0f070 */
[----:B------:R-:W-:Y:S01]  /*1cd10*/  FMUL.FTZ R24, R24, 16777216 ;  /* 0x4b80000018187820 */ /* 0x000fe20000410000 */
[----:B------:R-:W-:-:S11]  /*1cd20*/  FMUL.FTZ R23, R23, 16777216 ;  /* 0x4b80000017177820 */ /* 0x000fd60000410000 */
.L_x_6057:
[----:B------:R-:W-:Y:S05]  /*1cd30*/  BSYNC B0 ;  /* 0x0000000000007941 */ /* 0x000fea0003800000 */
.L_x_6055:
        /* <DEDUP_REMOVED lines=33> */
.L_x_6068:
        /* <DEDUP_REMOVED lines=28> */
.L_x_6067:
        /* <DEDUP_REMOVED lines=20> */
.L_x_6072:
[----:B------:R-:W-:Y:S05]  /*1d250*/  BSYNC B4 ;  /* 0x0000000000047941 */ /* 0x000fea0003800000 */
.L_x_6071:
        /* <DEDUP_REMOVED lines=18> */
.L_x_6074:
[----:B------:R-:W-:Y:S02]  /*1d380*/  ISETP.GE.AND P0, PT, R23, RZ, PT ;  /* 0x000000ff1700720c */ /* 0x000fe40003f06270 */
[----:B------:R-:W-:-:S11]  /*1d390*/  MOV R3, 0x3fd774eb ;  /* 0x3fd774eb00037802 */ /* 0x000fd60000000f00 */
[----:B------:R-:W-:-:S04]  /*1d3a0*/  @P0 FFMA.FTZ R0, R3, 0.93318945169448852539, -R0 ;  /* 0x3f6ee58103000823 */ /* 0x000fc80000010800 */
[----:B------:R-:W-:-:S07]  /*1d3b0*/  @!P0 FFMA.FTZ R0, R3, 0.93318945169448852539, R0 ;  /* 0x3f6ee58103008823 */ /* 0x000fce0000010000 */
.L_x_6075:
[----:B------:R-:W-:Y:S05]  /*1d3c0*/  BSYNC B0 ;  /* 0x0000000000007941 */ /* 0x000fea0003800000 */
.L_x_6073:
        /* <DEDUP_REMOVED lines=11> */
.L_x_6070:
        /* <DEDUP_REMOVED lines=17> */
.L_x_6077:
[----:B------:R-:W-:Y:S05]  /*1d590*/  BSYNC B4 ;  /* 0x0000000000047941 */ /* 0x000fea0003800000 */
.L_x_6076:
        /* <DEDUP_REMOVED lines=18> */
.L_x_6079:
[----:B------:R-:W-:Y:S02]  /*1d6c0*/  ISETP.GE.AND P0, PT, R23, RZ, PT ;  /* 0x000000ff1700720c */ /* 0x000fe40003f06270 */
[----:B------:R-:W-:-:S11]  /*1d6d0*/  MOV R3, 0x3fd774eb ;  /* 0x3fd774eb00037802 */ /* 0x000fd60000000f00 */
[----:B------:R-:W-:-:S04]  /*1d6e0*/  @P0 FFMA.FTZ R0, R3, 0.93318945169448852539, -R0 ;  /* 0x3f6ee58103000823 */ /* 0x000fc80000010800 */
[----:B------:R-:W-:-:S07]  /*1d6f0*/  @!P0 FFMA.FTZ R0, R3, 0.93318945169448852539, R0 ;  /* 0x3f6ee58103008823 */ /* 0x000fce0000010000 */
.L_x_6080:
[----:B------:R-:W-:Y:S05]  /*1d700*/  BSYNC B0 ;  /* 0x0000000000007941 */ /* 0x000fea0003800000 */
.L_x_6078:
        /* <DEDUP_REMOVED lines=10> */
.L_x_6069:
[----:B------:R-:W-:Y:S05]  /*1d7b0*/  BSYNC B3 ;  /* 0x0000000000037941 */ /* 0x000fea0003800000 */
.L_x_6066:
[----:B------:R-:W-:-:S13]  /*1d7c0*/  ISETP.NE.AND P0, PT, R22, RZ, PT ;  /* 0x000000ff1600720c */ /* 0x000fda0003f05270 */
[----:B-1----:R-:W-:Y:S01]  /*1d7d0*/  @!P0 FADD.FTZ R19, -R19, -RZ ;  /* 0x800000ff13138221 */ /* 0x002fe20000010100 */
[----:B------:R-:W-:Y:S06]  /*1d7e0*/  BRA `(.L_x_6040) ;  /* 0x0000000c006c7947 */ /* 0x000fec0003800000 */
.L_x_6044:
[----:B------:R-:W-:Y:S01]  /*1d7f0*/  FADD.FTZ R18, -R21, 6.1232342629258392722e-17 ;  /* 0x248d313215127421 */ /* 0x000fe20000010100 */
[----:B------:R-:W-:-:S03]  /*1d800*/  FADD.FTZ R19, -R20, -RZ ;  /* 0x800000ff14137221 */ /* 0x000fc60000010100 */
[----:B------:R-:W-:Y:S01]  /*1d810*/  FADD.FTZ R18, R18, 1.5707963705062866211 ;  /* 0x3fc90fdb12127421 */ /* 0x000fe20000010000 */
[----:B------:R-:W-:Y:S06]  /*1d820*/  BRA `(.L_x_6040) ;  /* 0x0000000c005c7947 */ /* 0x000fec0003800000 */
.L_x_6043:
[----:B------:R-:W-:Y:S01]  /*1d830*/  FADD.FTZ R19, -R20, -RZ ;  /* 0x800000ff14137221 */ /* 0x000fe20000010100 */
[----:B------:R-:W-:Y:S01]  /*1d840*/  MOV R18, RZ ;  /* 0x000000ff00127202 */ /* 0x000fe20000000f00 */
[----:B------:R-:W-:Y:S06]  /*1d850*/  BRA `(.L_x_6040) ;  /* 0x0000000c00507947 */ /* 0x000fec0003800000 */
.L_x_6042:
        /* <DEDUP_REMOVED lines=24> */
.L_x_6085:
[----:B------:R-:W-:Y:S05]  /*1d9e0*/  BSYNC B4 ;  /* 0x0000000000047941 */ /* 0x000fea0003800000 */
.L_x_6084:
        /* <DEDUP_REMOVED lines=18> */
.L_x_6087:
[----:B------:R-:W-:Y:S02]  /*1db10*/  ISETP.GE.AND P0, PT, R21, RZ, PT ;  /* 0x000000ff1500720c */ /* 0x000fe40003f06270 */
[----:B------:R-:W-:-:S11]  /*1db20*/  MOV R3, 0x3fd774eb ;  /* 0x3fd774eb00037802 */ /* 0x000fd60000000f00 */
[----:B------:R-:W-:-:S04]  /*1db30*/  @P0 FFMA.FTZ R0, R3, 0.93318945169448852539, -R0 ;  /* 0x3f6ee58103000823 */ /* 0x000fc80000010800 */
[----:B------:R-:W-:-:S07]  /*1db40*/  @!P0 FFMA.FTZ R0, R3, 0.93318945169448852539, R0 ;  /* 0x3f6ee58103008823 */ /* 0x000fce0000010000 */
.L_x_6088:
[----:B------:R-:W-:Y:S05]  /*1db50*/  BSYNC B0 ;  /* 0x0000000000007941 */ /* 0x000fea0003800000 */
.L_x_6086:
        /* <DEDUP_REMOVED lines=13> */
.L_x_6083:
        /* <DEDUP_REMOVED lines=12> */
.L_x_6091:
[----:B------:R-:W-:Y:S05]  /*1dcf0*/  BSYNC B4 ;  /* 0x0000000000047941 */ /* 0x000fea0003800000 */
.L_x_6090:
        /* <DEDUP_REMOVED lines=18> */
.L_x_6093:
[----:B------:R-:W-:Y:S02]  /*1de20*/  ISETP.GE.AND P0, PT, R21, RZ, PT ;  /* 0x000000ff1500720c */ /* 0x000fe40003f06270 */
[----:B------:R-:W-:-:S11]  /*1de30*/  MOV R3, 0x3fd774eb ;  /* 0x3fd774eb00037802 */ /* 0x000fd60000000f00 */
[----:B------:R-:W-:-:S04]  /*1de40*/  @P0 FFMA.FTZ R0, R3, 0.93318945169448852539, -R0 ;  /* 0x3f6ee58103000823 */ /* 0x000fc80000010800 */
[----:B------:R-:W-:-:S07]  /*1de50*/  @!P0 FFMA.FTZ R0, R3, 0.93318945169448852539, R0 ;  /* 0x3f6ee58103008823 */ /* 0x000fce0000010000 */
.L_x_6094:
[----:B------:R-:W-:Y:S05]  /*1de60*/  BSYNC B0 ;  /* 0x0000000000007941 */ /* 0x000fea0003800000 */
.L_x_6092:
        /* <DEDUP_REMOVED lines=27> */
.L_x_6082:
        /* <DEDUP_REMOVED lines=33> */
.L_x_6096:
[----:B------:R-:W-:Y:S05]  /*1e230*/  BSYNC B4 ;  /* 0x0000000000047941 */ /* 0x000fea0003800000 */
.L_x_6095:
        /* <DEDUP_REMOVED lines=18> */
.L_x_6098:
[----:B------:R-:W-:Y:S02]  /*1e360*/  ISETP.GE.AND P0, PT, R21, RZ, PT ;  /* 0x000000ff1500720c */ /* 0x000fe40003f06270 */
[----:B------:R-:W-:-:S11]  /*1e370*/  MOV R3, 0x3fd774eb ;  /* 0x3fd774eb00037802 */ /* 0x000fd60000000f00 */
[----:B------:R-:W-:-:S04]  /*1e380*/  @P0 FFMA.FTZ R0, R3, 0.93318945169448852539, -R0 ;  /* 0x3f6ee58103000823 */ /* 0x000fc80000010800 */
[----:B------:R-:W-:-:S07]  /*1e390*/  @!P0 FFMA.FTZ R0, R3, 0.93318945169448852539, R0 ;  /* 0x3f6ee58103008823 */ /* 0x000fce0000010000 */
.L_x_6099:
[----:B------:R-:W-:Y:S05]  /*1e3a0*/  BSYNC B0 ;  /* 0x0000000000007941 */ /* 0x000fea0003800000 */
.L_x_6097:
        /* <DEDUP_REMOVED lines=10> */
.L_x_6089:
[----:B------:R-:W-:Y:S05]  /*1e450*/  BSYNC B3 ;  /* 0x0000000000037941 */ /* 0x000fea0003800000 */
.L_x_6081:
[----:B------:R-:W-:Y:S01]  /*1e460*/  ISETP.NE.AND P0, PT, R22, RZ, PT ;  /* 0x000000ff1600720c */ /* 0x000fe20003f05270 */
[----:B------:R-:W-:Y:S01]  /*1e470*/  FADD.FTZ R19, R24, 0.69314718246459960938 ;  /* 0x3f31721818137421 */ /* 0x000fe20000010000 */
[----:B------:R-:W-:-:S11]  /*1e480*/  FADD.FTZ R18, |R0|, -RZ ;  /* 0x800000ff00127221 */ /* 0x000fd60000010200 */
[----:B------:R-:W-:Y:S01]  /*1e490*/  @!P0 FADD.FTZ R19, -R19, -RZ ;  /* 0x800000ff13138221 */ /* 0x000fe20000010100 */
[----:B------:R-:W-:Y:S06]  /*1e4a0*/  BRA `(.L_x_6040) ;  /* 0x00000000003c7947 */ /* 0x000fec0003800000 */
.L_x_6041:
        /* <DEDUP_REMOVED lines=15> */
.L_x_6040:
[----:B------:R-:W-:Y:S05]  /*1e5a0*/  BSYNC B2 ;  /* 0x0000000000027941 */ /* 0x000fea0003800000 */
.L_x_6039:
[----:B------:R-:W-:Y:S01]  /*1e5b0*/  IADD3 R3, R13, 0x200, RZ ;  /* 0x000002000d037810 */ /* 0x000fe20007ffe0ff */
[----:B------:R-:W-:Y:S03]  /*1e5c0*/  BSSY B2, `(.L_x_6100) ;  /* 0x000027f000027945 */ /* 0x000fe60003800000 */
[----:B------:R-:W-:-:S13]  /*1e5d0*/  ISETP.GE.AND P0, PT, R3, R10, PT ;  /* 0x0000000a0300720c */ /* 0x000fda0003f06270 */
[----:B------:R-:W-:Y:S05]  /*1e5e0*/  @P0 BRA `(.L_x_6101) ;  /* 0x0000002400f00947 */ /* 0x000fea0003800000 */
[--C-:B------:R-:W-:Y:S02]  /*1e5f0*/  HADD2.F32 R23, -RZ, R25.reuse.H1_H1 ;  /* 0x30000019ff177230 */ /* 0x100fe40000004100 */
[----:B---34-:R-:W-:-:S03]  /*1e600*/  HADD2.F32 R22, -RZ, R25.H0_H0 ;  /* 0x20000019ff167230 */ /* 0x018fc60000004100 */
[C---:B------:R-:W-:Y:S01]  /*1e610*/  FSETP.GTU.FTZ.AND P0, PT, |R23|.reuse, +INF , PT ;  /* 0x7f8000001700780b */ /* 0x040fe20003f1c200 */
[----:B------:R-:W-:Y:S01]  /*1e620*/  FADD.FTZ R25, |R23|, -RZ ;  /* 0x800000ff17197221 */ /* 0x000fe20000010200 */
[----:B------:R-:W-:-:S04]  /*1e630*/  FSETP.GTU.FTZ.AND P1, PT, |R22|, +INF , PT ;  /* 0x7f8000001600780b */ /* 0x000fc80003f3c200 */
[----:B------:R-:W-:-:S13]  /*1e640*/  PLOP3.LUT P0, PT, P0, P1, PT, 0xa8, 0x0 ;  /* 0x000000000000781c */ /* 0x000fda0000703570 */
[----:B------:R-:W-:Y:S05]  /*1e650*/  @P0 BRA `(.L_x_6102) ;  /* 0x0000002400980947 */ /* 0x000fea0003800000 */
[----:B------:R-:W-:Y:S01]  /*1e660*/  FSETP.GT.FTZ.AND P0, PT, R25, 8388608, PT ;  /* 0x4b0000001900780b */ /* 0x000fe20003f14000 */
[C---:B--2---:R-:W-:Y:S01]  /*1e670*/  FADD.FTZ R20, |R22|.reuse, -RZ ;  /* 0x800000ff16147221 */ /* 0x044fe20000010200 */
        /* <DEDUP_REMOVED lines=100> */
.L_x_6109:
        /* <DEDUP_REMOVED lines=10> */
.L_x_6111:
[----:B------:R-:W-:-:S04]  /*1ed60*/  FADD.FTZ R4, -R0, R5 ;  /* 0x0000000500047221 */ /* 0x000fc80000010100 */
[----:B------:R-:W-:-:S07]  /*1ed70*/  FMUL.FTZ R4, R4, 0.5 ;  /* 0x3f00000004047820 */ /* 0x000fce0000410000 */
.L_x_6112:
[----:B------:R-:W-:Y:S05]  /*1ed80*/  BSYNC B1 ;  /* 0x0000000000017941 */ /* 0x000fea0003800000 */
.L_x_6110:
        /* <DEDUP_REMOVED lines=11> */
.L_x_6114:
[----:B------:R-:W-:-:S04]  /*1ee40*/  FADD.FTZ R7, R6, -R7 ;  /* 0x8000000706077221 */ /* 0x000fc80000010000 */
[----:B------:R-:W-:-:S07]  /*1ee50*/  FMUL.FTZ R7, R7, 0.5 ;  /* 0x3f00000007077820 */ /* 0x000fce0000410000 */
.L_x_6115:
[----:B------:R-:W-:Y:S05]  /*1ee60*/  BSYNC B1 ;  /* 0x0000000000017941 */ /* 0x000fea0003800000 */
.L_x_6113:
        /* <DEDUP_REMOVED lines=35> */
.L_x_6108:
[----:B------:R0:W1:Y:S02]  /*1f0a0*/  MUFU.SQRT R21, R20 ;  /* 0x0000001400157308 */ /* 0x0000640000002000 */
.L_x_6107:
[----:B------:R-:W-:Y:S05]  /*1f0b0*/  BSYNC B0 ;  /* 0x0000000000007941 */ /* 0x000fea0003800000 */
.L_x_6106:
        /* <DEDUP_REMOVED lines=24> */
.L_x_6122:
[----:B------:R-:W-:-:S04]  /*1f240*/  FADD.FTZ R0, -R0, R5 ;  /* 0x0000000500007221 */ /* 0x000fc80000010100 */
[----:B------:R-:W-:-:S07]  /*1f250*/  FMUL.FTZ R0, R0, 0.5 ;  /* 0x3f00000000007820 */ /* 0x000fce0000410000 */
.L_x_6123:
[----:B------:R-:W-:Y:S05]  /*1f260*/  BSYNC B1 ;  /* 0x0000000000017941 */ /* 0x000fea0003800000 */
.L_x_6121:
        /* <DEDUP_REMOVED lines=10> */
.L_x_6125:
[----:B------:R-:W-:-:S04]  /*1f310*/  FADD.FTZ R3, -R3, R6 ;  /* 0x0000000603037221 */ /* 0x000fc80000010100 */
[----:B------:R-:W-:-:S07]  /*1f320*/  FMUL.FTZ R3, R3, 0.5 ;  /* 0x3f00000003037820 */ /* 0x000fce0000410000 */
.L_x_6126:
[----:B------:R-:W-:Y:S05]  /*1f330*/  BSYNC B1 ;  /* 0x0000000000017941 */ /* 0x000fea0003800000 */
.L_x_6124:
[----:B------:R-:W-:Y:S01]  /*1f340*/  FADD.FTZ R3, R3, R0 ;  /* 0x0000000003037221 */ /* 0x000fe20000010000 */
[----:B------:R-:W-:Y:S01]  /*1f350*/  FADD.FTZ R26, R25, R26 ;  /* 0x0000001a191a7221 */ /* 0x000fe20000010000 */
[----:B------:R-:W-:-:S03]  /*1f360*/  PLOP3.LUT P0, PT, PT, PT, PT, 0x80, 0x0 ;  /* 0x000000000000781c */ /* 0x000fc60003f0f070 */
[----:B------:R-:W-:-:S06]  /*1f370*/  FMUL.FTZ R26, R26, R3 ;  /* 0x000000031a1a7220 */ /* 0x000fcc0000410000 */
[----:B------:R-:W2:Y:S01]  /*1f380*/  MUFU.SQRT R26, R26 ;  /* 0x0000001a001a7308 */ /* 0x000ea20000002000 */
[----:B------:R-:W-:Y:S05]  /*1f390*/  BRA `(.L_x_6118) ;  /* 0x0000000000687947 */ /* 0x000fea0003800000 */
.L_x_6120:
        /* <DEDUP_REMOVED lines=15> */
.L_x_6119:
        /* <DEDUP_REMOVED lines=8> */
.L_x_6117:
[----:B------:R-:W-:Y:S01]  /*1f510*/  PLOP3.LUT P0, PT, PT, PT, PT, 0x80, 0x0 ;  /* 0x000000000000781c */ /* 0x000fe20003f0f070 */
[----:B------:R-:W-:Y:S01]  /*1f520*/  FMUL.FTZ R26, R26, 16777216 ;  /* 0x4b8000001a1a7820 */ /* 0x000fe20000410000 */
[----:B------:R-:W-:-:S11]  /*1f530*/  FMUL.FTZ R25, R25, 16777216 ;  /* 0x4b80000019197820 */ /* 0x000fd60000410000 */
.L_x_6118:
[----:B------:R-:W-:Y:S05]  /*1f540*/  BSYNC B0 ;  /* 0x0000000000007941 */ /* 0x000fea0003800000 */
.L_x_6116:
        /* <DEDUP_REMOVED lines=33> */
.L_x_6129:
        /* <DEDUP_REMOVED lines=28> */
.L_x_6128:
        /* <DEDUP_REMOVED lines=20> */
.L_x_6133:
[----:B------:R-:W-:Y:S05]  /*1fa60*/  BSYNC B4 ;  /* 0x0000000000047941 */ /* 0x000fea0003800000 */
.L_x_6132:
        /* <DEDUP_REMOVED lines=18> */
.L_x_6135:
[----:B------:R-:W-:Y:S02]  /*1fb90*/  ISETP.GE.AND P0, PT, R25, RZ, PT ;  /* 0x000000ff1900720c */ /* 0x000fe40003f06270 */
[----:B------:R-:W-:-:S11]  /*1fba0*/  MOV R3, 0x3fd774eb ;  /* 0x3fd774eb00037802 */ /* 0x000fd60000000f00 */
[----:B------:R-:W-:-:S04]  /*1fbb0*/  @P0 FFMA.FTZ R0, R3, 0.93318945169448852539, -R0 ;  /* 0x3f6ee58103000823 */ /* 0x000fc80000010800 */
[----:B------:R-:W-:-:S07]  /*1fbc0*/  @!P0 FFMA.FTZ R0, R3, 0.93318945169448852539, R0 ;  /* 0x3f6ee58103008823 */ /* 0x000fce0000010000 */
.L_x_6136:
[----:B------:R-:W-:Y:S05]  /*1fbd0*/  BSYNC B0 ;  /* 0x0000000000007941 */ /* 0x000fea0003800000 */
.L_x_6134:
        /* <DEDUP_REMOVED lines=11> */
.L_x_6131:
        /* <DEDUP_REMOVED lines=17> */
.L_x_6138:
[----:B------:R-:W-:Y:S05]  /*1fda0*/  BSYNC B4 ;  /* 0x0000000000047941 */ /* 0x000fea0003800000 */
.L_x_6137:
        /* <DEDUP_REMOVED lines=18> */
.L_x_6140:
[----:B------:R-:W-:Y:S02]  /*1fed0*/  ISETP.GE.AND P0, PT, R25, RZ, PT ;  /* 0x000000ff1900720c */ /* 0x000fe40003f06270 */
[----:B------:R-:W-:-:S11]  /*1fee0*/  MOV R3, 0x3fd774eb ;  /* 0x3fd774eb00037802 */ /* 0x000fd60000000f00 */
[----:B------:R-:W-:-:S04]  /*1fef0*/  @P0 FFMA.FTZ R0, R3, 0.93318945169448852539, -R0 ;  /* 0x3f6ee58103000823 */ /* 0x000fc80000010800 */
[----:B------:R-:W-:-:S07]  /*1ff00*/  @!P0 FFMA.FTZ R0, R3, 0.93318945169448852539, R0 ;  /* 0x3f6ee58103008823 */ /* 0x000fce0000010000 */
.L_x_6141:
[----:B------:R-:W-:Y:S05]  /*1ff10*/  BSYNC B0 ;  /* 0x0000000000007941 */ /* 0x000fea0003800000 */
.L_x_6139:
        /* <DEDUP_REMOVED lines=10> */
.L_x_6130:
[----:B------:R-:W-:Y:S05]  /*1ffc0*/  BSYNC B3 ;  /* 0x0000000000037941 */ /* 0x000fea0003800000 */
.L_x_6127:
[----:B------:R-:W-:-:S13]  /*1ffd0*/  ISETP.NE.AND P0, PT, R24, RZ, PT ;  /* 0x000000ff1800720c */ /* 0x000fda0003f05270 */
[----:B-1----:R-:W-:Y:S01]  /*1ffe0*/  @!P0 FADD.FTZ R21, -R21, -RZ ;  /* 0x800000ff15158221 */ /* 0x002fe20000010100 */
[----:B------:R-:W-:Y:S06]  /*1fff0*/  BRA `(.L_x_6101) ;  /* 0x0000000c006c7947 */ /* 0x000fec0003800000 */
.L_x_6105:
[----:B------:R-:W-:Y:S01]  /*20000*/  FADD.FTZ R20, -R23, 6.1232342629258392722e-17 ;  /* 0x248d313217147421 */ /* 0x000fe20000010100 */
[----:B------:R-:W-:-:S03]  /*20010*/  FADD.FTZ R21, -R22, -RZ ;  /* 0x800000ff16157221 */ /* 0x000fc60000010100 */
[----:B------:R-:W-:Y:S01]  /*20020*/  FADD.FTZ R20, R20, 1.5707963705062866211 ;  /* 0x3fc90fdb14147421 */ /* 0x000fe20000010000 */
[----:B------:R-:W-:Y:S06]  /*20030*/  BRA `(.L_x_6101) ;  /* 0x0000000c005c7947 */ /* 0x000fec0003800000 */
.L_x_6104:
[----:B------:R-:W-:Y:S01]  /*20040*/  FADD.FTZ R21, -R22, -RZ ;  /* 0x800000ff16157221 */ /* 0x000fe20000010100 */
[----:B------:R-:W-:Y:S01]  /*20050*/  MOV R20, RZ ;  /* 0x000000ff00147202 */ /* 0x000fe20000000f00 */
[----:B------:R-:W-:Y:S06]  /*20060*/  BRA `(.L_x_6101) ;  /* 0x0000000c00507947 */ /* 0x000fec0003800000 */
.L_x_6103:
        /* <DEDUP_REMOVED lines=24> */
.L_x_6146:
[----:B------:R-:W-:Y:S05]  /*201f0*/  BSYNC B4 ;  /* 0x0000000000047941 */ /* 0x000fea0003800000 */
.L_x_6145:
        /* <DEDUP_REMOVED lines=18> */
.L_x_6148:
[----:B------:R-:W-:Y:S02]  /*20320*/  ISETP.GE.AND P0, PT, R23, RZ, PT ;  /* 0x000000ff1700720c */ /* 0x000fe40003f06270 */
[----:B------:R-:W-:-:S11]  /*20330*/  MOV R3, 0x3fd774eb ;  /* 0x3fd774eb00037802 */ /* 0x000fd60000000f00 */
[----:B------:R-:W-:-:S04]  /*20340*/  @P0 FFMA.FTZ R0, R3, 0.93318945169448852539, -R0 ;  /* 0x3f6ee58103000823 */ /* 0x000fc80000010800 */
[----:B------:R-:W-:-:S07]  /*20350*/  @!P0 FFMA.FTZ R0, R3, 0.93318945169448852539, R0 ;  /* 0x3f6ee58103008823 */ /* 0x000fce0000010000 */
.L_x_6149:
[----:B------:R-:W-:Y:S05]  /*20360*/  BSYNC B0 ;  /* 0x0000000000007941 */ /* 0x000fea0003800000 */
.L_x_6147:
        /* <DEDUP_REMOVED lines=13> */
.L_x_6144:
        /* <DEDUP_REMOVED lines=12> */
.L_x_6152:
[----:B------:R-:W-:Y:S05]  /*20500*/  BSYNC B4 ;  /* 0x0000000000047941 */ /* 0x000fea0003800000 */
.L_x_6151:
        /* <DEDUP_REMOVED lines=18> */
.L_x_6154:
[----:B------:R-:W-:Y:S02]  /*20630*/  ISETP.GE.AND P0, PT, R23, RZ, PT ;  /* 0x000000ff1700720c */ /* 0x000fe40003f06270 */
[----:B------:R-:W-:-:S11]  /*20640*/  MOV R3, 0x3fd774eb ;  /* 0x3fd774eb00037802 */ /* 0x000fd60000000f00 */
[----:B------:R-:W-:-:S04]  /*20650*/  @P0 FFMA.FTZ R0, R3, 0.93318945169448852539, -R0 ;  /* 0x3f6ee58103000823 */ /* 0x000fc80000010800 */
[----:B------:R-:W-:-:S07]  /*20660*/  @!P0 FFMA.FTZ R0, R3, 0.93318945169448852539, R0 ;  /* 0x3f6ee58103008823 */ /* 0x000fce0000010000 */
.L_x_6155:
[----:B------:R-:W-:Y:S05]  /*20670*/  BSYNC B0 ;  /* 0x0000000000007941 */ /* 0x000fea0003800000 */
.L_x_6153:
        /* <DEDUP_REMOVED lines=27> */
.L_x_6143:
        /* <DEDUP_REMOVED lines=33> */
.L_x_6157:
[----:B------:R-:W-:Y:S05]  /*20a40*/  BSYNC B4 ;  /* 0x0000000000047941 */ /* 0x000fea0003800000 */
.L_x_6156:
        /* <DEDUP_REMOVED lines=18> */
.L_x_6159:
[----:B------:R-:W-:Y:S02]  /*20b70*/  ISETP.GE.AND P0, PT, R23, RZ, PT ;  /* 0x000000ff1700720c */ /* 0x000fe40003f06270 */
[----:B------:R-:W-:-:S11]  /*20b80*/  MOV R3, 0x3fd774eb ;  /* 0x3fd774eb00037802 */ /* 0x000fd60000000f00 */
[----:B------:R-:W-:-:S04]  /*20b90*/  @P0 FFMA.FTZ R0, R3, 0.93318945169448852539, -R0 ;  /* 0x3f6ee58103000823 */ /* 0x000fc80000010800 */
[----:B------:R-:W-:-:S07]  /*20ba0*/  @!P0 FFMA.FTZ R0, R3, 0.93318945169448852539, R0 ;  /* 0x3f6ee58103008823 */ /* 0x000fce0000010000 */
.L_x_6160:
[----:B------:R-:W-:Y:S05]  /*20bb0*/  BSYNC B0 ;  /* 0x0000000000007941 */ /* 0x000fea0003800000 */
.L_x_6158:
        /* <DEDUP_REMOVED lines=10> */
.L_x_6150:
[----:B------:R-:W-:Y:S05]  /*20c60*/  BSYNC B3 ;  /* 0x0000000000037941 */ /* 0x000fea0003800000 */
.L_x_6142:
[----:B------:R-:W-:Y:S01]  /*20c70*/  ISETP.NE.AND P0, PT, R24, RZ, PT ;  /* 0x000000ff1800720c */ /* 0x000fe20003f05270 */
[----:B------:R-:W-:Y:S01]  /*20c80*/  FADD.FTZ R21, R26, 0.69314718246459960938 ;  /* 0x3f3172181a157421 */ /* 0x000fe20000010000 */
[----:B------:R-:W-:-:S11]  /*20c90*/  FADD.FTZ R20, |R0|, -RZ ;  /* 0x800000ff00147221 */ /* 0x000fd60000010200 */
[----:B------:R-:W-:Y:S01]  /*20ca0*/  @!P0 FADD.FTZ R21, -R21, -RZ ;  /* 0x800000ff15158221 */ /* 0x000fe20000010100 */
[----:B------:R-:W-:Y:S06]  /*20cb0*/  BRA `(.L_x_6101) ;  /* 0x00000000003c7947 */ /* 0x000fec0003800000 */
.L_x_6102:
[----:B------:R-:W-:-:S13]  /*20cc0*/  FSETP.NEU.FTZ.AND P0, PT, R25, +INF , PT ;  /* 0x7f8000001900780b */ /* 0x000fda0003f1d000 */
[----:B--2---:R-:W-:Y:S01]  /*20cd0*/  @!P0 FADD.FTZ R20, R22, R22 ;  /* 0x0000001616148221 */ /* 0x004fe20000010000 */
        /* <DEDUP_REMOVED lines=13> */
.L_x_6101:
[----:B------:R-:W-:Y:S05]  /*20db0*/  BSYNC B2 ;  /* 0x0000000000027941 */ /* 0x000fea0003800000 */
.L_x_6100:
        /* <DEDUP_REMOVED lines=113> */
.L_x_6170:
        /* <DEDUP_REMOVED lines=10> */
.L_x_6172:
[----:B------:R-:W-:-:S04]  /*21570*/  FADD.FTZ R4, -R0, R5 ;  /* 0x0000000500047221 */ /* 0x000fc80000010100 */
[----:B------:R-:W-:-:S07]  /*21580*/  FMUL.FTZ R4, R4, 0.5 ;  /* 0x3f00000004047820 */ /* 0x000fce0000410000 */
.L_x_6173:
[----:B------:R-:W-:Y:S05]  /*21590*/  BSYNC B1 ;  /* 0x0000000000017941 */ /* 0x000fea0003800000 */
.L_x_6171:
        /* <DEDUP_REMOVED lines=11> */
.L_x_6175:
[----:B------:R-:W-:-:S04]  /*21650*/  FADD.FTZ R7, R6, -R7 ;  /* 0x8000000706077221 */ /* 0x000fc80000010000 */
[----:B------:R-:W-:-:S07]  /*21660*/  FMUL.FTZ R7, R7, 0.5 ;  /* 0x3f00000007077820 */ /* 0x000fce0000410000 */
.L_x_6176:
[----:B------:R-:W-:Y:S05]  /*21670*/  BSYNC B1 ;  /* 0x0000000000017941 */ /* 0x000fea0003800000 */
.L_x_6174:
        /* <DEDUP_REMOVED lines=35> */
.L_x_6169:
[----:B------:R0:W1:Y:S02]  /*218b0*/  MUFU.SQRT R26, R22 ;  /* 0x00000016001a7308 */ /* 0x0000640000002000 */
.L_x_6168:
[----:B------:R-:W-:Y:S05]  /*218c0*/  BSYNC B0 ;  /* 0x0000000000007941 */ /* 0x000fea0003800000 */
.L_x_6167:
        /* <DEDUP_REMOVED lines=24> */
.L_x_6183:
[----:B------:R-:W-:-:S04]  /*21a50*/  FADD.FTZ R0, -R0, R5 ;  /* 0x0000000500007221 */ /* 0x000fc80000010100 */
[----:B------:R-:W-:-:S07]  /*21a60*/  FMUL.FTZ R0, R0, 0.5 ;  /* 0x3f00000000007820 */ /* 0x000fce0000410000 */
.L_x_6184:
[----:B------:R-:W-:Y:S05]  /*21a70*/  BSYNC B1 ;  /* 0x0000000000017941 */ /* 0x000fea0003800000 */
.L_x_6182:
        /* <DEDUP_REMOVED lines=10> */
.L_x_6186:
[----:B------:R-:W-:-:S04]  /*21b20*/  FADD.FTZ R3, -R3, R6 ;  /* 0x0000000603037221 */ /* 0x000fc80000010100 */
[----:B------:R-:W-:-:S07]  /*21b30*/  FMUL.FTZ R3, R3, 0.5 ;  /* 0x3f00000003037820 */ /* 0x000fce0000410000 */
.L_x_6187:
[----:B------:R-:W-:Y:S05]  /*21b40*/  BSYNC B1 ;  /* 0x0000000000017941 */ /* 0x000fea0003800000 */
.L_x_6185:
[----:B------:R-:W-:Y:S01]  /*21b50*/  FADD.FTZ R3, R3, R0 ;  /* 0x0000000003037221 */ /* 0x000fe20000010000 */
[----:B------:R-:W-:Y:S01]  /*21b60*/  FADD.FTZ R28, R27, R28 ;  /* 0x0000001c1b1c7221 */ /* 0x000fe20000010000 */
[----:B------:R-:W-:-:S03]  /*21b70*/  PLOP3.LUT P0, PT, PT, PT, PT, 0x80, 0x0 ;  /* 0x000000000000781c */ /* 0x000fc60003f0f070 */
[----:B------:R-:W-:-:S06]  /*21b80*/  FMUL.FTZ R28, R28, R3 ;  /* 0x000000031c1c7220 */ /* 0x000fcc0000410000 */
[----:B------:R-:W2:Y:S01]  /*21b90*/  MUFU.SQRT R28, R28 ;  /* 0x0000001c001c7308 */ /* 0x000ea20000002000 */
[----:B------:R-:W-:Y:S05]  /*21ba0*/  BRA `(.L_x_6179) ;  /* 0x0000000000687947 */ /* 0x000fea0003800000 */
.L_x_6181:
        /* <DEDUP_REMOVED lines=15> */
.L_x_6180:
        /* <DEDUP_REMOVED lines=8> */
.L_x_6178:
[----:B------:R-:W-:Y:S01]  /*21d20*/  PLOP3.LUT P0, PT, PT, PT, PT, 0x80, 0x0 ;  /* 0x000000000000781c */ /* 0x000fe20003f0f070 */
[----:B------:R-:W-:Y:S01]  /*21d30*/  FMUL.FTZ R28, R28, 16777216 ;  /* 0x4b8000001c1c7820 */ /* 0x000fe20000410000 */
[----:B------:R-:W-:-:S11]  /*21d40*/  FMUL.FTZ R27, R27, 16777216 ;  /* 0x4b8000001b1b7820 */ /* 0x000fd60000410000 */
.L_x_6179:
[----:B------:R-:W-:Y:S05]  /*21d50*/  BSYNC B0 ;  /* 0x0000000000007941 */ /* 0x000fea0003800000 */
.L_x_6177:
        /* <DEDUP_REMOVED lines=33> */
.L_x_6190:
        /* <DEDUP_REMOVED lines=28> */
.L_x_6189:
        /* <DEDUP_REMOVED lines=20> */
.L_x_6194:
[----:B------:R-:W-:Y:S05]  /*22270*/  BSYNC B4 ;  /* 0x0000000000047941 */ /* 0x000fea0003800000 */
.L_x_6193:
        /* <DEDUP_REMOVED lines=18> */
.L_x_6196:
[----:B------:R-:W-:Y:S02]  /*223a0*/  ISETP.GE.AND P0, PT, R27, RZ, PT ;  /* 0x000000ff1b00720c */ /* 0x000fe40003f06270 */
[----:B------:R-:W-:-:S11]  /*223b0*/  MOV R3, 0x3fd774eb ;  /* 0x3fd774eb00037802 */ /* 0x000fd60000000f00 */
[----:B------:R-:W-:-:S04]  /*223c0*/  @P0 FFMA.FTZ R0, R3, 0.93318945169448852539, -R0 ;  /* 0x3f6ee58103000823 */ /* 0x000fc80000010800 */
[----:B------:R-:W-:-:S07]  /*223d0*/  @!P0 FFMA.FTZ R0, R3, 0.93318945169448852539, R0 ;  /* 0x3f6ee58103008823 */ /* 0x000fce0000010000 */
.L_x_6197:
[----:B------:R-:W-:Y:S05]  /*223e0*/  BSYNC B0 ;  /* 0x0000000000007941 */ /* 0x000fea0003800000 */
.L_x_6195:
        /* <DEDUP_REMOVED lines=11> */
.L_x_6192:
        /* <DEDUP_REMOVED lines=17> */
.L_x_6199:
[----:B------:R-:W-:Y:S05]  /*225b0*/  BSYNC B4 ;  /* 0x0000000000047941 */ /* 0x000fea0003800000 */
.L_x_6198:
        /* <DEDUP_REMOVED lines=18> */
.L_x_6201:
[----:B------:R-:W-:Y:S02]  /*226e0*/  ISETP.GE.AND P0, PT, R27, RZ, PT ;  /* 0x000000ff1b00720c */ /* 0x000fe40003f06270 */
[----:B------:R-:W-:-:S11]  /*226f0*/  MOV R3, 0x3fd774eb ;  /* 0x3fd774eb00037802 */ /* 0x000fd60000000f00 */
[----:B------:R-:W-:-:S04]  /*22700*/  @P0 FFMA.FTZ R0, R3, 0.93318945169448852539, -R0 ;  /* 0x3f6ee58103000823 */ /* 0x000fc80000010800 */
[----:B------:R-:W-:-:S07]  /*22710*/  @!P0 FFMA.FTZ R0, R3, 0.93318945169448852539, R0 ;  /* 0x3f6ee58103008823 */ /* 0x000fce0000010000 */
.L_x_6202:
[----:B------:R-:W-:Y:S05]  /*22720*/  BSYNC B0 ;  /* 0x0000000000007941 */ /* 0x000fea0003800000 */
.L_x_6200:
        /* <DEDUP_REMOVED lines=10> */
.L_x_6191:
[----:B------:R-:W-:Y:S05]  /*227d0*/  BSYNC B3 ;  /* 0x0000000000037941 */ /* 0x000fea0003800000 */
.L_x_6188:
[----:B------:R-:W-:-:S13]  /*227e0*/  ISETP.NE.AND P0, PT, R23, RZ, PT ;  /* 0x000000ff1700720c */ /* 0x000fda0003f05270 */
[----:B-1----:R-:W-:-:S05]  /*227f0*/  @!P0 FADD.FTZ R26, -R26, -RZ ;  /* 0x800000ff1a1a8221 */ /* 0x002fca0000010100 */
[----:B------:R-:W-:Y:S01]  /*22800*/  MOV R23, R26 ;  /* 0x0000001a00177202 */ /* 0x000fe20000000f00 */
[----:B------:R-:W-:Y:S06]  /*22810*/  BRA `(.L_x_6162) ;  /* 0x0000000c006c7947 */ /* 0x000fec0003800000 */
.L_x_6166:
[----:B------:R-:W-:Y:S01]  /*22820*/  FADD.FTZ R22, -R25, 6.1232342629258392722e-17 ;  /* 0x248d313219167421 */ /* 0x000fe20000010100 */
[----:B------:R-:W-:-:S03]  /*22830*/  FADD.FTZ R23, -R24, -RZ ;  /* 0x800000ff18177221 */ /* 0x000fc60000010100 */
[----:B------:R-:W-:Y:S01]  /*22840*/  FADD.FTZ R22, R22, 1.5707963705062866211 ;  /* 0x3fc90fdb16167421 */ /* 0x000fe20000010000 */
[----:B------:R-:W-:Y:S06]  /*22850*/  BRA `(.L_x_6162) ;  /* 0x0000000c005c7947 */ /* 0x000fec0003800000 */
.L_x_6165:
[----:B------:R-:W-:Y:S01]  /*22860*/  HFMA2.MMA R22, -RZ, RZ, 0, 0 ;  /* 0x00000000ff167435 */ /* 0x000fe200000001ff */
[----:B------:R-:W-:Y:S01]  /*22870*/  FADD.FTZ R23, -R24, -RZ ;  /* 0x800000ff18177221 */ /* 0x000fe20000010100 */
[----:B------:R-:W-:Y:S09]  /*22880*/  BRA `(.L_x_6162) ;  /* 0x0000000c00507947 */ /* 0x000ff20003800000 */
.L_x_6164:
        /* <DEDUP_REMOVED lines=23> */
[----:B------:R-:W-:Y:S05]  /*22a00*/  CALL.REL.NOINC `($__internal_5_$__cuda_sm3x_div_rn_ftz_f32_slowpath) ;  /* 0x0000006000187944 */ /* 0x000fea0003c00000 */
.L_x_6207:
[----:B------:R-:W-:Y:S05]  /*22a10*/  BSYNC B4 ;  /* 0x0000000000047941 */ /* 0x000fea0003800000 */
.L_x_6206:
        /* <DEDUP_REMOVED lines=18> */
.L_x_6209:
[----:B------:R-:W-:Y:S02]  /*22b40*/  ISETP.GE.AND P0, PT, R25, RZ, PT ;  /* 0x000000ff1900720c */ /* 0x000fe40003f06270 */
[----:B------:R-:W-:-:S11]  /*22b50*/  MOV R3, 0x3fd774eb ;  /* 0x3fd774eb00037802 */ /* 0x000fd60000000f00 */
[----:B------:R-:W-:-:S04]  /*22b60*/  @P0 FFMA.FTZ R0, R3, 0.93318945169448852539, -R0 ;  /* 0x3f6ee58103000823 */ /* 0x000fc80000010800 */
[----:B------:R-:W-:-:S07]  /*22b70*/  @!P0 FFMA.FTZ R0, R3, 0.93318945169448852539, R0 ;  /* 0x3f6ee58103008823 */ /* 0x000fce0000010000 */
.L_x_6210:
[----:B------:R-:W-:Y:S05]  /*22b80*/  BSYNC B0 ;  /* 0x0000000000007941 */ /* 0x000fea0003800000 */
.L_x_6208:
        /* <DEDUP_REMOVED lines=13> */
.L_x_6205:
        /* <DEDUP_REMOVED lines=12> */
.L_x_6213:
[----:B------:R-:W-:Y:S05]  /*22d20*/  BSYNC B4 ;  /* 0x0000000000047941 */ /* 0x000fea0003800000 */
.L_x_6212:
        /* <DEDUP_REMOVED lines=18> */
.L_x_6215:
[----:B------:R-:W-:Y:S02]  /*22e50*/  ISETP.GE.AND P0, PT, R25, RZ, PT ;  /* 0x000000ff1900720c */ /* 0x000fe40003f06270 */
[----:B------:R-:W-:-:S11]  /*22e60*/  MOV R3, 0x3fd774eb ;  /* 0x3fd774eb00037802 */ /* 0x000fd60000000f00 */
[----:B------:R-:W-:-:S04]  /*22e70*/  @P0 FFMA.FTZ R0, R3, 0.93318945169448852539, -R0 ;  /* 0x3f6ee58103000823 */ /* 0x000fc80000010800 */
[----:B------:R-:W-:-:S07]  /*22e80*/  @!P0 FFMA.FTZ R0, R3, 0.93318945169448852539, R0 ;  /* 0x3f6ee58103008823 */ /* 0x000fce0000010000 */
.L_x_6216:
[----:B------:R-:W-:Y:S05]  /*22e90*/  BSYNC B0 ;  /* 0x0000000000007941 */ /* 0x000fea0003800000 */
.L_x_6214:
        /* <DEDUP_REMOVED lines=27> */
.L_x_6204:
        /* <DEDUP_REMOVED lines=33> */
.L_x_6218:
[----:B------:R-:W-:Y:S05]  /*23260*/  BSYNC B4 ;  /* 0x0000000000047941 */ /* 0x000fea0003800000 */
.L_x_6217:
        /* <DEDUP_REMOVED lines=18> */
.L_x_6220:
[----:B------:R-:W-:Y:S02]  /*23390*/  ISETP.GE.AND P0, PT, R25, RZ, PT ;  /* 0x000000ff1900720c */ /* 0x000fe40003f06270 */
[----:B------:R-:W-:-:S11]  /*233a0*/  MOV R3, 0x3fd774eb ;  /* 0x3fd774eb00037802 */ /* 0x000fd60000000f00 */
[----:B------:R-:W-:-:S04]  /*233b0*/  @P0 FFMA.FTZ R0, R3, 0.93318945169448852539, -R0 ;  /* 0x3f6ee58103000823 */ /* 0x000fc80000010800 */
[----:B------:R-:W-:-:S07]  /*233c0*/  @!P0 FFMA.FTZ R0, R3, 0.93318945169448852539, R0 ;  /* 0x3f6ee58103008823 */ /* 0x000fce0000010000 */
.L_x_6221:
[----:B------:R-:W-:Y:S05]  /*233d0*/  BSYNC B0 ;  /* 0x0000000000007941 */ /* 0x000fea0003800000 */
.L_x_6219:
        /* <DEDUP_REMOVED lines=10> */
.L_x_6211:
[----:B------:R-:W-:Y:S05]  /*23480*/  BSYNC B3 ;  /* 0x0000000000037941 */ /* 0x000fea0003800000 */
.L_x_6203:
[----:B------:R-:W-:Y:S01]  /*23490*/  ISETP.NE.AND P0, PT, R23, RZ, PT ;  /* 0x000000ff1700720c */ /* 0x000fe20003f05270 */
[----:B------:R-:W-:Y:S01]  /*234a0*/  FADD.FTZ R23, R28, 0.69314718246459960938 ;  /* 0x3f3172181c177421 */ /* 0x000fe20000010000 */
[----:B------:R-:W-:-:S11]  /*234b0*/  FADD.FTZ R22, |R0|, -RZ ;  /* 0x800000ff00167221 */ /* 0x000fd60000010200 */
[----:B------:R-:W-:Y:S01]  /*234c0*/  @!P0 FADD.FTZ R23, -R23, -RZ ;  /* 0x800000ff17178221 */ /* 0x000fe20000010100 */
[----:B------:R-:W-:Y:S06]  /*234d0*/  BRA `(.L_x_6162) ;  /* 0x00000000003c7947 */ /* 0x000fec0003800000 */
.L_x_6163:
        /* <DEDUP_REMOVED lines=15> */
.L_x_6162:
[----:B------:R-:W-:Y:S05]  /*235d0*/  BSYNC B2 ;  /* 0x0000000000027941 */ /* 0x000fea0003800000 */
.L_x_6161:
        /* <DEDUP_REMOVED lines=113> */
.L_x_6231:
        /* <DEDUP_REMOVED lines=10> */
.L_x_6233:
[----:B------:R-:W-:-:S04]  /*23d90*/  FADD.FTZ R4, -R0, R5 ;  /* 0x0000000500047221 */ /* 0x000fc80000010100 */
[----:B------:R-:W-:-:S07]  /*23da0*/  FMUL.FTZ R4, R4, 0.5 ;  /* 0x3f00000004047820 */ /* 0x000fce0000410000 */
.L_x_6234:
[----:B------:R-:W-:Y:S05]  /*23db0*/  BSYNC B1 ;  /* 0x0000000000017941 */ /* 0x000fea0003800000 */
.L_x_6232:
        /* <DEDUP_REMOVED lines=11> */
.L_x_6236:
[----:B------:R-:W-:-:S04]  /*23e70*/  FADD.FTZ R7, R6, -R7 ;  /* 0x8000000706077221 */ /* 0x000fc80000010000 */
[----:B------:R-:W-:-:S07]  /*23e80*/  FMUL.FTZ R7, R7, 0.5 ;  /* 0x3f00000007077820 */ /* 0x000fce0000410000 */
.L_x_6237:
[----:B------:R-:W-:Y:S05]  /*23e90*/  BSYNC B1 ;  /* 0x0000000000017941 */ /* 0x000fea0003800000 */
.L_x_6235:
        /* <DEDUP_REMOVED lines=35> */
.L_x_6230:
[----:B------:R0:W1:Y:S02]  /*240d0*/  MUFU.SQRT R28, R24 ;  /* 0x00000018001c7308 */ /* 0x0000640000002000 */
.L_x_6229:
[----:B------:R-:W-:Y:S05]  /*240e0*/  BSYNC B0 ;  /* 0x0000000000007941 */ /* 0x000fea0003800000 */
.L_x_6228:
        /* <DEDUP_REMOVED lines=24> */
.L_x_6244:
[----:B------:R-:W-:-:S04]  /*24270*/  FADD.FTZ R0, -R0, R5 ;  /* 0x0000000500007221 */ /* 0x000fc80000010100 */
[----:B------:R-:W-:-:S07]  /*24280*/  FMUL.FTZ R0, R0, 0.5 ;  /* 0x3f00000000007820 */ /* 0x000fce0000410000 */
.L_x_6245:
[----:B------:R-:W-:Y:S05]  /*24290*/  BSYNC B1 ;  /* 0x0000000000017941 */ /* 0x000fea0003800000 */
.L_x_6243:
        /* <DEDUP_REMOVED lines=10> */
.L_x_6247:
[----:B------:R-:W-:-:S04]  /*24340*/  FADD.FTZ R3, -R3, R6 ;  /* 0x0000000603037221 */ /* 0x000fc80000010100 */
[----:B------:R-:W-:-:S07]  /*24350*/  FMUL.FTZ R3, R3, 0.5 ;  /* 0x3f00000003037820 */ /* 0x000fce0000410000 */
.L_x_6248:
[----:B------:R-:W-:Y:S05]  /*24360*/  BSYNC B1 ;  /* 0x0000000000017941 */ /* 0x000fea0003800000 */
.L_x_6246:
[----:B------:R-:W-:Y:S01]  /*24370*/  FADD.FTZ R3, R3, R0 ;  /* 0x0000000003037221 */ /* 0x000fe20000010000 */
[----:B------:R-:W-:Y:S01]  /*24380*/  FADD.FTZ R30, R29, R30 ;  /* 0x0000001e1d1e7221 */ /* 0x000fe20000010000 */
[----:B------:R-:W-:-:S03]  /*24390*/  PLOP3.LUT P0, PT, PT, PT, PT, 0x80, 0x0 ;  /* 0x000000000000781c */ /* 0x000fc60003f0f070 */
[----:B------:R-:W-:-:S06]  /*243a0*/  FMUL.FTZ R30, R30, R3 ;  /* 0x000000031e1e7220 */ /* 0x000fcc0000410000 */
[----:B------:R-:W2:Y:S01]  /*243b0*/  MUFU.SQRT R30, R30 ;  /* 0x0000001e001e7308 */ /* 0x000ea20000002000 */
[----:B------:R-:W-:Y:S05]  /*243c0*/  BRA `(.L_x_6240) ;  /* 0x0000000000687947 */ /* 0x000fea0003800000 */
.L_x_6242:
        /* <DEDUP_REMOVED lines=15> */
.L_x_6241:
        /* <DEDUP_REMOVED lines=8> */
.L_x_6239:
[----:B------:R-:W-:Y:S01]  /*24540*/  PLOP3.LUT P0, PT, PT, PT, PT, 0x80, 0x0 ;  /* 0x000000000000781c */ /* 0x000fe20003f0f070 */
[----:B------:R-:W-:Y:S01]  /*24550*/  FMUL.FTZ R30, R30, 16777216 ;  /* 0x4b8000001e1e7820 */ /* 0x000fe20000410000 */
[----:B------:R-:W-:-:S11]  /*24560*/  FMUL.FTZ R29, R29, 16777216 ;  /* 0x4b8000001d1d7820 */ /* 0x000fd60000410000 */
.L_x_6240:
[----:B------:R-:W-:Y:S05]  /*24570*/  BSYNC B0 ;  /* 0x0000000000007941 */ /* 0x000fea0003800000 */
.L_x_6238:
        /* <DEDUP_REMOVED lines=33> */
.L_x_6251:
        /* <DEDUP_REMOVED lines=28> */
.L_x_6250:
        /* <DEDUP_REMOVED lines=20> */
.L_x_6255:
[----:B------:R-:W-:Y:S05]  /*24a90*/  BSYNC B4 ;  /* 0x0000000000047941 */ /* 0x000fea0003800000 */
.L_x_6254:
        /* <DEDUP_REMOVED lines=18> */
.L_x_6257:
[----:B------:R-:W-:Y:S02]  /*24bc0*/  ISETP.GE.AND P0, PT, R29, RZ, PT ;  /* 0x000000ff1d00720c */ /* 0x000fe40003f06270 */
[----:B------:R-:W-:-:S11]  /*24bd0*/  MOV R3, 0x3fd774eb ;  /* 0x3fd774eb00037802 */ /* 0x000fd60000000f00 */
[----:B------:R-:W-:-:S04]  /*24be0*/  @P0 FFMA.FTZ R0, R3, 0.93318945169448852539, -R0 ;  /* 0x3f6ee58103000823 */ /* 0x000fc80000010800 */
[----:B------:R-:W-:-:S07]  /*24bf0*/  @!P0 FFMA.FTZ R0, R3, 0.93318945169448852539, R0 ;  /* 0x3f6ee58103008823 */ /* 0x000fce0000010000 */
.L_x_6258:
[----:B------:R-:W-:Y:S05]  /*24c00*/  BSYNC B0 ;  /* 0x0000000000007941 */ /* 0x000fea0003800000 */
.L_x_6256:
        /* <DEDUP_REMOVED lines=11> */
.L_x_6253:
        /* <DEDUP_REMOVED lines=17> */
.L_x_6260:
[----:B------:R-:W-:Y:S05]  /*24dd0*/  BSYNC B4 ;  /* 0x0000000000047941 */ /* 0x000fea0003800000 */
.L_x_6259:
        /* <DEDUP_REMOVED lines=18> */
.L_x_6262:
[----:B------:R-:W-:Y:S02]  /*24f00*/  ISETP.GE.AND P0, PT, R29, RZ, PT ;  /* 0x000000ff1d00720c */ /* 0x000fe40003f06270 */
[----:B------:R-:W-:-:S11]  /*24f10*/  MOV R3, 0x3fd774eb ;  /* 0x3fd774eb00037802 */ /* 0x000fd60000000f00 */
[----:B------:R-:W-:-:S04]  /*24f20*/  @P0 FFMA.FTZ R0, R3, 0.93318945169448852539, -R0 ;  /* 0x3f6ee58103000823 */ /* 0x000fc80000010800 */
[----:B------:R-:W-:-:S07]  /*24f30*/  @!P0 FFMA.FTZ R0, R3, 0.93318945169448852539, R0 ;  /* 0x3f6ee58103008823 */ /* 0x000fce0000010000 */
.L_x_6263:
[----:B------:R-:W-:Y:S05]  /*24f40*/  BSYNC B0 ;  /* 0x0000000000007941 */ /* 0x000fea0003800000 */
.L_x_6261:
        /* <DEDUP_REMOVED lines=10> */
.L_x_6252:
[----:B------:R-:W-:Y:S05]  /*24ff0*/  BSYNC B3 ;  /* 0x0000000000037941 */ /* 0x000fea0003800000 */
.L_x_6249:
[----:B------:R-:W-:-:S13]  /*25000*/  ISETP.NE.AND P0, PT, R25, RZ, PT ;  /* 0x000000ff1900720c */ /* 0x000fda0003f05270 */
[----:B-1----:R-:W-:-:S05]  /*25010*/  @!P0 FADD.FTZ R28, -R28, -RZ ;  /* 0x800000ff1c1c8221 */ /* 0x002fca0000010100 */
[----:B------:R-:W-:Y:S01]  /*25020*/  MOV R25, R28 ;  /* 0x0000001c00197202 */ /* 0x000fe20000000f00 */
[----:B------:R-:W-:Y:S06]  /*25030*/  BRA `(.L_x_6223) ;  /* 0x0000000c006c7947 */ /* 0x000fec0003800000 */
.L_x_6227:
[----:B------:R-:W-:Y:S01]  /*25040*/  FADD.FTZ R24, -R27, 6.1232342629258392722e-17 ;  /* 0x248d31321b187421 */ /* 0x000fe20000010100 */
[----:B------:R-:W-:-:S03]  /*25050*/  FADD.FTZ R25, -R26, -RZ ;  /* 0x800000ff1a197221 */ /* 0x000fc60000010100 */
[----:B------:R-:W-:Y:S01]  /*25060*/  FADD.FTZ R24, R24, 1.5707963705062866211 ;  /* 0x3fc90fdb18187421 */ /* 0x000fe20000010000 */
[----:B------:R-:W-:Y:S06]  /*25070*/  BRA `(.L_x_6223) ;  /* 0x0000000c005c7947 */ /* 0x000fec0003800000 */
.L_x_6226:
[----:B------:R-:W-:Y:S01]  /*25080*/  HFMA2.MMA R24, -RZ, RZ, 0, 0 ;  /* 0x00000000ff187435 */ /* 0x000fe200000001ff */
[----:B------:R-:W-:Y:S01]  /*25090*/  FADD.FTZ R25, -R26, -RZ ;  /* 0x800000ff1a197221 */ /* 0x000fe20000010100 */
[----:B------:R-:W-:Y:S09]  /*250a0*/  BRA `(.L_x_6223) ;  /* 0x0000000c00507947 */ /* 0x000ff20003800000 */
.L_x_6225:
        /* <DEDUP_REMOVED lines=24> */
.L_x_6268:
[----:B------:R-:W-:Y:S05]  /*25230*/  BSYNC B4 ;  /* 0x0000000000047941 */ /* 0x000fea0003800000 */
.L_x_6267:
        /* <DEDUP_REMOVED lines=18> */
.L_x_6270:
[----:B------:R-:W-:Y:S02]  /*25360*/  ISETP.GE.AND P0, PT, R27, RZ, PT ;  /* 0x000000ff1b00720c */ /* 0x000fe40003f06270 */
[----:B------:R-:W-:-:S11]  /*25370*/  MOV R3, 0x3fd774eb ;  /* 0x3fd774eb00037802 */ /* 0x000fd60000000f00 */
[----:B------:R-:W-:-:S04]  /*25380*/  @P0 FFMA.FTZ R0, R3, 0.93318945169448852539, -R0 ;  /* 0x3f6ee58103000823 */ /* 0x000fc80000010800 */
[----:B------:R-:W-:-:S07]  /*25390*/  @!P0 FFMA.FTZ R0, R3, 0.93318945169448852539, R0 ;  /* 0x3f6ee58103008823 */ /* 0x000fce0000010000 */
.L_x_6271:
[----:B------:R-:W-:Y:S05]  /*253a0*/  BSYNC B0 ;  /* 0x0000000000007941 */ /* 0x000fea0003800000 */
.L_x_6269:
        /* <DEDUP_REMOVED lines=13> */
.L_x_6266:
        /* <DEDUP_REMOVED lines=12> */
.L_x_6274:
[----:B------:R-:W-:Y:S05]  /*25540*/  BSYNC B4 ;  /* 0x0000000000047941 */ /* 0x000fea0003800000 */
.L_x_6273:
        /* <DEDUP_REMOVED lines=18> */
.L_x_6276:
[----:B------:R-:W-:Y:S02]  /*25670*/  ISETP.GE.AND P0, PT, R27, RZ, PT ;  /* 0x000000ff1b00720c */ /* 0x000fe40003f06270 */
[----:B------:R-:W-:-:S11]  /*25680*/  MOV R3, 0x3fd774eb ;  /* 0x3fd774eb00037802 */ /* 0x000fd60000000f00 */
[----:B------:R-:W-:-:S04]  /*25690*/  @P0 FFMA.FTZ R0, R3, 0.93318945169448852539, -R0 ;  /* 0x3f6ee58103000823 */ /* 0x000fc80000010800 */
[----:B------:R-:W-:-:S07]  /*256a0*/  @!P0 FFMA.FTZ R0, R3, 0.93318945169448852539, R0 ;  /* 0x3f6ee58103008823 */ /* 0x000fce0000010000 */
.L_x_6277:
[----:B------:R-:W-:Y:S05]  /*256b0*/  BSYNC B0 ;  /* 0x0000000000007941 */ /* 0x000fea0003800000 */
.L_x_6275:
        /* <DEDUP_REMOVED lines=27> */
.L_x_6265:
        /* <DEDUP_REMOVED lines=33> */
.L_x_6279:
[----:B------:R-:W-:Y:S05]  /*25a80*/  BSYNC B4 ;  /* 0x0000000000047941 */ /* 0x000fea0003800000 */
.L_x_6278:
        /* <DEDUP_REMOVED lines=18> */
.L_x_6281:
[----:B------:R-:W-:Y:S02]  /*25bb0*/  ISETP.GE.AND P0, PT, R27, RZ, PT ;  /* 0x000000ff1b00720c */ /* 0x000fe40003f06270 */
[----:B------:R-:W-:-:S11]  /*25bc0*/  MOV R3, 0x3fd774eb ;  /* 0x3fd774eb00037802 */ /* 0x000fd60000000f00 */
[----:B------:R-:W-:-:S04]  /*25bd0*/  @P0 FFMA.FTZ R0, R3, 0.93318945169448852539, -R0 ;  /* 0x3f6ee58103000823 */ /* 0x000fc80000010800 */
[----:B------:R-:W-:-:S07]  /*25be0*/  @!P0 FFMA.FTZ R0, R3, 0.93318945169448852539, R0 ;  /* 0x3f6ee58103008823 */ /* 0x000fce0000010000 */
.L_x_6282:
[----:B------:R-:W-:Y:S05]  /*25bf0*/  BSYNC B0 ;  /* 0x0000000000007941 */ /* 0x000fea0003800000 */
.L_x_6280:
        /* <DEDUP_REMOVED lines=10> */
.L_x_6272:
[----:B------:R-:W-:Y:S05]  /*25ca0*/  BSYNC B3 ;  /* 0x0000000000037941 */ /* 0x000fea0003800000 */
.L_x_6264:
[----:B------:R-:W-:Y:S01]  /*25cb0*/  ISETP.NE.AND P0, PT, R25, RZ, PT ;  /* 0x000000ff1900720c */ /* 0x000fe20003f05270 */
[----:B------:R-:W-:Y:S01]  /*25cc0*/  FADD.FTZ R25, R30, 0.69314718246459960938 ;  /* 0x3f3172181e197421 */ /* 0x000fe20000010000 */
[----:B------:R-:W-:-:S11]  /*25cd0*/  FADD.FTZ R24, |R0|, -RZ ;  /* 0x800000ff00187221 */ /* 0x000fd60000010200 */
[----:B------:R-:W-:Y:S01]  /*25ce0*/  @!P0 FADD.FTZ R25, -R25, -RZ ;  /* 0x800000ff19198221 */ /* 0x000fe20000010100 */
[----:B------:R-:W-:Y:S06]  /*25cf0*/  BRA `(.L_x_6223) ;  /* 0x00000000003c7947 */ /* 0x000fec0003800000 */
.L_x_6224:
[----:B------:R-:W-:-:S13]  /*25d00*/  FSETP.NEU.FTZ.AND P0, PT, R29, +INF , PT ;  /* 0x7f8000001d00780b */ /* 0x000fda0003f1d000 */
[----:B---3--:R-:W-:Y:S01]  /*25d10*/  @!P0 FADD.FTZ R24, R26, R26 ;  /* 0x0000001a1a188221 */ /* 0x008fe20000010000 */
        /* <DEDUP_REMOVED lines=13> */
.L_x_6223:
[----:B------:R-:W-:Y:S05]  /*25df0*/  BSYNC B2 ;  /* 0x0000000000027941 */ /* 0x000fea0003800000 */
.L_x_6222:
[----:B------:R-:W-:Y:S01]  /*25e00*/  IADD3 R3, R13, 0x380, RZ ;  /* 0x000003800d037810 */ /* 0x000fe20007ffe0ff */
[----:B------:R-:W-:Y:S03]  /*25e10*/  BSSY B2, `(.L_x_6283) ;  /* 0x000027f000027945 */ /* 0x000fe60003800000 */
[----:B------:R-:W-:-:S13]  /*25e20*/  ISETP.GE.AND P0, PT, R3, R10, PT ;  /* 0x0000000a0300720c */ /* 0x000fda0003f06270 */
[----:B------:R-:W-:Y:S05]  /*25e30*/  @P0 BRA `(.L_x_6284) ;  /* 0x0000002400f00947 */ /* 0x000fea0003800000 */
[--C-:B--2-4-:R-:W-:Y:S02]  /*25e40*/  HADD2.F32 R26, -RZ, R31.reuse.H1_H1 ;  /* 0x3000001fff1a7230 */ /* 0x114fe40000004100 */
        /* <DEDUP_REMOVED lines=108> */
.L_x_6292:
        /* <DEDUP_REMOVED lines=10> */
.L_x_6294:
[----:B------:R-:W-:-:S04]  /*265b0*/  FADD.FTZ R4, -R0, R5 ;  /* 0x0000000500047221 */ /* 0x000fc80000010100 */
[----:B------:R-:W-:-:S07]  /*265c0*/  FMUL.FTZ R4, R4, 0.5 ;  /* 0x3f00000004047820 */ /* 0x000fce0000410000 */
.L_x_6295:
[----:B------:R-:W-:Y:S05]  /*265d0*/  BSYNC B1 ;  /* 0x0000000000017941 */ /* 0x000fea0003800000 */
.L_x_6293:
        /* <DEDUP_REMOVED lines=11> */
.L_x_6297:
[----:B------:R-:W-:-:S04]  /*26690*/  FADD.FTZ R7, R6, -R7 ;  /* 0x8000000706077221 */ /* 0x000fc80000010000 */
[----:B------:R-:W-:-:S07]  /*266a0*/  FMUL.FTZ R7, R7, 0.5 ;  /* 0x3f00000007077820 */ /* 0x000fce0000410000 */
.L_x_6298:
[----:B------:R-:W-:Y:S05]  /*266b0*/  BSYNC B1 ;  /* 0x0000000000017941 */ /* 0x000fea0003800000 */
.L_x_6296:
        /* <DEDUP_REMOVED lines=35> */
.L_x_6291:
[----:B------:R0:W1:Y:S02]  /*268f0*/  MUFU.SQRT R30, R31 ;  /* 0x0000001f001e7308 */ /* 0x0000640000002000 */
.L_x_6290:
[----:B------:R-:W-:Y:S05]  /*26900*/  BSYNC B0 ;  /* 0x0000000000007941 */ /* 0x000fea0003800000 */
.L_x_6289:
        /* <DEDUP_REMOVED lines=24> */
.L_x_6305:
[----:B------:R-:W-:-:S04]  /*26a90*/  FADD.FTZ R0, -R0, R5 ;  /* 0x0000000500007221 */ /* 0x000fc80000010100 */
[----:B------:R-:W-:-:S07]  /*26aa0*/  FMUL.FTZ R0, R0, 0.5 ;  /* 0x3f00000000007820 */ /* 0x000fce0000410000 */
.L_x_6306:
[----:B------:R-:W-:Y:S05]  /*26ab0*/  BSYNC B1 ;  /* 0x0000000000017941 */ /* 0x000fea0003800000 */
.L_x_6304:
        /* <DEDUP_REMOVED lines=10> */
.L_x_6308:
[----:B------:R-:W-:-:S04]  /*26b60*/  FADD.FTZ R3, -R3, R6 ;  /* 0x0000000603037221 */ /* 0x000fc80000010100 */
[----:B------:R-:W-:-:S07]  /*26b70*/  FMUL.FTZ R3, R3, 0.5 ;  /* 0x3f00000003037820 */ /* 0x000fce0000410000 */
.L_x_6309:
[----:B------:R-:W-:Y:S05]  /*26b80*/  BSYNC B1 ;  /* 0x0000000000017941 */ /* 0x000fea0003800000 */
.L_x_6307:
[----:B------:R-:W-:Y:S01]  /*26b90*/  FADD.FTZ R0, R3, R0 ;  /* 0x0000000003007221 */ /* 0x000fe20000010000 */
[----:B------:R-:W-:Y:S01]  /*26ba0*/  FADD.FTZ R33, R28, R33 ;  /* 0x000000211c217221 */ /* 0x000fe20000010000 */
[----:B------:R-:W-:-:S03]  /*26bb0*/  PLOP3.LUT P0, PT, PT, PT, PT, 0x80, 0x0 ;  /* 0x000000000000781c */ /* 0x000fc60003f0f070 */
[----:B------:R-:W-:-:S06]  /*26bc0*/  FMUL.FTZ R33, R33, R0 ;  /* 0x0000000021217220 */ /* 0x000fcc0000410000 */
[----:B------:R-:W2:Y:S01]  /*26bd0*/  MUFU.SQRT R33, R33 ;  /* 0x0000002100217308 */ /* 0x000ea20000002000 */
[----:B------:R-:W-:Y:S05]  /*26be0*/  BRA `(.L_x_6301) ;  /* 0x0000000000687947 */ /* 0x000fea0003800000 */
.L_x_6303:
        /* <DEDUP_REMOVED lines=15> */
.L_x_6302:
        /* <DEDUP_REMOVED lines=8> */
.L_x_6300:
[----:B------:R-:W-:Y:S01]  /*26d60*/  PLOP3.LUT P0, PT, PT, PT, PT, 0x80, 0x0 ;  /* 0x000000000000781c */ /* 0x000fe20003f0f070 */
[----:B------:R-:W-:Y:S01]  /*26d70*/  FMUL.FTZ R33, R33, 16777216 ;  /* 0x4b80000021217820 */ /* 0x000fe20000410000 */
[----:B------:R-:W-:-:S11]  /*26d80*/  FMUL.FTZ R28, R28, 16777216 ;  /* 0x4b8000001c1c7820 */ /* 0x000fd60000410000 */
.L_x_6301:
[----:B------:R-:W-:Y:S05]  /*26d90*/  BSYNC B0 ;  /* 0x0000000000007941 */ /* 0x000fea0003800000 */
.L_x_6299:
        /* <DEDUP_REMOVED lines=33> */
.L_x_6312:
        /* <DEDUP_REMOVED lines=28> */
.L_x_6311:
        /* <DEDUP_REMOVED lines=20> */
.L_x_6316:
[----:B------:R-:W-:Y:S05]  /*272b0*/  BSYNC B4 ;  /* 0x0000000000047941 */ /* 0x000fea0003800000 */
.L_x_6315:
        /* <DEDUP_REMOVED lines=18> */
.L_x_6318:
[----:B------:R-:W-:Y:S02]  /*273e0*/  ISETP.GE.AND P0, PT, R28, RZ, PT ;  /* 0x000000ff1c00720c */ /* 0x000fe40003f06270 */
[----:B------:R-:W-:-:S11]  /*273f0*/  MOV R3, 0x3fd774eb ;  /* 0x3fd774eb00037802 */ /* 0x000fd60000000f00 */
[----:B------:R-:W-:-:S04]  /*27400*/  @P0 FFMA.FTZ R0, R3, 0.93318945169448852539, -R0 ;  /* 0x3f6ee58103000823 */ /* 0x000fc80000010800 */
[----:B------:R-:W-:-:S07]  /*27410*/  @!P0 FFMA.FTZ R0, R3, 0.93318945169448852539, R0 ;  /* 0x3f6ee58103008823 */ /* 0x000fce0000010000 */
.L_x_6319:
[----:B------:R-:W-:Y:S05]  /*27420*/  BSYNC B0 ;  /* 0x0000000000007941 */ /* 0x000fea0003800000 */
.L_x_6317:
        /* <DEDUP_REMOVED lines=11> */
.L_x_6314:
        /* <DEDUP_REMOVED lines=17> */
.L_x_6321:
[----:B------:R-:W-:Y:S05]  /*275f0*/  BSYNC B4 ;  /* 0x0000000000047941 */ /* 0x000fea0003800000 */
.L_x_6320:
        /* <DEDUP_REMOVED lines=18> */
.L_x_6323:
[----:B------:R-:W-:Y:S02]  /*27720*/  ISETP.GE.AND P0, PT, R28, RZ, PT ;  /* 0x000000ff1c00720c */ /* 0x000fe40003f06270 */
[----:B------:R-:W-:-:S11]  /*27730*/  MOV R3, 0x3fd774eb ;  /* 0x3fd774eb00037802 */ /* 0x000fd60000000f00 */
[----:B------:R-:W-:-:S04]  /*27740*/  @P0 FFMA.FTZ R0, R3, 0.93318945169448852539, -R0 ;  /* 0x3f6ee58103000823 */ /* 0x000fc80000010800 */
[----:B------:R-:W-:-:S07]  /*27750*/  @!P0 FFMA.FTZ R0, R3, 0.93318945169448852539, R0 ;  /* 0x3f6ee58103008823 */ /* 0x000fce0000010000 */
.L_x_6324:
[----:B------:R-:W-:Y:S05]  /*27760*/  BSYNC B0 ;  /* 0x0000000000007941 */ /* 0x000fea0003800000 */
.L_x_6322:
        /* <DEDUP_REMOVED lines=10> */
.L_x_6313:
[----:B------:R-:W-:Y:S05]  /*27810*/  BSYNC B3 ;  /* 0x0000000000037941 */ /* 0x000fea0003800000 */
.L_x_6310:
[----:B------:R-:W-:-:S13]  /*27820*/  ISETP.NE.AND P0, PT, R29, RZ, PT ;  /* 0x000000ff1d00720c */ /* 0x000fda0003f05270 */
[----:B-1----:R-:W-:Y:S01]  /*27830*/  @!P0 FADD.FTZ R30, -R30, -RZ ;  /* 0x800000ff1e1e8221 */ /* 0x002fe20000010100 */
[----:B------:R-:W-:Y:S06]  /*27840*/  BRA `(.L_x_6284) ;  /* 0x0000000c006c7947 */ /* 0x000fec0003800000 */
.L_x_6288:
[----:B------:R-:W-:Y:S01]  /*27850*/  FADD.FTZ R3, -R26, 6.1232342629258392722e-17 ;  /* 0x248d31321a037421 */ /* 0x000fe20000010100 */
[----:B------:R-:W-:-:S03]  /*27860*/  FADD.FTZ R30, -R27, -RZ ;  /* 0x800000ff1b1e7221 */ /* 0x000fc60000010100 */
[----:B------:R-:W-:Y:S01]  /*27870*/  FADD.FTZ R3, R3, 1.5707963705062866211 ;  /* 0x3fc90fdb03037421 */ /* 0x000fe20000010000 */
[----:B------:R-:W-:Y:S06]  /*27880*/  BRA `(.L_x_6284) ;  /* 0x0000000c005c7947 */ /* 0x000fec0003800000 */
.L_x_6287:
[----:B------:R-:W-:Y:S01]  /*27890*/  FADD.FTZ R30, -R27, -RZ ;  /* 0x800000ff1b1e7221 */ /* 0x000fe20000010100 */
[----:B------:R-:W-:Y:S01]  /*278a0*/  MOV R3, RZ ;  /* 0x000000ff00037202 */ /* 0x000fe20000000f00 */
[----:B------:R-:W-:Y:S06]  /*278b0*/  BRA `(.L_x_6284) ;  /* 0x0000000c00507947 */ /* 0x000fec0003800000 */
.L_x_6286:
        /* <DEDUP_REMOVED lines=24> */
.L_x_6329:
[----:B------:R-:W-:Y:S05]  /*27a40*/  BSYNC B4 ;  /* 0x0000000000047941 */ /* 0x000fea0003800000 */
.L_x_6328:
        /* <DEDUP_REMOVED lines=18> */
.L_x_6331:
[----:B------:R-:W-:Y:S02]  /*27b70*/  ISETP.GE.AND P0, PT, R26, RZ, PT ;  /* 0x000000ff1a00720c */ /* 0x000fe40003f06270 */
[----:B------:R-:W-:-:S11]  /*27b80*/  MOV R3, 0x3fd774eb ;  /* 0x3fd774eb00037802 */ /* 0x000fd60000000f00 */
[----:B------:R-:W-:-:S04]  /*27b90*/  @P0 FFMA.FTZ R0, R3, 0.93318945169448852539, -R0 ;  /* 0x3f6ee58103000823 */ /* 0x000fc80000010800 */
[----:B------:R-:W-:-:S07]  /*27ba0*/  @!P0 FFMA.FTZ R0, R3, 0.93318945169448852539, R0 ;  /* 0x3f6ee58103008823 */ /* 0x000fce0000010000 */
.L_x_6332:
[----:B------:R-:W-:Y:S05]  /*27bb0*/  BSYNC B0 ;  /* 0x0000000000007941 */ /* 0x000fea0003800000 */
.L_x_6330:
        /* <DEDUP_REMOVED lines=13> */
.L_x_6327:
        /* <DEDUP_REMOVED lines=12> */
.L_x_6335:
[----:B------:R-:W-:Y:S05]  /*27d50*/  BSYNC B4 ;  /* 0x0000000000047941 */ /* 0x000fea0003800000 */
.L_x_6334:
        /* <DEDUP_REMOVED lines=18> */
.L_x_6337:
[----:B------:R-:W-:Y:S02]  /*27e80*/  ISETP.GE.AND P0, PT, R26, RZ, PT ;  /* 0x000000ff1a00720c */ /* 0x000fe40003f06270 */
[----:B------:R-:W-:-:S11]  /*27e90*/  MOV R3, 0x3fd774eb ;  /* 0x3fd774eb00037802 */ /* 0x000fd60000000f00 */
[----:B------:R-:W-:-:S04]  /*27ea0*/  @P0 FFMA.FTZ R0, R3, 0.93318945169448852539, -R0 ;  /* 0x3f6ee58103000823 */ /* 0x000fc80000010800 */
[----:B------:R-:W-:-:S07]  /*27eb0*/  @!P0 FFMA.FTZ R0, R3, 0.93318945169448852539, R0 ;  /* 0x3f6ee58103008823 */ /* 0x000fce0000010000 */
.L_x_6338:
[----:B------:R-:W-:Y:S05]  /*27ec0*/  BSYNC B0 ;  /* 0x0000000000007941 */ /* 0x000fea0003800000 */
.L_x_6336:
        /* <DEDUP_REMOVED lines=27> */
.L_x_6326:
        /* <DEDUP_REMOVED lines=33> */
.L_x_6340:
[----:B------:R-:W-:Y:S05]  /*28290*/  BSYNC B4 ;  /* 0x0000000000047941 */ /* 0x000fea0003800000 */
.L_x_6339:
        /* <DEDUP_REMOVED lines=18> */
.L_x_6342:
[----:B------:R-:W-:Y:S02]  /*283c0*/  ISETP.GE.AND P0, PT, R26, RZ, PT ;  /* 0x000000ff1a00720c */ /* 0x000fe40003f06270 */
[----:B------:R-:W-:-:S11]  /*283d0*/  MOV R3, 0x3fd774eb ;  /* 0x3fd774eb00037802 */ /* 0x000fd60000000f00 */
[----:B------:R-:W-:-:S04]  /*283e0*/  @P0 FFMA.FTZ R0, R3, 0.93318945169448852539, -R0 ;  /* 0x3f6ee58103000823 */ /* 0x000fc80000010800 */
[----:B------:R-:W-:-:S07]  /*283f0*/  @!P0 FFMA.FTZ R0, R3, 0.93318945169448852539, R0 ;  /* 0x3f6ee58103008823 */ /* 0x000fce0000010000 */
.L_x_6343:
[----:B------:R-:W-:Y:S05]  /*28400*/  BSYNC B0 ;  /* 0x0000000000007941 */ /* 0x000fea0003800000 */
.L_x_6341:
        /* <DEDUP_REMOVED lines=10> */
.L_x_6333:
[----:B------:R-:W-:Y:S05]  /*284b0*/  BSYNC B3 ;  /* 0x0000000000037941 */ /* 0x000fea0003800000 */
.L_x_6325:
[----:B------:R-:W-:Y:S01]  /*284c0*/  ISETP.NE.AND P0, PT, R29, RZ, PT ;  /* 0x000000ff1d00720c */ /* 0x000fe20003f05270 */
[----:B------:R-:W-:Y:S01]  /*284d0*/  FADD.FTZ R30, R31, 0.69314718246459960938 ;  /* 0x3f3172181f1e7421 */ /* 0x000fe20000010000 */
[----:B------:R-:W-:-:S11]  /*284e0*/  FADD.FTZ R3, |R0|, -RZ ;  /* 0x800000ff00037221 */ /* 0x000fd60000010200 */
[----:B------:R-:W-:Y:S01]  /*284f0*/  @!P0 FADD.FTZ R30, -R30, -RZ ;  /* 0x800000ff1e1e8221 */ /* 0x000fe20000010100 */
[----:B------:R-:W-:Y:S06]  /*28500*/  BRA `(.L_x_6284) ;  /* 0x00000000003c7947 */ /* 0x000fec0003800000 */
.L_x_6285:
        /* <DEDUP_REMOVED lines=15> */
.L_x_6284:
[----:B------:R-:W-:Y:S05]  /*28600*/  BSYNC B2 ;  /* 0x0000000000027941 */ /* 0x000fea0003800000 */
.L_x_6283:
[----:B------:R-:W-:Y:S01]  /*28610*/  ISETP.GE.AND P0, PT, R13, R10, PT ;  /* 0x0000000a0d00720c */ /* 0x000fe20003f06270 */
[----:B------:R-:W-:Y:S04]  /*28620*/  BSSY B0, `(.L_x_6344) ;  /* 0x000003b000007945 */ /* 0x000fe80003800000 */
[----:B------:R-:W-:Y:S08]  /*28630*/  BSSY B1, `(.L_x_6345) ;  /* 0x0000032000017945 */ /* 0x000ff00003800000 */
[----:B------:R-:W-:Y:S05]  /*28640*/  @P0 BRA `(.L_x_6346) ;  /* 0x00000000003c0947 */ /* 0x000fea0003800000 */
[----:B------:R-:W1:Y:S01]  /*28650*/  S2R R13, SR_TID.X ;  /* 0x00000000000d7919 */ /* 0x000e620000002100 */
[----:B--23--:R-:W2:Y:S01]  /*28660*/  LDC.64 R4, c[0x0][0x218] ;  /* 0x00008600ff047b82 */ /* 0x00cea20000000a00 */
[----:B------:R-:W-:Y:S02]  /*28670*/  F2FP.F16.F32.PACK_AB R11, R12, R11 ;  /* 0x0000000b0c0b723e */ /* 0x000fe400000000ff */
[----:B-1----:R-:W-:Y:S02]  /*28680*/  IADD3 R7, R2, R13, RZ ;  /* 0x0000000d02077210 */ /* 0x002fe40007ffe0ff */
[----:B------:R-:W-:-:S03]  /*28690*/  IADD3 R13, R13, 0x80, RZ ;  /* 0x000000800d0d7810 */ /* 0x000fc60007ffe0ff */
[----:B--2---:R-:W-:Y:S01]  /*286a0*/  IMAD.WIDE.U32 R4, R7, 0x4, R4 ;  /* 0x0000000407047825 */ /* 0x004fe200078e0004 */
[----:B------:R-:W-:-:S04]  /*286b0*/  ISETP.GE.AND P0, PT, R13, R10, PT ;  /* 0x0000000a0d00720c */ /* 0x000fc80003f06270 */
[----:B------:R1:W-:Y:S09]  /*286c0*/  STG.E desc[UR4][R4.64], R11 ;  /* 0x0000000b04007986 */ /* 0x0003f2000c101904 */
[----:B------:R-:W-:Y:S05]  /*286d0*/  @P0 BRA `(.L_x_6347) ;  /* 0x0000000000380947 */ /* 0x000fea0003800000 */
[----:B-1----:R-:W1:Y:S01]  /*286e0*/  LDC.64 R4, c[0x0][0x218] ;  /* 0x00008600ff047b82 */ /* 0x002e620000000a00 */
[----:B------:R-:W-:Y:S02]  /*286f0*/  IADD3 R7, R2, R13, RZ ;  /* 0x0000000d02077210 */ /* 0x000fe40007ffe0ff */
[----:B------:R-:W-:Y:S02]  /*28700*/  F2FP.F16.F32.PACK_AB R9, R15, R14 ;  /* 0x0000000e0f09723e */ /* 0x000fe400000000ff */
[----:B------:R-:W-:Y:S01]  /*28710*/  IADD3 R13, R13, 0x80, RZ ;  /* 0x000000800d0d7810 */ /* 0x000fe20007ffe0ff */
[----:B-1----:R-:W-:-:S05]  /*28720*/  IMAD.WIDE.U32 R4, R7, 0x4, R4 ;  /* 0x0000000407047825 */ /* 0x002fca00078e0004 */
[----:B------:R1:W-:Y:S02]  /*28730*/  STG.E desc[UR4][R4.64], R9 ;  /* 0x0000000904007986 */ /* 0x0003e4000c101904 */
.L_x_6346:
[----:B------:R-:W-:-:S13]  /*28740*/  ISETP.GE.AND P0, PT, R13, R10, PT ;  /* 0x0000000a0d00720c */ /* 0x000fda0003f06270 */
[----:B------:R-:W-:Y:S05]  /*28750*/  @P0 BRA `(.L_x_6348) ;  /* 0x0000000000380947 */ /* 0x000fea0003800000 */
[----:B-123--:R-:W1:Y:S01]  /*28760*/  LDC.64 R4, c[0x0][0x218] ;  /* 0x00008600ff047b82 */ /* 0x00ee620000000a00 */
[----:B------:R-:W-:Y:S02]  /*28770*/  IADD3 R9, R2, R13, RZ ;  /* 0x0000000d02097210 */ /* 0x000fe40007ffe0ff */
[----:B----4-:R-:W-:Y:S02]  /*28780*/  F2FP.F16.F32.PACK_AB R7, R17, R16 ;  /* 0x000000101107723e */ /* 0x010fe400000000ff */
[----:B------:R-:W-:Y:S01]  /*28790*/  IADD3 R13, R13, 0x80, RZ ;  /* 0x000000800d0d7810 */ /* 0x000fe20007ffe0ff */
[----:B-1----:R-:W-:-:S05]  /*287a0*/  IMAD.WIDE.U32 R4, R9, 0x4, R4 ;  /* 0x0000000409047825 */ /* 0x002fca00078e0004 */
[----:B------:R2:W-:Y:S02]  /*287b0*/  STG.E desc[UR4][R4.64], R7 ;  /* 0x0000000704007986 */ /* 0x0005e4000c101904 */
.L_x_6347:
[----:B------:R-:W-:-:S13]  /*287c0*/  ISETP.GE.AND P0, PT, R13, R10, PT ;  /* 0x0000000a0d00720c */ /* 0x000fda0003f06270 */
[----:B------:R-:W-:Y:S05]  /*287d0*/  @P0 BRA `(.L_x_6349) ;  /* 0x0000000000380947 */ /* 0x000fea0003800000 */
[----:B-12---:R-:W1:Y:S01]  /*287e0*/  LDC.64 R4, c[0x0][0x218] ;  /* 0x00008600ff047b82 */ /* 0x006e620000000a00 */
[----:B------:R-:W-:Y:S02]  /*287f0*/  IADD3 R9, R2, R13, RZ ;  /* 0x0000000d02097210 */ /* 0x000fe40007ffe0ff */
[----:B------:R-:W-:Y:S02]  /*28800*/  F2FP.F16.F32.PACK_AB R7, R19, R18 ;  /* 0x000000121307723e */ /* 0x000fe400000000ff */
[----:B------:R-:W-:Y:S01]  /*28810*/  IADD3 R13, R13, 0x80, RZ ;  /* 0x000000800d0d7810 */ /* 0x000fe20007ffe0ff */
[----:B-1----:R-:W-:-:S05]  /*28820*/  IMAD.WIDE.U32 R4, R9, 0x4, R4 ;  /* 0x0000000409047825 */ /* 0x002fca00078e0004 */
[----:B------:R1:W-:Y:S02]  /*28830*/  STG.E desc[UR4][R4.64], R7 ;  /* 0x0000000704007986 */ /* 0x0003e4000c101904 */
.L_x_6348:
        /* <DEDUP_REMOVED lines=8> */
.L_x_6349:
[----:B------:R-:W-:-:S13]  /*288c0*/  ISETP.GE.AND P0, PT, R13, R10, PT ;  /* 0x0000000a0d00720c */ /* 0x000fda0003f06270 */
[----:B------:R-:W-:Y:S05]  /*288d0*/  @P0 BREAK B1 ;  /* 0x0000000000010942 */ /* 0x000fea0003800000 */
[----:B------:R-:W-:Y:S05]  /*288e0*/  @P0 BRA `(.L_x_6351) ;  /* 0x0000000000380947 */ /* 0x000fea0003800000 */
[----:B-123--:R-:W1:Y:S01]  /*288f0*/  LDC.64 R4, c[0x0][0x218] ;  /* 0x00008600ff047b82 */ /* 0x00ee620000000a00 */
[----:B------:R-:W-:Y:S02]  /*28900*/  IADD3 R9, R2, R13, RZ ;  /* 0x0000000d02097210 */ /* 0x000fe40007ffe0ff */
[----:B----4-:R-:W-:Y:S02]  /*28910*/  F2FP.F16.F32.PACK_AB R7, R23, R22 ;  /* 0x000000161707723e */ /* 0x010fe400000000ff */
[----:B------:R-:W-:Y:S01]  /*28920*/  IADD3 R13, R13, 0x80, RZ ;  /* 0x000000800d0d7810 */ /* 0x000fe20007ffe0ff */
[----:B-1----:R-:W-:-:S05]  /*28930*/  IMAD.WIDE.U32 R4, R9, 0x4, R4 ;  /* 0x0000000409047825 */ /* 0x002fca00078e0004 */
[----:B------:R1:W-:Y:S02]  /*28940*/  STG.E desc[UR4][R4.64], R7 ;  /* 0x0000000704007986 */ /* 0x0003e4000c101904 */
.L_x_6350:
[----:B------:R-:W-:Y:S05]  /*28950*/  BSYNC B1 ;  /* 0x0000000000017941 */ /* 0x000fea0003800000 */
.L_x_6345:
[----:B------:R-:W-:-:S13]  /*28960*/  ISETP.GE.AND P0, PT, R13, R10, PT ;  /* 0x0000000a0d00720c */ /* 0x000fda0003f06270 */
[----:B-123--:R-:W1:Y:S01]  /*28970*/  @!P0 LDC.64 R4, c[0x0][0x218] ;  /* 0x00008600ff048b82 */ /* 0x00ee620000000a00 */
[----:B------:R-:W-:Y:S02]  /*28980*/  @!P0 IADD3 R9, R2, R13, RZ ;  /* 0x0000000d02098210 */ /* 0x000fe40007ffe0ff */
[----:B----4-:R-:W-:Y:S02]  /*28990*/  @!P0 F2FP.F16.F32.PACK_AB R7, R25, R24 ;  /* 0x000000181907823e */ /* 0x010fe400000000ff */
[----:B------:R-:W-:Y:S01]  /*289a0*/  @!P0 IADD3 R13, R13, 0x80, RZ ;  /* 0x000000800d0d8810 */ /* 0x000fe20007ffe0ff */
[----:B-1----:R-:W-:-:S05]  /*289b0*/  @!P0 IMAD.WIDE.U32 R4, R9, 0x4, R4 ;  /* 0x0000000409048825 */ /* 0x002fca00078e0004 */
[----:B------:R1:W-:Y:S02]  /*289c0*/  @!P0 STG.E desc[UR4][R4.64], R7 ;  /* 0x0000000704008986 */ /* 0x0003e4000c101904 */
.L_x_6351:
[----:B------:R-:W-:Y:S05]  /*289d0*/  BSYNC B0 ;  /* 0x0000000000007941 */ /* 0x000fea0003800000 */
.L_x_6344:
[----:B------:R-:W-:Y:S05]  /*289e0*/  WARPSYNC.ALL ;  /* 0x0000000000007948 */ /* 0x000fea0003800000 */
[----:B------:R-:W-:-:S13]  /*289f0*/  ISETP.GE.AND P0, PT, R13, R10, PT ;  /* 0x0000000a0d00720c */ /* 0x000fda0003f06270 */
[----:B------:R-:W-:Y:S05]  /*28a00*/  @P0 EXIT ;  /* 0x000000000000094d */ /* 0x000fea0003800000 */
[----:B-123--:R-:W1:Y:S01]  /*28a10*/  LDC.64 R4, c[0x0][0x218] ;  /* 0x00008600ff047b82 */ /* 0x00ee620000000a00 */
[----:B------:R-:W-:Y:S02]  /*28a20*/  IADD3 R13, R2, R13, RZ ;  /* 0x0000000d020d7210 */ /* 0x000fe40007ffe0ff */
[----:B----4-:R-:W-:-:S03]  /*28a30*/  F2FP.F16.F32.PACK_AB R7, R30, R3 ;  /* 0x000000031e07723e */ /* 0x010fc600000000ff */
[----:B-1----:R-:W-:-:S05]  /*28a40*/  IMAD.WIDE.U32 R2, R13, 0x4, R4 ;  /* 0x000000040d027825 */ /* 0x002fca00078e0004 */
[----:B------:R-:W-:Y:S01]  /*28a50*/  STG.E desc[UR4][R2.64], R7 ;  /* 0x0000000702007986 */ /* 0x000fe2000c101904 */
[----:B------:R-:W-:Y:S05]  /*28a60*/  EXIT ;  /* 0x000000000000794d */ /* 0x000fea0003800000 */
        .weak           $__internal_5_$__cuda_sm3x_div_rn_ftz_f32_slowpath
        .type           $__internal_5_$__cuda_sm3x_div_rn_ftz_f32_slowpath,@function
        .size           $__internal_5_$__cuda_sm3x_div_rn_ftz_f32_slowpath,(.L_x_20072 - $__internal_5_$__cuda_sm3x_div_rn_ftz_f32_slowpath)
$__internal_5_$__cuda_sm3x_div_rn_ftz_f32_slowpath:
        /* <DEDUP_REMOVED lines=32> */
.L_x_6354:
[----:B------:R-:W-:Y:S05]  /*28c70*/  BSYNC B1 ;  /* 0x0000000000017941 */ /* 0x000fea0003800000 */
.L_x_6353:
[----:B------:R-:W-:Y:S01]  /*28c80*/  IADD3 R3, R3, -0x7f, RZ ;  /* 0xffffff8103037810 */ /* 0x000fe20007ffe0ff */
[----:B------:R-:W-:Y:S01]  /*28c90*/  BSSY B1, `(.L_x_6359) ;  /* 0x000001b000017945 */ /* 0x000fe20003800000 */
[----:B------:R-:W-:-:S03]  /*28ca0*/  IADD3 R6, R6, -0x7f, RZ ;  /* 0xffffff8106067810 */ /* 0x000fc60007ffe0ff */
[----:B------:R-:W-:Y:S01]  /*28cb0*/  IMAD R34, R3, -0x800000, R0 ;  /* 0xff80000003227824 */ /* 0x000fe200078e0200 */
[----:B------:R-:W-:-:S03]  /*28cc0*/  IADD3 R3, R6, -R3, RZ ;  /* 0x8000000306037210 */ /* 0x000fc60007ffe0ff */
[----:B------:R-:W0:Y:S01]  /*28cd0*/  MUFU.RCP R0, R34 ;  /* 0x0000002200007308 */ /* 0x000e220000001000 */
[----:B------:R-:W-:-:S04]  /*28ce0*/  FADD.FTZ R5, -R34, -RZ ;  /* 0x800000ff22057221 */ /* 0x000fc80000010100 */
[----:B0-----:R-:W-:-:S04]  /*28cf0*/  FFMA R7, R0, R5, 1 ;  /* 0x3f80000000077423 */ /* 0x001fc80000000005 */
[----:B------:R-:W-:Y:S01]  /*28d00*/  FFMA R7, R0, R7, R0 ;  /* 0x0000000700077223 */ /* 0x000fe20000000000 */
[----:B------:R-:W-:-:S04]  /*28d10*/  IMAD R0, R6, -0x800000, R9 ;  /* 0xff80000006007824 */ /* 0x000fc800078e0209 */
        /* <DEDUP_REMOVED lines=17> */
.L_x_6360:
[----:B------:R-:W-:-:S07]  /*28e30*/  LEA R0, R3, R0, 0x17 ;  /* 0x0000000003007211 */ /* 0x000fce00078eb8ff */
.L_x_6361:
[----:B------:R-:W-:Y:S05]  /*28e40*/  BSYNC B1 ;  /* 0x0000000000017941 */ /* 0x000fea0003800000 */
.L_x_6359:
[----:B------:R-:W-:Y:S05]  /*28e50*/  BRA `(.L_x_6362) ;  /* 0x0000000000207947 */ /* 0x000fea0003800000 */
.L_x_6358:
[----:B------:R-:W-:-:S04]  /*28e60*/  LOP3.LUT R0, R0, 0x80000000, R9, 0x48, !PT ;  /* 0x8000000000007812 */ /* 0x000fc800078e4809 */
[----:B------:R-:W-:Y:S01]  /*28e70*/  LOP3.LUT R0, R0, 0x7f800000, RZ, 0xfc, !PT ;  /* 0x7f80000000007812 */ /* 0x000fe200078efcff */
[----:B------:R-:W-:Y:S06]  /*28e80*/  BRA `(.L_x_6362) ;  /* 0x0000000000147947 */ /* 0x000fec0003800000 */
.L_x_6357:
[----:B------:R-:W-:Y:S01]  /*28e90*/  LOP3.LUT R0, R0, 0x80000000, R9, 0x48, !PT ;  /* 0x8000000000007812 */ /* 0x000fe200078e4809 */
[----:B------:R-:W-:Y:S06]  /*28ea0*/  BRA `(.L_x_6362) ;  /* 0x00000000000c7947 */ /* 0x000fec0003800000 */
.L_x_6356:
[----:B------:R-:W0:Y:S01]  /*28eb0*/  MUFU.RSQ R0, -QNAN ;  /* 0xffc0000000007908 */ /* 0x000e220000001400 */
[----:B------:R-:W-:Y:S05]  /*28ec0*/  BRA `(.L_x_6362) ;  /* 0x0000000000047947 */ /* 0x000fea0003800000 */
.L_x_6355:
[----:B------:R-:W-:-:S07]  /*28ed0*/  FADD.FTZ R0, R9, R0 ;  /* 0x0000000009007221 */ /* 0x000fce0000010000 */
.L_x_6362:
[----:B------:R-:W-:Y:S05]  /*28ee0*/  BSYNC B0 ;  /* 0x0000000000007941 */ /* 0x000fea0003800000 */
.L_x_6352:
[----:B------:R-:W-:Y:S01]  /*28ef0*/  HFMA2.MMA R7, -RZ, RZ, 0, 0 ;  /* 0x00000000ff077435 */ /* 0x000fe200000001ff */
[----:B------:R-:W-:-:S05]  /*28f00*/  MOV R6, R4 ;  /* 0x0000000400067202 */ /* 0x000fca0000000f00 */
[----:B0-----:R-:W-:Y:S05]  /*28f10*/  RET.REL.NODEC R6 `(_ZN2at6native29vectorized_elementwise_kernelILi4EZZZNS0_16acos_kernel_cudaERNS_18TensorIteratorBaseEENKUlvE_clEvENKUlvE1_clEvEUlN3c107complexINS6_4HalfEEEE_St5arrayIPcLm2EEEEviT0_T1_) ;  /* 0xfffffd7006387950 */ /* 0x001fea0003c3ffff */
.L_x_6363:
        /* <DEDUP_REMOVED lines=14> */
.L_x_20072:


//--------------------- .text._ZN2at6native29vectorized_elementwise_kernelILi8EZZZNS0_16acos_kernel_cudaERNS_18TensorIteratorBaseEENKUlvE_clEvENKUlvE1_clEvEUlN3c107complexINS6_4HalfEEEE_St5arrayIPcLm2EEEEviT0_T1_ --------------------------
	.section	.text._ZN2at6native29vectorized_elementwise_kernelILi8EZZZNS0_16acos_kernel_cudaERNS_18TensorIteratorBaseEENKUlvE_clEvENKUlvE1_clEvEUlN3c107complexINS6_4HalfEEEE_St5arrayIPcLm2EEEEviT0_T1_,"ax",@progbits
	.align	128
        .global         _ZN2at6native29vectorized_elementwise_kernelILi8EZZZNS0_16acos_kernel_cudaERNS_18TensorIteratorBaseEENKUlvE_clEvENKUlvE1_clEvEUlN3c107complexINS6_4HalfEEEE_St5arrayIPcLm2EEEEviT0_T1_
        .type           _ZN2at6native29vectorized_elementwise_kernelILi8EZZZNS0_16acos_kernel_cudaERNS_18TensorIteratorBaseEENKUlvE_clEvENKUlvE1_clEvEUlN3c107complexINS6_4HalfEEEE_St5arrayIPcLm2EEEEviT0_T1_,@function
        .size           _ZN2at6native29vectorized_elementwise_kernelILi8EZZZNS0_16acos_kernel_cudaERNS_18TensorIteratorBaseEENKUlvE_clEvENKUlvE1_clEvEUlN3c107complexINS6_4HalfEEEE_St5arrayIPcLm2EEEEviT0_T1_,(.L_x_20073 - _ZN2at6native29vectorized_elementwise_kernelILi8EZZZNS0_16acos_kernel_cudaERNS_18TensorIteratorBaseEENKUlvE_clEvENKUlvE1_clEvEUlN3c107complexINS6_4HalfEEEE_St5arrayIPcLm2EEEEviT0_T1_)
        .other          _ZN2at6native29vectorized_elementwise_kernelILi8EZZZNS0_16acos_kernel_cudaERNS_18TensorIteratorBaseEENKUlvE_clEvENKUlvE1_clEvEUlN3c107complexINS6_4HalfEEEE_St5arrayIPcLm2EEEEviT0_T1_,@"STO_CUDA_ENTRY STV_DEFAULT"
_ZN2at6native29vectorized_elementwise_kernelILi8EZZZNS0_16acos_kernel_cudaERNS_18TensorIteratorBaseEENKUlvE_clEvENKUlvE1_clEvEUlN3c107complexINS6_4HalfEEEE_St5arrayIPcLm2EEEEviT0_T1_:
.text._ZN2at6native29vectorized_elementwise_kernelILi8EZZZNS0_16acos_kernel_cudaERNS_18TensorIteratorBaseEENKUlvE_clEvENKUlvE1_clEvEUlN3c107complexINS6_4HalfEEEE_St5arrayIPcLm2EEEEviT0_T1_:
        /* <DEDUP_REMOVED lines=124> */
.L_x_6373:
        /* <DEDUP_REMOVED lines=10> */
.L_x_6375:
[----:B------:R-:W-:-:S04]  /*0860*/  FADD.FTZ R6, -R0, R5 ;  /* 0x0000000500067221 */ /* 0x000fc80000010100 */
[----:B------:R-:W-:-:S07]  /*0870*/  FMUL.FTZ R6, R6, 0.5 ;  /* 0x3f00000006067820 */ /* 0x000fce0000410000 */
.L_x_6376:
[----:B------:R-:W-:Y:S05]  /*0880*/  BSYNC B1 ;  /* 0x0000000000017941 */ /* 0x000fea0003800000 */
.L_x_6374:
        /* <DEDUP_REMOVED lines=11> */
.L_x_6378:
[----:B------:R-:W-:-:S04]  /*0940*/  FADD.FTZ R7, R4, -R7 ;  /* 0x8000000704077221 */ /* 0x000fc80000010000 */
[----:B------:R-:W-:-:S07]  /*0950*/  FMUL.FTZ R7, R7, 0.5 ;  /* 0x3f00000007077820 */ /* 0x000fce0000410000 */
.L_x_6379:
[----:B------:R-:W-:Y:S05]  /*0960*/  BSYNC B1 ;  /* 0x0000000000017941 */ /* 0x000fea0003800000 */
.L_x_6377:
        /* <DEDUP_REMOVED lines=35> */
.L_x_6372:
[----:B------:R0:W1:Y:S02]  /*0ba0*/  MUFU.SQRT R11, R23 ;  /* 0x00000017000b7308 */ /* 0x0000640000002000 */
.L_x_6371:
[----:B------:R-:W-:Y:S05]  /*0bb0*/  BSYNC B0 ;  /* 0x0000000000007941 */ /* 0x000fea0003800000 */
.L_x_6370:
        /* <DEDUP_REMOVED lines=24> */
.L_x_6386:
[----:B------:R-:W-:-:S04]  /*0d40*/  FADD.FTZ R0, -R0, R5 ;  /* 0x0000000500007221 */ /* 0x000fc80000010100 */
[----:B------:R-:W-:-:S07]  /*0d50*/  FMUL.FTZ R0, R0, 0.5 ;  /* 0x3f00000000007820 */ /* 0x000fce0000410000 */
.L_x_6387:
[----:B------:R-:W-:Y:S05]  /*0d60*/  BSYNC B1 ;  /* 0x0000000000017941 */ /* 0x000fea0003800000 */
.L_x_6385:
        /* <DEDUP_REMOVED lines=10> */
.L_x_6389:
[----:B------:R-:W-:-:S04]  /*0e10*/  FADD.FTZ R3, -R3, R4 ;  /* 0x0000000403037221 */ /* 0x000fc80000010100 */
[----:B------:R-:W-:-:S07]  /*0e20*/  FMUL.FTZ R3, R3, 0.5 ;  /* 0x3f00000003037820 */ /* 0x000fce0000410000 */
.L_x_6390:
[----:B------:R-:W-:Y:S05]  /*0e30*/  BSYNC B1 ;  /* 0x0000000000017941 */ /* 0x000fea0003800000 */
.L_x_6388:
[----:B------:R-:W-:Y:S01]  /*0e40*/  FADD.FTZ R0, R3, R0 ;  /* 0x0000000003007221 */ /* 0x000fe20000010000 */
[----:B------:R-:W-:Y:S01]  /*0e50*/  FADD.FTZ R25, R16, R25 ;  /* 0x0000001910197221 */ /* 0x000fe20000010000 */
[----:B------:R-:W-:-:S03]  /*0e60*/  PLOP3.LUT P0, PT, PT, PT, PT, 0x80, 0x0 ;  /* 0x000000000000781c */ /* 0x000fc60003f0f070 */
[----:B------:R-:W-:-:S06]  /*0e70*/  FMUL.FTZ R25, R25, R0 ;  /* 0x0000000019197220 */ /* 0x000fcc0000410000 */
[----:B------:R-:W2:Y:S01]  /*0e80*/  MUFU.SQRT R25, R25 ;  /* 0x0000001900197308 */ /* 0x000ea20000002000 */
[----:B------:R-:W-:Y:S05]  /*0e90*/  BRA `(.L_x_6382) ;  /* 0x0000000000687947 */ /* 0x000fea0003800000 */
.L_x_6384:
        /* <DEDUP_REMOVED lines=15> */
.L_x_6383:
        /* <DEDUP_REMOVED lines=8> */
.L_x_6381:
[----:B------:R-:W-:Y:S01]  /*1010*/  PLOP3.LUT P0, PT, PT, PT, PT, 0x80, 0x0 ;  /* 0x000000000000781c */ /* 0x000fe20003f0f070 */
[----:B------:R-:W-:Y:S01]  /*1020*/  FMUL.FTZ R25, R25, 16777216 ;  /* 0x4b80000019197820 */ /* 0x000fe20000410000 */
[----:B------:R-:W-:-:S11]  /*1030*/  FMUL.FTZ R16, R16, 16777216 ;  /* 0x4b80000010107820 */ /* 0x000fd60000410000 */
.L_x_6382:
[----:B------:R-:W-:Y:S05]  /*1040*/  BSYNC B0 ;  /* 0x0000000000007941 */ /* 0x000fea0003800000 */
.L_x_6380:
        /* <DEDUP_REMOVED lines=33> */
.L_x_6393:
        /* <DEDUP_REMOVED lines=28> */
.L_x_6392:
        /* <DEDUP_REMOVED lines=19> */
[----:B01-3-5:R-:W-:Y:S05]  /*1550*/  CALL.REL.NOINC `($__internal_6_$__cuda_sm3x_div_rn_ftz_f32_slowpath) ;  /* 0x0000027400447944 */ /* 0x02bfea0003c00000 */
.L_x_6397:
[----:B------:R-:W-:Y:S05]  /*1560*/  BSYNC B4 ;  /* 0x0000000000047941 */ /* 0x000fea0003800000 */
.L_x_6396:
        /* <DEDUP_REMOVED lines=18> */
.L_x_6399:
[----:B------:R-:W-:Y:S02]  /*1690*/  ISETP.GE.AND P0, PT, R16, RZ, PT ;  /* 0x000000ff1000720c */ /* 0x000fe40003f06270 */
[----:B------:R-:W-:-:S11]  /*16a0*/  MOV R3, 0x3fd774eb ;  /* 0x3fd774eb00037802 */ /* 0x000fd60000000f00 */
[----:B------:R-:W-:-:S04]  /*16b0*/  @P0 FFMA.FTZ R0, R3, 0.93318945169448852539, -R0 ;  /* 0x3f6ee58103000823 */ /* 0x000fc80000010800 */
[----:B------:R-:W-:-:S07]  /*16c0*/  @!P0 FFMA.FTZ R0, R3, 0.93318945169448852539, R0 ;  /* 0x3f6ee58103008823 */ /* 0x000fce0000010000 */
.L_x_6400:
[----:B------:R-:W-:Y:S05]  /*16d0*/  BSYNC B0 ;  /* 0x0000000000007941 */ /* 0x000fea0003800000 */
.L_x_6398:
        /* <DEDUP_REMOVED lines=11> */
.L_x_6395:
        /* <DEDUP_REMOVED lines=17> */
.L_x_6402:
[----:B------:R-:W-:Y:S05]  /*18a0*/  BSYNC B4 ;  /* 0x0000000000047941 */ /* 0x000fea0003800000 */
.L_x_6401:
        /* <DEDUP_REMOVED lines=18> */
.L_x_6404:
[----:B------:R-:W-:Y:S02]  /*19d0*/  ISETP.GE.AND P0, PT, R16, RZ, PT ;  /* 0x000000ff1000720c */ /* 0x000fe40003f06270 */
[----:B------:R-:W-:-:S11]  /*19e0*/  MOV R3, 0x3fd774eb ;  /* 0x3fd774eb00037802 */ /* 0x000fd60000000f00 */
[----:B------:R-:W-:-:S04]  /*19f0*/  @P0 FFMA.FTZ R0, R3, 0.93318945169448852539, -R0 ;  /* 0x3f6ee58103000823 */ /* 0x000fc80000010800 */
[----:B------:R-:W-:-:S07]  /*1a00*/  @!P0 FFMA.FTZ R0, R3, 0.93318945169448852539, R0 ;  /* 0x3f6ee58103008823 */ /* 0x000fce0000010000 */
.L_x_6405:
[----:B------:R-:W-:Y:S05]  /*1a10*/  BSYNC B0 ;  /* 0x0000000000007941 */ /* 0x000fea0003800000 */
.L_x_6403:
        /* <DEDUP_REMOVED lines=10> */
.L_x_6394:
[----:B------:R-:W-:Y:S05]  /*1ac0*/  BSYNC B3 ;  /* 0x0000000000037941 */ /* 0x000fea0003800000 */
.L_x_6391:
[----:B------:R-:W-:-:S13]  /*1ad0*/  ISETP.NE.AND P0, PT, R22, RZ, PT ;  /* 0x000000ff1600720c */ /* 0x000fda0003f05270 */
[----:B-1----:R-:W-:Y:S01]  /*1ae0*/  @!P0 FADD.FTZ R11, -R11, -RZ ;  /* 0x800000ff0b0b8221 */ /* 0x002fe20000010100 */
[----:B------:R-:W-:Y:S06]  /*1af0*/  BRA `(.L_x_6406) ;  /* 0x0000000c006c7947 */ /* 0x000fec0003800000 */
.L_x_6369:
[----:B------:R-:W-:Y:S01]  /*1b00*/  FADD.FTZ R16, -R20, 6.1232342629258392722e-17 ;  /* 0x248d313214107421 */ /* 0x000fe20000010100 */
[----:B------:R-:W-:-:S03]  /*1b10*/  FADD.FTZ R11, -R21, -RZ ;  /* 0x800000ff150b7221 */ /* 0x000fc60000010100 */
[----:B------:R-:W-:Y:S01]  /*1b20*/  FADD.FTZ R16, R16, 1.5707963705062866211 ;  /* 0x3fc90fdb10107421 */ /* 0x000fe20000010000 */
[----:B------:R-:W-:Y:S06]  /*1b30*/  BRA `(.L_x_6406) ;  /* 0x0000000c005c7947 */ /* 0x000fec0003800000 */
.L_x_6368:
[----:B------:R-:W-:Y:S01]  /*1b40*/  FADD.FTZ R11, -R21, -RZ ;  /* 0x800000ff150b7221 */ /* 0x000fe20000010100 */
[----:B------:R-:W-:Y:S01]  /*1b50*/  MOV R16, RZ ;  /* 0x000000ff00107202 */ /* 0x000fe20000000f00 */
[----:B------:R-:W-:Y:S06]  /*1b60*/  BRA `(.L_x_6406) ;  /* 0x0000000c00507947 */ /* 0x000fec0003800000 */
.L_x_6367:
        /* <DEDUP_REMOVED lines=23> */
[----:B-----5:R-:W-:Y:S05]  /*1ce0*/  CALL.REL.NOINC `($__internal_6_$__cuda_sm3x_div_rn_ftz_f32_slowpath) ;  /* 0x0000026c00607944 */ /* 0x020fea0003c00000 */
.L_x_6411:
[----:B------:R-:W-:Y:S05]  /*1cf0*/  BSYNC B4 ;  /* 0x0000000000047941 */ /* 0x000fea0003800000 */
.L_x_6410:
        /* <DEDUP_REMOVED lines=18> */
.L_x_6413:
[----:B------:R-:W-:Y:S02]  /*1e20*/  ISETP.GE.AND P0, PT, R20, RZ, PT ;  /* 0x000000ff1400720c */ /* 0x000fe40003f06270 */
[----:B------:R-:W-:-:S11]  /*1e30*/  MOV R3, 0x3fd774eb ;  /* 0x3fd774eb00037802 */ /* 0x000fd60000000f00 */
[----:B------:R-:W-:-:S04]  /*1e40*/  @P0 FFMA.FTZ R0, R3, 0.93318945169448852539, -R0 ;  /* 0x3f6ee58103000823 */ /* 0x000fc80000010800 */
[----:B------:R-:W-:-:S07]  /*1e50*/  @!P0 FFMA.FTZ R0, R3, 0.93318945169448852539, R0 ;  /* 0x3f6ee58103008823 */ /* 0x000fce0000010000 */
.L_x_6414:
[----:B------:R-:W-:Y:S05]  /*1e60*/  BSYNC B0 ;  /* 0x0000000000007941 */ /* 0x000fea0003800000 */
.L_x_6412:
        /* <DEDUP_REMOVED lines=13> */
.L_x_6409:
        /* <DEDUP_REMOVED lines=12> */
.L_x_6417:
[----:B------:R-:W-:Y:S05]  /*2000*/  BSYNC B4 ;  /* 0x0000000000047941 */ /* 0x000fea0003800000 */
.L_x_6416:
        /* <DEDUP_REMOVED lines=18> */
.L_x_6419:
[----:B------:R-:W-:Y:S02]  /*2130*/  ISETP.GE.AND P0, PT, R20, RZ, PT ;  /* 0x000000ff1400720c */ /* 0x000fe40003f06270 */
[----:B------:R-:W-:-:S11]  /*2140*/  MOV R3, 0x3fd774eb ;  /* 0x3fd774eb00037802 */ /* 0x000fd60000000f00 */
[----:B------:R-:W-:-:S04]  /*2150*/  @P0 FFMA.FTZ R0, R3, 0.93318945169448852539, -R0 ;  /* 0x3f6ee58103000823 */ /* 0x000fc80000010800 */
[----:B------:R-:W-:-:S07]  /*2160*/  @!P0 FFMA.FTZ R0, R3, 0.93318945169448852539, R0 ;  /* 0x3f6ee58103008823 */ /* 0x000fce0000010000 */
.L_x_6420:
[----:B------:R-:W-:Y:S05]  /*2170*/  BSYNC B0 ;  /* 0x0000000000007941 */ /* 0x000fea0003800000 */
.L_x_6418:
        /* <DEDUP_REMOVED lines=27> */
.L_x_6408:
        /* <DEDUP_REMOVED lines=32> */
[----:B-----5:R-:W-:Y:S05]  /*2530*/  CALL.REL.NOINC `($__internal_6_$__cuda_sm3x_div_rn_ftz_f32_slowpath) ;  /* 0x00000264004c7944 */ /* 0x020fea0003c00000 */
.L_x_6422:
[----:B------:R-:W-:Y:S05]  /*2540*/  BSYNC B4 ;  /* 0x0000000000047941 */ /* 0x000fea0003800000 */
.L_x_6421:
        /* <DEDUP_REMOVED lines=18> */
.L_x_6424:
[----:B------:R-:W-:Y:S02]  /*2670*/  ISETP.GE.AND P0, PT, R20, RZ, PT ;  /* 0x000000ff1400720c */ /* 0x000fe40003f06270 */
[----:B------:R-:W-:-:S11]  /*2680*/  MOV R3, 0x3fd774eb ;  /* 0x3fd774eb00037802 */ /* 0x000fd60000000f00 */
[----:B------:R-:W-:-:S04]  /*2690*/  @P0 FFMA.FTZ R0, R3, 0.93318945169448852539, -R0 ;  /* 0x3f6ee58103000823 */ /* 0x000fc80000010800 */
[----:B------:R-:W-:-:S07]  /*26a0*/  @!P0 FFMA.FTZ R0, R3, 0.93318945169448852539, R0 ;  /* 0x3f6ee58103008823 */ /* 0x000fce0000010000 */
.L_x_6425:
[----:B------:R-:W-:Y:S05]  /*26b0*/  BSYNC B0 ;  /* 0x0000000000007941 */ /* 0x000fea0003800000 */
.L_x_6423:
        /* <DEDUP_REMOVED lines=10> */
.L_x_6415:
[----:B------:R-:W-:Y:S05]  /*2760*/  BSYNC B3 ;  /* 0x0000000000037941 */ /* 0x000fea0003800000 */
.L_x_6407:
[----:B------:R-:W-:Y:S01]  /*2770*/  ISETP.NE.AND P0, PT, R22, RZ, PT ;  /* 0x000000ff1600720c */ /* 0x000fe20003f05270 */
[----:B------:R-:W-:Y:S01]  /*2780*/  FADD.FTZ R11, R11, 0.69314718246459960938 ;  /* 0x3f3172180b0b7421 */ /* 0x000fe20000010000 */
[----:B------:R-:W-:-:S11]  /*2790*/  FADD.FTZ R16, |R0|, -RZ ;  /* 0x800000ff00107221 */ /* 0x000fd60000010200 */
[----:B------:R-:W-:Y:S01]  /*27a0*/  @!P0 FADD.FTZ R11, -R11, -RZ ;  /* 0x800000ff0b0b8221 */ /* 0x000fe20000010100 */
[----:B------:R-:W-:Y:S06]  /*27b0*/  BRA `(.L_x_6406) ;  /* 0x00000000003c7947 */ /* 0x000fec0003800000 */
.L_x_6366:
        /* <DEDUP_REMOVED lines=15> */
.L_x_6406:
[----:B------:R-:W-:Y:S05]  /*28b0*/  BSYNC B2 ;  /* 0x0000000000027941 */ /* 0x000fea0003800000 */
.L_x_6365:
        /* <DEDUP_REMOVED lines=110> */
.L_x_6434:
        /* <DEDUP_REMOVED lines=10> */
.L_x_6436:
[----:B------:R-:W-:-:S04]  /*3040*/  FADD.FTZ R4, -R0, R5 ;  /* 0x0000000500047221 */ /* 0x000fc80000010100 */
[----:B------:R-:W-:-:S07]  /*3050*/  FMUL.FTZ R4, R4, 0.5 ;  /* 0x3f00000004047820 */ /* 0x000fce0000410000 */
.L_x_6437:
[----:B------:R-:W-:Y:S05]  /*3060*/  BSYNC B1 ;  /* 0x0000000000017941 */ /* 0x000fea0003800000 */
.L_x_6435:
        /* <DEDUP_REMOVED lines=11> */
.L_x_6439:
[----:B------:R-:W-:-:S04]  /*3120*/  FADD.FTZ R7, R6, -R7 ;  /* 0x8000000706077221 */ /* 0x000fc80000010000 */
[----:B------:R-:W-:-:S07]  /*3130*/  FMUL.FTZ R7, R7, 0.5 ;  /* 0x3f00000007077820 */ /* 0x000fce0000410000 */
.L_x_6440:
[----:B------:R-:W-:Y:S05]  /*3140*/  BSYNC B1 ;  /* 0x0000000000017941 */ /* 0x000fea0003800000 */
.L_x_6438:
        /* <DEDUP_REMOVED lines=35> */
.L_x_6433:
[----:B------:R0:W1:Y:S02]  /*3380*/  MUFU.SQRT R17, R24 ;  /* 0x0000001800117308 */ /* 0x0000640000002000 */
.L_x_6432:
[----:B------:R-:W-:Y:S05]  /*3390*/  BSYNC B0 ;  /* 0x0000000000007941 */ /* 0x000fea0003800000 */
.L_x_6431:
        /* <DEDUP_REMOVED lines=24> */
.L_x_6447:
[----:B------:R-:W-:-:S04]  /*3520*/  FADD.FTZ R0, -R0, R5 ;  /* 0x0000000500007221 */ /* 0x000fc80000010100 */
[----:B------:R-:W-:-:S07]  /*3530*/  FMUL.FTZ R0, R0, 0.5 ;  /* 0x3f00000000007820 */ /* 0x000fce0000410000 */
.L_x_6448:
[----:B------:R-:W-:Y:S05]  /*3540*/  BSYNC B1 ;  /* 0x0000000000017941 */ /* 0x000fea0003800000 */
.L_x_6446:
        /* <DEDUP_REMOVED lines=10> */
.L_x_6450:
[----:B------:R-:W-:-:S04]  /*35f0*/  FADD.FTZ R3, -R3, R6 ;  /* 0x0000000603037221 */ /* 0x000fc80000010100 */
[----:B------:R-:W-:-:S07]  /*3600*/  FMUL.FTZ R3, R3, 0.5 ;  /* 0x3f00000003037820 */ /* 0x000fce0000410000 */
.L_x_6451:
[----:B------:R-:W-:Y:S05]  /*3610*/  BSYNC B1 ;  /* 0x0000000000017941 */ /* 0x000fea0003800000 */
.L_x_6449:
[----:B------:R-:W-:Y:S01]  /*3620*/  FADD.FTZ R3, R3, R0 ;  /* 0x0000000003037221 */ /* 0x000fe20000010000 */
[----:B------:R-:W-:Y:S01]  /*3630*/  FADD.FTZ R20, R25, R20 ;  /* 0x0000001419147221 */ /* 0x000fe20000010000 */
[----:B------:R-:W-:-:S03]  /*3640*/  PLOP3.LUT P0, PT, PT, PT, PT, 0x80, 0x0 ;  /* 0x000000000000781c */ /* 0x000fc60003f0f070 */
[----:B------:R-:W-:-:S06]  /*3650*/  FMUL.FTZ R20, R20, R3 ;  /* 0x0000000314147220 */ /* 0x000fcc0000410000 */
[----:B------:R-:W2:Y:S01]  /*3660*/  MUFU.SQRT R20, R20 ;  /* 0x0000001400147308 */ /* 0x000ea20000002000 */
[----:B------:R-:W-:Y:S05]  /*3670*/  BRA `(.L_x_6443) ;  /* 0x0000000000687947 */ /* 0x000fea0003800000 */
.L_x_6445:
        /* <DEDUP_REMOVED lines=15> */
.L_x_6444:
        /* <DEDUP_REMOVED lines=8> */
.L_x_6442:
[----:B------:R-:W-:Y:S01]  /*37f0*/  PLOP3.LUT P0, PT, PT, PT, PT, 0x80, 0x0 ;  /* 0x000000000000781c */ /* 0x000fe20003f0f070 */
[----:B------:R-:W-:Y:S01]  /*3800*/  FMUL.FTZ R20, R20, 16777216 ;  /* 0x4b80000014147820 */ /* 0x000fe20000410000 */
[----:B------:R-:W-:-:S11]  /*3810*/  FMUL.FTZ R25, R25, 16777216 ;  /* 0x4b80000019197820 */ /* 0x000fd60000410000 */
.L_x_6443:
[----:B------:R-:W-:Y:S05]  /*3820*/  BSYNC B0 ;  /* 0x0000000000007941 */ /* 0x000fea0003800000 */
.L_x_6441:
        /* <DEDUP_REMOVED lines=33> */
.L_x_6454:
        /* <DEDUP_REMOVED lines=28> */
.L_x_6453:
        /* <DEDUP_REMOVED lines=20> */
.L_x_6458:
[----:B------:R-:W-:Y:S05]  /*3d40*/  BSYNC B4 ;  /* 0x0000000000047941 */ /* 0x000fea0003800000 */
.L_x_6457:
        /* <DEDUP_REMOVED lines=18> */
.L_x_6460:
[----:B------:R-:W-:Y:S02]  /*3e70*/  ISETP.GE.AND P0, PT, R25, RZ, PT ;  /* 0x000000ff1900720c */ /* 0x000fe40003f06270 */
[----:B------:R-:W-:-:S11]  /*3e80*/  MOV R3, 0x3fd774eb ;  /* 0x3fd774eb00037802 */ /* 0x000fd60000000f00 */
[----:B------:R-:W-:-:S04]  /*3e90*/  @P0 FFMA.FTZ R0, R3, 0.93318945169448852539, -R0 ;  /* 0x3f6ee58103000823 */ /* 0x000fc80000010800 */
[----:B------:R-:W-:-:S07]  /*3ea0*/  @!P0 FFMA.FTZ R0, R3, 0.93318945169448852539, R0 ;  /* 0x3f6ee58103008823 */ /* 0x000fce0000010000 */
.L_x_6461:
[----:B------:R-:W-:Y:S05]  /*3eb0*/  BSYNC B0 ;  /* 0x0000000000007941 */ /* 0x000fea0003800000 */
.L_x_6459:
        /* <DEDUP_REMOVED lines=11> */
.L_x_6456:
        /* <DEDUP_REMOVED lines=17> */
.L_x_6463:
[----:B------:R-:W-:Y:S05]  /*4080*/  BSYNC B4 ;  /* 0x0000000000047941 */ /* 0x000fea0003800000 */
.L_x_6462:
        /* <DEDUP_REMOVED lines=18> */
.L_x_6465:
[----:B------:R-:W-:Y:S02]  /*41b0*/  ISETP.GE.AND P0, PT, R25, RZ, PT ;  /* 0x000000ff1900720c */ /* 0x000fe40003f06270 */
[----:B------:R-:W-:-:S11]  /*41c0*/  MOV R3, 0x3fd774eb ;  /* 0x3fd774eb00037802 */ /* 0x000fd60000000f00 */
[----:B------:R-:W-:-:S04]  /*41d0*/  @P0 FFMA.FTZ R0, R3, 0.93318945169448852539, -R0 ;  /* 0x3f6ee58103000823 */ /* 0x000fc80000010800 */
[----:B------:R-:W-:-:S07]  /*41e0*/  @!P0 FFMA.FTZ R0, R3, 0.93318945169448852539, R0 ;  /* 0x3f6ee58103008823 */ /* 0x000fce0000010000 */
.L_x_6466:
[----:B------:R-:W-:Y:S05]  /*41f0*/  BSYNC B0 ;  /* 0x0000000000007941 */ /* 0x000fea0003800000 */
.L_x_6464:
        /* <DEDUP_REMOVED lines=10> */
.L_x_6455:
[----:B------:R-:W-:Y:S05]  /*42a0*/  BSYNC B3 ;  /* 0x0000000000037941 */ /* 0x000fea0003800000 */
.L_x_6452:
[----:B------:R-:W-:-:S13]  /*42b0*/  ISETP.NE.AND P0, PT, R23, RZ, PT ;  /* 0x000000ff1700720c */ /* 0x000fda0003f05270 */
[----:B-1----:R-:W-:Y:S01]  /*42c0*/  @!P0 FADD.FTZ R17, -R17, -RZ ;  /* 0x800000ff11118221 */ /* 0x002fe20000010100 */
[----:B------:R-:W-:Y:S06]  /*42d0*/  BRA `(.L_x_6467) ;  /* 0x0000000c006c7947 */ /* 0x000fec0003800000 */
.L_x_6430:
[----:B------:R-:W-:Y:S01]  /*42e0*/  FADD.FTZ R20, -R21, 6.1232342629258392722e-17 ;  /* 0x248d313215147421 */ /* 0x000fe20000010100 */
[----:B------:R-:W-:-:S03]  /*42f0*/  FADD.FTZ R17, -R22, -RZ ;  /* 0x800000ff16117221 */ /* 0x000fc60000010100 */
[----:B------:R-:W-:Y:S01]  /*4300*/  FADD.FTZ R20, R20, 1.5707963705062866211 ;  /* 0x3fc90fdb14147421 */ /* 0x000fe20000010000 */
[----:B------:R-:W-:Y:S06]  /*4310*/  BRA `(.L_x_6467) ;  /* 0x0000000c005c7947 */ /* 0x000fec0003800000 */
.L_x_6429:
[----:B------:R-:W-:Y:S01]  /*4320*/  FADD.FTZ R17, -R22, -RZ ;  /* 0x800000ff16117221 */ /* 0x000fe20000010100 */
[----:B------:R-:W-:Y:S01]  /*4330*/  MOV R20, RZ ;  /* 0x000000ff00147202 */ /* 0x000fe20000000f00 */
[----:B------:R-:W-:Y:S06]  /*4340*/  BRA `(.L_x_6467) ;  /* 0x0000000c00507947 */ /* 0x000fec0003800000 */
.L_x_6428:
        /* <DEDUP_REMOVED lines=23> */
[----:B-----5:R-:W-:Y:S05]  /*44c0*/  CALL.REL.NOINC `($__internal_6_$__cuda_sm3x_div_rn_ftz_f32_slowpath) ;  /* 0x0000024400687944 */ /* 0x020fea0003c00000 */
.L_x_6472:
[----:B------:R-:W-:Y:S05]  /*44d0*/  BSYNC B4 ;  /* 0x0000000000047941 */ /* 0x000fea0003800000 */
.L_x_6471:
        /* <DEDUP_REMOVED lines=18> */
.L_x_6474:
[----:B------:R-:W-:Y:S02]  /*4600*/  ISETP.GE.AND P0, PT, R21, RZ, PT ;  /* 0x000000ff1500720c */ /* 0x000fe40003f06270 */
[----:B------:R-:W-:-:S11]  /*4610*/  MOV R3, 0x3fd774eb ;  /* 0x3fd774eb00037802 */ /* 0x000fd60000000f00 */
[----:B------:R-:W-:-:S04]  /*4620*/  @P0 FFMA.FTZ R0, R3, 0.93318945169448852539, -R0 ;  /* 0x3f6ee58103000823 */ /* 0x000fc80000010800 */
[----:B------:R-:W-:-:S07]  /*4630*/  @!P0 FFMA.FTZ R0, R3, 0.93318945169448852539, R0 ;  /* 0x3f6ee58103008823 */ /* 0x000fce0000010000 */
.L_x_6475:
[----:B------:R-:W-:Y:S05]  /*4640*/  BSYNC B0 ;  /* 0x0000000000007941 */ /* 0x000fea0003800000 */
.L_x_6473:
        /* <DEDUP_REMOVED lines=13> */
.L_x_6470:
        /* <DEDUP_REMOVED lines=11> */
[----:B---3-5:R-:W-:Y:S05]  /*47d0*/  CALL.REL.NOINC `($__internal_6_$__cuda_sm3x_div_rn_ftz_f32_slowpath) ;  /* 0x0000024000a47944 */ /* 0x028fea0003c00000 */
.L_x_6478:
[----:B------:R-:W-:Y:S05]  /*47e0*/  BSYNC B4 ;  /* 0x0000000000047941 */ /* 0x000fea0003800000 */
.L_x_6477:
        /* <DEDUP_REMOVED lines=18> */
.L_x_6480:
[----:B------:R-:W-:Y:S02]  /*4910*/  ISETP.GE.AND P0, PT, R21, RZ, PT ;  /* 0x000000ff1500720c */ /* 0x000fe40003f06270 */
[----:B------:R-:W-:-:S11]  /*4920*/  MOV R3, 0x3fd774eb ;  /* 0x3fd774eb00037802 */ /* 0x000fd60000000f00 */
[----:B------:R-:W-:-:S04]  /*4930*/  @P0 FFMA.FTZ R0, R3, 0.93318945169448852539, -R0 ;  /* 0x3f6ee58103000823 */ /* 0x000fc80000010800 */
[----:B------:R-:W-:-:S07]  /*4940*/  @!P0 FFMA.FTZ R0, R3, 0.93318945169448852539, R0 ;  /* 0x3f6ee58103008823 */ /* 0x000fce0000010000 */
.L_x_6481:
[----:B------:R-:W-:Y:S05]  /*4950*/  BSYNC B0 ;  /* 0x0000000000007941 */ /* 0x000fea0003800000 */
.L_x_6479:
        /* <DEDUP_REMOVED lines=27> */
.L_x_6469:
        /* <DEDUP_REMOVED lines=33> */
.L_x_6483:
[----:B------:R-:W-:Y:S05]  /*4d20*/  BSYNC B4 ;  /* 0x0000000000047941 */ /* 0x000fea0003800000 */
.L_x_6482:
        /* <DEDUP_REMOVED lines=18> */
.L_x_6485:
[----:B------:R-:W-:Y:S02]  /*4e50*/  ISETP.GE.AND P0, PT, R21, RZ, PT ;  /* 0x000000ff1500720c */ /* 0x000fe40003f06270 */
[----:B------:R-:W-:-:S11]  /*4e60*/  MOV R3, 0x3fd774eb ;  /* 0x3fd774eb00037802 */ /* 0x000fd60000000f00 */
[----:B------:R-:W-:-:S04]  /*4e70*/  @P0 FFMA.FTZ R0, R3, 0.93318945169448852539, -R0 ;  /* 0x3f6ee58103000823 */ /* 0x000fc80000010800 */
[----:B------:R-:W-:-:S07]  /*4e80*/  @!P0 FFMA.FTZ R0, R3, 0.93318945169448852539, R0 ;  /* 0x3f6ee58103008823 */ /* 0x000fce0000010000 */
.L_x_6486:
[----:B------:R-:W-:Y:S05]  /*4e90*/  BSYNC B0 ;  /* 0x0000000000007941 */ /* 0x000fea0003800000 */
.L_x_6484:
        /* <DEDUP_REMOVED lines=10> */
.L_x_6476:
[----:B------:R-:W-:Y:S05]  /*4f40*/  BSYNC B3 ;  /* 0x0000000000037941 */ /* 0x000fea0003800000 */
.L_x_6468:
[----:B------:R-:W-:Y:S01]  /*4f50*/  ISETP.NE.AND P0, PT, R23, RZ, PT ;  /* 0x000000ff1700720c */ /* 0x000fe20003f05270 */
[----:B------:R-:W-:Y:S01]  /*4f60*/  FADD.FTZ R17, R17, 0.69314718246459960938 ;  /* 0x3f31721811117421 */ /* 0x000fe20000010000 */
[----:B------:R-:W-:-:S11]  /*4f70*/  FADD.FTZ R20, |R0|, -RZ ;  /* 0x800000ff00147221 */ /* 0x000fd60000010200 */
[----:B------:R-:W-:Y:S01]  /*4f80*/  @!P0 FADD.FTZ R17, -R17, -RZ ;  /* 0x800000ff11118221 */ /* 0x000fe20000010100 */
[----:B------:R-:W-:Y:S06]  /*4f90*/  BRA `(.L_x_6467) ;  /* 0x00000000003c7947 */ /* 0x000fec0003800000 */
.L_x_6427:
        /* <DEDUP_REMOVED lines=15> */
.L_x_6467:
[----:B------:R-:W-:Y:S05]  /*5090*/  BSYNC B2 ;  /* 0x0000000000027941 */ /* 0x000fea0003800000 */
.L_x_6426:
        /* <DEDUP_REMOVED lines=110> */
.L_x_6495:
        /* <DEDUP_REMOVED lines=10> */
.L_x_6497:
[----:B------:R-:W-:-:S04]  /*5820*/  FADD.FTZ R4, -R0, R5 ;  /* 0x0000000500047221 */ /* 0x000fc80000010100 */
[----:B------:R-:W-:-:S07]  /*5830*/  FMUL.FTZ R4, R4, 0.5 ;  /* 0x3f00000004047820 */ /* 0x000fce0000410000 */
.L_x_6498:
[----:B------:R-:W-:Y:S05]  /*5840*/  BSYNC B1 ;  /* 0x0000000000017941 */ /* 0x000fea0003800000 */
.L_x_6496:
        /* <DEDUP_REMOVED lines=11> */
.L_x_6500:
[----:B------:R-:W-:-:S04]  /*5900*/  FADD.FTZ R7, R6, -R7 ;  /* 0x8000000706077221 */ /* 0x000fc80000010000 */
[----:B------:R-:W-:-:S07]  /*5910*/  FMUL.FTZ R7, R7, 0.5 ;  /* 0x3f00000007077820 */ /* 0x000fce0000410000 */
.L_x_6501:
[----:B------:R-:W-:Y:S05]  /*5920*/  BSYNC B1 ;  /* 0x0000000000017941 */ /* 0x000fea0003800000 */
.L_x_6499:
        /* <DEDUP_REMOVED lines=35> */
.L_x_6494:
[----:B------:R0:W1:Y:S02]  /*5b60*/  MUFU.SQRT R21, R18 ;  /* 0x0000001200157308 */ /* 0x0000640000002000 */
.L_x_6493:
[----:B------:R-:W-:Y:S05]  /*5b70*/  BSYNC B0 ;  /* 0x0000000000007941 */ /* 0x000fea0003800000 */
.L_x_6492:
        /* <DEDUP_REMOVED lines=24> */
.L_x_6508:
[----:B------:R-:W-:-:S04]  /*5d00*/  FADD.FTZ R0, -R0, R5 ;  /* 0x0000000500007221 */ /* 0x000fc80000010100 */
[----:B------:R-:W-:-:S07]  /*5d10*/  FMUL.FTZ R0, R0, 0.5 ;  /* 0x3f00000000007820 */ /* 0x000fce0000410000 */
.L_x_6509:
[----:B------:R-:W-:Y:S05]  /*5d20*/  BSYNC B1 ;  /* 0x0000000000017941 */ /* 0x000fea0003800000 */
.L_x_6507:
        /* <DEDUP_REMOVED lines=10> */
.L_x_6511:
[----:B------:R-:W-:-:S04]  /*5dd0*/  FADD.FTZ R3, -R3, R6 ;  /* 0x0000000603037221 */ /* 0x000fc80000010100 */
[----:B------:R-:W-:-:S07]  /*5de0*/  FMUL.FTZ R3, R3, 0.5 ;  /* 0x3f00000003037820 */ /* 0x000fce0000410000 */
.L_x_6512:
[----:B------:R-:W-:Y:S05]  /*5df0*/  BSYNC B1 ;  /* 0x0000000000017941 */ /* 0x000fea0003800000 */
.L_x_6510:
[----:B------:R-:W-:Y:S01]  /*5e00*/  FADD.FTZ R0, R3, R0 ;  /* 0x0000000003007221 */ /* 0x000fe20000010000 */
[----:B------:R-:W-:Y:S01]  /*5e10*/  FADD.FTZ R25, R26, R25 ;  /* 0x000000191a197221 */ /* 0x000fe20000010000 */
[----:B------:R-:W-:-:S03]  /*5e20*/  PLOP3.LUT P0, PT, PT, PT, PT, 0x80, 0x0 ;  /* 0x000000000000781c */ /* 0x000fc60003f0f070 */
[----:B------:R-:W-:-:S06]  /*5e30*/  FMUL.FTZ R25, R25, R0 ;  /* 0x0000000019197220 */ /* 0x000fcc0000410000 */
[----:B------:R-:W4:Y:S01]  /*5e40*/  MUFU.SQRT R25, R25 ;  /* 0x0000001900197308 */ /* 0x000f220000002000 */
[----:B------:R-:W-:Y:S05]  /*5e50*/  BRA `(.L_x_6504) ;  /* 0x0000000000687947 */ /* 0x000fea0003800000 */
.L_x_6506:
        /* <DEDUP_REMOVED lines=15> */
.L_x_6505:
        /* <DEDUP_REMOVED lines=8> */
.L_x_6503:
[----:B------:R-:W-:Y:S01]  /*5fd0*/  PLOP3.LUT P0, PT, PT, PT, PT, 0x80, 0x0 ;  /* 0x000000000000781c */ /* 0x000fe20003f0f070 */
[----:B------:R-:W-:Y:S01]  /*5fe0*/  FMUL.FTZ R25, R25, 16777216 ;  /* 0x4b80000019197820 */ /* 0x000fe20000410000 */
[----:B------:R-:W-:-:S11]  /*5ff0*/  FMUL.FTZ R26, R26, 16777216 ;  /* 0x4b8000001a1a7820 */ /* 0x000fd60000410000 */
.L_x_6504:
[----:B------:R-:W-:Y:S05]  /*6000*/  BSYNC B0 ;  /* 0x0000000000007941 */ /* 0x000fea0003800000 */
.L_x_6502:
        /* <DEDUP_REMOVED lines=33> */
.L_x_6515:
        /* <DEDUP_REMOVED lines=28> */
.L_x_6514:
        /* <DEDUP_REMOVED lines=19> */
[----:B-12--5:R-:W-:Y:S05]  /*6510*/  CALL.REL.NOINC `($__internal_6_$__cuda_sm3x_div_rn_ftz_f32_slowpath) ;  /* 0x0000022400547944 */ /* 0x026fea0003c00000 */
.L_x_6519:
[----:B------:R-:W-:Y:S05]  /*6520*/  BSYNC B4 ;  /* 0x0000000000047941 */ /* 0x000fea0003800000 */
.L_x_6518:
        /* <DEDUP_REMOVED lines=18> */
.L_x_6521:
[----:B------:R-:W-:Y:S02]  /*6650*/  ISETP.GE.AND P0, PT, R26, RZ, PT ;  /* 0x000000ff1a00720c */ /* 0x000fe40003f06270 */
[----:B------:R-:W-:-:S11]  /*6660*/  MOV R3, 0x3fd774eb ;  /* 0x3fd774eb00037802 */ /* 0x000fd60000000f00 */
[----:B------:R-:W-:-:S04]  /*6670*/  @P0 FFMA.FTZ R0, R3, 0.93318945169448852539, -R0 ;  /* 0x3f6ee58103000823 */ /* 0x000fc80000010800 */
[----:B------:R-:W-:-:S07]  /*6680*/  @!P0 FFMA.FTZ R0, R3, 0.93318945169448852539, R0 ;  /* 0x3f6ee58103008823 */ /* 0x000fce0000010000 */
.L_x_6522:
[----:B------:R-:W-:Y:S05]  /*6690*/  BSYNC B0 ;  /* 0x0000000000007941 */ /* 0x000fea0003800000 */
.L_x_6520:
        /* <DEDUP_REMOVED lines=11> */
.L_x_6517:
        /* <DEDUP_REMOVED lines=17> */
.L_x_6524:
[----:B------:R-:W-:Y:S05]  /*6860*/  BSYNC B4 ;  /* 0x0000000000047941 */ /* 0x000fea0003800000 */
.L_x_6523:
        /* <DEDUP_REMOVED lines=18> */
.L_x_6526:
[----:B------:R-:W-:Y:S02]  /*6990*/  ISETP.GE.AND P0, PT, R26, RZ, PT ;  /* 0x000000ff1a00720c */ /* 0x000fe40003f06270 */
[----:B------:R-:W-:-:S11]  /*69a0*/  MOV R3, 0x3fd774eb ;  /* 0x3fd774eb00037802 */ /* 0x000fd60000000f00 */
[----:B------:R-:W-:-:S04]  /*69b0*/  @P0 FFMA.FTZ R0, R3, 0.93318945169448852539, -R0 ;  /* 0x3f6ee58103000823 */ /* 0x000fc80000010800 */
[----:B------:R-:W-:-:S07]  /*69c0*/  @!P0 FFMA.FTZ R0, R3, 0.93318945169448852539, R0 ;  /* 0x3f6ee58103008823 */ /* 0x000fce0000010000 */
.L_x_6527:
[----:B------:R-:W-:Y:S05]  /*69d0*/  BSYNC B0 ;  /* 0x0000000000007941 */ /* 0x000fea0003800000 */
.L_x_6525:
        /* <DEDUP_REMOVED lines=10> */
.L_x_6516:
[----:B------:R-:W-:Y:S05]  /*6a80*/  BSYNC B3 ;  /* 0x0000000000037941 */ /* 0x000fea0003800000 */
.L_x_6513:
[----:B------:R-:W-:-:S13]  /*6a90*/  ISETP.NE.AND P0, PT, R24, RZ, PT ;  /* 0x000000ff1800720c */ /* 0x000fda0003f05270 */
[----:B-1----:R-:W-:Y:S01]  /*6aa0*/  @!P0 FADD.FTZ R21, -R21, -RZ ;  /* 0x800000ff15158221 */ /* 0x002fe20000010100 */
[----:B------:R-:W-:Y:S06]  /*6ab0*/  BRA `(.L_x_6528) ;  /* 0x0000000c006c7947 */ /* 0x000fec0003800000 */
.L_x_6491:
[----:B------:R-:W-:Y:S01]  /*6ac0*/  FADD.FTZ R18, -R22, 6.1232342629258392722e-17 ;  /* 0x248d313216127421 */ /* 0x000fe20000010100 */
[----:B------:R-:W-:-:S03]  /*6ad0*/  FADD.FTZ R21, -R23, -RZ ;  /* 0x800000ff17157221 */ /* 0x000fc60000010100 */
[----:B------:R-:W-:Y:S01]  /*6ae0*/  FADD.FTZ R18, R18, 1.5707963705062866211 ;  /* 0x3fc90fdb12127421 */ /* 0x000fe20000010000 */
[----:B------:R-:W-:Y:S06]  /*6af0*/  BRA `(.L_x_6528) ;  /* 0x0000000c005c7947 */ /* 0x000fec0003800000 */
.L_x_6490:
[----:B------:R-:W-:Y:S01]  /*6b00*/  FADD.FTZ R21, -R23, -RZ ;  /* 0x800000ff17157221 */ /* 0x000fe20000010100 */
[----:B------:R-:W-:Y:S01]  /*6b10*/  MOV R18, RZ ;  /* 0x000000ff00127202 */ /* 0x000fe20000000f00 */
[----:B------:R-:W-:Y:S06]  /*6b20*/  BRA `(.L_x_6528) ;  /* 0x0000000c00507947 */ /* 0x000fec0003800000 */
.L_x_6489:
        /* <DEDUP_REMOVED lines=24> */
.L_x_6533:
[----:B------:R-:W-:Y:S05]  /*6cb0*/  BSYNC B4 ;  /* 0x0000000000047941 */ /* 0x000fea0003800000 */
.L_x_6532:
        /* <DEDUP_REMOVED lines=18> */
.L_x_6535:
[----:B------:R-:W-:Y:S02]  /*6de0*/  ISETP.GE.AND P0, PT, R22, RZ, PT ;  /* 0x000000ff1600720c */ /* 0x000fe40003f06270 */
[----:B------:R-:W-:-:S11]  /*6df0*/  MOV R3, 0x3fd774eb ;  /* 0x3fd774eb00037802 */ /* 0x000fd60000000f00 */
[----:B------:R-:W-:-:S04]  /*6e00*/  @P0 FFMA.FTZ R0, R3, 0.93318945169448852539, -R0 ;  /* 0x3f6ee58103000823 */ /* 0x000fc80000010800 */
[----:B------:R-:W-:-:S07]  /*6e10*/  @!P0 FFMA.FTZ R0, R3, 0.93318945169448852539, R0 ;  /* 0x3f6ee58103008823 */ /* 0x000fce0000010000 */
.L_x_6536:
[----:B------:R-:W-:Y:S05]  /*6e20*/  BSYNC B0 ;  /* 0x0000000000007941 */ /* 0x000fea0003800000 */
.L_x_6534:
        /* <DEDUP_REMOVED lines=13> */
.L_x_6531:
        /* <DEDUP_REMOVED lines=12> */
.L_x_6539:
[----:B------:R-:W-:Y:S05]  /*6fc0*/  BSYNC B4 ;  /* 0x0000000000047941 */ /* 0x000fea0003800000 */
.L_x_6538:
        /* <DEDUP_REMOVED lines=18> */
.L_x_6541:
[----:B------:R-:W-:Y:S02]  /*70f0*/  ISETP.GE.AND P0, PT, R22, RZ, PT ;  /* 0x000000ff1600720c */ /* 0x000fe40003f06270 */
[----:B------:R-:W-:-:S11]  /*7100*/  MOV R3, 0x3fd774eb ;  /* 0x3fd774eb00037802 */ /* 0x000fd60000000f00 */
[----:B------:R-:W-:-:S04]  /*7110*/  @P0 FFMA.FTZ R0, R3, 0.93318945169448852539, -R0 ;  /* 0x3f6ee58103000823 */ /* 0x000fc80000010800 */
[----:B------:R-:W-:-:S07]  /*7120*/  @!P0 FFMA.FTZ R0, R3, 0.93318945169448852539, R0 ;  /* 0x3f6ee58103008823 */ /* 0x000fce0000010000 */
.L_x_6542:
[----:B------:R-:W-:Y:S05]  /*7130*/  BSYNC B0 ;  /* 0x0000000000007941 */ /* 0x000fea0003800000 */
.L_x_6540:
        /* <DEDUP_REMOVED lines=27> */
.L_x_6530:
        /* <DEDUP_REMOVED lines=32> */
[----:B-----5:R-:W-:Y:S05]  /*74f0*/  CALL.REL.NOINC `($__internal_6_$__cuda_sm3x_div_rn_ftz_f32_slowpath) ;  /* 0x00000214005c7944 */ /* 0x020fea0003c00000 */
.L_x_6544:
[----:B------:R-:W-:Y:S05]  /*7500*/  BSYNC B4 ;  /* 0x0000000000047941 */ /* 0x000fea0003800000 */
.L_x_6543:
        /* <DEDUP_REMOVED lines=18> */
.L_x_6546:
[----:B------:R-:W-:Y:S02]  /*7630*/  ISETP.GE.AND P0, PT, R22, RZ, PT ;  /* 0x000000ff1600720c */ /* 0x000fe40003f06270 */
[----:B------:R-:W-:-:S11]  /*7640*/  MOV R3, 0x3fd774eb ;  /* 0x3fd774eb00037802 */ /* 0x000fd60000000f00 */
[----:B------:R-:W-:-:S04]  /*7650*/  @P0 FFMA.FTZ R0, R3, 0.93318945169448852539, -R0 ;  /* 0x3f6ee58103000823 */ /* 0x000fc80000010800 */
[----:B------:R-:W-:-:S07]  /*7660*/  @!P0 FFMA.FTZ R0, R3, 0.93318945169448852539, R0 ;  /* 0x3f6ee58103008823 */ /* 0x000fce0000010000 */
.L_x_6547:
[----:B------:R-:W-:Y:S05]  /*7670*/  BSYNC B0 ;  /* 0x0000000000007941 */ /* 0x000fea0003800000 */
.L_x_6545:
        /* <DEDUP_REMOVED lines=10> */
.L_x_6537:
[----:B------:R-:W-:Y:S05]  /*7720*/  BSYNC B3 ;  /* 0x0000000000037941 */ /* 0x000fea0003800000 */
.L_x_6529:
[----:B------:R-:W-:Y:S01]  /*7730*/  ISETP.NE.AND P0, PT, R24, RZ, PT ;  /* 0x000000ff1800720c */ /* 0x000fe20003f05270 */
[----:B------:R-:W-:Y:S01]  /*7740*/  FADD.FTZ R21, R25, 0.69314718246459960938 ;  /* 0x3f31721819157421 */ /* 0x000fe20000010000 */
[----:B------:R-:W-:-:S11]  /*7750*/  FADD.FTZ R18, |R0|, -RZ ;  /* 0x800000ff00127221 */ /* 0x000fd60000010200 */
[----:B------:R-:W-:Y:S01]  /*7760*/  @!P0 FADD.FTZ R21, -R21, -RZ ;  /* 0x800000ff15158221 */ /* 0x000fe20000010100 */
[----:B------:R-:W-:Y:S06]  /*7770*/  BRA `(.L_x_6528) ;  /* 0x00000000003c7947 */ /* 0x000fec0003800000 */
.L_x_6488:
        /* <DEDUP_REMOVED lines=15> */
.L_x_6528:
[----:B------:R-:W-:Y:S05]  /*7870*/  BSYNC B2 ;  /* 0x0000000000027941 */ /* 0x000fea0003800000 */
.L_x_6487:
        /* <DEDUP_REMOVED lines=110> */
.L_x_6556:
        /* <DEDUP_REMOVED lines=10> */
.L_x_6558:
[----:B------:R-:W-:-:S04]  /*8000*/  FADD.FTZ R4, -R0, R5 ;  /* 0x0000000500047221 */ /* 0x000fc80000010100 */
[----:B------:R-:W-:-:S07]  /*8010*/  FMUL.FTZ R4, R4, 0.5 ;  /* 0x3f00000004047820 */ /* 0x000fce0000410000 */
.L_x_6559:
[----:B------:R-:W-:Y:S05]  /*8020*/  BSYNC B1 ;  /* 0x0000000000017941 */ /* 0x000fea0003800000 */
.L_x_6557:
        /* <DEDUP_REMOVED lines=11> */
.L_x_6561:
[----:B------:R-:W-:-:S04]  /*80e0*/  FADD.FTZ R7, R6, -R7 ;  /* 0x8000000706077221 */ /* 0x000fc80000010000 */
[----:B------:R-:W-:-:S07]  /*80f0*/  FMUL.FTZ R7, R7, 0.5 ;  /* 0x3f00000007077820 */ /* 0x000fce0000410000 */
.L_x_6562:
[----:B------:R-:W-:Y:S05]  /*8100*/  BSYNC B1 ;  /* 0x0000000000017941 */ /* 0x000fea0003800000 */
.L_x_6560:
        /* <DEDUP_REMOVED lines=35> */
.L_x_6555:
[----:B------:R0:W1:Y:S02]  /*8340*/  MUFU.SQRT R24, R25 ;  /* 0x0000001900187308 */ /* 0x0000640000002000 */
.L_x_6554:
[----:B------:R-:W-:Y:S05]  /*8350*/  BSYNC B0 ;  /* 0x0000000000007941 */ /* 0x000fea0003800000 */
.L_x_6553:
        /* <DEDUP_REMOVED lines=24> */
.L_x_6569:
[----:B------:R-:W-:-:S04]  /*84e0*/  FADD.FTZ R0, -R0, R5 ;  /* 0x0000000500007221 */ /* 0x000fc80000010100 */
[----:B------:R-:W-:-:S07]  /*84f0*/  FMUL.FTZ R0, R0, 0.5 ;  /* 0x3f00000000007820 */ /* 0x000fce0000410000 */
.L_x_6570:
[----:B------:R-:W-:Y:S05]  /*8500*/  BSYNC B1 ;  /* 0x0000000000017941 */ /* 0x000fea0003800000 */
.L_x_6568:
        /* <DEDUP_REMOVED lines=10> */
.L_x_6572:
[----:B------:R-:W-:-:S04]  /*85b0*/  FADD.FTZ R3, -R3, R6 ;  /* 0x0000000603037221 */ /* 0x000fc80000010100 */
[----:B------:R-:W-:-:S07]  /*85c0*/  FMUL.FTZ R3, R3, 0.5 ;  /* 0x3f00000003037820 */ /* 0x000fce0000410000 */
.L_x_6573:
[----:B------:R-:W-:Y:S05]  /*85d0*/  BSYNC B1 ;  /* 0x0000000000017941 */ /* 0x000fea0003800000 */
.L_x_6571:
[----:B------:R-:W-:Y:S01]  /*85e0*/  FADD.FTZ R0, R3, R0 ;  /* 0x0000000003007221 */ /* 0x000fe20000010000 */
[----:B------:R-:W-:Y:S01]  /*85f0*/  FADD.FTZ R27, R26, R27 ;  /* 0x0000001b1a1b7221 */ /* 0x000fe20000010000 */
[----:B------:R-:W-:-:S03]  /*8600*/  PLOP3.LUT P0, PT, PT, PT, PT, 0x80, 0x0 ;  /* 0x000000000000781c */ /* 0x000fc60003f0f070 */
[----:B------:R-:W-:-:S06]  /*8610*/  FMUL.FTZ R27, R27, R0 ;  /* 0x000000001b1b7220 */ /* 0x000fcc0000410000 */
[----:B------:R-:W2:Y:S01]  /*8620*/  MUFU.SQRT R27, R27 ;  /* 0x0000001b001b7308 */ /* 0x000ea20000002000 */
[----:B------:R-:W-:Y:S05]  /*8630*/  BRA `(.L_x_6565) ;  /* 0x0000000000687947 */ /* 0x000fea0003800000 */
.L_x_6567:
        /* <DEDUP_REMOVED lines=15> */
.L_x_6566:
        /* <DEDUP_REMOVED lines=8> */
.L_x_6564:
[----:B------:R-:W-:Y:S01]  /*87b0*/  PLOP3.LUT P0, PT, PT, PT, PT, 0x80, 0x0 ;  /* 0x000000000000781c */ /* 0x000fe20003f0f070 */
[----:B------:R-:W-:Y:S01]  /*87c0*/  FMUL.FTZ R27, R27, 16777216 ;  /* 0x4b8000001b1b7820 */ /* 0x000fe20000410000 */
[----:B------:R-:W-:-:S11]  /*87d0*/  FMUL.FTZ R26, R26, 16777216 ;  /* 0x4b8000001a1a7820 */ /* 0x000fd60000410000 */
.L_x_6565:
[----:B------:R-:W-:Y:S05]  /*87e0*/  BSYNC B0 ;  /* 0x0000000000007941 */ /* 0x000fea0003800000 */
.L_x_6563:
        /* <DEDUP_REMOVED lines=33> */
.L_x_6576:
        /* <DEDUP_REMOVED lines=28> */
.L_x_6575:
        /* <DEDUP_REMOVED lines=20> */
.L_x_6580:
[----:B------:R-:W-:Y:S05]  /*8d00*/  BSYNC B4 ;  /* 0x0000000000047941 */ /* 0x000fea0003800000 */
.L_x_6579:
        /* <DEDUP_REMOVED lines=18> */
.L_x_6582:
[----:B------:R-:W-:Y:S02]  /*8e30*/  ISETP.GE.AND P0, PT, R26, RZ, PT ;  /* 0x000000ff1a00720c */ /* 0x000fe40003f06270 */
[----:B------:R-:W-:-:S11]  /*8e40*/  MOV R3, 0x3fd774eb ;  /* 0x3fd774eb00037802 */ /* 0x000fd60000000f00 */
[----:B------:R-:W-:-:S04]  /*8e50*/  @P0 FFMA.FTZ R0, R3, 0.93318945169448852539, -R0 ;  /* 0x3f6ee58103000823 */ /* 0x000fc80000010800 */
[----:B------:R-:W-:-:S07]  /*8e60*/  @!P0 FFMA.FTZ R0, R3, 0.93318945169448852539, R0 ;  /* 0x3f6ee58103008823 */ /* 0x000fce0000010000 */
.L_x_6583:
[----:B------:R-:W-:Y:S05]  /*8e70*/  BSYNC B0 ;  /* 0x0000000000007941 */ /* 0x000fea0003800000 */
.L_x_6581:
        /* <DEDUP_REMOVED lines=11> */
.L_x_6578:
        /* <DEDUP_REMOVED lines=17> */
.L_x_6585:
[----:B------:R-:W-:Y:S05]  /*9040*/  BSYNC B4 ;  /* 0x0000000000047941 */ /* 0x000fea0003800000 */
.L_x_6584:
        /* <DEDUP_REMOVED lines=18> */
.L_x_6587:
[----:B------:R-:W-:Y:S02]  /*9170*/  ISETP.GE.AND P0, PT, R26, RZ, PT ;  /* 0x000000ff1a00720c */ /* 0x000fe40003f06270 */
[----:B------:R-:W-:-:S11]  /*9180*/  MOV R3, 0x3fd774eb ;  /* 0x3fd774eb00037802 */ /* 0x000fd60000000f00 */
[----:B------:R-:W-:-:S04]  /*9190*/  @P0 FFMA.FTZ R0, R3, 0.93318945169448852539, -R0 ;  /* 0x3f6ee58103000823 */ /* 0x000fc80000010800 */
[----:B------:R-:W-:-:S07]  /*91a0*/  @!P0 FFMA.FTZ R0, R3, 0.93318945169448852539, R0 ;  /* 0x3f6ee58103008823 */ /* 0x000fce0000010000 */
.L_x_6588:
[----:B------:R-:W-:Y:S05]  /*91b0*/  BSYNC B0 ;  /* 0x0000000000007941 */ /* 0x000fea0003800000 */
.L_x_6586:
        /* <DEDUP_REMOVED lines=10> */
.L_x_6577:
[----:B------:R-:W-:Y:S05]  /*9260*/  BSYNC B3 ;  /* 0x0000000000037941 */ /* 0x000fea0003800000 */
.L_x_6574:
[----:B------:R-:W-:-:S13]  /*9270*/  ISETP.NE.AND P0, PT, R23, RZ, PT ;  /* 0x000000ff1700720c */ /* 0x000fda0003f05270 */
[----:B-1----:R-:W-:Y:S01]  /*9280*/  @!P0 FADD.FTZ R24, -R24, -RZ ;  /* 0x800000ff18188221 */ /* 0x002fe20000010100 */
[----:B------:R-:W-:Y:S06]  /*9290*/  BRA `(.L_x_6589) ;  /* 0x0000000c006c7947 */ /* 0x000fec0003800000 */
.L_x_6552:
[----:B------:R-:W-:Y:S01]  /*92a0*/  FADD.FTZ R22, -R22, 6.1232342629258392722e-17 ;  /* 0x248d313216167421 */ /* 0x000fe20000010100 */
[----:B------:R-:W-:-:S03]  /*92b0*/  FADD.FTZ R24, -R19, -RZ ;  /* 0x800000ff13187221 */ /* 0x000fc60000010100 */
[----:B------:R-:W-:Y:S01]  /*92c0*/  FADD.FTZ R25, R22, 1.5707963705062866211 ;  /* 0x3fc90fdb16197421 */ /* 0x000fe20000010000 */
[----:B------:R-:W-:Y:S06]  /*92d0*/  BRA `(.L_x_6589) ;  /* 0x0000000c005c7947 */ /* 0x000fec0003800000 */
.L_x_6551:
[----:B------:R-:W-:Y:S01]  /*92e0*/  FADD.FTZ R24, -R19, -RZ ;  /* 0x800000ff13187221 */ /* 0x000fe20000010100 */
[----:B------:R-:W-:Y:S01]  /*92f0*/  MOV R25, RZ ;  /* 0x000000ff00197202 */ /* 0x000fe20000000f00 */
[----:B------:R-:W-:Y:S06]  /*9300*/  BRA `(.L_x_6589) ;  /* 0x0000000c00507947 */ /* 0x000fec0003800000 */
.L_x_6550:
        /* <DEDUP_REMOVED lines=23> */
[----:B--2--5:R-:W-:Y:S05]  /*9480*/  CALL.REL.NOINC `($__internal_6_$__cuda_sm3x_div_rn_ftz_f32_slowpath) ;  /* 0x000001f400787944 */ /* 0x024fea0003c00000 */
.L_x_6594:
[----:B------:R-:W-:Y:S05]  /*9490*/  BSYNC B4 ;  /* 0x0000000000047941 */ /* 0x000fea0003800000 */
.L_x_6593:
        /* <DEDUP_REMOVED lines=18> */
.L_x_6596:
[----:B------:R-:W-:Y:S02]  /*95c0*/  ISETP.GE.AND P0, PT, R22, RZ, PT ;  /* 0x000000ff1600720c */ /* 0x000fe40003f06270 */
[----:B------:R-:W-:-:S11]  /*95d0*/  MOV R3, 0x3fd774eb ;  /* 0x3fd774eb00037802 */ /* 0x000fd60000000f00 */
[----:B------:R-:W-:-:S04]  /*95e0*/  @P0 FFMA.FTZ R0, R3, 0.93318945169448852539, -R0 ;  /* 0x3f6ee58103000823 */ /* 0x000fc80000010800 */
[----:B------:R-:W-:-:S07]  /*95f0*/  @!P0 FFMA.FTZ R0, R3, 0.93318945169448852539, R0 ;  /* 0x3f6ee58103008823 */ /* 0x000fce0000010000 */
.L_x_6597:
[----:B------:R-:W-:Y:S05]  /*9600*/  BSYNC B0 ;  /* 0x0000000000007941 */ /* 0x000fea0003800000 */
.L_x_6595:
        /* <DEDUP_REMOVED lines=13> */
.L_x_6592:
        /* <DEDUP_REMOVED lines=12> */
.L_x_6600:
[----:B------:R-:W-:Y:S05]  /*97a0*/  BSYNC B4 ;  /* 0x0000000000047941 */ /* 0x000fea0003800000 */
.L_x_6599:
        /* <DEDUP_REMOVED lines=18> */
.L_x_6602:
[----:B------:R-:W-:Y:S02]  /*98d0*/  ISETP.GE.AND P0, PT, R22, RZ, PT ;  /* 0x000000ff1600720c */ /* 0x000fe40003f06270 */
[----:B------:R-:W-:-:S11]  /*98e0*/  MOV R3, 0x3fd774eb ;  /* 0x3fd774eb00037802 */ /* 0x000fd60000000f00 */
[----:B------:R-:W-:-:S04]  /*98f0*/  @P0 FFMA.FTZ R0, R3, 0.93318945169448852539, -R0 ;  /* 0x3f6ee58103000823 */ /* 0x000fc80000010800 */
[----:B------:R-:W-:-:S07]  /*9900*/  @!P0 FFMA.FTZ R0, R3, 0.93318945169448852539, R0 ;  /* 0x3f6ee58103008823 */ /* 0x000fce0000010000 */
.L_x_6603:
[----:B------:R-:W-:Y:S05]  /*9910*/  BSYNC B0 ;  /* 0x0000000000007941 */ /* 0x000fea0003800000 */
.L_x_6601:
        /* <DEDUP_REMOVED lines=27> */
.L_x_6591:
        /* <DEDUP_REMOVED lines=33> */
.L_x_6605:
[----:B------:R-:W-:Y:S05]  /*9ce0*/  BSYNC B4 ;  /* 0x0000000000047941 */ /* 0x000fea0003800000 */
.L_x_6604:
        /* <DEDUP_REMOVED lines=18> */
.L_x_6607:
[----:B------:R-:W-:Y:S02]  /*9e10*/  ISETP.GE.AND P0, PT, R22, RZ, PT ;  /* 0x000000ff1600720c */ /* 0x000fe40003f06270 */
[----:B------:R-:W-:-:S11]  /*9e20*/  MOV R3, 0x3fd774eb ;  /* 0x3fd774eb00037802 */ /* 0x000fd60000000f00 */
[----:B------:R-:W-:-:S04]  /*9e30*/  @P0 FFMA.FTZ R0, R3, 0.93318945169448852539, -R0 ;  /* 0x3f6ee58103000823 */ /* 0x000fc80000010800 */
[----:B------:R-:W-:-:S07]  /*9e40*/  @!P0 FFMA.FTZ R0, R3, 0.93318945169448852539, R0 ;  /* 0x3f6ee58103008823 */ /* 0x000fce0000010000 */
.L_x_6608:
[----:B------:R-:W-:Y:S05]  /*9e50*/  BSYNC B0 ;  /* 0x0000000000007941 */ /* 0x000fea0003800000 */
.L_x_6606:
        /* <DEDUP_REMOVED lines=10> */
.L_x_6598:
[----:B------:R-:W-:Y:S05]  /*9f00*/  BSYNC B3 ;  /* 0x0000000000037941 */ /* 0x000fea0003800000 */
.L_x_6590:
[----:B------:R-:W-:Y:S01]  /*9f10*/  ISETP.NE.AND P0, PT, R23, RZ, PT ;  /* 0x000000ff1700720c */ /* 0x000fe20003f05270 */
[----:B------:R-:W-:Y:S01]  /*9f20*/  FADD.FTZ R24, R25, 0.69314718246459960938 ;  /* 0x3f31721819187421 */ /* 0x000fe20000010000 */
[----:B------:R-:W-:-:S11]  /*9f30*/  FADD.FTZ R25, |R0|, -RZ ;  /* 0x800000ff00197221 */ /* 0x000fd60000010200 */
[----:B------:R-:W-:Y:S01]  /*9f40*/  @!P0 FADD.FTZ R24, -R24, -RZ ;  /* 0x800000ff18188221 */ /* 0x000fe20000010100 */
[----:B------:R-:W-:Y:S06]  /*9f50*/  BRA `(.L_x_6589) ;  /* 0x00000000003c7947 */ /* 0x000fec0003800000 */
.L_x_6549:
        /* <DEDUP_REMOVED lines=15> */
.L_x_6589:
[----:B------:R-:W-:Y:S05]  /*a050*/  BSYNC B2 ;  /* 0x0000000000027941 */ /* 0x000fea0003800000 */
.L_x_6548:
        /* <DEDUP_REMOVED lines=110> */
.L_x_6617:
        /* <DEDUP_REMOVED lines=10> */
.L_x_6619:
[----:B------:R-:W-:-:S04]  /*a7e0*/  FADD.FTZ R4, -R0, R5 ;  /* 0x0000000500047221 */ /* 0x000fc80000010100 */
[----:B------:R-:W-:-:S07]  /*a7f0*/  FMUL.FTZ R4, R4, 0.5 ;  /* 0x3f00000004047820 */ /* 0x000fce0000410000 */
.L_x_6620:
[----:B------:R-:W-:Y:S05]  /*a800*/  BSYNC B1 ;  /* 0x0000000000017941 */ /* 0x000fea0003800000 */
.L_x_6618:
        /* <DEDUP_REMOVED lines=11> */
.L_x_6622:
[----:B------:R-:W-:-:S04]  /*a8c0*/  FADD.FTZ R7, R6, -R7 ;  /* 0x8000000706077221 */ /* 0x000fc80000010000 */
[----:B------:R-:W-:-:S07]  /*a8d0*/  FMUL.FTZ R7, R7, 0.5 ;  /* 0x3f00000007077820 */ /* 0x000fce0000410000 */
.L_x_6623:
[----:B------:R-:W-:Y:S05]  /*a8e0*/  BSYNC B1 ;  /* 0x0000000000017941 */ /* 0x000fea0003800000 */
.L_x_6621:
        /* <DEDUP_REMOVED lines=35> */
.L_x_6616:
[----:B------:R0:W1:Y:S02]  /*ab20*/  MUFU.SQRT R26, R27 ;  /* 0x0000001b001a7308 */ /* 0x0000640000002000 */
.L_x_6615:
[----:B------:R-:W-:Y:S05]  /*ab30*/  BSYNC B0 ;  /* 0x0000000000007941 */ /* 0x000fea0003800000 */
.L_x_6614:
        /* <DEDUP_REMOVED lines=24> */
.L_x_6630:
[----:B------:R-:W-:-:S04]  /*acc0*/  FADD.FTZ R0, -R0, R5 ;  /* 0x0000000500007221 */ /* 0x000fc80000010100 */
[----:B------:R-:W-:-:S07]  /*acd0*/  FMUL.FTZ R0, R0, 0.5 ;  /* 0x3f00000000007820 */ /* 0x000fce0000410000 */
.L_x_6631:
[----:B------:R-:W-:Y:S05]  /*ace0*/  BSYNC B1 ;  /* 0x0000000000017941 */ /* 0x000fea0003800000 */
.L_x_6629:
        /* <DEDUP_REMOVED lines=10> */
.L_x_6633:
[----:B------:R-:W-:-:S04]  /*ad90*/  FADD.FTZ R3, -R3, R6 ;  /* 0x0000000603037221 */ /* 0x000fc80000010100 */
[----:B------:R-:W-:-:S07]  /*ada0*/  FMUL.FTZ R3, R3, 0.5 ;  /* 0x3f00000003037820 */ /* 0x000fce0000410000 */
.L_x_6634:
[----:B------:R-:W-:Y:S05]  /*adb0*/  BSYNC B1 ;  /* 0x0000000000017941 */ /* 0x000fea0003800000 */
.L_x_6632:
[----:B------:R-:W-:Y:S01]  /*adc0*/  FADD.FTZ R0, R3, R0 ;  /* 0x0000000003007221 */ /* 0x000fe20000010000 */
[----:B------:R-:W-:Y:S01]  /*add0*/  FADD.FTZ R29, R12, R29 ;  /* 0x0000001d0c1d7221 */ /* 0x000fe20000010000 */
[----:B------:R-:W-:-:S03]  /*ade0*/  PLOP3.LUT P0, PT, PT, PT, PT, 0x80, 0x0 ;  /* 0x000000000000781c */ /* 0x000fc60003f0f070 */
[----:B------:R-:W-:-:S06]  /*adf0*/  FMUL.FTZ R29, R29, R0 ;  /* 0x000000001d1d7220 */ /* 0x000fcc0000410000 */
[----:B------:R-:W2:Y:S01]  /*ae00*/  MUFU.SQRT R29, R29 ;  /* 0x0000001d001d7308 */ /* 0x000ea20000002000 */
[----:B------:R-:W-:Y:S05]  /*ae10*/  BRA `(.L_x_6626) ;  /* 0x0000000000687947 */ /* 0x000fea0003800000 */
.L_x_6628:
        /* <DEDUP_REMOVED lines=15> */
.L_x_6627:
        /* <DEDUP_REMOVED lines=8> */
.L_x_6625:
[----:B------:R-:W-:Y:S01]  /*af90*/  PLOP3.LUT P0, PT, PT, PT, PT, 0x80, 0x0 ;  /* 0x000000000000781c */ /* 0x000fe20003f0f070 */
[----:B------:R-:W-:Y:S01]  /*afa0*/  FMUL.FTZ R29, R29, 16777216 ;  /* 0x4b8000001d1d7820 */ /* 0x000fe20000410000 */
[----:B------:R-:W-:-:S11]  /*afb0*/  FMUL.FTZ R12, R12, 16777216 ;  /* 0x4b8000000c0c7820 */ /* 0x000fd60000410000 */
.L_x_6626:
[----:B------:R-:W-:Y:S05]  /*afc0*/  BSYNC B0 ;  /* 0x0000000000007941 */ /* 0x000fea0003800000 */
.L_x_6624:
        /* <DEDUP_REMOVED lines=33> */
.L_x_6637:
        /* <DEDUP_REMOVED lines=28> */
.L_x_6636:
        /* <DEDUP_REMOVED lines=19> */
[----:B01-3--:R-:W-:Y:S05]  /*b4d0*/  CALL.REL.NOINC `($__internal_6_$__cuda_sm3x_div_rn_ftz_f32_slowpath) ;  /* 0x000001d400647944 */ /* 0x00bfea0003c00000 */
.L_x_6641:
[----:B------:R-:W-:Y:S05]  /*b4e0*/  BSYNC B4 ;  /* 0x0000000000047941 */ /* 0x000fea0003800000 */
.L_x_6640:
        /* <DEDUP_REMOVED lines=18> */
.L_x_6643:
[----:B------:R-:W-:Y:S02]  /*b610*/  ISETP.GE.AND P0, PT, R12, RZ, PT ;  /* 0x000000ff0c00720c */ /* 0x000fe40003f06270 */
[----:B------:R-:W-:-:S11]  /*b620*/  MOV R3, 0x3fd774eb ;  /* 0x3fd774eb00037802 */ /* 0x000fd60000000f00 */
[----:B------:R-:W-:-:S04]  /*b630*/  @P0 FFMA.FTZ R0, R3, 0.93318945169448852539, -R0 ;  /* 0x3f6ee58103000823 */ /* 0x000fc80000010800 */
[----:B------:R-:W-:-:S07]  /*b640*/  @!P0 FFMA.FTZ R0, R3, 0.93318945169448852539, R0 ;  /* 0x3f6ee58103008823 */ /* 0x000fce0000010000 */
.L_x_6644:
[----:B------:R-:W-:Y:S05]  /*b650*/  BSYNC B0 ;  /* 0x0000000000007941 */ /* 0x000fea0003800000 */
.L_x_6642:
        /* <DEDUP_REMOVED lines=11> */
.L_x_6639:
        /* <DEDUP_REMOVED lines=17> */
.L_x_6646:
[----:B------:R-:W-:Y:S05]  /*b820*/  BSYNC B4 ;  /* 0x0000000000047941 */ /* 0x000fea0003800000 */
.L_x_6645:
        /* <DEDUP_REMOVED lines=18> */
.L_x_6648:
[----:B------:R-:W-:Y:S02]  /*b950*/  ISETP.GE.AND P0, PT, R12, RZ, PT ;  /* 0x000000ff0c00720c */ /* 0x000fe40003f06270 */
[----:B------:R-:W-:-:S11]  /*b960*/  MOV R3, 0x3fd774eb ;  /* 0x3fd774eb00037802 */ /* 0x000fd60000000f00 */
[----:B------:R-:W-:-:S04]  /*b970*/  @P0 FFMA.FTZ R0, R3, 0.93318945169448852539, -R0 ;  /* 0x3f6ee58103000823 */ /* 0x000fc80000010800 */
[----:B------:R-:W-:-:S07]  /*b980*/  @!P0 FFMA.FTZ R0, R3, 0.93318945169448852539, R0 ;  /* 0x3f6ee58103008823 */ /* 0x000fce0000010000 */
.L_x_6649:
[----:B------:R-:W-:Y:S05]  /*b990*/  BSYNC B0 ;  /* 0x0000000000007941 */ /* 0x000fea0003800000 */
.L_x_6647:
        /* <DEDUP_REMOVED lines=10> */
.L_x_6638:
[----:B------:R-:W-:Y:S05]  /*ba40*/  BSYNC B3 ;  /* 0x0000000000037941 */ /* 0x000fea0003800000 */
.L_x_6635:
[----:B------:R-:W-:-:S13]  /*ba50*/  ISETP.NE.AND P0, PT, R19, RZ, PT ;  /* 0x000000ff1300720c */ /* 0x000fda0003f05270 */
[----:B-1----:R-:W-:-:S05]  /*ba60*/  @!P0 FADD.FTZ R26, -R26, -RZ ;  /* 0x800000ff1a1a8221 */ /* 0x002fca0000010100 */
[----:B------:R-:W-:Y:S01]  /*ba70*/  MOV R19, R26 ;  /* 0x0000001a00137202 */ /* 0x000fe20000000f00 */
[----:B------:R-:W-:Y:S06]  /*ba80*/  BRA `(.L_x_6650) ;  /* 0x0000000c006c7947 */ /* 0x000fec0003800000 */
.L_x_6613:
[----:B------:R-:W-:Y:S01]  /*ba90*/  FADD.FTZ R12, -R22, 6.1232342629258392722e-17 ;  /* 0x248d3132160c7421 */ /* 0x000fe20000010100 */
[----:B------:R-:W-:-:S03]  /*baa0*/  FADD.FTZ R19, -R23, -RZ ;  /* 0x800000ff17137221 */ /* 0x000fc60000010100 */
[----:B------:R-:W-:Y:S01]  /*bab0*/  FADD.FTZ R12, R12, 1.5707963705062866211 ;  /* 0x3fc90fdb0c0c7421 */ /* 0x000fe20000010000 */
[----:B------:R-:W-:Y:S06]  /*bac0*/  BRA `(.L_x_6650) ;  /* 0x0000000c005c7947 */ /* 0x000fec0003800000 */
.L_x_6612:
[----:B------:R-:W-:Y:S01]  /*bad0*/  HFMA2.MMA R12, -RZ, RZ, 0, 0 ;  /* 0x00000000ff0c7435 */ /* 0x000fe200000001ff */
[----:B------:R-:W-:Y:S01]  /*bae0*/  FADD.FTZ R19, -R23, -RZ ;  /* 0x800000ff17137221 */ /* 0x000fe20000010100 */
[----:B------:R-:W-:Y:S09]  /*baf0*/  BRA `(.L_x_6650) ;  /* 0x0000000c00507947 */ /* 0x000ff20003800000 */
.L_x_6611:
        /* <DEDUP_REMOVED lines=23> */
[----:B------:R-:W-:Y:S05]  /*bc70*/  CALL.REL.NOINC `($__internal_6_$__cuda_sm3x_div_rn_ftz_f32_slowpath) ;  /* 0x000001cc007c7944 */ /* 0x000fea0003c00000 */
.L_x_6655:
[----:B------:R-:W-:Y:S05]  /*bc80*/  BSYNC B4 ;  /* 0x0000000000047941 */ /* 0x000fea0003800000 */
.L_x_6654:
        /* <DEDUP_REMOVED lines=18> */
.L_x_6657:
[----:B------:R-:W-:Y:S02]  /*bdb0*/  ISETP.GE.AND P0, PT, R22, RZ, PT ;  /* 0x000000ff1600720c */ /* 0x000fe40003f06270 */
[----:B------:R-:W-:-:S11]  /*bdc0*/  MOV R3, 0x3fd774eb ;  /* 0x3fd774eb00037802 */ /* 0x000fd60000000f00 */
[----:B------:R-:W-:-:S04]  /*bdd0*/  @P0 FFMA.FTZ R0, R3, 0.93318945169448852539, -R0 ;  /* 0x3f6ee58103000823 */ /* 0x000fc80000010800 */
[----:B------:R-:W-:-:S07]  /*bde0*/  @!P0 FFMA.FTZ R0, R3, 0.93318945169448852539, R0 ;  /* 0x3f6ee58103008823 */ /* 0x000fce0000010000 */
.L_x_6658:
[----:B------:R-:W-:Y:S05]  /*bdf0*/  BSYNC B0 ;  /* 0x0000000000007941 */ /* 0x000fea0003800000 */
.L_x_6656:
        /* <DEDUP_REMOVED lines=13> */
.L_x_6653:
        /* <DEDUP_REMOVED lines=11> */
[----:B---3--:R-:W-:Y:S05]  /*bf80*/  CALL.REL.NOINC `($__internal_6_$__cuda_sm3x_div_rn_ftz_f32_slowpath) ;  /* 0x000001c800b87944 */ /* 0x008fea0003c00000 */
.L_x_6661:
[----:B------:R-:W-:Y:S05]  /*bf90*/  BSYNC B4 ;  /* 0x0000000000047941 */ /* 0x000fea0003800000 */
.L_x_6660:
        /* <DEDUP_REMOVED lines=18> */
.L_x_6663:
[----:B------:R-:W-:Y:S02]  /*c0c0*/  ISETP.GE.AND P0, PT, R22, RZ, PT ;  /* 0x000000ff1600720c */ /* 0x000fe40003f06270 */
[----:B------:R-:W-:-:S11]  /*c0d0*/  MOV R3, 0x3fd774eb ;  /* 0x3fd774eb00037802 */ /* 0x000fd60000000f00 */
[----:B------:R-:W-:-:S04]  /*c0e0*/  @P0 FFMA.FTZ R0, R3, 0.93318945169448852539, -R0 ;  /* 0x3f6ee58103000823 */ /* 0x000fc80000010800 */
[----:B------:R-:W-:-:S07]  /*c0f0*/  @!P0 FFMA.FTZ R0, R3, 0.93318945169448852539, R0 ;  /* 0x3f6ee58103008823 */ /* 0x000fce0000010000 */
.L_x_6664:
[----:B------:R-:W-:Y:S05]  /*c100*/  BSYNC B0 ;  /* 0x0000000000007941 */ /* 0x000fea0003800000 */
.L_x_6662:
        /* <DEDUP_REMOVED lines=27> */
.L_x_6652:
        /* <DEDUP_REMOVED lines=32> */
[----:B------:R-:W-:Y:S05]  /*c4c0*/  CALL.REL.NOINC `($__internal_6_$__cuda_sm3x_div_rn_ftz_f32_slowpath) ;  /* 0x000001c400687944 */ /* 0x000fea0003c00000 */
.L_x_6666:
[----:B------:R-:W-:Y:S05]  /*c4d0*/  BSYNC B4 ;  /* 0x0000000000047941 */ /* 0x000fea0003800000 */
.L_x_6665:
        /* <DEDUP_REMOVED lines=18> */
.L_x_6668:
[----:B------:R-:W-:Y:S02]  /*c600*/  ISETP.GE.AND P0, PT, R22, RZ, PT ;  /* 0x000000ff1600720c */ /* 0x000fe40003f06270 */
[----:B------:R-:W-:-:S11]  /*c610*/  MOV R3, 0x3fd774eb ;  /* 0x3fd774eb00037802 */ /* 0x000fd60000000f00 */
[----:B------:R-:W-:-:S04]  /*c620*/  @P0 FFMA.FTZ R0, R3, 0.93318945169448852539, -R0 ;  /* 0x3f6ee58103000823 */ /* 0x000fc80000010800 */
[----:B------:R-:W-:-:S07]  /*c630*/  @!P0 FFMA.FTZ R0, R3, 0.93318945169448852539, R0 ;  /* 0x3f6ee58103008823 */ /* 0x000fce0000010000 */
.L_x_6669:
[----:B------:R-:W-:Y:S05]  /*c640*/  BSYNC B0 ;  /* 0x0000000000007941 */ /* 0x000fea0003800000 */
.L_x_6667:
        /* <DEDUP_REMOVED lines=10> */
.L_x_6659:
[----:B------:R-:W-:Y:S05]  /*c6f0*/  BSYNC B3 ;  /* 0x0000000000037941 */ /* 0x000fea0003800000 */
.L_x_6651:
[----:B------:R-:W-:Y:S01]  /*c700*/  ISETP.NE.AND P0, PT, R19, RZ, PT ;  /* 0x000000ff1300720c */ /* 0x000fe20003f05270 */
[----:B------:R-:W-:Y:S01]  /*c710*/  FADD.FTZ R19, R27, 0.69314718246459960938 ;  /* 0x3f3172181b137421 */ /* 0x000fe20000010000 */
[----:B------:R-:W-:-:S11]  /*c720*/  FADD.FTZ R12, |R0|, -RZ ;  /* 0x800000ff000c7221 */ /* 0x000fd60000010200 */
[----:B------:R-:W-:Y:S01]  /*c730*/  @!P0 FADD.FTZ R19, -R19, -RZ ;  /* 0x800000ff13138221 */ /* 0x000fe20000010100 */
[----:B------:R-:W-:Y:S06]  /*c740*/  BRA `(.L_x_6650) ;  /* 0x00000000003c7947 */ /* 0x000fec0003800000 */
.L_x_6610:
        /* <DEDUP_REMOVED lines=15> */
.L_x_6650:
[----:B------:R-:W-:Y:S05]  /*c840*/  BSYNC B2 ;  /* 0x0000000000027941 */ /* 0x000fea0003800000 */
.L_x_6609:
        /* <DEDUP_REMOVED lines=110> */
.L_x_6678:
        /* <DEDUP_REMOVED lines=10> */
.L_x_6680:
[----:B------:R-:W-:-:S04]  /*cfd0*/  FADD.FTZ R4, -R0, R5 ;  /* 0x0000000500047221 */ /* 0x000fc80000010100 */
[----:B------:R-:W-:-:S07]  /*cfe0*/  FMUL.FTZ R4, R4, 0.5 ;  /* 0x3f00000004047820 */ /* 0x000fce0000410000 */
.L_x_6681:
[----:B------:R-:W-:Y:S05]  /*cff0*/  BSYNC B1 ;  /* 0x0000000000017941 */ /* 0x000fea0003800000 */
.L_x_6679:
        /* <DEDUP_REMOVED lines=11> */
.L_x_6683:
[----:B------:R-:W-:-:S04]  /*d0b0*/  FADD.FTZ R7, R6, -R7 ;  /* 0x8000000706077221 */ /* 0x000fc80000010000 */
[----:B------:R-:W-:-:S07]  /*d0c0*/  FMUL.FTZ R7, R7, 0.5 ;  /* 0x3f00000007077820 */ /* 0x000fce0000410000 */
.L_x_6684:
[----:B------:R-:W-:Y:S05]  /*d0d0*/  BSYNC B1 ;  /* 0x0000000000017941 */ /* 0x000fea0003800000 */
.L_x_6682:
        /* <DEDUP_REMOVED lines=35> */
.L_x_6677:
[----:B------:R0:W1:Y:S02]  /*d310*/  MUFU.SQRT R27, R28 ;  /* 0x0000001c001b7308 */ /* 0x0000640000002000 */
.L_x_6676:
[----:B------:R-:W-:Y:S05]  /*d320*/  BSYNC B0 ;  /* 0x0000000000007941 */ /* 0x000fea0003800000 */
.L_x_6675:
        /* <DEDUP_REMOVED lines=24> */
.L_x_6691:
[----:B------:R-:W-:-:S04]  /*d4b0*/  FADD.FTZ R0, -R0, R5 ;  /* 0x0000000500007221 */ /* 0x000fc80000010100 */
[----:B------:R-:W-:-:S07]  /*d4c0*/  FMUL.FTZ R0, R0, 0.5 ;  /* 0x3f00000000007820 */ /* 0x000fce0000410000 */
.L_x_6692:
[----:B------:R-:W-:Y:S05]  /*d4d0*/  BSYNC B1 ;  /* 0x0000000000017941 */ /* 0x000fea0003800000 */
.L_x_6690:
        /* <DEDUP_REMOVED lines=10> */
.L_x_6694:
[----:B------:R-:W-:-:S04]  /*d580*/  FADD.FTZ R3, -R3, R6 ;  /* 0x0000000603037221 */ /* 0x000fc80000010100 */
[----:B------:R-:W-:-:S07]  /*d590*/  FMUL.FTZ R3, R3, 0.5 ;  /* 0x3f00000003037820 */ /* 0x000fce0000410000 */
.L_x_6695:
[----:B------:R-:W-:Y:S05]  /*d5a0*/  BSYNC B1 ;  /* 0x0000000000017941 */ /* 0x000fea0003800000 */
.L_x_6693:
[----:B------:R-:W-:Y:S01]  /*d5b0*/  FADD.FTZ R3, R3, R0 ;  /* 0x0000000003037221 */ /* 0x000fe20000010000 */
[----:B------:R-:W-:Y:S01]  /*d5c0*/  FADD.FTZ R30, R13, R30 ;  /* 0x0000001e0d1e7221 */ /* 0x000fe20000010000 */
[----:B------:R-:W-:-:S03]  /*d5d0*/  PLOP3.LUT P0, PT, PT, PT, PT, 0x80, 0x0 ;  /* 0x000000000000781c */ /* 0x000fc60003f0f070 */
[----:B------:R-:W-:-:S06]  /*d5e0*/  FMUL.FTZ R30, R30, R3 ;  /* 0x000000031e1e7220 */ /* 0x000fcc0000410000 */
[----:B------:R-:W2:Y:S01]  /*d5f0*/  MUFU.SQRT R30, R30 ;  /* 0x0000001e001e7308 */ /* 0x000ea20000002000 */
[----:B------:R-:W-:Y:S05]  /*d600*/  BRA `(.L_x_6687) ;  /* 0x0000000000687947 */ /* 0x000fea0003800000 */
.L_x_6689:
        /* <DEDUP_REMOVED lines=15> */
.L_x_6688:
        /* <DEDUP_REMOVED lines=8> */
.L_x_6686:
[----:B------:R-:W-:Y:S01]  /*d780*/  PLOP3.LUT P0, PT, PT, PT, PT, 0x80, 0x0 ;  /* 0x000000000000781c */ /* 0x000fe20003f0f070 */
[----:B------:R-:W-:Y:S01]  /*d790*/  FMUL.FTZ R30, R30, 16777216 ;  /* 0x4b8000001e1e7820 */ /* 0x000fe20000410000 */
[----:B------:R-:W-:-:S11]  /*d7a0*/  FMUL.FTZ R13, R13, 16777216 ;  /* 0x4b8000000d0d7820 */ /* 0x000fd60000410000 */
.L_x_6687:
[----:B------:R-:W-:Y:S05]  /*d7b0*/  BSYNC B0 ;  /* 0x0000000000007941 */ /* 0x000fea0003800000 */
.L_x_6685:
        /* <DEDUP_REMOVED lines=33> */
.L_x_6698:
        /* <DEDUP_REMOVED lines=28> */
.L_x_6697:
        /* <DEDUP_REMOVED lines=20> */
.L_x_6702:
[----:B------:R-:W-:Y:S05]  /*dcd0*/  BSYNC B4 ;  /* 0x0000000000047941 */ /* 0x000fea0003800000 */
.L_x_6701:
        /* <DEDUP_REMOVED lines=18> */
.L_x_6704:
[----:B------:R-:W-:Y:S02]  /*de00*/  ISETP.GE.AND P0, PT, R13, RZ, PT ;  /* 0x000000ff0d00720c */ /* 0x000fe40003f06270 */
[----:B------:R-:W-:-:S11]  /*de10*/  MOV R3, 0x3fd774eb ;  /* 0x3fd774eb00037802 */ /* 0x000fd60000000f00 */
[----:B------:R-:W-:-:S04]  /*de20*/  @P0 FFMA.FTZ R0, R3, 0.93318945169448852539, -R0 ;  /* 0x3f6ee58103000823 */ /* 0x000fc80000010800 */
[----:B------:R-:W-:-:S07]  /*de30*/  @!P0 FFMA.FTZ R0, R3, 0.93318945169448852539, R0 ;  /* 0x3f6ee58103008823 */ /* 0x000fce0000010000 */
.L_x_6705:
[----:B------:R-:W-:Y:S05]  /*de40*/  BSYNC B0 ;  /* 0x0000000000007941 */ /* 0x000fea0003800000 */
.L_x_6703:
        /* <DEDUP_REMOVED lines=11> */
.L_x_6700:
        /* <DEDUP_REMOVED lines=17> */
.L_x_6707:
[----:B------:R-:W-:Y:S05]  /*e010*/  BSYNC B4 ;  /* 0x0000000000047941 */ /* 0x000fea0003800000 */
.L_x_6706:
        /* <DEDUP_REMOVED lines=18> */
.L_x_6709:
[----:B------:R-:W-:Y:S02]  /*e140*/  ISETP.GE.AND P0, PT, R13, RZ, PT ;  /* 0x000000ff0d00720c */ /* 0x000fe40003f06270 */
[----:B------:R-:W-:-:S11]  /*e150*/  MOV R3, 0x3fd774eb ;  /* 0x3fd774eb00037802 */ /* 0x000fd60000000f00 */
[----:B------:R-:W-:-:S04]  /*e160*/  @P0 FFMA.FTZ R0, R3, 0.93318945169448852539, -R0 ;  /* 0x3f6ee58103000823 */ /* 0x000fc80000010800 */
[----:B------:R-:W-:-:S07]  /*e170*/  @!P0 FFMA.FTZ R0, R3, 0.93318945169448852539, R0 ;  /* 0x3f6ee58103008823 */ /* 0x000fce0000010000 */
.L_x_6710:
[----:B------:R-:W-:Y:S05]  /*e180*/  BSYNC B0 ;  /* 0x0000000000007941 */ /* 0x000fea0003800000 */
.L_x_6708:
        /* <DEDUP_REMOVED lines=10> */
.L_x_6699:
[----:B------:R-:W-:Y:S05]  /*e230*/  BSYNC B3 ;  /* 0x0000000000037941 */ /* 0x000fea0003800000 */
.L_x_6696:
[----:B------:R-:W-:-:S13]  /*e240*/  ISETP.NE.AND P0, PT, R22, RZ, PT ;  /* 0x000000ff1600720c */ /* 0x000fda0003f05270 */
[----:B-1----:R-:W-:-:S05]  /*e250*/  @!P0 FADD.FTZ R27, -R27, -RZ ;  /* 0x800000ff1b1b8221 */ /* 0x002fca0000010100 */
[----:B------:R-:W-:Y:S01]  /*e260*/  MOV R22, R27 ;  /* 0x0000001b00167202 */ /* 0x000fe20000000f00 */
[----:B------:R-:W-:Y:S06]  /*e270*/  BRA `(.L_x_6711) ;  /* 0x0000000c006c7947 */ /* 0x000fec0003800000 */
.L_x_6674:
[----:B------:R-:W-:Y:S01]  /*e280*/  FADD.FTZ R13, -R23, 6.1232342629258392722e-17 ;  /* 0x248d3132170d7421 */ /* 0x000fe20000010100 */
[----:B------:R-:W-:-:S03]  /*e290*/  FADD.FTZ R22, -R26, -RZ ;  /* 0x800000ff1a167221 */ /* 0x000fc60000010100 */
[----:B------:R-:W-:Y:S01]  /*e2a0*/  FADD.FTZ R13, R13, 1.5707963705062866211 ;  /* 0x3fc90fdb0d0d7421 */ /* 0x000fe20000010000 */
[----:B------:R-:W-:Y:S06]  /*e2b0*/  BRA `(.L_x_6711) ;  /* 0x0000000c005c7947 */ /* 0x000fec0003800000 */
.L_x_6673:
[----:B------:R-:W-:Y:S01]  /*e2c0*/  HFMA2.MMA R13, -RZ, RZ, 0, 0 ;  /* 0x00000000ff0d7435 */ /* 0x000fe200000001ff */
[----:B------:R-:W-:Y:S01]  /*e2d0*/  FADD.FTZ R22, -R26, -RZ ;  /* 0x800000ff1a167221 */ /* 0x000fe20000010100 */
[----:B------:R-:W-:Y:S09]  /*e2e0*/  BRA `(.L_x_6711) ;  /* 0x0000000c00507947 */ /* 0x000ff20003800000 */
.L_x_6672:
        /* <DEDUP_REMOVED lines=23> */
[----:B------:R-:W-:Y:S05]  /*e460*/  CALL.REL.NOINC `($__internal_6_$__cuda_sm3x_div_rn_ftz_f32_slowpath) ;  /* 0x000001a400807944 */ /* 0x000fea0003c00000 */
.L_x_6716:
[----:B------:R-:W-:Y:S05]  /*e470*/  BSYNC B4 ;  /* 0x0000000000047941 */ /* 0x000fea0003800000 */
.L_x_6715:
        /* <DEDUP_REMOVED lines=18> */
.L_x_6718:
[----:B------:R-:W-:Y:S02]  /*e5a0*/  ISETP.GE.AND P0, PT, R23, RZ, PT ;  /* 0x000000ff1700720c */ /* 0x000fe40003f06270 */
[----:B------:R-:W-:-:S11]  /*e5b0*/  MOV R3, 0x3fd774eb ;  /* 0x3fd774eb00037802 */ /* 0x000fd60000000f00 */
[----:B------:R-:W-:-:S04]  /*e5c0*/  @P0 FFMA.FTZ R0, R3, 0.93318945169448852539, -R0 ;  /* 0x3f6ee58103000823 */ /* 0x000fc80000010800 */
[----:B------:R-:W-:-:S07]  /*e5d0*/  @!P0 FFMA.FTZ R0, R3, 0.93318945169448852539, R0 ;  /* 0x3f6ee58103008823 */ /* 0x000fce0000010000 */
.L_x_6719:
[----:B------:R-:W-:Y:S05]  /*e5e0*/  BSYNC B0 ;  /* 0x0000000000007941 */ /* 0x000fea0003800000 */
.L_x_6717:
        /* <DEDUP_REMOVED lines=13> */
.L_x_6714:
        /* <DEDUP_REMOVED lines=11> */
[----:B0--3--:R-:W-:Y:S05]  /*e770*/  CALL.REL.NOINC `($__internal_6_$__cuda_sm3x_div_rn_ftz_f32_slowpath) ;  /* 0x000001a000bc7944 */ /* 0x009fea0003c00000 */
.L_x_6722:
[----:B------:R-:W-:Y:S05]  /*e780*/  BSYNC B4 ;  /* 0x0000000000047941 */ /* 0x000fea0003800000 */
.L_x_6721:
        /* <DEDUP_REMOVED lines=18> */
.L_x_6724:
[----:B------:R-:W-:Y:S02]  /*e8b0*/  ISETP.GE.AND P0, PT, R23, RZ, PT ;  /* 0x000000ff1700720c */ /* 0x000fe40003f06270 */
[----:B------:R-:W-:-:S11]  /*e8c0*/  MOV R3, 0x3fd774eb ;  /* 0x3fd774eb00037802 */ /* 0x000fd60000000f00 */
[----:B------:R-:W-:-:S04]  /*e8d0*/  @P0 FFMA.FTZ R0, R3, 0.93318945169448852539, -R0 ;  /* 0x3f6ee58103000823 */ /* 0x000fc80000010800 */
[----:B------:R-:W-:-:S07]  /*e8e0*/  @!P0 FFMA.FTZ R0, R3, 0.93318945169448852539, R0 ;  /* 0x3f6ee58103008823 */ /* 0x000fce0000010000 */
.L_x_6725:
[----:B------:R-:W-:Y:S05]  /*e8f0*/  BSYNC B0 ;  /* 0x0000000000007941 */ /* 0x000fea0003800000 */
.L_x_6723:
        /* <DEDUP_REMOVED lines=27> */
.L_x_6713:
        /* <DEDUP_REMOVED lines=32> */
[----:B0-----:R-:W-:Y:S05]  /*ecb0*/  CALL.REL.NOINC `($__internal_6_$__cuda_sm3x_div_rn_ftz_f32_slowpath) ;  /* 0x0000019c006c7944 */ /* 0x001fea0003c00000 */
.L_x_6727:
[----:B------:R-:W-:Y:S05]  /*ecc0*/  BSYNC B4 ;  /* 0x0000000000047941 */ /* 0x000fea0003800000 */
.L_x_6726:
        /* <DEDUP_REMOVED lines=18> */
.L_x_6729:
[----:B------:R-:W-:Y:S02]  /*edf0*/  ISETP.GE.AND P0, PT, R23, RZ, PT ;  /* 0x000000ff1700720c */ /* 0x000fe40003f06270 */
[----:B------:R-:W-:-:S11]  /*ee00*/  MOV R3, 0x3fd774eb ;  /* 0x3fd774eb00037802 */ /* 0x000fd60000000f00 */
[----:B------:R-:W-:-:S04]  /*ee10*/  @P0 FFMA.FTZ R0, R3, 0.93318945169448852539, -R0 ;  /* 0x3f6ee58103000823 */ /* 0x000fc80000010800 */
[----:B------:R-:W-:-:S07]  /*ee20*/  @!P0 FFMA.FTZ R0, R3, 0.93318945169448852539, R0 ;  /* 0x3f6ee58103008823 */ /* 0x000fce0000010000 */
.L_x_6730:
[----:B------:R-:W-:Y:S05]  /*ee30*/  BSYNC B0 ;  /* 0x0000000000007941 */ /* 0x000fea0003800000 */
.L_x_6728:
        /* <DEDUP_REMOVED lines=10> */
.L_x_6720:
[----:B------:R-:W-:Y:S05]  /*eee0*/  BSYNC B3 ;  /* 0x0000000000037941 */ /* 0x000fea0003800000 */
.L_x_6712:
[----:B------:R-:W-:Y:S01]  /*eef0*/  ISETP.NE.AND P0, PT, R22, RZ, PT ;  /* 0x000000ff1600720c */ /* 0x000fe20003f05270 */
[----:B------:R-:W-:Y:S01]  /*ef00*/  FADD.FTZ R22, R28, 0.69314718246459960938 ;  /* 0x3f3172181c167421 */ /* 0x000fe20000010000 */
[----:B------:R-:W-:-:S11]  /*ef10*/  FADD.FTZ R13, |R0|, -RZ ;  /* 0x800000ff000d7221 */ /* 0x000fd60000010200 */
[----:B------:R-:W-:Y:S01]  /*ef20*/  @!P0 FADD.FTZ R22, -R22, -RZ ;  /* 0x800000ff16168221 */ /* 0x000fe20000010100 */
[----:B------:R-:W-:Y:S06]  /*ef30*/  BRA `(.L_x_6711) ;  /* 0x00000000003c7947 */ /* 0x000fec0003800000 */
.L_x_6671:
        /* <DEDUP_REMOVED lines=15> */
.L_x_6711:
[----:B------:R-:W-:Y:S05]  /*f030*/  BSYNC B2 ;  /* 0x0000000000027941 */ /* 0x000fea0003800000 */
.L_x_6670:
        /* <DEDUP_REMOVED lines=110> */
.L_x_6739:
        /* <DEDUP_REMOVED lines=10> */
.L_x_6741:
[----:B------:R-:W-:-:S04]  /*f7c0*/  FADD.FTZ R4, -R3, R6 ;  /* 0x0000000603047221 */ /* 0x000fc80000010100 */
[----:B------:R-:W-:-:S07]  /*f7d0*/  FMUL.FTZ R4, R4, 0.5 ;  /* 0x3f00000004047820 */ /* 0x000fce0000410000 */
.L_x_6742:
[----:B------:R-:W-:Y:S05]  /*f7e0*/  BSYNC B1 ;  /* 0x0000000000017941 */ /* 0x000fea0003800000 */
.L_x_6740:
        /* <DEDUP_REMOVED lines=11> */
.L_x_6744:
[----:B------:R-:W-:-:S04]  /*f8a0*/  FADD.FTZ R7, R5, -R8 ;  /* 0x8000000805077221 */ /* 0x000fc80000010000 */
[----:B------:R-:W-:-:S07]  /*f8b0*/  FMUL.FTZ R7, R7, 0.5 ;  /* 0x3f00000007077820 */ /* 0x000fce0000410000 */
.L_x_6745:
[----:B------:R-:W-:Y:S05]  /*f8c0*/  BSYNC B1 ;  /* 0x0000000000017941 */ /* 0x000fea0003800000 */
.L_x_6743:
        /* <DEDUP_REMOVED lines=35> */
.L_x_6738:
[----:B------:R0:W1:Y:S02]  /*fb00*/  MUFU.SQRT R28, R23 ;  /* 0x00000017001c7308 */ /* 0x0000640000002000 */
.L_x_6737:
[----:B------:R-:W-:Y:S05]  /*fb10*/  BSYNC B0 ;  /* 0x0000000000007941 */ /* 0x000fea0003800000 */
.L_x_6736:
        /* <DEDUP_REMOVED lines=24> */
.L_x_6752:
[----:B------:R-:W-:-:S04]  /*fca0*/  FADD.FTZ R3, -R3, R6 ;  /* 0x0000000603037221 */ /* 0x000fc80000010100 */
[----:B------:R-:W-:-:S07]  /*fcb0*/  FMUL.FTZ R3, R3, 0.5 ;  /* 0x3f00000003037820 */ /* 0x000fce0000410000 */
.L_x_6753:
[----:B------:R-:W-:Y:S05]  /*fcc0*/  BSYNC B1 ;  /* 0x0000000000017941 */ /* 0x000fea0003800000 */
.L_x_6751:
        /* <DEDUP_REMOVED lines=10> */
.L_x_6755:
[----:B------:R-:W-:-:S04]  /*fd70*/  FADD.FTZ R0, -R0, R5 ;  /* 0x0000000500007221 */ /* 0x000fc80000010100 */
[----:B------:R-:W-:-:S07]  /*fd80*/  FMUL.FTZ R0, R0, 0.5 ;  /* 0x3f00000000007820 */ /* 0x000fce0000410000 */
.L_x_6756:
[----:B------:R-:W-:Y:S05]  /*fd90*/  BSYNC B1 ;  /* 0x0000000000017941 */ /* 0x000fea0003800000 */
.L_x_6754:
[----:B------:R-:W-:Y:S01]  /*fda0*/  FADD.FTZ R0, R0, R3 ;  /* 0x0000000300007221 */ /* 0x000fe20000010000 */
[----:B------:R-:W-:Y:S01]  /*fdb0*/  FADD.FTZ R29, R30, R29 ;  /* 0x0000001d1e1d7221 */ /* 0x000fe20000010000 */
[----:B------:R-:W-:-:S03]  /*fdc0*/  PLOP3.LUT P0, PT, PT, PT, PT, 0x80, 0x0 ;  /* 0x000000000000781c */ /* 0x000fc60003f0f070 */
[----:B------:R-:W-:-:S06]  /*fdd0*/  FMUL.FTZ R29, R29, R0 ;  /* 0x000000001d1d7220 */ /* 0x000fcc0000410000 */
[----:B------:R-:W2:Y:S01]  /*fde0*/  MUFU.SQRT R29, R29 ;  /* 0x0000001d001d7308 */ /* 0x000ea20000002000 */
[----:B------:R-:W-:Y:S05]  /*fdf0*/  BRA `(.L_x_6748) ;  /* 0x0000000000687947 */ /* 0x000fea0003800000 */
.L_x_6750:
        /* <DEDUP_REMOVED lines=15> */
.L_x_6749:
        /* <DEDUP_REMOVED lines=8> */
.L_x_6747:
[----:B------:R-:W-:Y:S01]  /*ff70*/  PLOP3.LUT P0, PT, PT, PT, PT, 0x80, 0x0 ;  /* 0x000000000000781c */ /* 0x000fe20003f0f070 */
[----:B------:R-:W-:Y:S01]  /*ff80*/  FMUL.FTZ R29, R29, 16777216 ;  /* 0x4b8000001d1d7820 */ /* 0x000fe20000410000 */
[----:B------:R-:W-:-:S11]  /*ff90*/  FMUL.FTZ R30, R30, 16777216 ;  /* 0x4b8000001e1e7820 */ /* 0x000fd60000410000 */
.L_x_6748:
[----:B------:R-:W-:Y:S05]  /*ffa0*/  BSYNC B0 ;  /* 0x0000000000007941 */ /* 0x000fea0003800000 */
.L_x_6746:
        /* <DEDUP_REMOVED lines=33> */
.L_x_6759:
        /* <DEDUP_REMOVED lines=28> */
.L_x_6758:
        /* <DEDUP_REMOVED lines=19> */
[----:B-1-3--:R-:W-:Y:S05]  /*104b0*/  CALL.REL.NOINC `($__internal_6_$__cuda_sm3x_div_rn_ftz_f32_slowpath) ;  /* 0x00000184006c7944 */ /* 0x00afea0003c00000 */
.L_x_6763:
[----:B------:R-:W-:Y:S05]  /*104c0*/  BSYNC B4 ;  /* 0x0000000000047941 */ /* 0x000fea0003800000 */
.L_x_6762:
        /* <DEDUP_REMOVED lines=18> */
.L_x_6765:
[----:B------:R-:W-:Y:S02]  /*105f0*/  ISETP.GE.AND P0, PT, R30, RZ, PT ;  /* 0x000000ff1e00720c */ /* 0x000fe40003f06270 */
[----:B------:R-:W-:-:S11]  /*10600*/  MOV R3, 0x3fd774eb ;  /* 0x3fd774eb00037802 */ /* 0x000fd60000000f00 */
[----:B------:R-:W-:-:S04]  /*10610*/  @P0 FFMA.FTZ R0, R3, 0.93318945169448852539, -R0 ;  /* 0x3f6ee58103000823 */ /* 0x000fc80000010800 */
[----:B------:R-:W-:-:S07]  /*10620*/  @!P0 FFMA.FTZ R0, R3, 0.93318945169448852539, R0 ;  /* 0x3f6ee58103008823 */ /* 0x000fce0000010000 */
.L_x_6766:
[----:B------:R-:W-:Y:S05]  /*10630*/  BSYNC B0 ;  /* 0x0000000000007941 */ /* 0x000fea0003800000 */
.L_x_6764:
        /* <DEDUP_REMOVED lines=11> */
.L_x_6761:
        /* <DEDUP_REMOVED lines=17> */
.L_x_6768:
[----:B------:R-:W-:Y:S05]  /*10800*/  BSYNC B4 ;  /* 0x0000000000047941 */ /* 0x000fea0003800000 */
.L_x_6767:
        /* <DEDUP_REMOVED lines=18> */
.L_x_6770:
[----:B------:R-:W-:Y:S02]  /*10930*/  ISETP.GE.AND P0, PT, R30, RZ, PT ;  /* 0x000000ff1e00720c */ /* 0x000fe40003f06270 */
[----:B------:R-:W-:-:S11]  /*10940*/  MOV R3, 0x3fd774eb ;  /* 0x3fd774eb00037802 */ /* 0x000fd60000000f00 */
[----:B------:R-:W-:-:S04]  /*10950*/  @P0 FFMA.FTZ R0, R3, 0.93318945169448852539, -R0 ;  /* 0x3f6ee58103000823 */ /* 0x000fc80000010800 */
[----:B------:R-:W-:-:S07]  /*10960*/  @!P0 FFMA.FTZ R0, R3, 0.93318945169448852539, R0 ;  /* 0x3f6ee58103008823 */ /* 0x000fce0000010000 */
.L_x_6771:
[----:B------:R-:W-:Y:S05]  /*10970*/  BSYNC B0 ;  /* 0x0000000000007941 */ /* 0x000fea0003800000 */
.L_x_6769:
        /* <DEDUP_REMOVED lines=10> */
.L_x_6760:
[----:B------:R-:W-:Y:S05]  /*10a20*/  BSYNC B3 ;  /* 0x0000000000037941 */ /* 0x000fea0003800000 */
.L_x_6757:
[----:B------:R-:W-:-:S13]  /*10a30*/  ISETP.NE.AND P0, PT, R14, RZ, PT ;  /* 0x000000ff0e00720c */ /* 0x000fda0003f05270 */
[----:B-1----:R-:W-:-:S05]  /*10a40*/  @!P0 FADD.FTZ R28, -R28, -RZ ;  /* 0x800000ff1c1c8221 */ /* 0x002fca0000010100 */
[----:B------:R-:W-:Y:S01]  /*10a50*/  MOV R14, R28 ;  /* 0x0000001c000e7202 */ /* 0x000fe20000000f00 */
[----:B------:R-:W-:Y:S06]  /*10a60*/  BRA `(.L_x_6772) ;  /* 0x0000000c006c7947 */ /* 0x000fec0003800000 */
.L_x_6735:
[----:B------:R-:W-:Y:S01]  /*10a70*/  FADD.FTZ R23, -R26, 6.1232342629258392722e-17 ;  /* 0x248d31321a177421 */ /* 0x000fe20000010100 */
[----:B------:R-:W-:-:S03]  /*10a80*/  FADD.FTZ R14, -R27, -RZ ;  /* 0x800000ff1b0e7221 */ /* 0x000fc60000010100 */
[----:B------:R-:W-:Y:S01]  /*10a90*/  FADD.FTZ R23, R23, 1.5707963705062866211 ;  /* 0x3fc90fdb17177421 */ /* 0x000fe20000010000 */
[----:B------:R-:W-:Y:S06]  /*10aa0*/  BRA `(.L_x_6772) ;  /* 0x0000000c005c7947 */ /* 0x000fec0003800000 */
.L_x_6734:
[----:B------:R-:W-:Y:S01]  /*10ab0*/  HFMA2.MMA R23, -RZ, RZ, 0, 0 ;  /* 0x00000000ff177435 */ /* 0x000fe200000001ff */
[----:B------:R-:W-:Y:S01]  /*10ac0*/  FADD.FTZ R14, -R27, -RZ ;  /* 0x800000ff1b0e7221 */ /* 0x000fe20000010100 */
[----:B------:R-:W-:Y:S09]  /*10ad0*/  BRA `(.L_x_6772) ;  /* 0x0000000c00507947 */ /* 0x000ff20003800000 */
.L_x_6733:
        /* <DEDUP_REMOVED lines=24> */
.L_x_6777:
[----:B------:R-:W-:Y:S05]  /*10c60*/  BSYNC B4 ;  /* 0x0000000000047941 */ /* 0x000fea0003800000 */
.L_x_6776:
        /* <DEDUP_REMOVED lines=18> */
.L_x_6779:
[----:B------:R-:W-:Y:S02]  /*10d90*/  ISETP.GE.AND P0, PT, R26, RZ, PT ;  /* 0x000000ff1a00720c */ /* 0x000fe40003f06270 */
[----:B------:R-:W-:-:S11]  /*10da0*/  MOV R3, 0x3fd774eb ;  /* 0x3fd774eb00037802 */ /* 0x000fd60000000f00 */
[----:B------:R-:W-:-:S04]  /*10db0*/  @P0 FFMA.FTZ R0, R3, 0.93318945169448852539, -R0 ;  /* 0x3f6ee58103000823 */ /* 0x000fc80000010800 */
[----:B------:R-:W-:-:S07]  /*10dc0*/  @!P0 FFMA.FTZ R0, R3, 0.93318945169448852539, R0 ;  /* 0x3f6ee58103008823 */ /* 0x000fce0000010000 */
.L_x_6780:
[----:B------:R-:W-:Y:S05]  /*10dd0*/  BSYNC B0 ;  /* 0x0000000000007941 */ /* 0x000fea0003800000 */
.L_x_6778:
        /* <DEDUP_REMOVED lines=13> */
.L_x_6775:
        /* <DEDUP_REMOVED lines=12> */
.L_x_6783:
[----:B------:R-:W-:Y:S05]  /*10f70*/  BSYNC B4 ;  /* 0x0000000000047941 */ /* 0x000fea0003800000 */
.L_x_6782:
        /* <DEDUP_REMOVED lines=18> */
.L_x_6785:
[----:B------:R-:W-:Y:S02]  /*110a0*/  ISETP.GE.AND P0, PT, R26, RZ, PT ;  /* 0x000000ff1a00720c */ /* 0x000fe40003f06270 */
[----:B------:R-:W-:-:S11]  /*110b0*/  MOV R3, 0x3fd774eb ;  /* 0x3fd774eb00037802 */ /* 0x000fd60000000f00 */
[----:B------:R-:W-:-:S04]  /*110c0*/  @P0 FFMA.FTZ R0, R3, 0.93318945169448852539, -R0 ;  /* 0x3f6ee58103000823 */ /* 0x000fc80000010800 */
[----:B------:R-:W-:-:S07]  /*110d0*/  @!P0 FFMA.FTZ R0, R3, 0.93318945169448852539, R0 ;  /* 0x3f6ee58103008823 */ /* 0x000fce0000010000 */
.L_x_6786:
[----:B------:R-:W-:Y:S05]  /*110e0*/  BSYNC B0 ;  /* 0x0000000000007941 */ /* 0x000fea0003800000 */
.L_x_6784:
        /* <DEDUP_REMOVED lines=27> */
.L_x_6774:
        /* <DEDUP_REMOVED lines=33> */
.L_x_6788:
[----:B------:R-:W-:Y:S05]  /*114b0*/  BSYNC B4 ;  /* 0x0000000000047941 */ /* 0x000fea0003800000 */
.L_x_6787:
        /* <DEDUP_REMOVED lines=18> */
.L_x_6790:
[----:B------:R-:W-:Y:S02]  /*115e0*/  ISETP.GE.AND P0, PT, R26, RZ, PT ;  /* 0x000000ff1a00720c */ /* 0x000fe40003f06270 */
[----:B------:R-:W-:-:S11]  /*115f0*/  MOV R3, 0x3fd774eb ;  /* 0x3fd774eb00037802 */ /* 0x000fd60000000f00 */
[----:B------:R-:W-:-:S04]  /*11600*/  @P0 FFMA.FTZ R0, R3, 0.93318945169448852539, -R0 ;  /* 0x3f6ee58103000823 */ /* 0x000fc80000010800 */
[----:B------:R-:W-:-:S07]  /*11610*/  @!P0 FFMA.FTZ R0, R3, 0.93318945169448852539, R0 ;  /* 0x3f6ee58103008823 */ /* 0x000fce0000010000 */
.L_x_6791:
[----:B------:R-:W-:Y:S05]  /*11620*/  BSYNC B0 ;  /* 0x0000000000007941 */ /* 0x000fea0003800000 */
.L_x_6789:
        /* <DEDUP_REMOVED lines=10> */
.L_x_6781:
[----:B------:R-:W-:Y:S05]  /*116d0*/  BSYNC B3 ;  /* 0x0000000000037941 */ /* 0x000fea0003800000 */
.L_x_6773:
[----:B------:R-:W-:Y:S01]  /*116e0*/  ISETP.NE.AND P0, PT, R14, RZ, PT ;  /* 0x000000ff0e00720c */ /* 0x000fe20003f05270 */
[----:B------:R-:W-:Y:S01]  /*116f0*/  FADD.FTZ R14, R29, 0.69314718246459960938 ;  /* 0x3f3172181d0e7421 */ /* 0x000fe20000010000 */
[----:B------:R-:W-:-:S11]  /*11700*/  FADD.FTZ R23, |R0|, -RZ ;  /* 0x800000ff00177221 */ /* 0x000fd60000010200 */
[----:B------:R-:W-:Y:S01]  /*11710*/  @!P0 FADD.FTZ R14, -R14, -RZ ;  /* 0x800000ff0e0e8221 */ /* 0x000fe20000010100 */
[----:B------:R-:W-:Y:S06]  /*11720*/  BRA `(.L_x_6772) ;  /* 0x00000000003c7947 */ /* 0x000fec0003800000 */
.L_x_6732:
        /* <DEDUP_REMOVED lines=15> */
.L_x_6772:
[----:B------:R-:W-:Y:S05]  /*11820*/  BSYNC B2 ;  /* 0x0000000000027941 */ /* 0x000fea0003800000 */
.L_x_6731:
        /* <DEDUP_REMOVED lines=110> */
.L_x_6800:
        /* <DEDUP_REMOVED lines=10> */
.L_x_6802:
[----:B------:R-:W-:-:S04]  /*11fb0*/  FADD.FTZ R4, -R0, R5 ;  /* 0x0000000500047221 */ /* 0x000fc80000010100 */
[----:B------:R-:W-:-:S07]  /*11fc0*/  FMUL.FTZ R4, R4, 0.5 ;  /* 0x3f00000004047820 */ /* 0x000fce0000410000 */
.L_x_6803:
[----:B------:R-:W-:Y:S05]  /*11fd0*/  BSYNC B1 ;  /* 0x0000000000017941 */ /* 0x000fea0003800000 */
.L_x_6801:
        /* <DEDUP_REMOVED lines=11> */
.L_x_6805:
[----:B------:R-:W-:-:S04]  /*12090*/  FADD.FTZ R7, R6, -R7 ;  /* 0x8000000706077221 */ /* 0x000fc80000010000 */
[----:B------:R-:W-:-:S07]  /*120a0*/  FMUL.FTZ R7, R7, 0.5 ;  /* 0x3f00000007077820 */ /* 0x000fce0000410000 */
.L_x_6806:
[----:B------:R-:W-:Y:S05]  /*120b0*/  BSYNC B1 ;  /* 0x0000000000017941 */ /* 0x000fea0003800000 */
.L_x_6804:
        /* <DEDUP_REMOVED lines=35> */
.L_x_6799:
[----:B------:R0:W1:Y:S02]  /*122f0*/  MUFU.SQRT R30, R29 ;  /* 0x0000001d001e7308 */ /* 0x0000640000002000 */
.L_x_6798:
[----:B------:R-:W-:Y:S05]  /*12300*/  BSYNC B0 ;  /* 0x0000000000007941 */ /* 0x000fea0003800000 */
.L_x_6797:
        /* <DEDUP_REMOVED lines=24> */
.L_x_6813:
[----:B------:R-:W-:-:S04]  /*12490*/  FADD.FTZ R0, -R0, R5 ;  /* 0x0000000500007221 */ /* 0x000fc80000010100 */
[----:B------:R-:W-:-:S07]  /*124a0*/  FMUL.FTZ R0, R0, 0.5 ;  /* 0x3f00000000007820 */ /* 0x000fce0000410000 */
.L_x_6814:
[----:B------:R-:W-:Y:S05]  /*124b0*/  BSYNC B1 ;  /* 0x0000000000017941 */ /* 0x000fea0003800000 */
.L_x_6812:
        /* <DEDUP_REMOVED lines=10> */
.L_x_6816:
[----:B------:R-:W-:-:S04]  /*12560*/  FADD.FTZ R3, -R3, R6 ;  /* 0x0000000603037221 */ /* 0x000fc80000010100 */
[----:B------:R-:W-:-:S07]  /*12570*/  FMUL.FTZ R3, R3, 0.5 ;  /* 0x3f00000003037820 */ /* 0x000fce0000410000 */
.L_x_6817:
[----:B------:R-:W-:Y:S05]  /*12580*/  BSYNC B1 ;  /* 0x0000000000017941 */ /* 0x000fea0003800000 */
.L_x_6815:
[----:B------:R-:W-:Y:S01]  /*12590*/  FADD.FTZ R0, R3, R0 ;  /* 0x0000000003007221 */ /* 0x000fe20000010000 */
[----:B------:R-:W-:Y:S01]  /*125a0*/  FADD.FTZ R31, R28, R31 ;  /* 0x0000001f1c1f7221 */ /* 0x000fe20000010000 */
[----:B------:R-:W-:-:S03]  /*125b0*/  PLOP3.LUT P0, PT, PT, PT, PT, 0x80, 0x0 ;  /* 0x000000000000781c */ /* 0x000fc60003f0f070 */
[----:B------:R-:W-:-:S06]  /*125c0*/  FMUL.FTZ R31, R31, R0 ;  /* 0x000000001f1f7220 */ /* 0x000fcc0000410000 */
[----:B------:R-:W4:Y:S01]  /*125d0*/  MUFU.SQRT R31, R31 ;  /* 0x0000001f001f7308 */ /* 0x000f220000002000 */
[----:B------:R-:W-:Y:S05]  /*125e0*/  BRA `(.L_x_6809) ;  /* 0x0000000000687947 */ /* 0x000fea0003800000 */
.L_x_6811:
        /* <DEDUP_REMOVED lines=15> */
.L_x_6810:
        /* <DEDUP_REMOVED lines=8> */
.L_x_6808:
[----:B------:R-:W-:Y:S01]  /*12760*/  PLOP3.LUT P0, PT, PT, PT, PT, 0x80, 0x0 ;  /* 0x000000000000781c */ /* 0x000fe20003f0f070 */
[----:B------:R-:W-:Y:S01]  /*12770*/  FMUL.FTZ R31, R31, 16777216 ;  /* 0x4b8000001f1f7820 */ /* 0x000fe20000410000 */
[----:B------:R-:W-:-:S11]  /*12780*/  FMUL.FTZ R28, R28, 16777216 ;  /* 0x4b8000001c1c7820 */ /* 0x000fd60000410000 */
.L_x_6809:
[----:B------:R-:W-:Y:S05]  /*12790*/  BSYNC B0 ;  /* 0x0000000000007941 */ /* 0x000fea0003800000 */
.L_x_6807:
        /* <DEDUP_REMOVED lines=33> */
.L_x_6820:
        /* <DEDUP_REMOVED lines=28> */
.L_x_6819:
        /* <DEDUP_REMOVED lines=19> */
[----:B012---:R-:W-:Y:S05]  /*12ca0*/  CALL.REL.NOINC `($__internal_6_$__cuda_sm3x_div_rn_ftz_f32_slowpath) ;  /* 0x0000015c00707944 */ /* 0x007fea0003c00000 */
.L_x_6824:
[----:B------:R-:W-:Y:S05]  /*12cb0*/  BSYNC B4 ;  /* 0x0000000000047941 */ /* 0x000fea0003800000 */
.L_x_6823:
        /* <DEDUP_REMOVED lines=18> */
.L_x_6826:
[----:B------:R-:W-:Y:S02]  /*12de0*/  ISETP.GE.AND P0, PT, R28, RZ, PT ;  /* 0x000000ff1c00720c */ /* 0x000fe40003f06270 */
[----:B------:R-:W-:-:S11]  /*12df0*/  MOV R3, 0x3fd774eb ;  /* 0x3fd774eb00037802 */ /* 0x000fd60000000f00 */
[----:B------:R-:W-:-:S04]  /*12e00*/  @P0 FFMA.FTZ R0, R3, 0.93318945169448852539, -R0 ;  /* 0x3f6ee58103000823 */ /* 0x000fc80000010800 */
[----:B------:R-:W-:-:S07]  /*12e10*/  @!P0 FFMA.FTZ R0, R3, 0.93318945169448852539, R0 ;  /* 0x3f6ee58103008823 */ /* 0x000fce0000010000 */
.L_x_6827:
[----:B------:R-:W-:Y:S05]  /*12e20*/  BSYNC B0 ;  /* 0x0000000000007941 */ /* 0x000fea0003800000 */
.L_x_6825:
        /* <DEDUP_REMOVED lines=11> */
.L_x_6822:
        /* <DEDUP_REMOVED lines=17> */
.L_x_6829:
[----:B------:R-:W-:Y:S05]  /*12ff0*/  BSYNC B4 ;  /* 0x0000000000047941 */ /* 0x000fea0003800000 */
.L_x_6828:
        /* <DEDUP_REMOVED lines=18> */
.L_x_6831:
[----:B------:R-:W-:Y:S02]  /*13120*/  ISETP.GE.AND P0, PT, R28, RZ, PT ;  /* 0x000000ff1c00720c */ /* 0x000fe40003f06270 */
[----:B------:R-:W-:-:S11]  /*13130*/  MOV R3, 0x3fd774eb ;  /* 0x3fd774eb00037802 */ /* 0x000fd60000000f00 */
[----:B------:R-:W-:-:S04]  /*13140*/  @P0 FFMA.FTZ R0, R3, 0.93318945169448852539, -R0 ;  /* 0x3f6ee58103000823 */ /* 0x000fc80000010800 */
[----:B------:R-:W-:-:S07]  /*13150*/  @!P0 FFMA.FTZ R0, R3, 0.93318945169448852539, R0 ;  /* 0x3f6ee58103008823 */ /* 0x000fce0000010000 */
.L_x_6832:
[----:B------:R-:W-:Y:S05]  /*13160*/  BSYNC B0 ;  /* 0x0000000000007941 */ /* 0x000fea0003800000 */
.L_x_6830:
        /* <DEDUP_REMOVED lines=10> */
.L_x_6821:
[----:B------:R-:W-:Y:S05]  /*13210*/  BSYNC B3 ;  /* 0x0000000000037941 */ /* 0x000fea0003800000 */
.L_x_6818:
[----:B------:R-:W-:-:S13]  /*13220*/  ISETP.NE.AND P0, PT, R27, RZ, PT ;  /* 0x000000ff1b00720c */ /* 0x000fda0003f05270 */
[----:B-1----:R-:W-:Y:S01]  /*13230*/  @!P0 FADD.FTZ R30, -R30, -RZ ;  /* 0x800000ff1e1e8221 */ /* 0x002fe20000010100 */
[----:B------:R-:W-:Y:S06]  /*13240*/  BRA `(.L_x_6833) ;  /* 0x0000000c006c7947 */ /* 0x000fec0003800000 */
.L_x_6796:
[----:B------:R-:W-:Y:S01]  /*13250*/  FADD.FTZ R9, -R26, 6.1232342629258392722e-17 ;  /* 0x248d31321a097421 */ /* 0x000fe20000010100 */
[----:B------:R-:W-:-:S03]  /*13260*/  FADD.FTZ R30, -R15, -RZ ;  /* 0x800000ff0f1e7221 */ /* 0x000fc60000010100 */
[----:B------:R-:W-:Y:S01]  /*13270*/  FADD.FTZ R9, R9, 1.5707963705062866211 ;  /* 0x3fc90fdb09097421 */ /* 0x000fe20000010000 */
[----:B------:R-:W-:Y:S06]  /*13280*/  BRA `(.L_x_6833) ;  /* 0x0000000c005c7947 */ /* 0x000fec0003800000 */
.L_x_6795:
[----:B------:R-:W-:Y:S01]  /*13290*/  FADD.FTZ R30, -R15, -RZ ;  /* 0x800000ff0f1e7221 */ /* 0x000fe20000010100 */
[----:B------:R-:W-:Y:S01]  /*132a0*/  MOV R9, RZ ;  /* 0x000000ff00097202 */ /* 0x000fe20000000f00 */
[----:B------:R-:W-:Y:S06]  /*132b0*/  BRA `(.L_x_6833) ;  /* 0x0000000c00507947 */ /* 0x000fec0003800000 */
.L_x_6794:
        /* <DEDUP_REMOVED lines=24> */
.L_x_6838:
[----:B------:R-:W-:Y:S05]  /*13440*/  BSYNC B4 ;  /* 0x0000000000047941 */ /* 0x000fea0003800000 */
.L_x_6837:
        /* <DEDUP_REMOVED lines=18> */
.L_x_6840:
[----:B------:R-:W-:Y:S02]  /*13570*/  ISETP.GE.AND P0, PT, R26, RZ, PT ;  /* 0x000000ff1a00720c */ /* 0x000fe40003f06270 */
[----:B------:R-:W-:-:S11]  /*13580*/  MOV R3, 0x3fd774eb ;  /* 0x3fd774eb00037802 */ /* 0x000fd60000000f00 */
[----:B------:R-:W-:-:S04]  /*13590*/  @P0 FFMA.FTZ R0, R3, 0.93318945169448852539, -R0 ;  /* 0x3f6ee58103000823 */ /* 0x000fc80000010800 */
[----:B------:R-:W-:-:S07]  /*135a0*/  @!P0 FFMA.FTZ R0, R3, 0.93318945169448852539, R0 ;  /* 0x3f6ee58103008823 */ /* 0x000fce0000010000 */
.L_x_6841:
[----:B------:R-:W-:Y:S05]  /*135b0*/  BSYNC B0 ;  /* 0x0000000000007941 */ /* 0x000fea0003800000 */
.L_x_6839:
        /* <DEDUP_REMOVED lines=13> */
.L_x_6836:
        /* <DEDUP_REMOVED lines=12> */
.L_x_6844:
[----:B------:R-:W-:Y:S05]  /*13750*/  BSYNC B4 ;  /* 0x0000000000047941 */ /* 0x000fea0003800000 */
.L_x_6843:
        /* <DEDUP_REMOVED lines=18> */
.L_x_6846:
[----:B------:R-:W-:Y:S02]  /*13880*/  ISETP.GE.AND P0, PT, R26, RZ, PT ;  /* 0x000000ff1a00720c */ /* 0x000fe40003f06270 */
[----:B------:R-:W-:-:S11]  /*13890*/  MOV R3, 0x3fd774eb ;  /* 0x3fd774eb00037802 */ /* 0x000fd60000000f00 */
[----:B------:R-:W-:-:S04]  /*138a0*/  @P0 FFMA.FTZ R0, R3, 0.93318945169448852539, -R0 ;  /* 0x3f6ee58103000823 */ /* 0x000fc80000010800 */
[----:B------:R-:W-:-:S07]  /*138b0*/  @!P0 FFMA.FTZ R0, R3, 0.93318945169448852539, R0 ;  /* 0x3f6ee58103008823 */ /* 0x000fce0000010000 */
.L_x_6847:
[----:B------:R-:W-:Y:S05]  /*138c0*/  BSYNC B0 ;  /* 0x0000000000007941 */ /* 0x000fea0003800000 */
.L_x_6845:
        /* <DEDUP_REMOVED lines=27> */
.L_x_6835:
        /* <DEDUP_REMOVED lines=33> */
.L_x_6849:
[----:B------:R-:W-:Y:S05]  /*13c90*/  BSYNC B4 ;  /* 0x0000000000047941 */ /* 0x000fea0003800000 */
.L_x_6848:
        /* <DEDUP_REMOVED lines=18> */
.L_x_6851:
[----:B------:R-:W-:Y:S02]  /*13dc0*/  ISETP.GE.AND P0, PT, R26, RZ, PT ;  /* 0x000000ff1a00720c */ /* 0x000fe40003f06270 */
[----:B------:R-:W-:-:S11]  /*13dd0*/  MOV R3, 0x3fd774eb ;  /* 0x3fd774eb00037802 */ /* 0x000fd60000000f00 */
[----:B------:R-:W-:-:S04]  /*13de0*/  @P0 FFMA.FTZ R0, R3, 0.93318945169448852539, -R0 ;  /* 0x3f6ee58103000823 */ /* 0x000fc80000010800 */
[----:B------:R-:W-:-:S07]  /*13df0*/  @!P0 FFMA.FTZ R0, R3, 0.93318945169448852539, R0 ;  /* 0x3f6ee58103008823 */ /* 0x000fce0000010000 */
.L_x_6852:
[----:B------:R-:W-:Y:S05]  /*13e00*/  BSYNC B0 ;  /* 0x0000000000007941 */ /* 0x000fea0003800000 */
.L_x_6850:
        /* <DEDUP_REMOVED lines=10> */
.L_x_6842:
[----:B------:R-:W-:Y:S05]  /*13eb0*/  BSYNC B3 ;  /* 0x0000000000037941 */ /* 0x000fea0003800000 */
.L_x_6834:
[----:B------:R-:W-:Y:S01]  /*13ec0*/  ISETP.NE.AND P0, PT, R27, RZ, PT ;  /* 0x000000ff1b00720c */ /* 0x000fe20003f05270 */
[----:B------:R-:W-:Y:S01]  /*13ed0*/  FADD.FTZ R30, R31, 0.69314718246459960938 ;  /* 0x3f3172181f1e7421 */ /* 0x000fe20000010000 */
[----:B------:R-:W-:-:S11]  /*13ee0*/  FADD.FTZ R9, |R0|, -RZ ;  /* 0x800000ff00097221 */ /* 0x000fd60000010200 */
[----:B------:R-:W-:Y:S01]  /*13ef0*/  @!P0 FADD.FTZ R30, -R30, -RZ ;  /* 0x800000ff1e1e8221 */ /* 0x000fe20000010100 */
[----:B------:R-:W-:Y:S06]  /*13f00*/  BRA `(.L_x_6833) ;  /* 0x00000000003c7947 */ /* 0x000fec0003800000 */
.L_x_6793:
        /* <DEDUP_REMOVED lines=15> */
.L_x_6833:
[----:B------:R-:W-:Y:S05]  /*14000*/  BSYNC B2 ;  /* 0x0000000000027941 */ /* 0x000fea0003800000 */
.L_x_6792:
        /* <DEDUP_REMOVED lines=14> */
.L_x_6364:
        /* <DEDUP_REMOVED lines=184> */
.L_x_6862:
        /* <DEDUP_REMOVED lines=10> */
.L_x_6864:
[----:B------:R-:W-:-:S04]  /*14d10*/  FADD.FTZ R6, -R0, R5 ;  /* 0x0000000500067221 */ /* 0x000fc80000010100 */
[----:B------:R-:W-:-:S07]  /*14d20*/  FMUL.FTZ R6, R6, 0.5 ;  /* 0x3f00000006067820 */ /* 0x000fce0000410000 */
.L_x_6865:
[----:B------:R-:W-:Y:S05]  /*14d30*/  BSYNC B1 ;  /* 0x0000000000017941 */ /* 0x000fea0003800000 */
.L_x_6863:
        /* <DEDUP_REMOVED lines=11> */
.L_x_6867:
[----:B------:R-:W-:-:S04]  /*14df0*/  FADD.FTZ R7, R4, -R7 ;  /* 0x8000000704077221 */ /* 0x000fc80000010000 */
[----:B------:R-:W-:-:S07]  /*14e00*/  FMUL.FTZ R7, R7, 0.5 ;  /* 0x3f00000007077820 */ /* 0x000fce0000410000 */
.L_x_6868:
[----:B------:R-:W-:Y:S05]  /*14e10*/  BSYNC B1 ;  /* 0x0000000000017941 */ /* 0x000fea0003800000 */
.L_x_6866:
        /* <DEDUP_REMOVED lines=35> */
.L_x_6861:
[----:B------:R0:W1:Y:S02]  /*15050*/  MUFU.SQRT R12, R11 ;  /* 0x0000000b000c7308 */ /* 0x0000640000002000 */
.L_x_6860:
[----:B------:R-:W-:Y:S05]  /*15060*/  BSYNC B0 ;  /* 0x0000000000007941 */ /* 0x000fea0003800000 */
.L_x_6859:
        /* <DEDUP_REMOVED lines=24> */
.L_x_6875:
[----:B------:R-:W-:-:S04]  /*151f0*/  FADD.FTZ R0, -R0, R5 ;  /* 0x0000000500007221 */ /* 0x000fc80000010100 */
[----:B------:R-:W-:-:S07]  /*15200*/  FMUL.FTZ R0, R0, 0.5 ;  /* 0x3f00000000007820 */ /* 0x000fce0000410000 */
.L_x_6876:
[----:B------:R-:W-:Y:S05]  /*15210*/  BSYNC B1 ;  /* 0x0000000000017941 */ /* 0x000fea0003800000 */
.L_x_6874:
        /* <DEDUP_REMOVED lines=10> */
.L_x_6878:
[----:B------:R-:W-:-:S04]  /*152c0*/  FADD.FTZ R3, -R3, R4 ;  /* 0x0000000403037221 */ /* 0x000fc80000010100 */
[----:B------:R-:W-:-:S07]  /*152d0*/  FMUL.FTZ R3, R3, 0.5 ;  /* 0x3f00000003037820 */ /* 0x000fce0000410000 */
.L_x_6879:
[----:B------:R-:W-:Y:S05]  /*152e0*/  BSYNC B1 ;  /* 0x0000000000017941 */ /* 0x000fea0003800000 */
.L_x_6877:
[----:B------:R-:W-:Y:S01]  /*152f0*/  FADD.FTZ R0, R3, R0 ;  /* 0x0000000003007221 */ /* 0x000fe20000010000 */
[----:B------:R-:W-:Y:S01]  /*15300*/  FADD.FTZ R17, R16, R17 ;  /* 0x0000001110117221 */ /* 0x000fe20000010000 */
[----:B------:R-:W-:-:S03]  /*15310*/  PLOP3.LUT P0, PT, PT, PT, PT, 0x80, 0x0 ;  /* 0x000000000000781c */ /* 0x000fc60003f0f070 */
[----:B------:R-:W-:-:S06]  /*15320*/  FMUL.FTZ R17, R17, R0 ;  /* 0x0000000011117220 */ /* 0x000fcc0000410000 */
[----:B------:R-:W4:Y:S01]  /*15330*/  MUFU.SQRT R17, R17 ;  /* 0x0000001100117308 */ /* 0x000f220000002000 */
[----:B------:R-:W-:Y:S05]  /*15340*/  BRA `(.L_x_6871) ;  /* 0x0000000000687947 */ /* 0x000fea0003800000 */
.L_x_6873:
        /* <DEDUP_REMOVED lines=15> */
.L_x_6872:
        /* <DEDUP_REMOVED lines=8> */
.L_x_6870:
[----:B------:R-:W-:Y:S01]  /*154c0*/  PLOP3.LUT P0, PT, PT, PT, PT, 0x80, 0x0 ;  /* 0x000000000000781c */ /* 0x000fe20003f0f070 */
[----:B------:R-:W-:Y:S01]  /*154d0*/  FMUL.FTZ R17, R17, 16777216 ;  /* 0x4b80000011117820 */ /* 0x000fe20000410000 */
[----:B------:R-:W-:-:S11]  /*154e0*/  FMUL.FTZ R16, R16, 16777216 ;  /* 0x4b80000010107820 */ /* 0x000fd60000410000 */
.L_x_6871:
[----:B------:R-:W-:Y:S05]  /*154f0*/  BSYNC B0 ;  /* 0x0000000000007941 */ /* 0x000fea0003800000 */
.L_x_6869:
        /* <DEDUP_REMOVED lines=33> */
.L_x_6882:
        /* <DEDUP_REMOVED lines=28> */
.L_x_6881:
        /* <DEDUP_REMOVED lines=19> */
[----:B-12---:R-:W-:Y:S05]  /*15a00*/  CALL.REL.NOINC `($__internal_6_$__cuda_sm3x_div_rn_ftz_f32_slowpath) ;  /* 0x0000013000187944 */ /* 0x006fea0003c00000 */
.L_x_6886:
[----:B------:R-:W-:Y:S05]  /*15a10*/  BSYNC B4 ;  /* 0x0000000000047941 */ /* 0x000fea0003800000 */
.L_x_6885:
        /* <DEDUP_REMOVED lines=18> */
.L_x_6888:
[----:B------:R-:W-:Y:S02]  /*15b40*/  ISETP.GE.AND P0, PT, R16, RZ, PT ;  /* 0x000000ff1000720c */ /* 0x000fe40003f06270 */
[----:B------:R-:W-:-:S11]  /*15b50*/  MOV R3, 0x3fd774eb ;  /* 0x3fd774eb00037802 */ /* 0x000fd60000000f00 */
[----:B------:R-:W-:-:S04]  /*15b60*/  @P0 FFMA.FTZ R0, R3, 0.93318945169448852539, -R0 ;  /* 0x3f6ee58103000823 */ /* 0x000fc80000010800 */
[----:B------:R-:W-:-:S07]  /*15b70*/  @!P0 FFMA.FTZ R0, R3, 0.93318945169448852539, R0 ;  /* 0x3f6ee58103008823 */ /* 0x000fce0000010000 */
.L_x_6889:
[----:B------:R-:W-:Y:S05]  /*15b80*/  BSYNC B0 ;  /* 0x0000000000007941 */ /* 0x000fea0003800000 */
.L_x_6887:
        /* <DEDUP_REMOVED lines=11> */
.L_x_6884:
        /* <DEDUP_REMOVED lines=17> */
.L_x_6891:
[----:B------:R-:W-:Y:S05]  /*15d50*/  BSYNC B4 ;  /* 0x0000000000047941 */ /* 0x000fea0003800000 */
.L_x_6890:
        /* <DEDUP_REMOVED lines=18> */
.L_x_6893:
[----:B------:R-:W-:Y:S02]  /*15e80*/  ISETP.GE.AND P0, PT, R16, RZ, PT ;  /* 0x000000ff1000720c */ /* 0x000fe40003f06270 */
[----:B------:R-:W-:-:S11]  /*15e90*/  MOV R3, 0x3fd774eb ;  /* 0x3fd774eb00037802 */ /* 0x000fd60000000f00 */
[----:B------:R-:W-:-:S04]  /*15ea0*/  @P0 FFMA.FTZ R0, R3, 0.93318945169448852539, -R0 ;  /* 0x3f6ee58103000823 */ /* 0x000fc80000010800 */
[----:B------:R-:W-:-:S07]  /*15eb0*/  @!P0 FFMA.FTZ R0, R3, 0.93318945169448852539, R0 ;  /* 0x3f6ee58103008823 */ /* 0x000fce0000010000 */
.L_x_6894:
[----:B------:R-:W-:Y:S05]  /*15ec0*/  BSYNC B0 ;  /* 0x0000000000007941 */ /* 0x000fea0003800000 */
.L_x_6892:
        /* <DEDUP_REMOVED lines=10> */
.L_x_6883:
[----:B------:R-:W-:Y:S05]  /*15f70*/  BSYNC B3 ;  /* 0x0000000000037941 */ /* 0x000fea0003800000 */
.L_x_6880:
[----:B------:R-:W-:-:S13]  /*15f80*/  ISETP.NE.AND P0, PT, R15, RZ, PT ;  /* 0x000000ff0f00720c */ /* 0x000fda0003f05270 */
[----:B-1----:R-:W-:Y:S01]  /*15f90*/  @!P0 FADD.FTZ R12, -R12, -RZ ;  /* 0x800000ff0c0c8221 */ /* 0x002fe20000010100 */
[----:B------:R-:W-:Y:S06]  /*15fa0*/  BRA `(.L_x_6854) ;  /* 0x0000000c006c7947 */ /* 0x000fec0003800000 */
.L_x_6858:
[----:B------:R-:W-:Y:S01]  /*15fb0*/  FADD.FTZ R11, -R14, 6.1232342629258392722e-17 ;  /* 0x248d31320e0b7421 */ /* 0x000fe20000010100 */
[----:B------:R-:W-:-:S03]  /*15fc0*/  FADD.FTZ R12, -R13, -RZ ;  /* 0x800000ff0d0c7221 */ /* 0x000fc60000010100 */
[----:B------:R-:W-:Y:S01]  /*15fd0*/  FADD.FTZ R11, R11, 1.5707963705062866211 ;  /* 0x3fc90fdb0b0b7421 */ /* 0x000fe20000010000 */
[----:B------:R-:W-:Y:S06]  /*15fe0*/  BRA `(.L_x_6854) ;  /* 0x0000000c005c7947 */ /* 0x000fec0003800000 */
.L_x_6857:
[----:B------:R-:W-:Y:S01]  /*15ff0*/  FADD.FTZ R12, -R13, -RZ ;  /* 0x800000ff0d0c7221 */ /* 0x000fe20000010100 */
[----:B------:R-:W-:Y:S01]  /*16000*/  MOV R11, RZ ;  /* 0x000000ff000b7202 */ /* 0x000fe20000000f00 */
[----:B------:R-:W-:Y:S06]  /*16010*/  BRA `(.L_x_6854) ;  /* 0x0000000c00507947 */ /* 0x000fec0003800000 */
.L_x_6856:
        /* <DEDUP_REMOVED lines=23> */
[----:B------:R-:W-:Y:S05]  /*16190*/  CALL.REL.NOINC `($__internal_6_$__cuda_sm3x_div_rn_ftz_f32_slowpath) ;  /* 0x0000012800347944 */ /* 0x000fea0003c00000 */
.L_x_6899:
[----:B------:R-:W-:Y:S05]  /*161a0*/  BSYNC B4 ;  /* 0x0000000000047941 */ /* 0x000fea0003800000 */
.L_x_6898:
        /* <DEDUP_REMOVED lines=18> */
.L_x_6901:
[----:B------:R-:W-:Y:S02]  /*162d0*/  ISETP.GE.AND P0, PT, R14, RZ, PT ;  /* 0x000000ff0e00720c */ /* 0x000fe40003f06270 */
[----:B------:R-:W-:-:S11]  /*162e0*/  MOV R3, 0x3fd774eb ;  /* 0x3fd774eb00037802 */ /* 0x000fd60000000f00 */
[----:B------:R-:W-:-:S04]  /*162f0*/  @P0 FFMA.FTZ R0, R3, 0.93318945169448852539, -R0 ;  /* 0x3f6ee58103000823 */ /* 0x000fc80000010800 */
[----:B------:R-:W-:-:S07]  /*16300*/  @!P0 FFMA.FTZ R0, R3, 0.93318945169448852539, R0 ;  /* 0x3f6ee58103008823 */ /* 0x000fce0000010000 */
.L_x_6902:
[----:B------:R-:W-:Y:S05]  /*16310*/  BSYNC B0 ;  /* 0x0000000000007941 */ /* 0x000fea0003800000 */
.L_x_6900:
        /* <DEDUP_REMOVED lines=13> */
.L_x_6897:
        /* <DEDUP_REMOVED lines=12> */
.L_x_6905:
[----:B------:R-:W-:Y:S05]  /*164b0*/  BSYNC B4 ;  /* 0x0000000000047941 */ /* 0x000fea0003800000 */
.L_x_6904:
        /* <DEDUP_REMOVED lines=18> */
.L_x_6907:
[----:B------:R-:W-:Y:S02]  /*165e0*/  ISETP.GE.AND P0, PT, R14, RZ, PT ;  /* 0x000000ff0e00720c */ /* 0x000fe40003f06270 */
[----:B------:R-:W-:-:S11]  /*165f0*/  MOV R3, 0x3fd774eb ;  /* 0x3fd774eb00037802 */ /* 0x000fd60000000f00 */
[----:B------:R-:W-:-:S04]  /*16600*/  @P0 FFMA.FTZ R0, R3, 0.93318945169448852539, -R0 ;  /* 0x3f6ee58103000823 */ /* 0x000fc80000010800 */
[----:B------:R-:W-:-:S07]  /*16610*/  @!P0 FFMA.FTZ R0, R3, 0.93318945169448852539, R0 ;  /* 0x3f6ee58103008823 */ /* 0x000fce0000010000 */
.L_x_6908:
[----:B------:R-:W-:Y:S05]  /*16620*/  BSYNC B0 ;  /* 0x0000000000007941 */ /* 0x000fea0003800000 */
.L_x_6906:
        /* <DEDUP_REMOVED lines=27> */
.L_x_6896:
        /* <DEDUP_REMOVED lines=33> */
.L_x_6910:
[----:B------:R-:W-:Y:S05]  /*169f0*/  BSYNC B4 ;  /* 0x0000000000047941 */ /* 0x000fea0003800000 */
.L_x_6909:
        /* <DEDUP_REMOVED lines=18> */
.L_x_6912:
[----:B------:R-:W-:Y:S02]  /*16b20*/  ISETP.GE.AND P0, PT, R14, RZ, PT ;  /* 0x000000ff0e00720c */ /* 0x000fe40003f06270 */
[----:B------:R-:W-:-:S11]  /*16b30*/  MOV R3, 0x3fd774eb ;  /* 0x3fd774eb00037802 */ /* 0x000fd60000000f00 */
[----:B------:R-:W-:-:S04]  /*16b40*/  @P0 FFMA.FTZ R0, R3, 0.93318945169448852539, -R0 ;  /* 0x3f6ee58103000823 */ /* 0x000fc80000010800 */
[----:B------:R-:W-:-:S07]  /*16b50*/  @!P0 FFMA.FTZ R0, R3, 0.93318945169448852539, R0 ;  /* 0x3f6ee58103008823 */ /* 0x000fce0000010000 */
.L_x_6913:
[----:B------:R-:W-:Y:S05]  /*16b60*/  BSYNC B0 ;  /* 0x0000000000007941 */ /* 0x000fea0003800000 */
.L_x_6911:
        /* <DEDUP_REMOVED lines=10> */
.L_x_6903:
[----:B------:R-:W-:Y:S05]  /*16c10*/  BSYNC B3 ;  /* 0x0000000000037941 */ /* 0x000fea0003800000 */
.L_x_6895:
[----:B------:R-:W-:Y:S01]  /*16c20*/  ISETP.NE.AND P0, PT, R15, RZ, PT ;  /* 0x000000ff0f00720c */ /* 0x000fe20003f05270 */
[----:B------:R-:W-:Y:S01]  /*16c30*/  FADD.FTZ R12, R17, 0.69314718246459960938 ;  /* 0x3f317218110c7421 */ /* 0x000fe20000010000 */
[----:B------:R-:W-:-:S11]  /*16c40*/  FADD.FTZ R11, |R0|, -RZ ;  /* 0x800000ff000b7221 */ /* 0x000fd60000010200 */
[----:B------:R-:W-:Y:S01]  /*16c50*/  @!P0 FADD.FTZ R12, -R12, -RZ ;  /* 0x800000ff0c0c8221 */ /* 0x000fe20000010100 */
[----:B------:R-:W-:Y:S06]  /*16c60*/  BRA `(.L_x_6854) ;  /* 0x00000000003c7947 */ /* 0x000fec0003800000 */
.L_x_6855:
        /* <DEDUP_REMOVED lines=15> */
.L_x_6854:
[----:B------:R-:W-:Y:S05]  /*16d60*/  BSYNC B2 ;  /* 0x0000000000027941 */ /* 0x000fea0003800000 */
.L_x_6853:
        /* <DEDUP_REMOVED lines=114> */
.L_x_6923:
        /* <DEDUP_REMOVED lines=10> */
.L_x_6925:
[----:B------:R-:W-:-:S04]  /*17530*/  FADD.FTZ R4, -R0, R5 ;  /* 0x0000000500047221 */ /* 0x000fc80000010100 */
[----:B------:R-:W-:-:S07]  /*17540*/  FMUL.FTZ R4, R4, 0.5 ;  /* 0x3f00000004047820 */ /* 0x000fce0000410000 */
.L_x_6926:
[----:B------:R-:W-:Y:S05]  /*17550*/  BSYNC B1 ;  /* 0x0000000000017941 */ /* 0x000fea0003800000 */
.L_x_6924:
        /* <DEDUP_REMOVED lines=11> */
.L_x_6928:
[----:B------:R-:W-:-:S04]  /*17610*/  FADD.FTZ R7, R6, -R7 ;  /* 0x8000000706077221 */ /* 0x000fc80000010000 */
[----:B------:R-:W-:-:S07]  /*17620*/  FMUL.FTZ R7, R7, 0.5 ;  /* 0x3f00000007077820 */ /* 0x000fce0000410000 */
.L_x_6929:
[----:B------:R-:W-:Y:S05]  /*17630*/  BSYNC B1 ;  /* 0x0000000000017941 */ /* 0x000fea0003800000 */
.L_x_6927:
        /* <DEDUP_REMOVED lines=35> */
.L_x_6922:
[----:B------:R0:W1:Y:S02]  /*17870*/  MUFU.SQRT R15, R14 ;  /* 0x0000000e000f7308 */ /* 0x0000640000002000 */
.L_x_6921:
[----:B------:R-:W-:Y:S05]  /*17880*/  BSYNC B0 ;  /* 0x0000000000007941 */ /* 0x000fea0003800000 */
.L_x_6920:
        /* <DEDUP_REMOVED lines=24> */
.L_x_6936:
[----:B------:R-:W-:-:S04]  /*17a10*/  FADD.FTZ R0, -R0, R5 ;  /* 0x0000000500007221 */ /* 0x000fc80000010100 */
[----:B------:R-:W-:-:S07]  /*17a20*/  FMUL.FTZ R0, R0, 0.5 ;  /* 0x3f00000000007820 */ /* 0x000fce0000410000 */
.L_x_6937:
[----:B------:R-:W-:Y:S05]  /*17a30*/  BSYNC B1 ;  /* 0x0000000000017941 */ /* 0x000fea0003800000 */
.L_x_6935:
        /* <DEDUP_REMOVED lines=10> */
.L_x_6939:
[----:B------:R-:W-:-:S04]  /*17ae0*/  FADD.FTZ R3, -R3, R6 ;  /* 0x0000000603037221 */ /* 0x000fc80000010100 */
[----:B------:R-:W-:-:S07]  /*17af0*/  FMUL.FTZ R3, R3, 0.5 ;  /* 0x3f00000003037820 */ /* 0x000fce0000410000 */
.L_x_6940:
[----:B------:R-:W-:Y:S05]  /*17b00*/  BSYNC B1 ;  /* 0x0000000000017941 */ /* 0x000fea0003800000 */
.L_x_6938:
[----:B------:R-:W-:Y:S01]  /*17b10*/  FADD.FTZ R3, R3, R0 ;  /* 0x0000000003037221 */ /* 0x000fe20000010000 */
[----:B------:R-:W-:Y:S01]  /*17b20*/  FADD.FTZ R20, R19, R20 ;  /* 0x0000001413147221 */ /* 0x000fe20000010000 */
[----:B------:R-:W-:-:S03]  /*17b30*/  PLOP3.LUT P0, PT, PT, PT, PT, 0x80, 0x0 ;  /* 0x000000000000781c */ /* 0x000fc60003f0f070 */
[----:B------:R-:W-:-:S06]  /*17b40*/  FMUL.FTZ R20, R20, R3 ;  /* 0x0000000314147220 */ /* 0x000fcc0000410000 */
[----:B------:R-:W2:Y:S01]  /*17b50*/  MUFU.SQRT R20, R20 ;  /* 0x0000001400147308 */ /* 0x000ea20000002000 */
[----:B------:R-:W-:Y:S05]  /*17b60*/  BRA `(.L_x_6932) ;  /* 0x0000000000687947 */ /* 0x000fea0003800000 */
.L_x_6934:
        /* <DEDUP_REMOVED lines=15> */
.L_x_6933:
        /* <DEDUP_REMOVED lines=8> */
.L_x_6931:
[----:B------:R-:W-:Y:S01]  /*17ce0*/  PLOP3.LUT P0, PT, PT, PT, PT, 0x80, 0x0 ;  /* 0x000000000000781c */ /* 0x000fe20003f0f070 */
[----:B------:R-:W-:Y:S01]  /*17cf0*/  FMUL.FTZ R20, R20, 16777216 ;  /* 0x4b80000014147820 */ /* 0x000fe20000410000 */
[----:B------:R-:W-:-:S11]  /*17d00*/  FMUL.FTZ R19, R19, 16777216 ;  /* 0x4b80000013137820 */ /* 0x000fd60000410000 */
.L_x_6932:
[----:B------:R-:W-:Y:S05]  /*17d10*/  BSYNC B0 ;  /* 0x0000000000007941 */ /* 0x000fea0003800000 */
.L_x_6930:
        /* <DEDUP_REMOVED lines=33> */
.L_x_6943:
        /* <DEDUP_REMOVED lines=28> */
.L_x_6942:
        /* <DEDUP_REMOVED lines=20> */
.L_x_6947:
[----:B------:R-:W-:Y:S05]  /*18230*/  BSYNC B4 ;  /* 0x0000000000047941 */ /* 0x000fea0003800000 */
.L_x_6946:
        /* <DEDUP_REMOVED lines=18> */
.L_x_6949:
[----:B------:R-:W-:Y:S02]  /*18360*/  ISETP.GE.AND P0, PT, R19, RZ, PT ;  /* 0x000000ff1300720c */ /* 0x000fe40003f06270 */
[----:B------:R-:W-:-:S11]  /*18370*/  MOV R3, 0x3fd774eb ;  /* 0x3fd774eb00037802 */ /* 0x000fd60000000f00 */
[----:B------:R-:W-:-:S04]  /*18380*/  @P0 FFMA.FTZ R0, R3, 0.93318945169448852539, -R0 ;  /* 0x3f6ee58103000823 */ /* 0x000fc80000010800 */
[----:B------:R-:W-:-:S07]  /*18390*/  @!P0 FFMA.FTZ R0, R3, 0.93318945169448852539, R0 ;  /* 0x3f6ee58103008823 */ /* 0x000fce0000010000 */
.L_x_6950:
[----:B------:R-:W-:Y:S05]  /*183a0*/  BSYNC B0 ;  /* 0x0000000000007941 */ /* 0x000fea0003800000 */
.L_x_6948:
        /* <DEDUP_REMOVED lines=11> */
.L_x_6945:
        /* <DEDUP_REMOVED lines=17> */
.L_x_6952:
[----:B------:R-:W-:Y:S05]  /*18570*/  BSYNC B4 ;  /* 0x0000000000047941 */ /* 0x000fea0003800000 */
.L_x_6951:
        /* <DEDUP_REMOVED lines=18> */
.L_x_6954:
[----:B------:R-:W-:Y:S02]  /*186a0*/  ISETP.GE.AND P0, PT, R19, RZ, PT ;  /* 0x000000ff1300720c */ /* 0x000fe40003f06270 */
[----:B------:R-:W-:-:S11]  /*186b0*/  MOV R3, 0x3fd774eb ;  /* 0x3fd774eb00037802 */ /* 0x000fd60000000f00 */
[----:B------:R-:W-:-:S04]  /*186c0*/  @P0 FFMA.FTZ R0, R3, 0.93318945169448852539, -R0 ;  /* 0x3f6ee58103000823 */ /* 0x000fc80000010800 */
[----:B------:R-:W-:-:S07]  /*186d0*/  @!P0 FFMA.FTZ R0, R3, 0.93318945169448852539, R0 ;  /* 0x3f6ee58103008823 */ /* 0x000fce0000010000 */
.L_x_6955:
[----:B------:R-:W-:Y:S05]  /*186e0*/  BSYNC B0 ;  /* 0x0000000000007941 */ /* 0x000fea0003800000 */
.L_x_6953:
        /* <DEDUP_REMOVED lines=10> */
.L_x_6944:
[----:B------:R-:W-:Y:S05]  /*18790*/  BSYNC B3 ;  /* 0x0000000000037941 */ /* 0x000fea0003800000 */
.L_x_6941:
[----:B------:R-:W-:-:S13]  /*187a0*/  ISETP.NE.AND P0, PT, R18, RZ, PT ;  /* 0x000000ff1200720c */ /* 0x000fda0003f05270 */
[----:B-1----:R-:W-:Y:S01]  /*187b0*/  @!P0 FADD.FTZ R15, -R15, -RZ ;  /* 0x800000ff0f0f8221 */ /* 0x002fe20000010100 */
[----:B------:R-:W-:Y:S06]  /*187c0*/  BRA `(.L_x_6915) ;  /* 0x0000000c006c7947 */ /* 0x000fec0003800000 */
.L_x_6919:
[----:B------:R-:W-:Y:S01]  /*187d0*/  FADD.FTZ R14, -R17, 6.1232342629258392722e-17 ;  /* 0x248d3132110e7421 */ /* 0x000fe20000010100 */
[----:B------:R-:W-:-:S03]  /*187e0*/  FADD.FTZ R15, -R16, -RZ ;  /* 0x800000ff100f7221 */ /* 0x000fc60000010100 */
[----:B------:R-:W-:Y:S01]  /*187f0*/  FADD.FTZ R14, R14, 1.5707963705062866211 ;  /* 0x3fc90fdb0e0e7421 */ /* 0x000fe20000010000 */
[----:B------:R-:W-:Y:S06]  /*18800*/  BRA `(.L_x_6915) ;  /* 0x0000000c005c7947 */ /* 0x000fec0003800000 */
.L_x_6918:
[----:B------:R-:W-:Y:S01]  /*18810*/  FADD.FTZ R15, -R16, -RZ ;  /* 0x800000ff100f7221 */ /* 0x000fe20000010100 */
[----:B------:R-:W-:Y:S01]  /*18820*/  MOV R14, RZ ;  /* 0x000000ff000e7202 */ /* 0x000fe20000000f00 */
[----:B------:R-:W-:Y:S06]  /*18830*/  BRA `(.L_x_6915) ;  /* 0x0000000c00507947 */ /* 0x000fec0003800000 */
.L_x_6917:
        /* <DEDUP_REMOVED lines=23> */
[----:B--2---:R-:W-:Y:S05]  /*189b0*/  CALL.REL.NOINC `($__internal_6_$__cuda_sm3x_div_rn_ftz_f32_slowpath) ;  /* 0x00000100002c7944 */ /* 0x004fea0003c00000 */
.L_x_6960:
[----:B------:R-:W-:Y:S05]  /*189c0*/  BSYNC B4 ;  /* 0x0000000000047941 */ /* 0x000fea0003800000 */
.L_x_6959:
        /* <DEDUP_REMOVED lines=18> */
.L_x_6962:
[----:B------:R-:W-:Y:S02]  /*18af0*/  ISETP.GE.AND P0, PT, R17, RZ, PT ;  /* 0x000000ff1100720c */ /* 0x000fe40003f06270 */
[----:B------:R-:W-:-:S11]  /*18b00*/  MOV R3, 0x3fd774eb ;  /* 0x3fd774eb00037802 */ /* 0x000fd60000000f00 */
[----:B------:R-:W-:-:S04]  /*18b10*/  @P0 FFMA.FTZ R0, R3, 0.93318945169448852539, -R0 ;  /* 0x3f6ee58103000823 */ /* 0x000fc80000010800 */
[----:B------:R-:W-:-:S07]  /*18b20*/  @!P0 FFMA.FTZ R0, R3, 0.93318945169448852539, R0 ;  /* 0x3f6ee58103008823 */ /* 0x000fce0000010000 */
.L_x_6963:
[----:B------:R-:W-:Y:S05]  /*18b30*/  BSYNC B0 ;  /* 0x0000000000007941 */ /* 0x000fea0003800000 */
.L_x_6961:
        /* <DEDUP_REMOVED lines=13> */
.L_x_6958:
        /* <DEDUP_REMOVED lines=12> */
.L_x_6966:
[----:B------:R-:W-:Y:S05]  /*18cd0*/  BSYNC B4 ;  /* 0x0000000000047941 */ /* 0x000fea0003800000 */
.L_x_6965:
        /* <DEDUP_REMOVED lines=18> */
.L_x_6968:
[----:B------:R-:W-:Y:S02]  /*18e00*/  ISETP.GE.AND P0, PT, R17, RZ, PT ;  /* 0x000000ff1100720c */ /* 0x000fe40003f06270 */
[----:B------:R-:W-:-:S11]  /*18e10*/  MOV R3, 0x3fd774eb ;  /* 0x3fd774eb00037802 */ /* 0x000fd60000000f00 */
[----:B------:R-:W-:-:S04]  /*18e20*/  @P0 FFMA.FTZ R0, R3, 0.93318945169448852539, -R0 ;  /* 0x3f6ee58103000823 */ /* 0x000fc80000010800 */
[----:B------:R-:W-:-:S07]  /*18e30*/  @!P0 FFMA.FTZ R0, R3, 0.93318945169448852539, R0 ;  /* 0x3f6ee58103008823 */ /* 0x000fce0000010000 */
.L_x_6969:
[----:B------:R-:W-:Y:S05]  /*18e40*/  BSYNC B0 ;  /* 0x0000000000007941 */ /* 0x000fea0003800000 */
.L_x_6967:
        /* <DEDUP_REMOVED lines=27> */
.L_x_6957:
        /* <DEDUP_REMOVED lines=32> */
[----:B------:R-:W-:Y:S05]  /*19200*/  CALL.REL.NOINC `($__internal_6_$__cuda_sm3x_div_rn_ftz_f32_slowpath) ;  /* 0x000000f800187944 */ /* 0x000fea0003c00000 */
.L_x_6971:
[----:B------:R-:W-:Y:S05]  /*19210*/  BSYNC B4 ;  /* 0x0000000000047941 */ /* 0x000fea0003800000 */
.L_x_6970:
        /* <DEDUP_REMOVED lines=18> */
.L_x_6973:
[----:B------:R-:W-:Y:S02]  /*19340*/  ISETP.GE.AND P0, PT, R17, RZ, PT ;  /* 0x000000ff1100720c */ /* 0x000fe40003f06270 */
[----:B------:R-:W-:-:S11]  /*19350*/  MOV R3, 0x3fd774eb ;  /* 0x3fd774eb00037802 */ /* 0x000fd60000000f00 */
[----:B------:R-:W-:-:S04]  /*19360*/  @P0 FFMA.FTZ R0, R3, 0.93318945169448852539, -R0 ;  /* 0x3f6ee58103000823 */ /* 0x000fc80000010800 */
[----:B------:R-:W-:-:S07]  /*19370*/  @!P0 FFMA.FTZ R0, R3, 0.93318945169448852539, R0 ;  /* 0x3f6ee58103008823 */ /* 0x000fce0000010000 */
.L_x_6974:
[----:B------:R-:W-:Y:S05]  /*19380*/  BSYNC B0 ;  /* 0x0000000000007941 */ /* 0x000fea0003800000 */
.L_x_6972:
        /* <DEDUP_REMOVED lines=10> */
.L_x_6964:
[----:B------:R-:W-:Y:S05]  /*19430*/  BSYNC B3 ;  /* 0x0000000000037941 */ /* 0x000fea0003800000 */
.L_x_6956:
[----:B------:R-:W-:Y:S01]  /*19440*/  ISETP.NE.AND P0, PT, R18, RZ, PT ;  /* 0x000000ff1200720c */ /* 0x000fe20003f05270 */
[----:B------:R-:W-:Y:S01]  /*19450*/  FADD.FTZ R15, R20, 0.69314718246459960938 ;  /* 0x3f317218140f7421 */ /* 0x000fe20000010000 */
[----:B------:R-:W-:-:S11]  /*19460*/  FADD.FTZ R14, |R0|, -RZ ;  /* 0x800000ff000e7221 */ /* 0x000fd60000010200 */
[----:B------:R-:W-:Y:S01]  /*19470*/  @!P0 FADD.FTZ R15, -R15, -RZ ;  /* 0x800000ff0f0f8221 */ /* 0x000fe20000010100 */
[----:B------:R-:W-:Y:S06]  /*19480*/  BRA `(.L_x_6915) ;  /* 0x00000000003c7947 */ /* 0x000fec0003800000 */
.L_x_6916:
        /* <DEDUP_REMOVED lines=15> */
.L_x_6915:
[----:B------:R-:W-:Y:S05]  /*19580*/  BSYNC B2 ;  /* 0x0000000000027941 */ /* 0x000fea0003800000 */
.L_x_6914:
        /* <DEDUP_REMOVED lines=113> */
.L_x_6984:
        /* <DEDUP_REMOVED lines=10> */
.L_x_6986:
[----:B------:R-:W-:-:S04]  /*19d40*/  FADD.FTZ R4, -R0, R5 ;  /* 0x0000000500047221 */ /* 0x000fc80000010100 */
[----:B------:R-:W-:-:S07]  /*19d50*/  FMUL.FTZ R4, R4, 0.5 ;  /* 0x3f00000004047820 */ /* 0x000fce0000410000 */
.L_x_6987:
[----:B------:R-:W-:Y:S05]  /*19d60*/  BSYNC B1 ;  /* 0x0000000000017941 */ /* 0x000fea0003800000 */
.L_x_6985:
        /* <DEDUP_REMOVED lines=11> */
.L_x_6989:
[----:B------:R-:W-:-:S04]  /*19e20*/  FADD.FTZ R7, R6, -R7 ;  /* 0x8000000706077221 */ /* 0x000fc80000010000 */
[----:B------:R-:W-:-:S07]  /*19e30*/  FMUL.FTZ R7, R7, 0.5 ;  /* 0x3f00000007077820 */ /* 0x000fce0000410000 */
.L_x_6990:
[----:B------:R-:W-:Y:S05]  /*19e40*/  BSYNC B1 ;  /* 0x0000000000017941 */ /* 0x000fea0003800000 */
.L_x_6988:
        /* <DEDUP_REMOVED lines=35> */
.L_x_6983:
[----:B------:R0:W1:Y:S02]  /*1a080*/  MUFU.SQRT R17, R16 ;  /* 0x0000001000117308 */ /* 0x0000640000002000 */
.L_x_6982:
[----:B------:R-:W-:Y:S05]  /*1a090*/  BSYNC B0 ;  /* 0x0000000000007941 */ /* 0x000fea0003800000 */
.L_x_6981:
        /* <DEDUP_REMOVED lines=24> */
.L_x_6997:
[----:B------:R-:W-:-:S04]  /*1a220*/  FADD.FTZ R0, -R0, R5 ;  /* 0x0000000500007221 */ /* 0x000fc80000010100 */
[----:B------:R-:W-:-:S07]  /*1a230*/  FMUL.FTZ R0, R0, 0.5 ;  /* 0x3f00000000007820 */ /* 0x000fce0000410000 */
.L_x_6998:
[----:B------:R-:W-:Y:S05]  /*1a240*/  BSYNC B1 ;  /* 0x0000000000017941 */ /* 0x000fea0003800000 */
.L_x_6996:
        /* <DEDUP_REMOVED lines=10> */
.L_x_7000:
[----:B------:R-:W-:-:S04]  /*1a2f0*/  FADD.FTZ R3, -R3, R6 ;  /* 0x0000000603037221 */ /* 0x000fc80000010100 */
[----:B------:R-:W-:-:S07]  /*1a300*/  FMUL.FTZ R3, R3, 0.5 ;  /* 0x3f00000003037820 */ /* 0x000fce0000410000 */
.L_x_7001:
[----:B------:R-:W-:Y:S05]  /*1a310*/  BSYNC B1 ;  /* 0x0000000000017941 */ /* 0x000fea0003800000 */
.L_x_6999:
[----:B------:R-:W-:Y:S01]  /*1a320*/  FADD.FTZ R3, R3, R0 ;  /* 0x0000000003037221 */ /* 0x000fe20000010000 */
[----:B------:R-:W-:Y:S01]  /*1a330*/  FADD.FTZ R22, R21, R22 ;  /* 0x0000001615167221 */ /* 0x000fe20000010000 */
[----:B------:R-:W-:-:S03]  /*1a340*/  PLOP3.LUT P0, PT, PT, PT, PT, 0x80, 0x0 ;  /* 0x000000000000781c */ /* 0x000fc60003f0f070 */
[----:B------:R-:W-:-:S06]  /*1a350*/  FMUL.FTZ R22, R22, R3 ;  /* 0x0000000316167220 */ /* 0x000fcc0000410000 */
[----:B------:R-:W4:Y:S01]  /*1a360*/  MUFU.SQRT R22, R22 ;  /* 0x0000001600167308 */ /* 0x000f220000002000 */
[----:B------:R-:W-:Y:S05]  /*1a370*/  BRA `(.L_x_6993) ;  /* 0x0000000000687947 */ /* 0x000fea0003800000 */
.L_x_6995:
        /* <DEDUP_REMOVED lines=15> */
.L_x_6994:
        /* <DEDUP_REMOVED lines=8> */
.L_x_6992:
[----:B------:R-:W-:Y:S01]  /*1a4f0*/  PLOP3.LUT P0, PT, PT, PT, PT, 0x80, 0x0 ;  /* 0x000000000000781c */ /* 0x000fe20003f0f070 */
[----:B------:R-:W-:Y:S01]  /*1a500*/  FMUL.FTZ R22, R22, 16777216 ;  /* 0x4b80000016167820 */ /* 0x000fe20000410000 */
[----:B------:R-:W-:-:S11]  /*1a510*/  FMUL.FTZ R21, R21, 16777216 ;  /* 0x4b80000015157820 */ /* 0x000fd60000410000 */
.L_x_6993:
[----:B------:R-:W-:Y:S05]  /*1a520*/  BSYNC B0 ;  /* 0x0000000000007941 */ /* 0x000fea0003800000 */
.L_x_6991:
        /* <DEDUP_REMOVED lines=33> */
.L_x_7004:
        /* <DEDUP_REMOVED lines=28> */
.L_x_7003:
        /* <DEDUP_REMOVED lines=20> */
.L_x_7008:
[----:B------:R-:W-:Y:S05]  /*1aa40*/  BSYNC B4 ;  /* 0x0000000000047941 */ /* 0x000fea0003800000 */
.L_x_7007:
        /* <DEDUP_REMOVED lines=18> */
.L_x_7010:
[----:B------:R-:W-:Y:S02]  /*1ab70*/  ISETP.GE.AND P0, PT, R21, RZ, PT ;  /* 0x000000ff1500720c */ /* 0x000fe40003f06270 */
[----:B------:R-:W-:-:S11]  /*1ab80*/  MOV R3, 0x3fd774eb ;  /* 0x3fd774eb00037802 */ /* 0x000fd60000000f00 */
[----:B------:R-:W-:-:S04]  /*1ab90*/  @P0 FFMA.FTZ R0, R3, 0.93318945169448852539, -R0 ;  /* 0x3f6ee58103000823 */ /* 0x000fc80000010800 */
[----:B------:R-:W-:-:S07]  /*1aba0*/  @!P0 FFMA.FTZ R0, R3, 0.93318945169448852539, R0 ;  /* 0x3f6ee58103008823 */ /* 0x000fce0000010000 */
.L_x_7011:
[----:B------:R-:W-:Y:S05]  /*1abb0*/  BSYNC B0 ;  /* 0x0000000000007941 */ /* 0x000fea0003800000 */
.L_x_7009:
        /* <DEDUP_REMOVED lines=11> */
.L_x_7006:
        /* <DEDUP_REMOVED lines=17> */
.L_x_7013:
[----:B------:R-:W-:Y:S05]  /*1ad80*/  BSYNC B4 ;  /* 0x0000000000047941 */ /* 0x000fea0003800000 */
.L_x_7012:
        /* <DEDUP_REMOVED lines=18> */
.L_x_7015:
[----:B------:R-:W-:Y:S02]  /*1aeb0*/  ISETP.GE.AND P0, PT, R21, RZ, PT ;  /* 0x000000ff1500720c */ /* 0x000fe40003f06270 */
[----:B------:R-:W-:-:S11]  /*1aec0*/  MOV R3, 0x3fd774eb ;  /* 0x3fd774eb00037802 */ /* 0x000fd60000000f00 */
[----:B------:R-:W-:-:S04]  /*1aed0*/  @P0 FFMA.FTZ R0, R3, 0.93318945169448852539, -R0 ;  /* 0x3f6ee58103000823 */ /* 0x000fc80000010800 */
[----:B------:R-:W-:-:S07]  /*1aee0*/  @!P0 FFMA.FTZ R0, R3, 0.93318945169448852539, R0 ;  /* 0x3f6ee58103008823 */ /* 0x000fce0000010000 */
.L_x_7016:
[----:B------:R-:W-:Y:S05]  /*1aef0*/  BSYNC B0 ;  /* 0x0000000000007941 */ /* 0x000fea0003800000 */
.L_x_7014:
        /* <DEDUP_REMOVED lines=10> */
.L_x_7005:
[----:B------:R-:W-:Y:S05]  /*1afa0*/  BSYNC B3 ;  /* 0x0000000000037941 */ /* 0x000fea0003800000 */
.L_x_7002:
[----:B------:R-:W-:-:S13]  /*1afb0*/  ISETP.NE.AND P0, PT, R20, RZ, PT ;  /* 0x000000ff1400720c */ /* 0x000fda0003f05270 */
[----:B-1----:R-:W-:Y:S01]  /*1afc0*/  @!P0 FADD.FTZ R17, -R17, -RZ ;  /* 0x800000ff11118221 */ /* 0x002fe20000010100 */
[----:B------:R-:W-:Y:S06]  /*1afd0*/  BRA `(.L_x_6976) ;  /* 0x0000000c006c7947 */ /* 0x000fec0003800000 */
.L_x_6980:
[----:B------:R-:W-:Y:S01]  /*1afe0*/  FADD.FTZ R16, -R19, 6.1232342629258392722e-17 ;  /* 0x248d313213107421 */ /* 0x000fe20000010100 */
[----:B---3--:R-:W-:-:S03]  /*1aff0*/  FADD.FTZ R17, -R18, -RZ ;  /* 0x800000ff12117221 */ /* 0x008fc60000010100 */
[----:B------:R-:W-:Y:S01]  /*1b000*/  FADD.FTZ R16, R16, 1.5707963705062866211 ;  /* 0x3fc90fdb10107421 */ /* 0x000fe20000010000 */
[----:B------:R-:W-:Y:S06]  /*1b010*/  BRA `(.L_x_6976) ;  /* 0x0000000c005c7947 */ /* 0x000fec0003800000 */
.L_x_6979:
[----:B---3--:R-:W-:Y:S01]  /*1b020*/  FADD.FTZ R17, -R18, -RZ ;  /* 0x800000ff12117221 */ /* 0x008fe20000010100 */
[----:B------:R-:W-:Y:S01]  /*1b030*/  MOV R16, RZ ;  /* 0x000000ff00107202 */ /* 0x000fe20000000f00 */
[----:B------:R-:W-:Y:S06]  /*1b040*/  BRA `(.L_x_6976) ;  /* 0x0000000c00507947 */ /* 0x000fec0003800000 */
.L_x_6978:
        /* <DEDUP_REMOVED lines=24> */
.L_x_7021:
[----:B------:R-:W-:Y:S05]  /*1b1d0*/  BSYNC B4 ;  /* 0x0000000000047941 */ /* 0x000fea0003800000 */
.L_x_7020:
        /* <DEDUP_REMOVED lines=18> */
.L_x_7023:
[----:B------:R-:W-:Y:S02]  /*1b300*/  ISETP.GE.AND P0, PT, R19, RZ, PT ;  /* 0x000000ff1300720c */ /* 0x000fe40003f06270 */
[----:B------:R-:W-:-:S11]  /*1b310*/  MOV R3, 0x3fd774eb ;  /* 0x3fd774eb00037802 */ /* 0x000fd60000000f00 */
[----:B------:R-:W-:-:S04]  /*1b320*/  @P0 FFMA.FTZ R0, R3, 0.93318945169448852539, -R0 ;  /* 0x3f6ee58103000823 */ /* 0x000fc80000010800 */
[----:B------:R-:W-:-:S07]  /*1b330*/  @!P0 FFMA.FTZ R0, R3, 0.93318945169448852539, R0 ;  /* 0x3f6ee58103008823 */ /* 0x000fce0000010000 */
.L_x_7024:
[----:B------:R-:W-:Y:S05]  /*1b340*/  BSYNC B0 ;  /* 0x0000000000007941 */ /* 0x000fea0003800000 */
.L_x_7022:
        /* <DEDUP_REMOVED lines=13> */
.L_x_7019:
        /* <DEDUP_REMOVED lines=12> */
.L_x_7027:
[----:B------:R-:W-:Y:S05]  /*1b4e0*/  BSYNC B4 ;  /* 0x0000000000047941 */ /* 0x000fea0003800000 */
.L_x_7026:
        /* <DEDUP_REMOVED lines=18> */
.L_x_7029:
[----:B------:R-:W-:Y:S02]  /*1b610*/  ISETP.GE.AND P0, PT, R19, RZ, PT ;  /* 0x000000ff1300720c */ /* 0x000fe40003f06270 */
[----:B------:R-:W-:-:S11]  /*1b620*/  MOV R3, 0x3fd774eb ;  /* 0x3fd774eb00037802 */ /* 0x000fd60000000f00 */
[----:B------:R-:W-:-:S04]  /*1b630*/  @P0 FFMA.FTZ R0, R3, 0.93318945169448852539, -R0 ;  /* 0x3f6ee58103000823 */ /* 0x000fc80000010800 */
[----:B------:R-:W-:-:S07]  /*1b640*/  @!P0 FFMA.FTZ R0, R3, 0.93318945169448852539, R0 ;  /* 0x3f6ee58103008823 */ /* 0x000fce0000010000 */
.L_x_7030:
[----:B------:R-:W-:Y:S05]  /*1b650*/  BSYNC B0 ;  /* 0x0000000000007941 */ /* 0x000fea0003800000 */
.L_x_7028:
        /* <DEDUP_REMOVED lines=27> */
.L_x_7018:
        /* <DEDUP_REMOVED lines=33> */
.L_x_7032:
[----:B------:R-:W-:Y:S05]  /*1ba20*/  BSYNC B4 ;  /* 0x0000000000047941 */ /* 0x000fea0003800000 */
.L_x_7031:
        /* <DEDUP_REMOVED lines=18> */
.L_x_7034:
[----:B------:R-:W-:Y:S02]  /*1bb50*/  ISETP.GE.AND P0, PT, R19, RZ, PT ;  /* 0x000000ff1300720c */ /* 0x000fe40003f06270 */
[----:B------:R-:W-:-:S11]  /*1bb60*/  MOV R3, 0x3fd774eb ;  /* 0x3fd774eb00037802 */ /* 0x000fd60000000f00 */
[----:B------:R-:W-:-:S04]  /*1bb70*/  @P0 FFMA.FTZ R0, R3, 0.93318945169448852539, -R0 ;  /* 0x3f6ee58103000823 */ /* 0x000fc80000010800 */
[----:B------:R-:W-:-:S07]  /*1bb80*/  @!P0 FFMA.FTZ R0, R3, 0.93318945169448852539, R0 ;  /* 0x3f6ee58103008823 */ /* 0x000fce0000010000 */
.L_x_7035:
[----:B------:R-:W-:Y:S05]  /*1bb90*/  BSYNC B0 ;  /* 0x0000000000007941 */ /* 0x000fea0003800000 */
.L_x_7033:
        /* <DEDUP_REMOVED lines=10> */
.L_x_7025:
[----:B------:R-:W-:Y:S05]  /*1bc40*/  BSYNC B3 ;  /* 0x0000000000037941 */ /* 0x000fea0003800000 */
.L_x_7017:
[----:B------:R-:W-:Y:S01]  /*1bc50*/  ISETP.NE.AND P0, PT, R20, RZ, PT ;  /* 0x000000ff1400720c */ /* 0x000fe20003f05270 */
[----:B------:R-:W-:Y:S01]  /*1bc60*/  FADD.FTZ R17, R22, 0.69314718246459960938 ;  /* 0x3f31721816117421 */ /* 0x000fe20000010000 */
[----:B------:R-:W-:-:S11]  /*1bc70*/  FADD.FTZ R16, |R0|, -RZ ;  /* 0x800000ff00107221 */ /* 0x000fd60000010200 */
[----:B------:R-:W-:Y:S01]  /*1bc80*/  @!P0 FADD.FTZ R17, -R17, -RZ ;  /* 0x800000ff11118221 */ /* 0x000fe20000010100 */
[----:B------:R-:W-:Y:S06]  /*1bc90*/  BRA `(.L_x_6976) ;  /* 0x00000000003c7947 */ /* 0x000fec0003800000 */
.L_x_6977:
        /* <DEDUP_REMOVED lines=15> */
.L_x_6976:
[----:B------:R-:W-:Y:S05]  /*1bd90*/  BSYNC B2 ;  /* 0x0000000000027941 */ /* 0x000fea0003800000 */
.L_x_6975:
        /* <DEDUP_REMOVED lines=113> */
.L_x_7045:
        /* <DEDUP_REMOVED lines=10> */
.L_x_7047:
[----:B------:R-:W-:-:S04]  /*1c550*/  FADD.FTZ R4, -R0, R5 ;  /* 0x0000000500047221 */ /* 0x000fc80000010100 */
[----:B------:R-:W-:-:S07]  /*1c560*/  FMUL.FTZ R4, R4, 0.5 ;  /* 0x3f00000004047820 */ /* 0x000fce0000410000 */
.L_x_7048:
[----:B------:R-:W-:Y:S05]  /*1c570*/  BSYNC B1 ;  /* 0x0000000000017941 */ /* 0x000fea0003800000 */
.L_x_7046:
        /* <DEDUP_REMOVED lines=11> */
.L_x_7050:
[----:B------:R-:W-:-:S04]  /*1c630*/  FADD.FTZ R7, R6, -R7 ;  /* 0x8000000706077221 */ /* 0x000fc80000010000 */
[----:B------:R-:W-:-:S07]  /*1c640*/  FMUL.FTZ R7, R7, 0.5 ;  /* 0x3f00000007077820 */ /* 0x000fce0000410000 */
.L_x_7051:
[----:B------:R-:W-:Y:S05]  /*1c650*/  BSYNC B1 ;  /* 0x0000000000017941 */ /* 0x000fea0003800000 */
.L_x_7049:
        /* <DEDUP_REMOVED lines=35> */
.L_x_7044:
[----:B------:R0:W1:Y:S02]  /*1c890*/  MUFU.SQRT R19, R18 ;  /* 0x0000001200137308 */ /* 0x0000640000002000 */
.L_x_7043:
[----:B------:R-:W-:Y:S05]  /*1c8a0*/  BSYNC B0 ;  /* 0x0000000000007941 */ /* 0x000fea0003800000 */
.L_x_7042:
        /* <DEDUP_REMOVED lines=24> */
.L_x_7058:
[----:B------:R-:W-:-:S04]  /*1ca30*/  FADD.FTZ R0, -R0, R5 ;  /* 0x0000000500007221 */ /* 0x000fc80000010100 */
[----:B------:R-:W-:-:S07]  /*1ca40*/  FMUL.FTZ R0, R0, 0.5 ;  /* 0x3f00000000007820 */ /* 0x000fce0000410000 */
.L_x_7059:
[----:B------:R-:W-:Y:S05]  /*1ca50*/  BSYNC B1 ;  /* 0x0000000000017941 */ /* 0x000fea0003800000 */
.L_x_7057:
        /* <DEDUP_REMOVED lines=10> */
.L_x_7061:
[----:B------:R-:W-:-:S04]  /*1cb00*/  FADD.FTZ R3, -R3, R6 ;  /* 0x0000000603037221 */ /* 0x000fc80000010100 */
[----:B------:R-:W-:-:S07]  /*1cb10*/  FMUL.FTZ R3, R3, 0.5 ;  /* 0x3f00000003037820 */ /* 0x000fce0000410000 */
.L_x_7062:
[----:B------:R-:W-:Y:S05]  /*1cb20*/  BSYNC B1 ;  /* 0x0000000000017941 */ /* 0x000fea0003800000 */
.L_x_7060:
[----:B------:R-:W-:Y:S01]  /*1cb30*/  FADD.FTZ R3, R3, R0 ;  /* 0x0000000003037221 */ /* 0x000fe20000010000 */
[----:B------:R-:W-:Y:S01]  /*1cb40*/  FADD.FTZ R24, R23, R24 ;  /* 0x0000001817187221 */ /* 0x000fe20000010000 */
[----:B------:R-:W-:-:S03]  /*1cb50*/  PLOP3.LUT P0, PT, PT, PT, PT, 0x80, 0x0 ;  /* 0x000000000000781c */ /* 0x000fc60003f0f070 */
[----:B------:R-:W-:-:S06]  /*1cb60*/  FMUL.FTZ R24, R24, R3 ;  /* 0x0000000318187220 */ /* 0x000fcc0000410000 */
[----:B------:R-:W4:Y:S01]  /*1cb70*/  MUFU.SQRT R24, R24 ;  /* 0x0000001800187308 */ /* 0x000f220000002000 */
[----:B------:R-:W-:Y:S05]  /*1cb80*/  BRA `(.L_x_7054) ;  /* 0x0000000000687947 */ /* 0x000fea0003800000 */
.L_x_7056:
        /* <DEDUP_REMOVED lines=15> */
.L_x_7055:
        /* <DEDUP_REMOVED lines=8> */
.L_x_7053:
[----:B------:R-:W-:Y:S01]  /*1cd00*/  PLOP3.LUT P0, PT, PT, PT, PT, 0x80, 0x0 ;  /* 0x000000000000781c */ /* 0x000fe20003f0f070 */
[----:B------:R-:W-:Y:S01]  /*1cd10*/  FMUL.FTZ R24, R24, 16777216 ;  /* 0x4b80000018187820 */ /* 0x000fe20000410000 */
[----:B------:R-:W-:-:S11]  /*1cd20*/  FMUL.FTZ R23, R23, 16777216 ;  /* 0x4b80000017177820 */ /* 0x000fd60000410000 */
.L_x_7054:
[----:B------:R-:W-:Y:S05]  /*1cd30*/  BSYNC B0 ;  /* 0x0000000000007941 */ /* 0x000fea0003800000 */
.L_x_7052:
        /* <DEDUP_REMOVED lines=33> */
.L_x_7065:
        /* <DEDUP_REMOVED lines=28> */
.L_x_7064:
        /* <DEDUP_REMOVED lines=20> */
.L_x_7069:
[----:B------:R-:W-:Y:S05]  /*1d250*/  BSYNC B4 ;  /* 0x0000000000047941 */ /* 0x000fea0003800000 */
.L_x_7068:
        /* <DEDUP_REMOVED lines=18> */
.L_x_7071:
[----:B------:R-:W-:Y:S02]  /*1d380*/  ISETP.GE.AND P0, PT, R23, RZ, PT ;  /* 0x000000ff1700720c */ /* 0x000fe40003f06270 */
[----:B------:R-:W-:-:S11]  /*1d390*/  MOV R3, 0x3fd774eb ;  /* 0x3fd774eb00037802 */ /* 0x000fd60000000f00 */
[----:B------:R-:W-:-:S04]  /*1d3a0*/  @P0 FFMA.FTZ R0, R3, 0.93318945169448852539, -R0 ;  /* 0x3f6ee58103000823 */ /* 0x000fc80000010800 */
[----:B------:R-:W-:-:S07]  /*1d3b0*/  @!P0 FFMA.FTZ R0, R3, 0.93318945169448852539, R0 ;  /* 0x3f6ee58103008823 */ /* 0x000fce0000010000 */
.L_x_7072:
[----:B------:R-:W-:Y:S05]  /*1d3c0*/  BSYNC B0 ;  /* 0x0000000000007941 */ /* 0x000fea0003800000 */
.L_x_7070:
        /* <DEDUP_REMOVED lines=11> */
.L_x_7067:
        /* <DEDUP_REMOVED lines=17> */
.L_x_7074:
[----:B------:R-:W-:Y:S05]  /*1d590*/  BSYNC B4 ;  /* 0x0000000000047941 */ /* 0x000fea0003800000 */
.L_x_7073:
        /* <DEDUP_REMOVED lines=18> */
.L_x_7076:
[----:B------:R-:W-:Y:S02]  /*1d6c0*/  ISETP.GE.AND P0, PT, R23, RZ, PT ;  /* 0x000000ff1700720c */ /* 0x000fe40003f06270 */
[----:B------:R-:W-:-:S11]  /*1d6d0*/  MOV R3, 0x3fd774eb ;  /* 0x3fd774eb00037802 */ /* 0x000fd60000000f00 */
[----:B------:R-:W-:-:S04]  /*1d6e0*/  @P0 FFMA.FTZ R0, R3, 0.93318945169448852539, -R0 ;  /* 0x3f6ee58103000823 */ /* 0x000fc80000010800 */
[----:B------:R-:W-:-:S07]  /*1d6f0*/  @!P0 FFMA.FTZ R0, R3, 0.93318945169448852539, R0 ;  /* 0x3f6ee58103008823 */ /* 0x000fce0000010000 */
.L_x_7077:
[----:B------:R-:W-:Y:S05]  /*1d700*/  BSYNC B0 ;  /* 0x0000000000007941 */ /* 0x000fea0003800000 */
.L_x_7075:
        /* <DEDUP_REMOVED lines=10> */
.L_x_7066:
[----:B------:R-:W-:Y:S05]  /*1d7b0*/  BSYNC B3 ;  /* 0x0000000000037941 */ /* 0x000fea0003800000 */
.L_x_7063:
[----:B------:R-:W-:-:S13]  /*1d7c0*/  ISETP.NE.AND P0, PT, R22, RZ, PT ;  /* 0x000000ff1600720c */ /* 0x000fda0003f05270 */
[----:B-1----:R-:W-:Y:S01]  /*1d7d0*/  @!P0 FADD.FTZ R19, -R19, -RZ ;  /* 0x800000ff13138221 */ /* 0x002fe20000010100 */
[----:B------:R-:W-:Y:S06]  /*1d7e0*/  BRA `(.L_x_7037) ;  /* 0x0000000c006c7947 */ /* 0x000fec0003800000 */
.L_x_7041:
[----:B------:R-:W-:Y:S01]  /*1d7f0*/  FADD.FTZ R18, -R21, 6.1232342629258392722e-17 ;  /* 0x248d313215127421 */ /* 0x000fe20000010100 */
[----:B------:R-:W-:-:S03]  /*1d800*/  FADD.FTZ R19, -R20, -RZ ;  /* 0x800000ff14137221 */ /* 0x000fc60000010100 */
[----:B------:R-:W-:Y:S01]  /*1d810*/  FADD.FTZ R18, R18, 1.5707963705062866211 ;  /* 0x3fc90fdb12127421 */ /* 0x000fe20000010000 */
[----:B------:R-:W-:Y:S06]  /*1d820*/  BRA `(.L_x_7037) ;  /* 0x0000000c005c7947 */ /* 0x000fec0003800000 */
.L_x_7040:
[----:B------:R-:W-:Y:S01]  /*1d830*/  FADD.FTZ R19, -R20, -RZ ;  /* 0x800000ff14137221 */ /* 0x000fe20000010100 */
[----:B------:R-:W-:Y:S01]  /*1d840*/  MOV R18, RZ ;  /* 0x000000ff00127202 */ /* 0x000fe20000000f00 */
[----:B------:R-:W-:Y:S06]  /*1d850*/  BRA `(.L_x_7037) ;  /* 0x0000000c00507947 */ /* 0x000fec0003800000 */
.L_x_7039:
        /* <DEDUP_REMOVED lines=24> */
.L_x_7082:
[----:B------:R-:W-:Y:S05]  /*1d9e0*/  BSYNC B4 ;  /* 0x0000000000047941 */ /* 0x000fea0003800000 */
.L_x_7081:
        /* <DEDUP_REMOVED lines=18> */
.L_x_7084:
[----:B------:R-:W-:Y:S02]  /*1db10*/  ISETP.GE.AND P0, PT, R21, RZ, PT ;  /* 0x000000ff1500720c */ /* 0x000fe40003f06270 */
[----:B------:R-:W-:-:S11]  /*1db20*/  MOV R3, 0x3fd774eb ;  /* 0x3fd774eb00037802 */ /* 0x000fd60000000f00 */
[----:B------:R-:W-:-:S04]  /*1db30*/  @P0 FFMA.FTZ R0, R3, 0.93318945169448852539, -R0 ;  /* 0x3f6ee58103000823 */ /* 0x000fc80000010800 */
[----:B------:R-:W-:-:S07]  /*1db40*/  @!P0 FFMA.FTZ R0, R3, 0.93318945169448852539, R0 ;  /* 0x3f6ee58103008823 */ /* 0x000fce0000010000 */
.L_x_7085:
[----:B------:R-:W-:Y:S05]  /*1db50*/  BSYNC B0 ;  /* 0x0000000000007941 */ /* 0x000fea0003800000 */
.L_x_7083:
        /* <DEDUP_REMOVED lines=13> */
.L_x_7080:
        /* <DEDUP_REMOVED lines=12> */
.L_x_7088:
[----:B------:R-:W-:Y:S05]  /*1dcf0*/  BSYNC B4 ;  /* 0x0000000000047941 */ /* 0x000fea0003800000 */
.L_x_7087:
        /* <DEDUP_REMOVED lines=18> */
.L_x_7090:
[----:B------:R-:W-:Y:S02]  /*1de20*/  ISETP.GE.AND P0, PT, R21, RZ, PT ;  /* 0x000000ff1500720c */ /* 0x000fe40003f06270 */
[----:B------:R-:W-:-:S11]  /*1de30*/  MOV R3, 0x3fd774eb ;  /* 0x3fd774eb00037802 */ /* 0x000fd60000000f00 */
[----:B------:R-:W-:-:S04]  /*1de40*/  @P0 FFMA.FTZ R0, R3, 0.93318945169448852539, -R0 ;  /* 0x3f6ee58103000823 */ /* 0x000fc80000010800 */
[----:B------:R-:W-:-:S07]  /*1de50*/  @!P0 FFMA.FTZ R0, R3, 0.93318945169448852539, R0 ;  /* 0x3f6ee58103008823 */ /* 0x000fce0000010000 */
.L_x_7091:
[----:B------:R-:W-:Y:S05]  /*1de60*/  BSYNC B0 ;  /* 0x0000000000007941 */ /* 0x000fea0003800000 */
.L_x_7089:
        /* <DEDUP_REMOVED lines=27> */
.L_x_7079:
        /* <DEDUP_REMOVED lines=33> */
.L_x_7093:
[----:B------:R-:W-:Y:S05]  /*1e230*/  BSYNC B4 ;  /* 0x0000000000047941 */ /* 0x000fea0003800000 */
.L_x_7092:
        /* <DEDUP_REMOVED lines=18> */
.L_x_7095:
[----:B------:R-:W-:Y:S02]  /*1e360*/  ISETP.GE.AND P0, PT, R21, RZ, PT ;  /* 0x000000ff1500720c */ /* 0x000fe40003f06270 */
[----:B------:R-:W-:-:S11]  /*1e370*/  MOV R3, 0x3fd774eb ;  /* 0x3fd774eb00037802 */ /* 0x000fd60000000f00 */
[----:B------:R-:W-:-:S04]  /*1e380*/  @P0 FFMA.FTZ R0, R3, 0.93318945169448852539, -R0 ;  /* 0x3f6ee58103000823 */ /* 0x000fc80000010800 */
[----:B------:R-:W-:-:S07]  /*1e390*/  @!P0 FFMA.FTZ R0, R3, 0.93318945169448852539, R0 ;  /* 0x3f6ee58103008823 */ /* 0x000fce0000010000 */
.L_x_7096:
[----:B------:R-:W-:Y:S05]  /*1e3a0*/  BSYNC B0 ;  /* 0x0000000000007941 */ /* 0x000fea0003800000 */
.L_x_7094:
        /* <DEDUP_REMOVED lines=10> */
.L_x_7086:
[----:B------:R-:W-:Y:S05]  /*1e450*/  BSYNC B3 ;  /* 0x0000000000037941 */ /* 0x000fea0003800000 */
.L_x_7078:
[----:B------:R-:W-:Y:S01]  /*1e460*/  ISETP.NE.AND P0, PT, R22, RZ, PT ;  /* 0x000000ff1600720c */ /* 0x000fe20003f05270 */
[----:B------:R-:W-:Y:S01]  /*1e470*/  FADD.FTZ R19, R24, 0.69314718246459960938 ;  /* 0x3f31721818137421 */ /* 0x000fe20000010000 */
[----:B------:R-:W-:-:S11]  /*1e480*/  FADD.FTZ R18, |R0|, -RZ ;  /* 0x800000ff00127221 */ /* 0x000fd60000010200 */
[----:B------:R-:W-:Y:S01]  /*1e490*/  @!P0 FADD.FTZ R19, -R19, -RZ ;  /* 0x800000ff13138221 */ /* 0x000fe20000010100 */
[----:B------:R-:W-:Y:S06]  /*1e4a0*/  BRA `(.L_x_7037) ;  /* 0x00000000003c7947 */ /* 0x000fec0003800000 */
.L_x_7038:
        /* <DEDUP_REMOVED lines=15> */
.L_x_7037:
[----:B------:R-:W-:Y:S05]  /*1e5a0*/  BSYNC B2 ;  /* 0x0000000000027941 */ /* 0x000fea0003800000 */
.L_x_7036:
        /* <DEDUP_REMOVED lines=113> */
.L_x_7106:
        /* <DEDUP_REMOVED lines=10> */
.L_x_7108:
[----:B------:R-:W-:-:S04]  /*1ed60*/  FADD.FTZ R4, -R0, R5 ;  /* 0x0000000500047221 */ /* 0x000fc80000010100 */
[----:B------:R-:W-:-:S07]  /*1ed70*/  FMUL.FTZ R4, R4, 0.5 ;  /* 0x3f00000004047820 */ /* 0x000fce0000410000 */
.L_x_7109:
[----:B------:R-:W-:Y:S05]  /*1ed80*/  BSYNC B1 ;  /* 0x0000000000017941 */ /* 0x000fea0003800000 */
.L_x_7107:
        /* <DEDUP_REMOVED lines=11> */
.L_x_7111:
[----:B------:R-:W-:-:S04]  /*1ee40*/  FADD.FTZ R7, R6, -R7 ;  /* 0x8000000706077221 */ /* 0x000fc80000010000 */
[----:B------:R-:W-:-:S07]  /*1ee50*/  FMUL.FTZ R7, R7, 0.5 ;  /* 0x3f00000007077820 */ /* 0x000fce0000410000 */
.L_x_7112:
[----:B------:R-:W-:Y:S05]  /*1ee60*/  BSYNC B1 ;  /* 0x0000000000017941 */ /* 0x000fea0003800000 */
.L_x_7110:
        /* <DEDUP_REMOVED lines=35> */
.L_x_7105:
[----:B------:R0:W1:Y:S02]  /*1f0a0*/  MUFU.SQRT R21, R20 ;  /* 0x0000001400157308 */ /* 0x0000640000002000 */
.L_x_7104:
[----:B------:R-:W-:Y:S05]  /*1f0b0*/  BSYNC B0 ;  /* 0x0000000000007941 */ /* 0x000fea0003800000 */
.L_x_7103:
        /* <DEDUP_REMOVED lines=24> */
.L_x_7119:
[----:B------:R-:W-:-:S04]  /*1f240*/  FADD.FTZ R0, -R0, R5 ;  /* 0x0000000500007221 */ /* 0x000fc80000010100 */
[----:B------:R-:W-:-:S07]  /*1f250*/  FMUL.FTZ R0, R0, 0.5 ;  /* 0x3f00000000007820 */ /* 0x000fce0000410000 */
.L_x_7120:
[----:B------:R-:W-:Y:S05]  /*1f260*/  BSYNC B1 ;  /* 0x0000000000017941 */ /* 0x000fea0003800000 */
.L_x_7118:
        /* <DEDUP_REMOVED lines=10> */
.L_x_7122:
[----:B------:R-:W-:-:S04]  /*1f310*/  FADD.FTZ R3, -R3, R6 ;  /* 0x0000000603037221 */ /* 0x000fc80000010100 */
[----:B------:R-:W-:-:S07]  /*1f320*/  FMUL.FTZ R3, R3, 0.5 ;  /* 0x3f00000003037820 */ /* 0x000fce0000410000 */
.L_x_7123:
[----:B------:R-:W-:Y:S05]  /*1f330*/  BSYNC B1 ;  /* 0x0000000000017941 */ /* 0x000fea0003800000 */
.L_x_7121:
[----:B------:R-:W-:Y:S01]  /*1f340*/  FADD.FTZ R3, R3, R0 ;  /* 0x0000000003037221 */ /* 0x000fe20000010000 */
[----:B------:R-:W-:Y:S01]  /*1f350*/  FADD.FTZ R26, R25, R26 ;  /* 0x0000001a191a7221 */ /* 0x000fe20000010000 */
[----:B------:R-:W-:-:S03]  /*1f360*/  PLOP3.LUT P0, PT, PT, PT, PT, 0x80, 0x0 ;  /* 0x000000000000781c */ /* 0x000fc60003f0f070 */
[----:B------:R-:W-:-:S06]  /*1f370*/  FMUL.FTZ R26, R26, R3 ;  /* 0x000000031a1a7220 */ /* 0x000fcc0000410000 */
[----:B------:R-:W2:Y:S01]  /*1f380*/  MUFU.SQRT R26, R26 ;  /* 0x0000001a001a7308 */ /* 0x000ea20000002000 */
[----:B------:R-:W-:Y:S05]  /*1f390*/  BRA `(.L_x_7115) ;  /* 0x0000000000687947 */ /* 0x000fea0003800000 */
.L_x_7117:
        /* <DEDUP_REMOVED lines=15> */
.L_x_7116:
        /* <DEDUP_REMOVED lines=8> */
.L_x_7114:
[----:B------:R-:W-:Y:S01]  /*1f510*/  PLOP3.LUT P0, PT, PT, PT, PT, 0x80, 0x0 ;  /* 0x000000000000781c */ /* 0x000fe20003f0f070 */
[----:B------:R-:W-:Y:S01]  /*1f520*/  FMUL.FTZ R26, R26, 16777216 ;  /* 0x4b8000001a1a7820 */ /* 0x000fe20000410000 */
[----:B------:R-:W-:-:S11]  /*1f530*/  FMUL.FTZ R25, R25, 16777216 ;  /* 0x4b80000019197820 */ /* 0x000fd60000410000 */
.L_x_7115:
[----:B------:R-:W-:Y:S05]  /*1f540*/  BSYNC B0 ;  /* 0x0000000000007941 */ /* 0x000fea0003800000 */
.L_x_7113:
        /* <DEDUP_REMOVED lines=33> */
.L_x_7126:
        /* <DEDUP_REMOVED lines=28> */
.L_x_7125:
        /* <DEDUP_REMOVED lines=20> */
.L_x_7130:
[----:B------:R-:W-:Y:S05]  /*1fa60*/  BSYNC B4 ;  /* 0x0000000000047941 */ /* 0x000fea0003800000 */
.L_x_7129:
        /* <DEDUP_REMOVED lines=18> */
.L_x_7132:
[----:B------:R-:W-:Y:S02]  /*1fb90*/  ISETP.GE.AND P0, PT, R25, RZ, PT ;  /* 0x000000ff1900720c */ /* 0x000fe40003f06270 */
[----:B------:R-:W-:-:S11]  /*1fba0*/  MOV R3, 0x3fd774eb ;  /* 0x3fd774eb00037802 */ /* 0x000fd60000000f00 */
[----:B------:R-:W-:-:S04]  /*1fbb0*/  @P0 FFMA.FTZ R0, R3, 0.93318945169448852539, -R0 ;  /* 0x3f6ee58103000823 */ /* 0x000fc80000010800 */
[----:B------:R-:W-:-:S07]  /*1fbc0*/  @!P0 FFMA.FTZ R0, R3, 0.93318945169448852539, R0 ;  /* 0x3f6ee58103008823 */ /* 0x000fce0000010000 */
.L_x_7133:
[----:B------:R-:W-:Y:S05]  /*1fbd0*/  BSYNC B0 ;  /* 0x0000000000007941 */ /* 0x000fea0003800000 */
.L_x_7131:
        /* <DEDUP_REMOVED lines=11> */
.L_x_7128:
        /* <DEDUP_REMOVED lines=17> */
.L_x_7135:
[----:B------:R-:W-:Y:S05]  /*1fda0*/  BSYNC B4 ;  /* 0x0000000000047941 */ /* 0x000fea0003800000 */
.L_x_7134:
        /* <DEDUP_REMOVED lines=18> */
.L_x_7137:
[----:B------:R-:W-:Y:S02]  /*1fed0*/  ISETP.GE.AND P0, PT, R25, RZ, PT ;  /* 0x000000ff1900720c */ /* 0x000fe40003f06270 */
[----:B------:R-:W-:-:S11]  /*1fee0*/  MOV R3, 0x3fd774eb ;  /* 0x3fd774eb00037802 */ /* 0x000fd60000000f00 */
[----:B------:R-:W-:-:S04]  /*1fef0*/  @P0 FFMA.FTZ R0, R3, 0.93318945169448852539, -R0 ;  /* 0x3f6ee58103000823 */ /* 0x000fc80000010800 */
[----:B------:R-:W-:-:S07]  /*1ff00*/  @!P0 FFMA.FTZ R0, R3, 0.93318945169448852539, R0 ;  /* 0x3f6ee58103008823 */ /* 0x000fce0000010000 */
.L_x_7138:
[----:B------:R-:W-:Y:S05]  /*1ff10*/  BSYNC B0 ;  /* 0x0000000000007941 */ /* 0x000fea0003800000 */
.L_x_7136:
        /* <DEDUP_REMOVED lines=10> */
.L_x_7127:
[----:B------:R-:W-:Y:S05]  /*1ffc0*/  BSYNC B3 ;  /* 0x0000000000037941 */ /* 0x000fea0003800000 */
.L_x_7124:
[----:B------:R-:W-:-:S13]  /*1ffd0*/  ISETP.NE.AND P0, PT, R24, RZ, PT ;  /* 0x000000ff1800720c */ /* 0x000fda0003f05270 */
[----:B-1----:R-:W-:Y:S01]  /*1ffe0*/  @!P0 FADD.FTZ R21, -R21, -RZ ;  /* 0x800000ff15158221 */ /* 0x002fe20000010100 */
[----:B------:R-:W-:Y:S06]  /*1fff0*/  BRA `(.L_x_7098) ;  /* 0x0000000c006c7947 */ /* 0x000fec0003800000 */
.L_x_7102:
[----:B------:R-:W-:Y:S01]  /*20000*/  FADD.FTZ R20, -R23, 6.1232342629258392722e-17 ;  /* 0x248d313217147421 */ /* 0x000fe20000010100 */
[----:B------:R-:W-:-:S03]  /*20010*/  FADD.FTZ R21, -R22, -RZ ;  /* 0x800000ff16157221 */ /* 0x000fc60000010100 */
[----:B------:R-:W-:Y:S01]  /*20020*/  FADD.FTZ R20, R20, 1.5707963705062866211 ;  /* 0x3fc90fdb14147421 */ /* 0x000fe20000010000 */
[----:B------:R-:W-:Y:S06]  /*20030*/  BRA `(.L_x_7098) ;  /* 0x0000000c005c7947 */ /* 0x000fec0003800000 */
.L_x_7101:
[----:B------:R-:W-:Y:S01]  /*20040*/  FADD.FTZ R21, -R22, -RZ ;  /* 0x800000ff16157221 */ /* 0x000fe20000010100 */
[----:B------:R-:W-:Y:S01]  /*20050*/  MOV R20, RZ ;  /* 0x000000ff00147202 */ /* 0x000fe20000000f00 */
[----:B------:R-:W-:Y:S06]  /*20060*/  BRA `(.L_x_7098) ;  /* 0x0000000c00507947 */ /* 0x000fec0003800000 */
.L_x_7100:
        /* <DEDUP_REMOVED lines=24> */
.L_x_7143:
[----:B------:R-:W-:Y:S05]  /*201f0*/  BSYNC B4 ;  /* 0x0000000000047941 */ /* 0x000fea0003800000 */
.L_x_7142:
        /* <DEDUP_REMOVED lines=18> */
.L_x_7145:
[----:B------:R-:W-:Y:S02]  /*20320*/  ISETP.GE.AND P0, PT, R23, RZ, PT ;  /* 0x000000ff1700720c */ /* 0x000fe40003f06270 */
[----:B------:R-:W-:-:S11]  /*20330*/  MOV R3, 0x3fd774eb ;  /* 0x3fd774eb00037802 */ /* 0x000fd60000000f00 */
[----:B------:R-:W-:-:S04]  /*20340*/  @P0 FFMA.FTZ R0, R3, 0.93318945169448852539, -R0 ;  /* 0x3f6ee58103000823 */ /* 0x000fc80000010800 */
[----:B------:R-:W-:-:S07]  /*20350*/  @!P0 FFMA.FTZ R0, R3, 0.93318945169448852539, R0 ;  /* 0x3f6ee58103008823 */ /* 0x000fce0000010000 */
.L_x_7146:
[----:B------:R-:W-:Y:S05]  /*20360*/  BSYNC B0 ;  /* 0x0000000000007941 */ /* 0x000fea0003800000 */
.L_x_7144:
        /* <DEDUP_REMOVED lines=13> */
.L_x_7141:
        /* <DEDUP_REMOVED lines=12> */
.L_x_7149:
[----:B------:R-:W-:Y:S05]  /*20500*/  BSYNC B4 ;  /* 0x0000000000047941 */ /* 0x000fea0003800000 */
.L_x_7148:
        /* <DEDUP_REMOVED lines=18> */
.L_x_7151:
[----:B------:R-:W-:Y:S02]  /*20630*/  ISETP.GE.AND P0, PT, R23, RZ, PT ;  /* 0x000000ff1700720c */ /* 0x000fe40003f06270 */
[----:B------:R-:W-:-:S11]  /*20640*/  MOV R3, 0x3fd774eb ;  /* 0x3fd774eb00037802 */ /* 0x000fd60000000f00 */
[----:B------:R-:W-:-:S04]  /*20650*/  @P0 FFMA.FTZ R0, R3, 0.93318945169448852539, -R0 ;  /* 0x3f6ee58103000823 */ /* 0x000fc80000010800 */
[----:B------:R-:W-:-:S07]  /*20660*/  @!P0 FFMA.FTZ R0, R3, 0.93318945169448852539, R0 ;  /* 0x3f6ee58103008823 */ /* 0x000fce0000010000 */
.L_x_7152:
[----:B------:R-:W-:Y:S05]  /*20670*/  BSYNC B0 ;  /* 0x0000000000007941 */ /* 0x000fea0003800000 */
.L_x_7150:
        /* <DEDUP_REMOVED lines=27> */
.L_x_7140:
        /* <DEDUP_REMOVED lines=33> */
.L_x_7154:
[----:B------:R-:W-:Y:S05]  /*20a40*/  BSYNC B4 ;  /* 0x0000000000047941 */ /* 0x000fea0003800000 */
.L_x_7153:
        /* <DEDUP_REMOVED lines=18> */
.L_x_7156:
[----:B------:R-:W-:Y:S02]  /*20b70*/  ISETP.GE.AND P0, PT, R23, RZ, PT ;  /* 0x000000ff1700720c */ /* 0x000fe40003f06270 */
[----:B------:R-:W-:-:S11]  /*20b80*/  MOV R3, 0x3fd774eb ;  /* 0x3fd774eb00037802 */ /* 0x000fd60000000f00 */
[----:B------:R-:W-:-:S04]  /*20b90*/  @P0 FFMA.FTZ R0, R3, 0.93318945169448852539, -R0 ;  /* 0x3f6ee58103000823 */ /* 0x000fc80000010800 */
[----:B------:R-:W-:-:S07]  /*20ba0*/  @!P0 FFMA.FTZ R0, R3, 0.93318945169448852539, R0 ;  /* 0x3f6ee58103008823 */ /* 0x000fce0000010000 */
.L_x_7157:
[----:B------:R-:W-:Y:S05]  /*20bb0*/  BSYNC B0 ;  /* 0x0000000000007941 */ /* 0x000fea0003800000 */
.L_x_7155:
        /* <DEDUP_REMOVED lines=10> */
.L_x_7147:
[----:B------:R-:W-:Y:S05]  /*20c60*/  BSYNC B3 ;  /* 0x0000000000037941 */ /* 0x000fea0003800000 */
.L_x_7139:
[----:B------:R-:W-:Y:S01]  /*20c70*/  ISETP.NE.AND P0, PT, R24, RZ, PT ;  /* 0x000000ff1800720c */ /* 0x000fe20003f05270 */
[----:B------:R-:W-:Y:S01]  /*20c80*/  FADD.FTZ R21, R26, 0.69314718246459960938 ;  /* 0x3f3172181a157421 */ /* 0x000fe20000010000 */
[----:B------:R-:W-:-:S11]  /*20c90*/  FADD.FTZ R20, |R0|, -RZ ;  /* 0x800000ff00147221 */ /* 0x000fd60000010200 */
[----:B------:R-:W-:Y:S01]  /*20ca0*/  @!P0 FADD.FTZ R21, -R21, -RZ ;  /* 0x800000ff15158221 */ /* 0x000fe20000010100 */
[----:B------:R-:W-:Y:S06]  /*20cb0*/  BRA `(.L_x_7098) ;  /* 0x00000000003c7947 */ /* 0x000fec0003800000 */
.L_x_7099:
        /* <DEDUP_REMOVED lines=15> */
.L_x_7098:
[----:B------:R-:W-:Y:S05]  /*20db0*/  BSYNC B2 ;  /* 0x0000000000027941 */ /* 0x000fea0003800000 */
.L_x_7097:
        /* <DEDUP_REMOVED lines=113> */
.L_x_7167:
        /* <DEDUP_REMOVED lines=10> */
.L_x_7169:
[----:B------:R-:W-:-:S04]  /*21570*/  FADD.FTZ R4, -R0, R5 ;  /* 0x0000000500047221 */ /* 0x000fc80000010100 */
[----:B------:R-:W-:-:S07]  /*21580*/  FMUL.FTZ R4, R4, 0.5 ;  /* 0x3f00000004047820 */ /* 0x000fce0000410000 */
.L_x_7170:
[----:B------:R-:W-:Y:S05]  /*21590*/  BSYNC B1 ;  /* 0x0000000000017941 */ /* 0x000fea0003800000 */
.L_x_7168:
        /* <DEDUP_REMOVED lines=11> */
.L_x_7172:
[----:B------:R-:W-:-:S04]  /*21650*/  FADD.FTZ R7, R6, -R7 ;  /* 0x8000000706077221 */ /* 0x000fc80000010000 */
[----:B------:R-:W-:-:S07]  /*21660*/  FMUL.FTZ R7, R7, 0.5 ;  /* 0x3f00000007077820 */ /* 0x000fce0000410000 */
.L_x_7173:
[----:B------:R-:W-:Y:S05]  /*21670*/  BSYNC B1 ;  /* 0x0000000000017941 */ /* 0x000fea0003800000 */
.L_x_7171:
        /* <DEDUP_REMOVED lines=35> */
.L_x_7166:
[----:B------:R0:W1:Y:S02]  /*218b0*/  MUFU.SQRT R26, R22 ;  /* 0x00000016001a7308 */ /* 0x0000640000002000 */
.L_x_7165:
[----:B------:R-:W-:Y:S05]  /*218c0*/  BSYNC B0 ;  /* 0x0000000000007941 */ /* 0x000fea0003800000 */
.L_x_7164:
        /* <DEDUP_REMOVED lines=24> */
.L_x_7180:
[----:B------:R-:W-:-:S04]  /*21a50*/  FADD.FTZ R0, -R0, R5 ;  /* 0x0000000500007221 */ /* 0x000fc80000010100 */
[----:B------:R-:W-:-:S07]  /*21a60*/  FMUL.FTZ R0, R0, 0.5 ;  /* 0x3f00000000007820 */ /* 0x000fce0000410000 */
.L_x_7181:
[----:B------:R-:W-:Y:S05]  /*21a70*/  BSYNC B1 ;  /* 0x0000000000017941 */ /* 0x000fea0003800000 */
.L_x_7179:
        /* <DEDUP_REMOVED lines=10> */
.L_x_7183:
[----:B------:R-:W-:-:S04]  /*21b20*/  FADD.FTZ R3, -R3, R6 ;  /* 0x0000000603037221 */ /* 0x000fc80000010100 */
[----:B------:R-:W-:-:S07]  /*21b30*/  FMUL.FTZ R3, R3, 0.5 ;  /* 0x3f00000003037820 */ /* 0x000fce0000410000 */
.L_x_7184:
[----:B------:R-:W-:Y:S05]  /*21b40*/  BSYNC B1 ;  /* 0x0000000000017941 */ /* 0x000fea0003800000 */
.L_x_7182:
[----:B------:R-:W-:Y:S01]  /*21b50*/  FADD.FTZ R3, R3, R0 ;  /* 0x0000000003037221 */ /* 0x000fe20000010000 */
[----:B------:R-:W-:Y:S01]  /*21b60*/  FADD.FTZ R28, R27, R28 ;  /* 0x0000001c1b1c7221 */ /* 0x000fe20000010000 */
[----:B------:R-:W-:-:S03]  /*21b70*/  PLOP3.LUT P0, PT, PT, PT, PT, 0x80, 0x0 ;  /* 0x000000000000781c */ /* 0x000fc60003f0f070 */
[----:B------:R-:W-:-:S06]  /*21b80*/  FMUL.FTZ R28, R28, R3 ;  /* 0x000000031c1c7220 */ /* 0x000fcc0000410000 */
[----:B------:R-:W2:Y:S01]  /*21b90*/  MUFU.SQRT R28, R28 ;  /* 0x0000001c001c7308 */ /* 0x000ea20000002000 */
[----:B------:R-:W-:Y:S05]  /*21ba0*/  BRA `(.L_x_7176) ;  /* 0x0000000000687947 */ /* 0x000fea0003800000 */
.L_x_7178:
        /* <DEDUP_REMOVED lines=15> */
.L_x_7177:
        /* <DEDUP_REMOVED lines=8> */
.L_x_7175:
[----:B------:R-:W-:Y:S01]  /*21d20*/  PLOP3.LUT P0, PT, PT, PT, PT, 0x80, 0x0 ;  /* 0x000000000000781c */ /* 0x000fe20003f0f070 */
[----:B------:R-:W-:Y:S01]  /*21d30*/  FMUL.FTZ R28, R28, 16777216 ;  /* 0x4b8000001c1c7820 */ /* 0x000fe20000410000 */
[----:B------:R-:W-:-:S11]  /*21d40*/  FMUL.FTZ R27, R27, 16777216 ;  /* 0x4b8000001b1b7820 */ /* 0x000fd60000410000 */
.L_x_7176:
[----:B------:R-:W-:Y:S05]  /*21d50*/  BSYNC B0 ;  /* 0x0000000000007941 */ /* 0x000fea0003800000 */
.L_x_7174:
        /* <DEDUP_REMOVED lines=33> */
.L_x_7187:
        /* <DEDUP_REMOVED lines=28> */
.L_x_7186:
        /* <DEDUP_REMOVED lines=20> */
.L_x_7191:
[----:B------:R-:W-:Y:S05]  /*22270*/  BSYNC B4 ;  /* 0x0000000000047941 */ /* 0x000fea0003800000 */
.L_x_7190:
        /* <DEDUP_REMOVED lines=18> */
.L_x_7193:
[----:B------:R-:W-:Y:S02]  /*223a0*/  ISETP.GE.AND P0, PT, R27, RZ, PT ;  /* 0x000000ff1b00720c */ /* 0x000fe40003f06270 */
[----:B------:R-:W-:-:S11]  /*223b0*/  MOV R3, 0x3fd774eb ;  /* 0x3fd774eb00037802 */ /* 0x000fd60000000f00 */
[----:B------:R-:W-:-:S04]  /*223c0*/  @P0 FFMA.FTZ R0, R3, 0.93318945169448852539, -R0 ;  /* 0x3f6ee58103000823 */ /* 0x000fc80000010800 */
[----:B------:R-:W-:-:S07]  /*223d0*/  @!P0 FFMA.FTZ R0, R3, 0.93318945169448852539, R0 ;  /* 0x3f6ee58103008823 */ /* 0x000fce0000010000 */
.L_x_7194:
[----:B------:R-:W-:Y:S05]  /*223e0*/  BSYNC B0 ;  /* 0x0000000000007941 */ /* 0x000fea0003800000 */
.L_x_7192:
        /* <DEDUP_REMOVED lines=11> */
.L_x_7189:
        /* <DEDUP_REMOVED lines=17> */
.L_x_7196:
[----:B------:R-:W-:Y:S05]  /*225b0*/  BSYNC B4 ;  /* 0x0000000000047941 */ /* 0x000fea0003800000 */
.L_x_7195:
        /* <DEDUP_REMOVED lines=18> */
.L_x_7198:
[----:B------:R-:W-:Y:S02]  /*226e0*/  ISETP.GE.AND P0, PT, R27, RZ, PT ;  /* 0x000000ff1b00720c */ /* 0x000fe40003f06270 */
[----:B------:R-:W-:-:S11]  /*226f0*/  MOV R3, 0x3fd774eb ;  /* 0x3fd774eb00037802 */ /* 0x000fd60000000f00 */
[----:B------:R-:W-:-:S04]  /*22700*/  @P0 FFMA.FTZ R0, R3, 0.93318945169448852539, -R0 ;  /* 0x3f6ee58103000823 */ /* 0x000fc80000010800 */
[----:B------:R-:W-:-:S07]  /*22710*/  @!P0 FFMA.FTZ R0, R3, 0.93318945169448852539, R0 ;  /* 0x3f6ee58103008823 */ /* 0x000fce0000010000 */
.L_x_7199:
[----:B------:R-:W-:Y:S05]  /*22720*/  BSYNC B0 ;  /* 0x0000000000007941 */ /* 0x000fea0003800000 */
.L_x_7197:
        /* <DEDUP_REMOVED lines=10> */
.L_x_7188:
[----:B------:R-:W-:Y:S05]  /*227d0*/  BSYNC B3 ;  /* 0x0000000000037941 */ /* 0x000fea0003800000 */
.L_x_7185:
[----:B------:R-:W-:-:S13]  /*227e0*/  ISETP.NE.AND P0, PT, R23, RZ, PT ;  /* 0x000000ff1700720c */ /* 0x000fda0003f05270 */
[----:B-1----:R-:W-:-:S05]  /*227f0*/  @!P0 FADD.FTZ R26, -R26, -RZ ;  /* 0x800000ff1a1a8221 */ /* 0x002fca0000010100 */
[----:B------:R-:W-:Y:S01]  /*22800*/  MOV R23, R26 ;  /* 0x0000001a00177202 */ /* 0x000fe20000000f00 */
[----:B------:R-:W-:Y:S06]  /*22810*/  BRA `(.L_x_7159) ;  /* 0x0000000c006c7947 */ /* 0x000fec0003800000 */
.L_x_7163:
[----:B------:R-:W-:Y:S01]  /*22820*/  FADD.FTZ R22, -R25, 6.1232342629258392722e-17 ;  /* 0x248d313219167421 */ /* 0x000fe20000010100 */
[----:B------:R-:W-:-:S03]  /*22830*/  FADD.FTZ R23, -R24, -RZ ;  /* 0x800000ff18177221 */ /* 0x000fc60000010100 */
[----:B------:R-:W-:Y:S01]  /*22840*/  FADD.FTZ R22, R22, 1.5707963705062866211 ;  /* 0x3fc90fdb16167421 */ /* 0x000fe20000010000 */
[----:B------:R-:W-:Y:S06]  /*22850*/  BRA `(.L_x_7159) ;  /* 0x0000000c005c7947 */ /* 0x000fec0003800000 */
.L_x_7162:
[----:B------:R-:W-:Y:S01]  /*22860*/  HFMA2.MMA R22, -RZ, RZ, 0, 0 ;  /* 0x00000000ff167435 */ /* 0x000fe200000001ff */
[----:B------:R-:W-:Y:S01]  /*22870*/  FADD.FTZ R23, -R24, -RZ ;  /* 0x800000ff18177221 */ /* 0x000fe20000010100 */
[----:B------:R-:W-:Y:S09]  /*22880*/  BRA `(.L_x_7159) ;  /* 0x0000000c00507947 */ /* 0x000ff20003800000 */
.L_x_7161:
        /* <DEDUP_REMOVED lines=23> */
[----:B------:R-:W-:Y:S05]  /*22a00*/  CALL.REL.NOINC `($__internal_6_$__cuda_sm3x_div_rn_ftz_f32_slowpath) ;  /* 0x0000006000187944 */ /* 0x000fea0003c00000 */
.L_x_7204:
[----:B------:R-:W-:Y:S05]  /*22a10*/  BSYNC B4 ;  /* 0x0000000000047941 */ /* 0x000fea0003800000 */
.L_x_7203:
        /* <DEDUP_REMOVED lines=18> */
.L_x_7206:
[----:B------:R-:W-:Y:S02]  /*22b40*/  ISETP.GE.AND P0, PT, R25, RZ, PT ;  /* 0x000000ff1900720c */ /* 0x000fe40003f06270 */
[----:B------:R-:W-:-:S11]  /*22b50*/  MOV R3, 0x3fd774eb ;  /* 0x3fd774eb00037802 */ /* 0x000fd60000000f00 */
[----:B------:R-:W-:-:S04]  /*22b60*/  @P0 FFMA.FTZ R0, R3, 0.93318945169448852539, -R0 ;  /* 0x3f6ee58103000823 */ /* 0x000fc80000010800 */
[----:B------:R-:W-:-:S07]  /*22b70*/  @!P0 FFMA.FTZ R0, R3, 0.93318945169448852539, R0 ;  /* 0x3f6ee58103008823 */ /* 0x000fce0000010000 */
.L_x_7207:
[----:B------:R-:W-:Y:S05]  /*22b80*/  BSYNC B0 ;  /* 0x0000000000007941 */ /* 0x000fea0003800000 */
.L_x_7205:
        /* <DEDUP_REMOVED lines=13> */
.L_x_7202:
        /* <DEDUP_REMOVED lines=12> */
.L_x_7210:
[----:B------:R-:W-:Y:S05]  /*22d20*/  BSYNC B4 ;  /* 0x0000000000047941 */ /* 0x000fea0003800000 */
.L_x_7209:
        /* <DEDUP_REMOVED lines=18> */
.L_x_7212:
[----:B------:R-:W-:Y:S02]  /*22e50*/  ISETP.GE.AND P0, PT, R25, RZ, PT ;  /* 0x000000ff1900720c */ /* 0x000fe40003f06270 */
[----:B------:R-:W-:-:S11]  /*22e60*/  MOV R3, 0x3fd774eb ;  /* 0x3fd774eb00037802 */ /* 0x000fd60000000f00 */
[----:B------:R-:W-:-:S04]  /*22e70*/  @P0 FFMA.FTZ R0, R3, 0.93318945169448852539, -R0 ;  /* 0x3f6ee58103000823 */ /* 0x000fc80000010800 */
[----:B------:R-:W-:-:S07]  /*22e80*/  @!P0 FFMA.FTZ R0, R3, 0.93318945169448852539, R0 ;  /* 0x3f6ee58103008823 */ /* 0x000fce0000010000 */
.L_x_7213:
[----:B------:R-:W-:Y:S05]  /*22e90*/  BSYNC B0 ;  /* 0x0000000000007941 */ /* 0x000fea0003800000 */
.L_x_7211:
        /* <DEDUP_REMOVED lines=27> */
.L_x_7201:
        /* <DEDUP_REMOVED lines=33> */
.L_x_7215:
[----:B------:R-:W-:Y:S05]  /*23260*/  BSYNC B4 ;  /* 0x0000000000047941 */ /* 0x000fea0003800000 */
.L_x_7214:
        /* <DEDUP_REMOVED lines=18> */
.L_x_7217:
[----:B------:R-:W-:Y:S02]  /*23390*/  ISETP.GE.AND P0, PT, R25, RZ, PT ;  /* 0x000000ff1900720c */ /* 0x000fe40003f06270 */
[----:B------:R-:W-:-:S11]  /*233a0*/  MOV R3, 0x3fd774eb ;  /* 0x3fd774eb00037802 */ /* 0x000fd60000000f00 */
[----:B------:R-:W-:-:S04]  /*233b0*/  @P0 FFMA.FTZ R0, R3, 0.93318945169448852539, -R0 ;  /* 0x3f6ee58103000823 */ /* 0x000fc80000010800 */
[----:B------:R-:W-:-:S07]  /*233c0*/  @!P0 FFMA.FTZ R0, R3, 0.93318945169448852539, R0 ;  /* 0x3f6ee58103008823 */ /* 0x000fce0000010000 */
.L_x_7218:
[----:B------:R-:W-:Y:S05]  /*233d0*/  BSYNC B0 ;  /* 0x0000000000007941 */ /* 0x000fea0003800000 */
.L_x_7216:
        /* <DEDUP_REMOVED lines=10> */
.L_x_7208:
[----:B------:R-:W-:Y:S05]  /*23480*/  BSYNC B3 ;  /* 0x0000000000037941 */ /* 0x000fea0003800000 */
.L_x_7200:
[----:B------:R-:W-:Y:S01]  /*23490*/  ISETP.NE.AND P0, PT, R23, RZ, PT ;  /* 0x000000ff1700720c */ /* 0x000fe20003f05270 */
[----:B------:R-:W-:Y:S01]  /*234a0*/  FADD.FTZ R23, R28, 0.69314718246459960938 ;  /* 0x3f3172181c177421 */ /* 0x000fe20000010000 */
[----:B------:R-:W-:-:S11]  /*234b0*/  FADD.FTZ R22, |R0|, -RZ ;  /* 0x800000ff00167221 */ /* 0x000fd60000010200 */
[----:B------:R-:W-:Y:S01]  /*234c0*/  @!P0 FADD.FTZ R23, -R23, -RZ ;  /* 0x800000ff17178221 */ /* 0x000fe20000010100 */
[----:B------:R-:W-:Y:S06]  /*234d0*/  BRA `(.L_x_7159) ;  /* 0x00000000003c7947 */ /* 0x000fec0003800000 */
.L_x_7160:
        /* <DEDUP_REMOVED lines=15> */
.L_x_7159:
[----:B------:R-:W-:Y:S05]  /*235d0*/  BSYNC B2 ;  /* 0x0000000000027941 */ /* 0x000fea0003800000 */
.L_x_7158:
        /* <DEDUP_REMOVED lines=113> */
.L_x_7228:
        /* <DEDUP_REMOVED lines=10> */
.L_x_7230:
[----:B------:R-:W-:-:S04]  /*23d90*/  FADD.FTZ R4, -R0, R5 ;  /* 0x0000000500047221 */ /* 0x000fc80000010100 */
[----:B------:R-:W-:-:S07]  /*23da0*/  FMUL.FTZ R4, R4, 0.5 ;  /* 0x3f00000004047820 */ /* 0x000fce0000410000 */
.L_x_7231:
[----:B------:R-:W-:Y:S05]  /*23db0*/  BSYNC B1 ;  /* 0x0000000000017941 */ /* 0x000fea0003800000 */
.L_x_7229:
        /* <DEDUP_REMOVED lines=11> */
.L_x_7233:
[----:B------:R-:W-:-:S04]  /*23e70*/  FADD.FTZ R7, R6, -R7 ;  /* 0x8000000706077221 */ /* 0x000fc80000010000 */
[----:B------:R-:W-:-:S07]  /*23e80*/  FMUL.FTZ R7, R7, 0.5 ;  /* 0x3f00000007077820 */ /* 0x000fce0000410000 */
.L_x_7234:
[----:B------:R-:W-:Y:S05]  /*23e90*/  BSYNC B1 ;  /* 0x0000000000017941 */ /* 0x000fea0003800000 */
.L_x_7232:
        /* <DEDUP_REMOVED lines=35> */
.L_x_7227:
[----:B------:R0:W1:Y:S02]  /*240d0*/  MUFU.SQRT R28, R24 ;  /* 0x00000018001c7308 */ /* 0x0000640000002000 */
.L_x_7226:
[----:B------:R-:W-:Y:S05]  /*240e0*/  BSYNC B0 ;  /* 0x0000000000007941 */ /* 0x000fea0003800000 */
.L_x_7225:
        /* <DEDUP_REMOVED lines=24> */
.L_x_7241:
[----:B------:R-:W-:-:S04]  /*24270*/  FADD.FTZ R0, -R0, R5 ;  /* 0x0000000500007221 */ /* 0x000fc80000010100 */
[----:B------:R-:W-:-:S07]  /*24280*/  FMUL.FTZ R0, R0, 0.5 ;  /* 0x3f00000000007820 */ /* 0x000fce0000410000 */
.L_x_7242:
[----:B------:R-:W-:Y:S05]  /*24290*/  BSYNC B1 ;  /* 0x0000000000017941 */ /* 0x000fea0003800000 */
.L_x_7240:
        /* <DEDUP_REMOVED lines=10> */
.L_x_7244:
[----:B------:R-:W-:-:S04]  /*24340*/  FADD.FTZ R3, -R3, R6 ;  /* 0x0000000603037221 */ /* 0x000fc80000010100 */
[----:B------:R-:W-:-:S07]  /*24350*/  FMUL.FTZ R3, R3, 0.5 ;  /* 0x3f00000003037820 */ /* 0x000fce0000410000 */
.L_x_7245:
[----:B------:R-:W-:Y:S05]  /*24360*/  BSYNC B1 ;  /* 0x0000000000017941 */ /* 0x000fea0003800000 */
.L_x_7243:
[----:B------:R-:W-:Y:S01]  /*24370*/  FADD.FTZ R3, R3, R0 ;  /* 0x0000000003037221 */ /* 0x000fe20000010000 */
[----:B------:R-:W-:Y:S01]  /*24380*/  FADD.FTZ R30, R29, R30 ;  /* 0x0000001e1d1e7221 */ /* 0x000fe20000010000 */
[----:B------:R-:W-:-:S03]  /*24390*/  PLOP3.LUT P0, PT, PT, PT, PT, 0x80, 0x0 ;  /* 0x000000000000781c */ /* 0x000fc60003f0f070 */
[----:B------:R-:W-:-:S06]  /*243a0*/  FMUL.FTZ R30, R30, R3 ;  /* 0x000000031e1e7220 */ /* 0x000fcc0000410000 */
[----:B------:R-:W2:Y:S01]  /*243b0*/  MUFU.SQRT R30, R30 ;  /* 0x0000001e001e7308 */ /* 0x000ea20000002000 */
[----:B------:R-:W-:Y:S05]  /*243c0*/  BRA `(.L_x_7237) ;  /* 0x0000000000687947 */ /* 0x000fea0003800000 */
.L_x_7239:
        /* <DEDUP_REMOVED lines=15> */
.L_x_7238:
        /* <DEDUP_REMOVED lines=8> */
.L_x_7236:
[----:B------:R-:W-:Y:S01]  /*24540*/  PLOP3.LUT P0, PT, PT, PT, PT, 0x80, 0x0 ;  /* 0x000000000000781c */ /* 0x000fe20003f0f070 */
[----:B------:R-:W-:Y:S01]  /*24550*/  FMUL.FTZ R30, R30, 16777216 ;  /* 0x4b8000001e1e7820 */ /* 0x000fe20000410000 */
[----:B------:R-:W-:-:S11]  /*24560*/  FMUL.FTZ R29, R29, 16777216 ;  /* 0x4b8000001d1d7820 */ /* 0x000fd60000410000 */
.L_x_7237:
[----:B------:R-:W-:Y:S05]  /*24570*/  BSYNC B0 ;  /* 0x0000000000007941 */ /* 0x000fea0003800000 */
.L_x_7235:
        /* <DEDUP_REMOVED lines=33> */
.L_x_7248:
        /* <DEDUP_REMOVED lines=28> */
.L_x_7247:
        /* <DEDUP_REMOVED lines=20> */
.L_x_7252:
[----:B------:R-:W-:Y:S05]  /*24a90*/  BSYNC B4 ;  /* 0x0000000000047941 */ /* 0x000fea0003800000 */
.L_x_7251:
        /* <DEDUP_REMOVED lines=18> */
.L_x_7254:
[----:B------:R-:W-:Y:S02]  /*24bc0*/  ISETP.GE.AND P0, PT, R29, RZ, PT ;  /* 0x000000ff1d00720c */ /* 0x000fe40003f06270 */
[----:B------:R-:W-:-:S11]  /*24bd0*/  MOV R3, 0x3fd774eb ;  /* 0x3fd774eb00037802 */ /* 0x000fd60000000f00 */
[----:B------:R-:W-:-:S04]  /*24be0*/  @P0 FFMA.FTZ R0, R3, 0.93318945169448852539, -R0 ;  /* 0x3f6ee58103000823 */ /* 0x000fc80000010800 */
[----:B------:R-:W-:-:S07]  /*24bf0*/  @!P0 FFMA.FTZ R0, R3, 0.93318945169448852539, R0 ;  /* 0x3f6ee58103008823 */ /* 0x000fce0000010000 */
.L_x_7255:
[----:B------:R-:W-:Y:S05]  /*24c00*/  BSYNC B0 ;  /* 0x0000000000007941 */ /* 0x000fea0003800000 */
.L_x_7253:
        /* <DEDUP_REMOVED lines=11> */
.L_x_7250:
        /* <DEDUP_REMOVED lines=17> */
.L_x_7257:
[----:B------:R-:W-:Y:S05]  /*24dd0*/  BSYNC B4 ;  /* 0x0000000000047941 */ /* 0x000fea0003800000 */
.L_x_7256:
        /* <DEDUP_REMOVED lines=18> */
.L_x_7259:
[----:B------:R-:W-:Y:S02]  /*24f00*/  ISETP.GE.AND P0, PT, R29, RZ, PT ;  /* 0x000000ff1d00720c */ /* 0x000fe40003f06270 */
[----:B------:R-:W-:-:S11]  /*24f10*/  MOV R3, 0x3fd774eb ;  /* 0x3fd774eb00037802 */ /* 0x000fd60000000f00 */
[----:B------:R-:W-:-:S04]  /*24f20*/  @P0 FFMA.FTZ R0, R3, 0.93318945169448852539, -R0 ;  /* 0x3f6ee58103000823 */ /* 0x000fc80000010800 */
[----:B------:R-:W-:-:S07]  /*24f30*/  @!P0 FFMA.FTZ R0, R3, 0.93318945169448852539, R0 ;  /* 0x3f6ee58103008823 */ /* 0x000fce0000010000 */
.L_x_7260:
[----:B------:R-:W-:Y:S05]  /*24f40*/  BSYNC B0 ;  /* 0x0000000000007941 */ /* 0x000fea0003800000 */
.L_x_7258:
        /* <DEDUP_REMOVED lines=10> */
.L_x_7249:
[----:B------:R-:W-:Y:S05]  /*24ff0*/  BSYNC B3 ;  /* 0x0000000000037941 */ /* 0x000fea0003800000 */
.L_x_7246:
[----:B------:R-:W-:-:S13]  /*25000*/  ISETP.NE.AND P0, PT, R25, RZ, PT ;  /* 0x000000ff1900720c */ /* 0x000fda0003f05270 */
[----:B-1----:R-:W-:-:S05]  /*25010*/  @!P0 FADD.FTZ R28, -R28, -RZ ;  /* 0x800000ff1c1c8221 */ /* 0x002fca0000010100 */
[----:B------:R-:W-:Y:S01]  /*25020*/  MOV R25, R28 ;  /* 0x0000001c00197202 */ /* 0x000fe20000000f00 */
[----:B------:R-:W-:Y:S06]  /*25030*/  BRA `(.L_x_7220) ;  /* 0x0000000c006c7947 */ /* 0x000fec0003800000 */
.L_x_7224:
[----:B------:R-:W-:Y:S01]  /*25040*/  FADD.FTZ R24, -R27, 6.1232342629258392722e-17 ;  /* 0x248d31321b187421 */ /* 0x000fe20000010100 */
[----:B------:R-:W-:-:S03]  /*25050*/  FADD.FTZ R25, -R26, -RZ ;  /* 0x800000ff1a197221 */ /* 0x000fc60000010100 */
[----:B------:R-:W-:Y:S01]  /*25060*/  FADD.FTZ R24, R24, 1.5707963705062866211 ;  /* 0x3fc90fdb18187421 */ /* 0x000fe20000010000 */
[----:B------:R-:W-:Y:S06]  /*25070*/  BRA `(.L_x_7220) ;  /* 0x0000000c005c7947 */ /* 0x000fec0003800000 */
.L_x_7223:
[----:B------:R-:W-:Y:S01]  /*25080*/  HFMA2.MMA R24, -RZ, RZ, 0, 0 ;  /* 0x00000000ff187435 */ /* 0x000fe200000001ff */
[----:B------:R-:W-:Y:S01]  /*25090*/  FADD.FTZ R25, -R26, -RZ ;  /* 0x800000ff1a197221 */ /* 0x000fe20000010100 */
[----:B------:R-:W-:Y:S09]  /*250a0*/  BRA `(.L_x_7220) ;  /* 0x0000000c00507947 */ /* 0x000ff20003800000 */
.L_x_7222:
        /* <DEDUP_REMOVED lines=24> */
.L_x_7265:
[----:B------:R-:W-:Y:S05]  /*25230*/  BSYNC B4 ;  /* 0x0000000000047941 */ /* 0x000fea0003800000 */
.L_x_7264:
        /* <DEDUP_REMOVED lines=18> */
.L_x_7267:
[----:B------:R-:W-:Y:S02]  /*25360*/  ISETP.GE.AND P0, PT, R27, RZ, PT ;  /* 0x000000ff1b00720c */ /* 0x000fe40003f06270 */
[----:B------:R-:W-:-:S11]  /*25370*/  MOV R3, 0x3fd774eb ;  /* 0x3fd774eb00037802 */ /* 0x000fd60000000f00 */
[----:B------:R-:W-:-:S04]  /*25380*/  @P0 FFMA.FTZ R0, R3, 0.93318945169448852539, -R0 ;  /* 0x3f6ee58103000823 */ /* 0x000fc80000010800 */
[----:B------:R-:W-:-:S07]  /*25390*/  @!P0 FFMA.FTZ R0, R3, 0.93318945169448852539, R0 ;  /* 0x3f6ee58103008823 */ /* 0x000fce0000010000 */
.L_x_7268:
[----:B------:R-:W-:Y:S05]  /*253a0*/  BSYNC B0 ;  /* 0x0000000000007941 */ /* 0x000fea0003800000 */
.L_x_7266:
        /* <DEDUP_REMOVED lines=13> */
.L_x_7263:
        /* <DEDUP_REMOVED lines=12> */
.L_x_7271:
[----:B------:R-:W-:Y:S05]  /*25540*/  BSYNC B4 ;  /* 0x0000000000047941 */ /* 0x000fea0003800000 */
.L_x_7270:
        /* <DEDUP_REMOVED lines=18> */
.L_x_7273:
[----:B------:R-:W-:Y:S02]  /*25670*/  ISETP.GE.AND P0, PT, R27, RZ, PT ;  /* 0x000000ff1b00720c */ /* 0x000fe40003f06270 */
[----:B------:R-:W-:-:S11]  /*25680*/  MOV R3, 0x3fd774eb ;  /* 0x3fd774eb00037802 */ /* 0x000fd60000000f00 */
[----:B------:R-:W-:-:S04]  /*25690*/  @P0 FFMA.FTZ R0, R3, 0.93318945169448852539, -R0 ;  /* 0x3f6ee58103000823 */ /* 0x000fc80000010800 */
[----:B------:R-:W-:-:S07]  /*256a0*/  @!P0 FFMA.FTZ R0, R3, 0.93318945169448852539, R0 ;  /* 0x3f6ee58103008823 */ /* 0x000fce0000010000 */
.L_x_7274:
[----:B------:R-:W-:Y:S05]  /*256b0*/  BSYNC B0 ;  /* 0x0000000000007941 */ /* 0x000fea0003800000 */
.L_x_7272:
        /* <DEDUP_REMOVED lines=27> */
.L_x_7262:
        /* <DEDUP_REMOVED lines=33> */
.L_x_7276:
[----:B------:R-:W-:Y:S05]  /*25a80*/  BSYNC B4 ;  /* 0x0000000000047941 */ /* 0x000fea0003800000 */
.L_x_7275:
        /* <DEDUP_REMOVED lines=18> */
.L_x_7278:
[----:B------:R-:W-:Y:S02]  /*25bb0*/  ISETP.GE.AND P0, PT, R27, RZ, PT ;  /* 0x000000ff1b00720c */ /* 0x000fe40003f06270 */
[----:B------:R-:W-:-:S11]  /*25bc0*/  MOV R3, 0x3fd774eb ;  /* 0x3fd774eb00037802 */ /* 0x000fd60000000f00 */
[----:B------:R-:W-:-:S04]  /*25bd0*/  @P0 FFMA.FTZ R0, R3, 0.93318945169448852539, -R0 ;  /* 0x3f6ee58103000823 */ /* 0x000fc80000010800 */
[----:B------:R-:W-:-:S07]  /*25be0*/  @!P0 FFMA.FTZ R0, R3, 0.93318945169448852539, R0 ;  /* 0x3f6ee58103008823 */ /* 0x000fce0000010000 */
.L_x_7279:
[----:B------:R-:W-:Y:S05]  /*25bf0*/  BSYNC B0 ;  /* 0x0000000000007941 */ /* 0x000fea0003800000 */
.L_x_7277:
        /* <DEDUP_REMOVED lines=10> */
.L_x_7269:
[----:B------:R-:W-:Y:S05]  /*25ca0*/  BSYNC B3 ;  /* 0x0000000000037941 */ /* 0x000fea0003800000 */
.L_x_7261:
[----:B------:R-:W-:Y:S01]  /*25cb0*/  ISETP.NE.AND P0, PT, R25, RZ, PT ;  /* 0x000000ff1900720c */ /* 0x000fe20003f05270 */
[----:B------:R-:W-:Y:S01]  /*25cc0*/  FADD.FTZ R25, R30, 0.69314718246459960938 ;  /* 0x3f3172181e197421 */ /* 0x000fe20000010000 */
[----:B------:R-:W-:-:S11]  /*25cd0*/  FADD.FTZ R24, |R0|, -RZ ;  /* 0x800000ff00187221 */ /* 0x000fd60000010200 */
[----:B------:R-:W-:Y:S01]  /*25ce0*/  @!P0 FADD.FTZ R25, -R25, -RZ ;  /* 0x800000ff19198221 */ /* 0x000fe20000010100 */
[----:B------:R-:W-:Y:S06]  /*25cf0*/  BRA `(.L_x_7220) ;  /* 0x00000000003c7947 */ /* 0x000fec0003800000 */
.L_x_7221:
        /* <DEDUP_REMOVED lines=15> */
.L_x_7220:
[----:B------:R-:W-:Y:S05]  /*25df0*/  BSYNC B2 ;  /* 0x0000000000027941 */ /* 0x000fea0003800000 */
.L_x_7219:
        /* <DEDUP_REMOVED lines=113> */
.L_x_7289:
        /* <DEDUP_REMOVED lines=10> */
.L_x_7291:
[----:B------:R-:W-:-:S04]  /*265b0*/  FADD.FTZ R4, -R0, R5 ;  /* 0x0000000500047221 */ /* 0x000fc80000010100 */
[----:B------:R-:W-:-:S07]  /*265c0*/  FMUL.FTZ R4, R4, 0.5 ;  /* 0x3f00000004047820 */ /* 0x000fce0000410000 */
.L_x_7292:
[----:B------:R-:W-:Y:S05]  /*265d0*/  BSYNC B1 ;  /* 0x0000000000017941 */ /* 0x000fea0003800000 */
.L_x_7290:
        /* <DEDUP_REMOVED lines=11> */
.L_x_7294:
[----:B------:R-:W-:-:S04]  /*26690*/  FADD.FTZ R7, R6, -R7 ;  /* 0x8000000706077221 */ /* 0x000fc80000010000 */
[----:B------:R-:W-:-:S07]  /*266a0*/  FMUL.FTZ R7, R7, 0.5 ;  /* 0x3f00000007077820 */ /* 0x000fce0000410000 */
.L_x_7295:
[----:B------:R-:W-:Y:S05]  /*266b0*/  BSYNC B1 ;  /* 0x0000000000017941 */ /* 0x000fea0003800000 */
.L_x_7293:
        /* <DEDUP_REMOVED lines=35> */
.L_x_7288:
[----:B------:R0:W1:Y:S02]  /*268f0*/  MUFU.SQRT R30, R31 ;  /* 0x0000001f001e7308 */ /* 0x0000640000002000 */
.L_x_7287:
[----:B------:R-:W-:Y:S05]  /*26900*/  BSYNC B0 ;  /* 0x0000000000007941 */ /* 0x000fea0003800000 */
.L_x_7286:
        /* <DEDUP_REMOVED lines=24> */
.L_x_7302:
[----:B------:R-:W-:-:S04]  /*26a90*/  FADD.FTZ R0, -R0, R5 ;  /* 0x0000000500007221 */ /* 0x000fc80000010100 */
[----:B------:R-:W-:-:S07]  /*26aa0*/  FMUL.FTZ R0, R0, 0.5 ;  /* 0x3f00000000007820 */ /* 0x000fce0000410000 */
.L_x_7303:
[----:B------:R-:W-:Y:S05]  /*26ab0*/  BSYNC B1 ;  /* 0x0000000000017941 */ /* 0x000fea0003800000 */
.L_x_7301:
        /* <DEDUP_REMOVED lines=10> */
.L_x_7305:
[----:B------:R-:W-:-:S04]  /*26b60*/  FADD.FTZ R3, -R3, R6 ;  /* 0x0000000603037221 */ /* 0x000fc80000010100 */
[----:B------:R-:W-:-:S07]  /*26b70*/  FMUL.FTZ R3, R3, 0.5 ;  /* 0x3f00000003037820 */ /* 0x000fce0000410000 */
.L_x_7306:
[----:B------:R-:W-:Y:S05]  /*26b80*/  BSYNC B1 ;  /* 0x0000000000017941 */ /* 0x000fea0003800000 */
.L_x_7304:
[----:B------:R-:W-:Y:S01]  /*26b90*/  FADD.FTZ R0, R3, R0 ;  /* 0x0000000003007221 */ /* 0x000fe20000010000 */
[----:B------:R-:W-:Y:S01]  /*26ba0*/  FADD.FTZ R33, R28, R33 ;  /* 0x000000211c217221 */ /* 0x000fe20000010000 */
[----:B------:R-:W-:-:S03]  /*26bb0*/  PLOP3.LUT P0, PT, PT, PT, PT, 0x80, 0x0 ;  /* 0x000000000000781c */ /* 0x000fc60003f0f070 */
[----:B------:R-:W-:-:S06]  /*26bc0*/  FMUL.FTZ R33, R33, R0 ;  /* 0x0000000021217220 */ /* 0x000fcc0000410000 */
[----:B------:R-:W2:Y:S01]  /*26bd0*/  MUFU.SQRT R33, R33 ;  /* 0x0000002100217308 */ /* 0x000ea20000002000 */
[----:B------:R-:W-:Y:S05]  /*26be0*/  BRA `(.L_x_7298) ;  /* 0x0000000000687947 */ /* 0x000fea0003800000 */
.L_x_7300:
        /* <DEDUP_REMOVED lines=15> */
.L_x_7299:
        /* <DEDUP_REMOVED lines=8> */
.L_x_7297:
[----:B------:R-:W-:Y:S01]  /*26d60*/  PLOP3.LUT P0, PT, PT, PT, PT, 0x80, 0x0 ;  /* 0x000000000000781c */ /* 0x000fe20003f0f070 */
[----:B------:R-:W-:Y:S01]  /*26d70*/  FMUL.FTZ R33, R33, 16777216 ;  /* 0x4b80000021217820 */ /* 0x000fe20000410000 */
[----:B------:R-:W-:-:S11]  /*26d80*/  FMUL.FTZ R28, R28, 16777216 ;  /* 0x4b8000001c1c7820 */ /* 0x000fd60000410000 */
.L_x_7298:
[----:B------:R-:W-:Y:S05]  /*26d90*/  BSYNC B0 ;  /* 0x0000000000007941 */ /* 0x000fea0003800000 */
.L_x_7296:
        /* <DEDUP_REMOVED lines=33> */
.L_x_7309:
        /* <DEDUP_REMOVED lines=28> */
.L_x_7308:
        /* <DEDUP_REMOVED lines=20> */
.L_x_7313:
[----:B------:R-:W-:Y:S05]  /*272b0*/  BSYNC B4 ;  /* 0x0000000000047941 */ /* 0x000fea0003800000 */
.L_x_7312:
        /* <DEDUP_REMOVED lines=18> */
.L_x_7315:
[----:B------:R-:W-:Y:S02]  /*273e0*/  ISETP.GE.AND P0, PT, R28, RZ, PT ;  /* 0x000000ff1c00720c */ /* 0x000fe40003f06270 */
[----:B------:R-:W-:-:S11]  /*273f0*/  MOV R3, 0x3fd774eb ;  /* 0x3fd774eb00037802 */ /* 0x000fd60000000f00 */
[----:B------:R-:W-:-:S04]  /*27400*/  @P0 FFMA.FTZ R0, R3, 0.93318945169448852539, -R0 ;  /* 0x3f6ee58103000823 */ /* 0x000fc80000010800 */
[----:B------:R-:W-:-:S07]  /*27410*/  @!P0 FFMA.FTZ R0, R3, 0.93318945169448852539, R0 ;  /* 0x3f6ee58103008823 */ /* 0x000fce0000010000 */
.L_x_7316:
[----:B------:R-:W-:Y:S05]  /*27420*/  BSYNC B0 ;  /* 0x0000000000007941 */ /* 0x000fea0003800000 */
.L_x_7314:
        /* <DEDUP_REMOVED lines=11> */
.L_x_7311:
        /* <DEDUP_REMOVED lines=17> */
.L_x_7318:
[----:B------:R-:W-:Y:S05]  /*275f0*/  BSYNC B4 ;  /* 0x0000000000047941 */ /* 0x000fea0003800000 */
.L_x_7317:
        /* <DEDUP_REMOVED lines=18> */
.L_x_7320:
[----:B------:R-:W-:Y:S02]  /*27720*/  ISETP.GE.AND P0, PT, R28, RZ, PT ;  /* 0x000000ff1c00720c */ /* 0x000fe40003f06270 */
[----:B------:R-:W-:-:S11]  /*27730*/  MOV R3, 0x3fd774eb ;  /* 0x3fd774eb00037802 */ /* 0x000fd60000000f00 */
[----:B------:R-:W-:-:S04]  /*27740*/  @P0 FFMA.FTZ R0, R3, 0.93318945169448852539, -R0 ;  /* 0x3f6ee58103000823 */ /* 0x000fc80000010800 */
[----:B------:R-:W-:-:S07]  /*27750*/  @!P0 FFMA.FTZ R0, R3, 0.93318945169448852539, R0 ;  /* 0x3f6ee58103008823 */ /* 0x000fce0000010000 */
.L_x_7321:
[----:B------:R-:W-:Y:S05]  /*27760*/  BSYNC B0 ;  /* 0x0000000000007941 */ /* 0x000fea0003800000 */
.L_x_7319:
        /* <DEDUP_REMOVED lines=10> */
.L_x_7310:
[----:B------:R-:W-:Y:S05]  /*27810*/  BSYNC B3 ;  /* 0x0000000000037941 */ /* 0x000fea0003800000 */
.L_x_7307:
[----:B------:R-:W-:-:S13]  /*27820*/  ISETP.NE.AND P0, PT, R29, RZ, PT ;  /* 0x000000ff1d00720c */ /* 0x000fda0003f05270 */
[----:B-1----:R-:W-:Y:S01]  /*27830*/  @!P0 FADD.FTZ R30, -R30, -RZ ;  /* 0x800000ff1e1e8221 */ /* 0x002fe20000010100 */
[----:B------:R-:W-:Y:S06]  /*27840*/  BRA `(.L_x_7281) ;  /* 0x0000000c006c7947 */ /* 0x000fec0003800000 */
.L_x_7285:
[----:B------:R-:W-:Y:S01]  /*27850*/  FADD.FTZ R3, -R26, 6.1232342629258392722e-17 ;  /* 0x248d31321a037421 */ /* 0x000fe20000010100 */
[----:B------:R-:W-:-:S03]  /*27860*/  FADD.FTZ R30, -R27, -RZ ;  /* 0x800000ff1b1e7221 */ /* 0x000fc60000010100 */
[----:B------:R-:W-:Y:S01]  /*27870*/  FADD.FTZ R3, R3, 1.5707963705062866211 ;  /* 0x3fc90fdb03037421 */ /* 0x000fe20000010000 */
[----:B------:R-:W-:Y:S06]  /*27880*/  BRA `(.L_x_7281) ;  /* 0x0000000c005c7947 */ /* 0x000fec0003800000 */
.L_x_7284:
[----:B------:R-:W-:Y:S01]  /*27890*/  FADD.FTZ R30, -R27, -RZ ;  /* 0x800000ff1b1e7221 */ /* 0x000fe20000010100 */
[----:B------:R-:W-:Y:S01]  /*278a0*/  MOV R3, RZ ;  /* 0x000000ff00037202 */ /* 0x000fe20000000f00 */
[----:B------:R-:W-:Y:S06]  /*278b0*/  BRA `(.L_x_7281) ;  /* 0x0000000c00507947 */ /* 0x000fec0003800000 */
.L_x_7283:
        /* <DEDUP_REMOVED lines=24> */
.L_x_7326:
[----:B------:R-:W-:Y:S05]  /*27a40*/  BSYNC B4 ;  /* 0x0000000000047941 */ /* 0x000fea0003800000 */
.L_x_7325:
        /* <DEDUP_REMOVED lines=18> */
.L_x_7328:
[----:B------:R-:W-:Y:S02]  /*27b70*/  ISETP.GE.AND P0, PT, R26, RZ, PT ;  /* 0x000000ff1a00720c */ /* 0x000fe40003f06270 */
[----:B------:R-:W-:-:S11]  /*27b80*/  MOV R3, 0x3fd774eb ;  /* 0x3fd774eb00037802 */ /* 0x000fd60000000f00 */
[----:B------:R-:W-:-:S04]  /*27b90*/  @P0 FFMA.FTZ R0, R3, 0.93318945169448852539, -R0 ;  /* 0x3f6ee58103000823 */ /* 0x000fc80000010800 */
[----:B------:R-:W-:-:S07]  /*27ba0*/  @!P0 FFMA.FTZ R0, R3, 0.93318945169448852539, R0 ;  /* 0x3f6ee58103008823 */ /* 0x000fce0000010000 */
.L_x_7329:
[----:B------:R-:W-:Y:S05]  /*27bb0*/  BSYNC B0 ;  /* 0x0000000000007941 */ /* 0x000fea0003800000 */
.L_x_7327:
        /* <DEDUP_REMOVED lines=13> */
.L_x_7324:
        /* <DEDUP_REMOVED lines=12> */
.L_x_7332:
[----:B------:R-:W-:Y:S05]  /*27d50*/  BSYNC B4 ;  /* 0x0000000000047941 */ /* 0x000fea0003800000 */
.L_x_7331:
        /* <DEDUP_REMOVED lines=18> */
.L_x_7334:
[----:B------:R-:W-:Y:S02]  /*27e80*/  ISETP.GE.AND P0, PT, R26, RZ, PT ;  /* 0x000000ff1a00720c */ /* 0x000fe40003f06270 */
[----:B------:R-:W-:-:S11]  /*27e90*/  MOV R3, 0x3fd774eb ;  /* 0x3fd774eb00037802 */ /* 0x000fd60000000f00 */
[----:B------:R-:W-:-:S04]  /*27ea0*/  @P0 FFMA.FTZ R0, R3, 0.93318945169448852539, -R0 ;  /* 0x3f6ee58103000823 */ /* 0x000fc80000010800 */
[----:B------:R-:W-:-:S07]  /*27eb0*/  @!P0 FFMA.FTZ R0, R3, 0.93318945169448852539, R0 ;  /* 0x3f6ee58103008823 */ /* 0x000fce0000010000 */
.L_x_7335:
[----:B------:R-:W-:Y:S05]  /*27ec0*/  BSYNC B0 ;  /* 0x0000000000007941 */ /* 0x000fea0003800000 */
.L_x_7333:
        /* <DEDUP_REMOVED lines=27> */
.L_x_7323:
        /* <DEDUP_REMOVED lines=33> */
.L_x_7337:
[----:B------:R-:W-:Y:S05]  /*28290*/  BSYNC B4 ;  /* 0x0000000000047941 */ /* 0x000fea0003800000 */
.L_x_7336:
        /* <DEDUP_REMOVED lines=18> */
.L_x_7339:
[----:B------:R-:W-:Y:S02]  /*283c0*/  ISETP.GE.AND P0, PT, R26, RZ, PT ;  /* 0x000000ff1a00720c */ /* 0x000fe40003f06270 */
[----:B------:R-:W-:-:S11]  /*283d0*/  MOV R3, 0x3fd774eb ;  /* 0x3fd774eb00037802 */ /* 0x000fd60000000f00 */
[----:B------:R-:W-:-:S04]  /*283e0*/  @P0 FFMA.FTZ R0, R3, 0.93318945169448852539, -R0 ;  /* 0x3f6ee58103000823 */ /* 0x000fc80000010800 */
[----:B------:R-:W-:-:S07]  /*283f0*/  @!P0 FFMA.FTZ R0, R3, 0.93318945169448852539, R0 ;  /* 0x3f6ee58103008823 */ /* 0x000fce0000010000 */
.L_x_7340:
[----:B------:R-:W-:Y:S05]  /*28400*/  BSYNC B0 ;  /* 0x0000000000007941 */ /* 0x000fea0003800000 */
.L_x_7338:
        /* <DEDUP_REMOVED lines=10> */
.L_x_7330:
[----:B------:R-:W-:Y:S05]  /*284b0*/  BSYNC B3 ;  /* 0x0000000000037941 */ /* 0x000fea0003800000 */
.L_x_7322:
[----:B------:R-:W-:Y:S01]  /*284c0*/  ISETP.NE.AND P0, PT, R29, RZ, PT ;  /* 0x000000ff1d00720c */ /* 0x000fe20003f05270 */
[----:B------:R-:W-:Y:S01]  /*284d0*/  FADD.FTZ R30, R31, 0.69314718246459960938 ;  /* 0x3f3172181f1e7421 */ /* 0x000fe20000010000 */
[----:B------:R-:W-:-:S11]  /*284e0*/  FADD.FTZ R3, |R0|, -RZ ;  /* 0x800000ff00037221 */ /* 0x000fd60000010200 */
[----:B------:R-:W-:Y:S01]  /*284f0*/  @!P0 FADD.FTZ R30, -R30, -RZ ;  /* 0x800000ff1e1e8221 */ /* 0x000fe20000010100 */
[----:B------:R-:W-:Y:S06]  /*28500*/  BRA `(.L_x_7281) ;  /* 0x00000000003c7947 */ /* 0x000fec0003800000 */
.L_x_7282:
        /* <DEDUP_REMOVED lines=15> */
.L_x_7281:
[----:B------:R-:W-:Y:S05]  /*28600*/  BSYNC B2 ;  /* 0x0000000000027941 */ /* 0x000fea0003800000 */
.L_x_7280:
        /* <DEDUP_REMOVED lines=19> */
.L_x_7343:
        /* <DEDUP_REMOVED lines=8> */
.L_x_7344:
        /* <DEDUP_REMOVED lines=8> */
.L_x_7345:
        /* <DEDUP_REMOVED lines=8> */
.L_x_7346:
        /* <DEDUP_REMOVED lines=9> */
.L_x_7347:
[----:B------:R-:W-:Y:S05]  /*28950*/  BSYNC B1 ;  /* 0x0000000000017941 */ /* 0x000fea0003800000 */
.L_x_7342:
[----:B------:R-:W-:-:S13]  /*28960*/  ISETP.GE.AND P0, PT, R13, R10, PT ;  /* 0x0000000a0d00720c */ /* 0x000fda0003f06270 */
[----:B-123--:R-:W1:Y:S01]  /*28970*/  @!P0 LDC.64 R4, c[0x0][0x218] ;  /* 0x00008600ff048b82 */ /* 0x00ee620000000a00 */
[----:B------:R-:W-:Y:S02]  /*28980*/  @!P0 IADD3 R9, R2, R13, RZ ;  /* 0x0000000d02098210 */ /* 0x000fe40007ffe0ff */
[----:B----4-:R-:W-:Y:S02]  /*28990*/  @!P0 F2FP.F16.F32.PACK_AB R7, R25, R24 ;  /* 0x000000181907823e */ /* 0x010fe400000000ff */
[----:B------:R-:W-:Y:S01]  /*289a0*/  @!P0 IADD3 R13, R13, 0x80, RZ ;  /* 0x000000800d0d8810 */ /* 0x000fe20007ffe0ff */
[----:B-1----:R-:W-:-:S05]  /*289b0*/  @!P0 IMAD.WIDE.U32 R4, R9, 0x4, R4 ;  /* 0x0000000409048825 */ /* 0x002fca00078e0004 */
[----:B------:R1:W-:Y:S02]  /*289c0*/  @!P0 STG.E desc[UR4][R4.64], R7 ;  /* 0x0000000704008986 */ /* 0x0003e4000c101904 */
.L_x_7348:
[----:B------:R-:W-:Y:S05]  /*289d0*/  BSYNC B0 ;  /* 0x0000000000007941 */ /* 0x000fea0003800000 */
.L_x_7341:
        /* <DEDUP_REMOVED lines=9> */
        .weak           $__internal_6_$__cuda_sm3x_div_rn_ftz_f32_slowpath
        .type           $__internal_6_$__cuda_sm3x_div_rn_ftz_f32_slowpath,@function
        .size           $__internal_6_$__cuda_sm3x_div_rn_ftz_f32_slowpath,(.L_x_20073 - $__internal_6_$__cuda_sm3x_div_rn_ftz_f32_slowpath)
$__internal_6_$__cuda_sm3x_div_rn_ftz_f32_slowpath:
        /* <DEDUP_REMOVED lines=32> */
.L_x_7351:
[----:B------:R-:W-:Y:S05]  /*28c70*/  BSYNC B1 ;  /* 0x0000000000017941 */ /* 0x000fea0003800000 */
.L_x_7350:
        /* <DEDUP_REMOVED lines=27> */
.L_x_7357:
[----:B------:R-:W-:-:S07]  /*28e30*/  LEA R0, R3, R0, 0x17 ;  /* 0x0000000003007211 */ /* 0x000fce00078eb8ff */
.L_x_7358:
[----:B------:R-:W-:Y:S05]  /*28e40*/  BSYNC B1 ;  /* 0x0000000000017941 */ /* 0x000fea0003800000 */
.L_x_7356:
[----:B------:R-:W-:Y:S05]  /*28e50*/  BRA `(.L_x_7359) ;  /* 0x0000000000207947 */ /* 0x000fea0003800000 */
.L_x_7355:
[----:B------:R-:W-:-:S04]  /*28e60*/  LOP3.LUT R0, R0, 0x80000000, R9, 0x48, !PT ;  /* 0x8000000000007812 */ /* 0x000fc800078e4809 */
[----:B------:R-:W-:Y:S01]  /*28e70*/  LOP3.LUT R0, R0, 0x7f800000, RZ, 0xfc, !PT ;  /* 0x7f80000000007812 */ /* 0x000fe200078efcff */
[----:B------:R-:W-:Y:S06]  /*28e80*/  BRA `(.L_x_7359) ;  /* 0x0000000000147947 */ /* 0x000fec0003800000 */
.L_x_7354:
[----:B------:R-:W-:Y:S01]  /*28e90*/  LOP3.LUT R0, R0, 0x80000000, R9, 0x48, !PT ;  /* 0x8000000000007812 */ /* 0x000fe200078e4809 */
[----:B------:R-:W-:Y:S06]  /*28ea0*/  BRA `(.L_x_7359) ;  /* 0x00000000000c7947 */ /* 0x000fec0003800000 */
.L_x_7353:
[----:B------:R-:W0:Y:S01]  /*28eb0*/  MUFU.RSQ R0, -QNAN ;  /* 0xffc0000000007908 */ /* 0x000e220000001400 */
[----:B------:R-:W-:Y:S05]  /*28ec0*/  BRA `(.L_x_7359) ;  /* 0x0000000000047947 */ /* 0x000fea0003800000 */
.L_x_7352:
[----:B------:R-:W-:-:S07]  /*28ed0*/  FADD.FTZ R0, R9, R0 ;  /* 0x0000000009007221 */ /* 0x000fce0000010000 */
.L_x_7359:
[----:B------:R-:W-:Y:S05]  /*28ee0*/  BSYNC B0 ;  /* 0x0000000000007941 */ /* 0x000fea0003800000 */
.L_x_7349:
[----:B------:R-:W-:Y:S01]  /*28ef0*/  HFMA2.MMA R7, -RZ, RZ, 0, 0 ;  /* 0x00000000ff077435 */ /* 0x000fe200000001ff */
[----:B------:R-:W-:-:S05]  /*28f00*/  MOV R6, R4 ;  /* 0x0000000400067202 */ /* 0x000fca0000000f00 */
[----:B0-----:R-:W-:Y:S05]  /*28f10*/  RET.REL.NODEC R6 `(_ZN2at6native29vectorized_elementwise_kernelILi8EZZZNS0_16acos_kernel_cudaERNS_18TensorIteratorBaseEENKUlvE_clEvENKUlvE1_clEvEUlN3c107complexINS6_4HalfEEEE_St5arrayIPcLm2EEEEviT0_T1_) ;  /* 0xfffffd7006387950 */ /* 0x001fea0003c3ffff */
.L_x_7360:
        /* <DEDUP_REMOVED lines=14> */
.L_x_20073:


//--------------------- .text._ZN2at6native18elementwise_kernelILi128ELi4EZNS0_15gpu_kernel_implIZZZNS0_16acos_kernel_cudaERNS_18TensorIteratorBaseEENKUlvE_clEvENKUlvE0_clEvEUlN3c107complexIfEEE_EEvS4_RKT_EUliE_EEviT1_ --------------------------
	.section	.text._ZN2at6native18elementwise_kernelILi128ELi4EZNS0_15gpu_kernel_implIZZZNS0_16acos_kernel_cudaERNS_18TensorIteratorBaseEENKUlvE_clEvENKUlvE0_clEvEUlN3c107complexIfEEE_EEvS4_RKT_EUliE_EEviT1_,"ax",@progbits
	.align	128
        .global         _ZN2at6native18elementwise_kernelILi128ELi4EZNS0_15gpu_kernel_implIZZZNS0_16acos_kernel_cudaERNS_18TensorIteratorBaseEENKUlvE_clEvENKUlvE0_clEvEUlN3c107complexIfEEE_EEvS4_RKT_EUliE_EEviT1_
        .type           _ZN2at6native18elementwise_kernelILi128ELi4EZNS0_15gpu_kernel_implIZZZNS0_16acos_kernel_cudaERNS_18TensorIteratorBaseEENKUlvE_clEvENKUlvE0_clEvEUlN3c107complexIfEEE_EEvS4_RKT_EUliE_EEviT1_,@function
        .size           _ZN2at6native18elementwise_kernelILi128ELi4EZNS0_15gpu_kernel_implIZZZNS0_16acos_kernel_cudaERNS_18TensorIteratorBaseEENKUlvE_clEvENKUlvE0_clEvEUlN3c107complexIfEEE_EEvS4_RKT_EUliE_EEviT1_,(.L_x_20074 - _ZN2at6native18elementwise_kernelILi128ELi4EZNS0_15gpu_kernel_implIZZZNS0_16acos_kernel_cudaERNS_18TensorIteratorBaseEENKUlvE_clEvENKUlvE0_clEvEUlN3c107complexIfEEE_EEvS4_RKT_EUliE_EEviT1_)
        .other          _ZN2at6native18elementwise_kernelILi128ELi4EZNS0_15gpu_kernel_implIZZZNS0_16acos_kernel_cudaERNS_18TensorIteratorBaseEENKUlvE_clEvENKUlvE0_clEvEUlN3c107complexIfEEE_EEvS4_RKT_EUliE_EEviT1_,@"STO_CUDA_ENTRY STV_DEFAULT"
_ZN2at6native18elementwise_kernelILi128ELi4EZNS0_15gpu_kernel_implIZZZNS0_16acos_kernel_cudaERNS_18TensorIteratorBaseEENKUlvE_clEvENKUlvE0_clEvEUlN3c107complexIfEEE_EEvS4_RKT_EUliE_EEviT1_:
.text._ZN2at6native18elementwise_kernelILi128ELi4EZNS0_15gpu_kernel_implIZZZNS0_16acos_kernel_cudaERNS_18TensorIteratorBaseEENKUlvE_clEvENKUlvE0_clEvEUlN3c107complexIfEEE_EEvS4_RKT_EUliE_EEviT1_:
        /* <DEDUP_REMOVED lines=312> */
.L_x_7363:
[----:B------:R-:W0:Y:S01]  /*1380*/  LDC.U8 R5, c[0x0][0x422] ;  /* 0x00010880ff057b82 */ /* 0x000e220000000000 */
[----:B------:R-:W-:Y:S01]  /*1390*/  ULDC.64 UR4, c[0x0][0x418] ;  /* 0x0001060000047ab9 */ /* 0x000fe20000000a00 */
[----:B------:R-:W-:Y:S01]  /*13a0*/  BSSY B7, `(.L_x_7364) ;  /* 0x00000f5000077945 */ /* 0x000fe20003800000 */
        /* <DEDUP_REMOVED lines=14> */
[----:B------:R-:W-:Y:S01]  /*1490*/  IMAD.MOV.U32 R7, RZ, RZ, RZ ;  /* 0x000000ffff077224 */ /* 0x000fe200078e00ff */
[----:B--2---:R0:W1:Y:S01]  /*14a0*/  I2F.S16 R6, R2 ;  /* 0x0000000200067306 */ /* 0x0040620000101400 */
[----:B------:R-:W-:Y:S05]  /*14b0*/  BRA `(.L_x_7370) ;  /* 0x0000000c008c7947 */ /* 0x000fea0003800000 */
.L_x_7368:
[----:B------:R-:W2:Y:S01]  /*14c0*/  LDG.E.U8 R2, desc[UR36][R2.64] ;  /* 0x0000002402027981 */ /* 0x000ea2000c1e1100 */
[----:B------:R-:W-:Y:S01]  /*14d0*/  IMAD.MOV.U32 R7, RZ, RZ, RZ ;  /* 0x000000ffff077224 */ /* 0x000fe200078e00ff */
[----:B--2---:R-:W-:Y:S01]  /*14e0*/  I2FP.F32.U32 R6, R2 ;  /* 0x0000000200067245 */ /* 0x004fe20000201000 */
[----:B------:R-:W-:Y:S06]  /*14f0*/  BRA `(.L_x_7370) ;  /* 0x0000000c007c7947 */ /* 0x000fec0003800000 */
.L_x_7367:
[----:B------:R-:W-:-:S13]  /*1500*/  ISETP.NE.AND P0, PT, R4, 0x2, PT ;  /* 0x000000020400780c */ /* 0x000fda0003f05270 */
[----:B------:R-:W-:Y:S05]  /*1510*/  @!P0 BRA `(.L_x_7371) ;  /* 0x0000000000308947 */ /* 0x000fea0003800000 */
[----:B------:R-:W-:-:S13]  /*1520*/  ISETP.NE.AND P0, PT, R4, 0x3, PT ;  /* 0x000000030400780c */ /* 0x000fda0003f05270 */
[----:B------:R-:W-:Y:S05]  /*1530*/  @!P0 BRA `(.L_x_7372) ;  /* 0x0000000000188947 */ /* 0x000fea0003800000 */
[----:B------:R-:W-:-:S13]  /*1540*/  ISETP.NE.AND P0, PT, R4, 0x4, PT ;  /* 0x000000040400780c */ /* 0x000fda0003f05270 */
[----:B------:R-:W-:Y:S05]  /*1550*/  @P0 BRA `(.L_x_7369) ;  /* 0x0000000c00000947 */ /* 0x000fea0003800000 */
[----:B------:R-:W2:Y:S01]  /*1560*/  LDG.E.64 R2, desc[UR36][R2.64] ;  /* 0x0000002402027981 */ /* 0x000ea2000c1e1b00 */
[----:B------:R-:W-:Y:S01]  /*1570*/  MOV R7, RZ ;  /* 0x000000ff00077202 */ /* 0x000fe20000000f00 */
[----:B--2---:R4:W0:Y:S01]  /*1580*/  I2F.S64 R6, R2 ;  /* 0x0000000200067312 */ /* 0x0048220000301400 */
[----:B------:R-:W-:Y:S05]  /*1590*/  BRA `(.L_x_7370) ;  /* 0x0000000c00547947 */ /* 0x000fea0003800000 */
.L_x_7372:
[----:B------:R-:W2:Y:S01]  /*15a0*/  LDG.E R2, desc[UR36][R2.64] ;  /* 0x0000002402027981 */ /* 0x000ea2000c1e1900 */
[----:B------:R-:W-:Y:S01]  /*15b0*/  IMAD.MOV.U32 R7, RZ, RZ, RZ ;  /* 0x000000ffff077224 */ /* 0x000fe200078e00ff */
[----:B--2---:R-:W-:Y:S01]  /*15c0*/  I2FP.F32.S32 R6, R2 ;  /* 0x0000000200067245 */ /* 0x004fe20000201400 */
[----:B------:R-:W-:Y:S06]  /*15d0*/  BRA `(.L_x_7370) ;  /* 0x0000000c00447947 */ /* 0x000fec0003800000 */
.L_x_7371:
[----:B------:R-:W2:Y:S01]  /*15e0*/  LDG.E.U16 R2, desc[UR36][R2.64] ;  /* 0x0000002402027981 */ /* 0x000ea2000c1e1500 */
[----:B------:R-:W-:Y:S01]  /*15f0*/  IMAD.MOV.U32 R7, RZ, RZ, RZ ;  /* 0x000000ffff077224 */ /* 0x000fe200078e00ff */
[----:B--2---:R0:W1:Y:S01]  /*1600*/  I2F.S16 R6, R2 ;  /* 0x0000000200067306 */ /* 0x0040620000101400 */
[----:B------:R-:W-:Y:S05]  /*1610*/  BRA `(.L_x_7370) ;  /* 0x0000000c00347947 */ /* 0x000fea0003800000 */
.L_x_7366:
[----:B------:R-:W-:-:S13]  /*1620*/  ISETP.GT.AND P0, PT, R4, 0x6, PT ;  /* 0x000000060400780c */ /* 0x000fda0003f04270 */
[----:B------:R-:W-:Y:S05]  /*1630*/  @P0 BRA `(.L_x_7373) ;  /* 0x00000000002c0947 */ /* 0x000fea0003800000 */
[----:B------:R-:W-:-:S13]  /*1640*/  ISETP.NE.AND P0, PT, R4, 0x5, PT ;  /* 0x000000050400780c */ /* 0x000fda0003f05270 */
[----:B------:R-:W-:Y:S05]  /*1650*/  @!P0 BRA `(.L_x_7374) ;  /* 0x0000000000148947 */ /* 0x000fea0003800000 */
[----:B------:R-:W-:-:S13]  /*1660*/  ISETP.NE.AND P0, PT, R4, 0x6, PT ;  /* 0x000000060400780c */ /* 0x000fda0003f05270 */
[----:B------:R-:W-:Y:S05]  /*1670*/  @P0 BRA `(.L_x_7369) ;  /* 0x0000000800b80947 */ /* 0x000fea0003800000 */
[----:B------:R2:W5:Y:S01]  /*1680*/  LDG.E R6, desc[UR36][R2.64] ;  /* 0x0000002402067981 */ /* 0x000562000c1e1900 */
[----:B------:R-:W-:Y:S01]  /*1690*/  HFMA2.MMA R7, -RZ, RZ, 0, 0 ;  /* 0x00000000ff077435 */ /* 0x000fe200000001ff */
[----:B------:R-:W-:Y:S10]  /*16a0*/  BRA `(.L_x_7370) ;  /* 0x0000000c00107947 */ /* 0x000ff40003800000 */
.L_x_7374:
[----:B------:R-:W2:Y:S01]  /*16b0*/  LDG.E.U16 R2, desc[UR36][R2.64] ;  /* 0x0000002402027981 */ /* 0x000ea2000c1e1500 */
[----:B------:R-:W-:Y:S02]  /*16c0*/  IMAD.MOV.U32 R7, RZ, RZ, RZ ;  /* 0x000000ffff077224 */ /* 0x000fe400078e00ff */
[----:B--2---:R-:W-:Y:S01]  /*16d0*/  HADD2.F32 R6, -RZ, R2.H0_H0 ;  /* 0x20000002ff067230 */ /* 0x004fe20000004100 */
[----:B------:R-:W-:Y:S06]  /*16e0*/  BRA `(.L_x_7370) ;  /* 0x0000000c00007947 */ /* 0x000fec0003800000 */
.L_x_7373:
[----:B------:R-:W-:-:S13]  /*16f0*/  ISETP.NE.AND P0, PT, R4, 0x7, PT ;  /* 0x000000070400780c */ /* 0x000fda0003f05270 */
[----:B------:R-:W-:Y:S05]  /*1700*/  @!P0 BRA `(.L_x_7375) ;  /* 0x0000000000288947 */ /* 0x000fea0003800000 */
[----:B------:R-:W-:-:S13]  /*1710*/  ISETP.NE.AND P0, PT, R4, 0x8, PT ;  /* 0x000000080400780c */ /* 0x000fda0003f05270 */
[----:B------:R-:W-:Y:S05]  /*1720*/  @!P0 BRA `(.L_x_7376) ;  /* 0x0000000000108947 */ /* 0x000fea0003800000 */
[----:B------:R-:W-:-:S13]  /*1730*/  ISETP.NE.AND P0, PT, R4, 0x9, PT ;  /* 0x000000090400780c */ /* 0x000fda0003f05270 */
[----:B------:R-:W-:Y:S05]  /*1740*/  @P0 BRA `(.L_x_7369) ;  /* 0x0000000800840947 */ /* 0x000fea0003800000 */
[----:B------:R3:W5:Y:S01]  /*1750*/  LDG.E.64 R6, desc[UR36][R2.64] ;  /* 0x0000002402067981 */ /* 0x000762000c1e1b00 */
[----:B------:R-:W-:Y:S05]  /*1760*/  BRA `(.L_x_7370) ;  /* 0x0000000800e07947 */ /* 0x000fea0003800000 */
.L_x_7376:
[----:B------:R-:W2:Y:S02]  /*1770*/  LDG.E R2, desc[UR36][R2.64] ;  /* 0x0000002402027981 */ /* 0x000ea4000c1e1900 */
[--C-:B--2---:R-:W-:Y:S02]  /*1780*/  HADD2.F32 R7, -RZ, R2.reuse.H1_H1 ;  /* 0x30000002ff077230 */ /* 0x104fe40000004100 */
[----:B------:R-:W-:Y:S01]  /*1790*/  HADD2.F32 R6, -RZ, R2.H0_H0 ;  /* 0x20000002ff067230 */ /* 0x000fe20000004100 */
[----:B------:R-:W-:Y:S06]  /*17a0*/  BRA `(.L_x_7370) ;  /* 0x0000000800d07947 */ /* 0x000fec0003800000 */
.L_x_7375:
[----:B------:R-:W2:Y:S01]  /*17b0*/  LDG.E.64 R2, desc[UR36][R2.64] ;  /* 0x0000002402027981 */ /* 0x000ea2000c1e1b00 */
[----:B------:R-:W-:Y:S01]  /*17c0*/  UMOV UR4, 0xf0000000 ;  /* 0xf000000000047882 */ /* 0x000fe20000000000 */
[----:B------:R-:W-:Y:S01]  /*17d0*/  UMOV UR5, 0x380fffff ;  /* 0x380fffff00057882 */ /* 0x000fe20000000000 */
[----:B------:R-:W-:Y:S01]  /*17e0*/  IMAD.MOV.U32 R7, RZ, RZ, RZ ;  /* 0x000000ffff077224 */ /* 0x000fe200078e00ff */
[----:B--2---:R-:W0:Y:S01]  /*17f0*/  F2F.F32.F64 R6, R2 ;  /* 0x0000000200067310 */ /* 0x004e220000301000 */
[----:B------:R-:W-:-:S14]  /*1800*/  DSETP.GEU.AND P0, PT, |R2|, UR4, PT ;  /* 0x0000000402007e2a */ /* 0x000fdc000bf0e200 */
[----:B0-----:R-:W-:Y:S01]  /*1810*/  @!P0 FMUL R6, R6, 1.175494350822287508e-38 ;  /* 0x0080000006068820 */ /* 0x001fe20000400000 */
[----:B------:R-:W-:Y:S06]  /*1820*/  BRA `(.L_x_7370) ;  /* 0x0000000800b07947 */ /* 0x000fec0003800000 */
.L_x_7365:
        /* <DEDUP_REMOVED lines=9> */
[----:B------:R-:W-:Y:S02]  /*18c0*/  MOV R7, RZ ;  /* 0x000000ff00077202 */ /* 0x000fe40000000f00 */
[----:B--2---:R-:W-:-:S04]  /*18d0*/  ISETP.NE.AND P0, PT, R2, RZ, PT ;  /* 0x000000ff0200720c */ /* 0x004fc80003f05270 */
[----:B------:R-:W-:Y:S01]  /*18e0*/  FSEL R6, RZ, 1, !P0 ;  /* 0x3f800000ff067808 */ /* 0x000fe20004000000 */
[----:B------:R-:W-:Y:S08]  /*18f0*/  BRA `(.L_x_7370) ;  /* 0x00000008007c7947 */ /* 0x000ff00003800000 */
.L_x_7379:
[----:B------:R-:W2:Y:S01]  /*1900*/  LDG.E.128 R8, desc[UR36][R2.64] ;  /* 0x0000002402087981 */ /* 0x000ea2000c1e1d00 */
[----:B------:R-:W-:Y:S01]  /*1910*/  UMOV UR4, 0xf0000000 ;  /* 0xf000000000047882 */ /* 0x000fe20000000000 */
[----:B------:R-:W-:Y:S01]  /*1920*/  UMOV UR5, 0x380fffff ;  /* 0x380fffff00057882 */ /* 0x000fe20000000000 */
[----:B--2---:R-:W0:Y:S01]  /*1930*/  F2F.F32.F64 R7, R10 ;  /* 0x0000000a00077310 */ /* 0x004e220000301000 */
[----:B------:R-:W-:Y:S02]  /*1940*/  DSETP.GEU.AND P0, PT, |R10|, UR4, PT ;  /* 0x000000040a007e2a */ /* 0x000fe4000bf0e200 */
[----:B------:R-:W-:-:S05]  /*1950*/  DSETP.GEU.AND P1, PT, |R8|, UR4, PT ;  /* 0x0000000408007e2a */ /* 0x000fca000bf2e200 */
[----:B------:R-:W1:Y:S07]  /*1960*/  F2F.F32.F64 R6, R8 ;  /* 0x0000000800067310 */ /* 0x000e6e0000301000 */
[----:B0-----:R-:W-:Y:S02]  /*1970*/  @!P0 FMUL R7, R7, 1.175494350822287508e-38 ;  /* 0x0080000007078820 */ /* 0x001fe40000400000 */
[----:B-1----:R-:W-:Y:S01]  /*1980*/  @!P1 FMUL R6, R6, 1.175494350822287508e-38 ;  /* 0x0080000006069820 */ /* 0x002fe20000400000 */
[----:B------:R-:W-:Y:S06]  /*1990*/  BRA `(.L_x_7370) ;  /* 0x0000000800547947 */ /* 0x000fec0003800000 */
.L_x_7378:
        /* <DEDUP_REMOVED lines=8> */
[----:B------:R-:W-:Y:S01]  /*1a20*/  HFMA2.MMA R7, -RZ, RZ, 0, 0 ;  /* 0x00000000ff077435 */ /* 0x000fe200000001ff */
        /* <DEDUP_REMOVED lines=8> */
[----:B------:R-:W-:Y:S01]  /*1ab0*/  SEL R5, R4, RZ, P0 ;  /* 0x000000ff04057207 */ /* 0x000fe20000000000 */
[----:B------:R-:W-:-:S04]  /*1ac0*/  VIADD R4, R0, 0x1000000 ;  /* 0x0100000000047836 */ /* 0x000fc80000000000 */
[----:B------:R-:W-:Y:S01]  /*1ad0*/  IMAD R8, R5, R8, 0x3c000000 ;  /* 0x3c00000005087424 */ /* 0x000fe200078e0208 */
[----:B------:R-:W-:Y:S02]  /*1ae0*/  SHF.L.U32 R5, R0, R5, RZ ;  /* 0x0000000500057219 */ /* 0x000fe400000006ff */
[----:B------:R-:W-:Y:S02]  /*1af0*/  SHF.R.S32.HI R4, RZ, 0x8, R4 ;  /* 0x00000008ff047819 */ /* 0x000fe40000011404 */
[----:B------:R-:W-:-:S04]  /*1b00*/  LEA.HI R5, R5, R8, RZ, 0x1c ;  /* 0x0000000805057211 */ /* 0x000fc800078fe0ff */
[----:B------:R-:W-:-:S04]  /*1b10*/  LOP3.LUT R5, R5, 0x7f800000, R4, 0xf8, !PT ;  /* 0x7f80000005057812 */ /* 0x000fc800078ef804 */
[----:B------:R-:W-:-:S04]  /*1b20*/  LOP3.LUT R5, R5, R2, RZ, 0x30, !PT ;  /* 0x0000000205057212 */ /* 0x000fc800078e30ff */
[----:B------:R-:W-:Y:S01]  /*1b30*/  LOP3.LUT R6, R5, 0x80000000, R6, 0xf8, !PT ;  /* 0x8000000005067812 */ /* 0x000fe200078ef806 */
[----:B------:R-:W-:Y:S06]  /*1b40*/  BRA `(.L_x_7370) ;  /* 0x0000000400e87947 */ /* 0x000fec0003800000 */
.L_x_7381:
[----:B------:R-:W2:Y:S01]  /*1b50*/  LDG.E.U8 R2, desc[UR36][R2.64] ;  /* 0x0000002402027981 */ /* 0x000ea2000c1e1100 */
[----:B------:R-:W-:Y:S02]  /*1b60*/  IMAD.MOV.U32 R7, RZ, RZ, RZ ;  /* 0x000000ffff077224 */ /* 0x000fe400078e00ff */
        /* <DEDUP_REMOVED lines=12> */
.L_x_7380:
[----:B------:R-:W2:Y:S01]  /*1c30*/  LDG.E.U16 R2, desc[UR36][R2.64] ;  /* 0x0000002402027981 */ /* 0x000ea2000c1e1500 */
[----:B------:R-:W-:Y:S01]  /*1c40*/  MOV R7, RZ ;  /* 0x000000ff00077202 */ /* 0x000fe20000000f00 */
[----:B--2---:R-:W-:Y:S01]  /*1c50*/  IMAD.U32 R6, R2, 0x10000, RZ ;  /* 0x0001000002067824 */ /* 0x004fe200078e00ff */
[----:B------:R-:W-:Y:S06]  /*1c60*/  BRA `(.L_x_7370) ;  /* 0x0000000400a07947 */ /* 0x000fec0003800000 */
.L_x_7377:
        /* <DEDUP_REMOVED lines=9> */
[----:B------:R-:W-:Y:S01]  /*1d00*/  IMAD.MOV.U32 R7, RZ, RZ, RZ ;  /* 0x000000ffff077224 */ /* 0x000fe200078e00ff */
[----:B--2---:R-:W-:Y:S01]  /*1d10*/  I2FP.F32.U32 R6, R2 ;  /* 0x0000000200067245 */ /* 0x004fe20000201000 */
[----:B------:R-:W-:Y:S06]  /*1d20*/  BRA `(.L_x_7370) ;  /* 0x0000000400707947 */ /* 0x000fec0003800000 */
.L_x_7384:
[----:B------:R-:W2:Y:S01]  /*1d30*/  LDG.E.U8 R2, desc[UR36][R2.64] ;  /* 0x0000002402027981 */ /* 0x000ea2000c1e1100 */
[----:B------:R-:W-:Y:S02]  /*1d40*/  CS2R R6, SRZ ;  /* 0x0000000000067805 */ /* 0x000fe4000001ff00 */
        /* <DEDUP_REMOVED lines=18> */
.L_x_7386:
[----:B------:R-:W-:Y:S05]  /*1e70*/  BSYNC B0 ;  /* 0x0000000000007941 */ /* 0x000fea0003800000 */
.L_x_7385:
[----:B------:R-:W-:Y:S02]  /*1e80*/  LEA R3, R0, 0x3b800000, 0x17 ;  /* 0x3b80000000037811 */ /* 0x000fe400078eb8ff */
[----:B------:R-:W-:-:S04]  /*1e90*/  SHF.L.U32 R2, R2, 0x14, RZ ;  /* 0x0000001402027819 */ /* 0x000fc800000006ff */
[----:B------:R-:W-:Y:S01]  /*1ea0*/  LOP3.LUT R6, R3, R2, R6, 0xfe, !PT ;  /* 0x0000000203067212 */ /* 0x000fe200078efe06 */
[----:B------:R-:W-:Y:S06]  /*1eb0*/  BRA `(.L_x_7370) ;  /* 0x00000004000c7947 */ /* 0x000fec0003800000 */
.L_x_7383:
[----:B------:R-:W2:Y:S01]  /*1ec0*/  LDG.E.U8 R2, desc[UR36][R2.64] ;  /* 0x0000002402027981 */ /* 0x000ea2000c1e1100 */
[----:B------:R-:W-:Y:S02]  /*1ed0*/  CS2R R6, SRZ ;  /* 0x0000000000067805 */ /* 0x000fe4000001ff00 */
        /* <DEDUP_REMOVED lines=18> */
.L_x_7388:
[----:B------:R-:W-:Y:S05]  /*2000*/  BSYNC B0 ;  /* 0x0000000000007941 */ /* 0x000fea0003800000 */
.L_x_7387:
[----:B------:R-:W-:Y:S01]  /*2010*/  IMAD.SHL.U32 R2, R2, 0x200000, RZ ;  /* 0x0020000002027824 */ /* 0x000fe200078e00ff */
[----:B------:R-:W-:-:S04]  /*2020*/  LEA R3, R0, 0x37800000, 0x17 ;  /* 0x3780000000037811 */ /* 0x000fc800078eb8ff */
[----:B------:R-:W-:Y:S01]  /*2030*/  LOP3.LUT R6, R3, R2, R6, 0xfe, !PT ;  /* 0x0000000203067212 */ /* 0x000fe200078efe06 */
[----:B------:R-:W-:Y:S06]  /*2040*/  BRA `(.L_x_7370) ;  /* 0x0000000000a87947 */ /* 0x000fec0003800000 */
.L_x_7382:
        /* <DEDUP_REMOVED lines=14> */
.L_x_7392:
[----:B------:R-:W-:Y:S05]  /*2130*/  BSYNC B0 ;  /* 0x0000000000007941 */ /* 0x000fea0003800000 */
.L_x_7391:
[----:B------:R-:W-:Y:S01]  /*2140*/  IMAD.MOV.U32 R7, RZ, RZ, RZ ;  /* 0x000000ffff077224 */ /* 0x000fe200078e00ff */
[----:B------:R-:W-:Y:S06]  /*2150*/  BRA `(.L_x_7370) ;  /* 0x0000000000647947 */ /* 0x000fec0003800000 */
.L_x_7369:
        /* <DEDUP_REMOVED lines=16> */
.L_x_7393:
[----:B------:R-:W-:Y:S01]  /*2260*/  CS2R R6, SRZ ;  /* 0x0000000000067805 */ /* 0x000fe2000001ff00 */
[----:B------:R-:W-:Y:S06]  /*2270*/  BRA `(.L_x_7370) ;  /* 0x00000000001c7947 */ /* 0x000fec0003800000 */
.L_x_7390:
[----:B------:R-:W2:Y:S01]  /*2280*/  LDG.E.64 R2, desc[UR36][R2.64] ;  /* 0x0000002402027981 */ /* 0x000ea2000c1e1b00 */
[----:B------:R-:W-:Y:S01]  /*2290*/  MOV R7, RZ ;  /* 0x000000ff00077202 */ /* 0x000fe20000000f00 */
[----:B--2---:R0:W1:Y:S01]  /*22a0*/  I2F.U64 R6, R2 ;  /* 0x0000000200067312 */ /* 0x0040620000301000 */
[----:B------:R-:W-:Y:S05]  /*22b0*/  BRA `(.L_x_7370) ;  /* 0x00000000000c7947 */ /* 0x000fea0003800000 */
.L_x_7389:
[----:B------:R-:W2:Y:S01]  /*22c0*/  LDG.E R2, desc[UR36][R2.64] ;  /* 0x0000002402027981 */ /* 0x000ea2000c1e1900 */
[----:B------:R-:W-:Y:S01]  /*22d0*/  IMAD.MOV.U32 R7, RZ, RZ, RZ ;  /* 0x000000ffff077224 */ /* 0x000fe200078e00ff */
[----:B--2---:R-:W-:-:S07]  /*22e0*/  I2FP.F32.U32 R6, R2 ;  /* 0x0000000200067245 */ /* 0x004fce0000201000 */
.L_x_7370:
[----:B------:R-:W-:Y:S05]  /*22f0*/  BSYNC B7 ;  /* 0x0000000000077941 */ /* 0x000fea0003800000 */
.L_x_7364:
[----:B01---5:R-:W-:Y:S01]  /*2300*/  FSETP.GTU.FTZ.AND P0, PT, |R6|, +INF , PT ;  /* 0x7f8000000600780b */ /* 0x023fe20003f1c200 */
[----:B------:R-:W-:Y:S01]  /*2310*/  ULDC.64 UR4, c[0x0][0x410] ;  /* 0x0001040000047ab9 */ /* 0x000fe20000000a00 */
[----:B------:R-:W-:Y:S01]  /*2320*/  FSETP.GTU.FTZ.AND P1, PT, |R7|, +INF , PT ;  /* 0x7f8000000700780b */ /* 0x000fe20003f3c200 */
[----:B------:R-:W-:Y:S01]  /*2330*/  BSSY B0, `(.L_x_7394) ;  /* 0x0000281000007945 */ /* 0x000fe20003800000 */
[----:B------:R-:W-:Y:S01]  /*2340*/  IADD3 R4, P2, R18, UR4, RZ ;  /* 0x0000000412047c10 */ /* 0x000fe2000ff5e0ff */
[----:B------:R-:W-:Y:S01]  /*2350*/  FADD.FTZ R8, |R6|, -RZ ;  /* 0x800000ff06087221 */ /* 0x000fe20000010200 */
[----:B------:R-:W-:-:S03]  /*2360*/  PLOP3.LUT P0, PT, P0, P1, PT, 0xa8, 0x0 ;  /* 0x000000000000781c */ /* 0x000fc60000703570 */
[----:B------:R-:W-:-:S10]  /*2370*/  IMAD.X R5, RZ, RZ, UR5, P2 ;  /* 0x00000005ff057e24 */ /* 0x000fd400090e06ff */
        /* <DEDUP_REMOVED lines=15> */
[----:B--234-:R-:W-:Y:S01]  /*2470*/  FADD.FTZ R3, R8, -1 ;  /* 0xbf80000008037421 */ /* 0x01cfe20000010000 */
        /* <DEDUP_REMOVED lines=52> */
[----:B0-----:R-:W-:Y:S01]  /*27c0*/  @!P0 FMUL.FTZ R10, R10, |R7| ;  /* 0x400000070a0a8220 */ /* 0x001fe20000410000 */
[----:B------:R-:W-:Y:S06]  /*27d0*/  @!P0 BRA `(.L_x_7400) ;  /* 0x0000000400808947 */ /* 0x000fec0003800000 */
[----:B------:R-:W-:Y:S01]  /*27e0*/  FMUL.FTZ R10, R0, R3 ;  /* 0x00000003000a7220 */ /* 0x000fe20000410000 */
[----:B------:R-:W-:Y:S01]  /*27f0*/  IMAD.MOV.U32 R18, RZ, RZ, 0x3e800000 ;  /* 0x3e800000ff127424 */ /* 0x000fe200078e00ff */
[----:B------:R-:W-:-:S04]  /*2800*/  HFMA2.MMA R21, -RZ, RZ, 1.3056640625, -1.8671875 ;  /* 0x3d39bf78ff157435 */ /* 0x000fc800000001ff */
        /* <DEDUP_REMOVED lines=30> */
.L_x_7402:
        /* <DEDUP_REMOVED lines=10> */
.L_x_7404:
[----:B------:R-:W-:-:S04]  /*2a90*/  FADD.FTZ R10, -R0, R9 ;  /* 0x00000009000a7221 */ /* 0x000fc80000010100 */
[----:B------:R-:W-:-:S07]  /*2aa0*/  FMUL.FTZ R10, R10, 0.5 ;  /* 0x3f0000000a0a7820 */ /* 0x000fce0000410000 */
.L_x_7405:
[----:B------:R-:W-:Y:S05]  /*2ab0*/  BSYNC B2 ;  /* 0x0000000000027941 */ /* 0x000fea0003800000 */
.L_x_7403:
        /* <DEDUP_REMOVED lines=11> */
.L_x_7407:
[----:B------:R-:W-:-:S04]  /*2b70*/  FADD.FTZ R12, R2, -R15 ;  /* 0x8000000f020c7221 */ /* 0x000fc80000010000 */
[----:B------:R-:W-:-:S07]  /*2b80*/  FMUL.FTZ R15, R12, 0.5 ;  /* 0x3f0000000c0f7820 */ /* 0x000fce0000410000 */
.L_x_7408:
[----:B------:R-:W-:Y:S05]  /*2b90*/  BSYNC B2 ;  /* 0x0000000000027941 */ /* 0x000fea0003800000 */
.L_x_7406:
[----:B------:R-:W-:Y:S01]  /*2ba0*/  FADD.FTZ R15, R15, R10 ;  /* 0x0000000a0f0f7221 */ /* 0x000fe20000010000 */
[----:B------:R-:W-:Y:S01]  /*2bb0*/  FADD.FTZ R10, R13, 1 ;  /* 0x3f8000000d0a7421 */ /* 0x000fe20000010000 */
[----:B------:R-:W-:Y:S01]  /*2bc0*/  MOV R18, 0x3e800000 ;  /* 0x3e80000000127802 */ /* 0x000fe20000000f00 */
[----:B------:R-:W-:Y:S02]  /*2bd0*/  IMAD.MOV.U32 R23, RZ, RZ, 0x3d39bf78 ;  /* 0x3d39bf78ff177424 */ /* 0x000fe400078e00ff */
[----:B------:R-:W-:-:S06]  /*2be0*/  FMUL.FTZ R10, R10, R15 ;  /* 0x0000000f0a0a7220 */ /* 0x000fcc0000410000 */
        /* <DEDUP_REMOVED lines=30> */
.L_x_7401:
[----:B------:R0:W1:Y:S02]  /*2dd0*/  MUFU.SQRT R10, R11 ;  /* 0x0000000b000a7308 */ /* 0x0000640000002000 */
.L_x_7400:
[----:B------:R-:W-:Y:S05]  /*2de0*/  BSYNC B1 ;  /* 0x0000000000017941 */ /* 0x000fea0003800000 */
.L_x_7399:
        /* <DEDUP_REMOVED lines=24> */
.L_x_7415:
[----:B------:R-:W-:-:S04]  /*2f70*/  FADD.FTZ R0, -R0, R9 ;  /* 0x0000000900007221 */ /* 0x000fc80000010100 */
[----:B------:R-:W-:-:S07]  /*2f80*/  FMUL.FTZ R0, R0, 0.5 ;  /* 0x3f00000000007820 */ /* 0x000fce0000410000 */
.L_x_7416:
[----:B------:R-:W-:Y:S05]  /*2f90*/  BSYNC B2 ;  /* 0x0000000000027941 */ /* 0x000fea0003800000 */
.L_x_7414:
        /* <DEDUP_REMOVED lines=10> */
.L_x_7418:
[----:B------:R-:W-:-:S04]  /*3040*/  FADD.FTZ R2, -R3, R2 ;  /* 0x0000000203027221 */ /* 0x000fc80000010100 */
[----:B------:R-:W-:-:S07]  /*3050*/  FMUL.FTZ R3, R2, 0.5 ;  /* 0x3f00000002037820 */ /* 0x000fce0000410000 */
.L_x_7419:
[----:B------:R-:W-:Y:S05]  /*3060*/  BSYNC B2 ;  /* 0x0000000000027941 */ /* 0x000fea0003800000 */
.L_x_7417:
[----:B------:R-:W-:Y:S01]  /*3070*/  FADD.FTZ R0, R3, R0 ;  /* 0x0000000003007221 */ /* 0x000fe20000010000 */
[----:B------:R-:W-:Y:S01]  /*3080*/  FADD.FTZ R13, R8, R13 ;  /* 0x0000000d080d7221 */ /* 0x000fe20000010000 */
[----:B------:R-:W-:-:S03]  /*3090*/  PLOP3.LUT P0, PT, PT, PT, PT, 0x80, 0x0 ;  /* 0x000000000000781c */ /* 0x000fc60003f0f070 */
[----:B------:R-:W-:-:S06]  /*30a0*/  FMUL.FTZ R13, R13, R0 ;  /* 0x000000000d0d7220 */ /* 0x000fcc0000410000 */
[----:B------:R-:W2:Y:S01]  /*30b0*/  MUFU.SQRT R13, R13 ;  /* 0x0000000d000d7308 */ /* 0x000ea20000002000 */
[----:B------:R-:W-:Y:S05]  /*30c0*/  BRA `(.L_x_7411) ;  /* 0x0000000000687947 */ /* 0x000fea0003800000 */
.L_x_7413:
        /* <DEDUP_REMOVED lines=15> */
.L_x_7412:
        /* <DEDUP_REMOVED lines=8> */
.L_x_7410:
[----:B------:R-:W-:Y:S01]  /*3240*/  PLOP3.LUT P0, PT, PT, PT, PT, 0x80, 0x0 ;  /* 0x000000000000781c */ /* 0x000fe20003f0f070 */
[----:B------:R-:W-:Y:S01]  /*3250*/  FMUL.FTZ R13, R13, 16777216 ;  /* 0x4b8000000d0d7820 */ /* 0x000fe20000410000 */
[----:B------:R-:W-:-:S11]  /*3260*/  FMUL.FTZ R8, R8, 16777216 ;  /* 0x4b80000008087820 */ /* 0x000fd60000410000 */
.L_x_7411:
[----:B------:R-:W-:Y:S05]  /*3270*/  BSYNC B1 ;  /* 0x0000000000017941 */ /* 0x000fea0003800000 */
.L_x_7409:
        /* <DEDUP_REMOVED lines=33> */
.L_x_7422:
        /* <DEDUP_REMOVED lines=28> */
.L_x_7421:
        /* <DEDUP_REMOVED lines=19> */
[----:B01----:R-:W-:Y:S05]  /*3780*/  CALL.REL.NOINC `($__internal_7_$__cuda_sm3x_div_rn_ftz_f32_slowpath) ;  /* 0x0000012c008c7944 */ /* 0x003fea0003c00000 */
[----:B------:R-:W-:-:S07]  /*3790*/  MOV R2, R0 ;  /* 0x0000000000027202 */ /* 0x000fce0000000f00 */
.L_x_7426:
[----:B------:R-:W-:Y:S05]  /*37a0*/  BSYNC B4 ;  /* 0x0000000000047941 */ /* 0x000fea0003800000 */
.L_x_7425:
        /* <DEDUP_REMOVED lines=18> */
.L_x_7428:
[----:B------:R-:W-:Y:S01]  /*38d0*/  ISETP.GE.AND P0, PT, R8, RZ, PT ;  /* 0x000000ff0800720c */ /* 0x000fe20003f06270 */
[----:B------:R-:W-:-:S12]  /*38e0*/  HFMA2.MMA R3, -RZ, RZ, 1.9599609375, 20144 ;  /* 0x3fd774ebff037435 */ /* 0x000fd800000001ff */
[----:B------:R-:W-:-:S04]  /*38f0*/  @P0 FFMA.FTZ R2, R3, 0.93318945169448852539, -R2 ;  /* 0x3f6ee58103020823 */ /* 0x000fc80000010802 */
[----:B------:R-:W-:-:S07]  /*3900*/  @!P0 FFMA.FTZ R2, R3, 0.93318945169448852539, R2 ;  /* 0x3f6ee58103028823 */ /* 0x000fce0000010002 */
.L_x_7429:
[----:B------:R-:W-:Y:S05]  /*3910*/  BSYNC B1 ;  /* 0x0000000000017941 */ /* 0x000fea0003800000 */
.L_x_7427:
[C---:B------:R-:W-:Y:S01]  /*3920*/  FSETP.NEU.FTZ.AND P0, PT, |R8|.reuse, |R13|, PT ;  /* 0x4000000d0800720b */ /* 0x040fe20003f1d200 */
[----:B------:R-:W-:Y:S01]  /*3930*/  IMAD.MOV.U32 R0, RZ, RZ, 0x4016cbe4 ;  /* 0x4016cbe4ff007424 */ /* 0x000fe200078e00ff */
        /* <DEDUP_REMOVED lines=9> */
.L_x_7424:
        /* <DEDUP_REMOVED lines=18> */
.L_x_7431:
[----:B------:R-:W-:Y:S05]  /*3af0*/  BSYNC B4 ;  /* 0x0000000000047941 */ /* 0x000fea0003800000 */
.L_x_7430:
        /* <DEDUP_REMOVED lines=18> */
.L_x_7433:
[----:B------:R-:W-:Y:S01]  /*3c20*/  ISETP.GE.AND P0, PT, R8, RZ, PT ;  /* 0x000000ff0800720c */ /* 0x000fe20003f06270 */
[----:B------:R-:W-:-:S12]  /*3c30*/  HFMA2.MMA R3, -RZ, RZ, 1.9599609375, 20144 ;  /* 0x3fd774ebff037435 */ /* 0x000fd800000001ff */
[----:B------:R-:W-:-:S04]  /*3c40*/  @P0 FFMA.FTZ R2, R3, 0.93318945169448852539, -R2 ;  /* 0x3f6ee58103020823 */ /* 0x000fc80000010802 */
[----:B------:R-:W-:-:S07]  /*3c50*/  @!P0 FFMA.FTZ R2, R3, 0.93318945169448852539, R2 ;  /* 0x3f6ee58103028823 */ /* 0x000fce0000010002 */
.L_x_7434:
[----:B------:R-:W-:Y:S05]  /*3c60*/  BSYNC B1 ;  /* 0x0000000000017941 */ /* 0x000fea0003800000 */
.L_x_7432:
[C---:B------:R-:W-:Y:S01]  /*3c70*/  FSETP.NEU.FTZ.AND P0, PT, |R8|.reuse, |R13|, PT ;  /* 0x4000000d0800720b */ /* 0x040fe20003f1d200 */
        /* <DEDUP_REMOVED lines=9> */
.L_x_7423:
[----:B------:R-:W-:Y:S05]  /*3d10*/  BSYNC B3 ;  /* 0x0000000000037941 */ /* 0x000fea0003800000 */
.L_x_7420:
[----:B------:R-:W-:-:S13]  /*3d20*/  ISETP.NE.AND P0, PT, R19, RZ, PT ;  /* 0x000000ff1300720c */ /* 0x000fda0003f05270 */
[----:B-1----:R-:W-:-:S04]  /*3d30*/  @!P0 FADD.FTZ R10, -R10, -RZ ;  /* 0x800000ff0a0a8221 */ /* 0x002fc80000010100 */
[----:B------:R-:W-:Y:S01]  /*3d40*/  IMAD.MOV.U32 R3, RZ, RZ, R10 ;  /* 0x000000ffff037224 */ /* 0x000fe200078e000a */
[----:B------:R-:W-:Y:S06]  /*3d50*/  BRA `(.L_x_7435) ;  /* 0x0000000c00787947 */ /* 0x000fec0003800000 */
.L_x_7398:
[----:B--234-:R-:W-:Y:S01]  /*3d60*/  FADD.FTZ R2, -R6, 6.1232342629258392722e-17 ;  /* 0x248d313206027421 */ /* 0x01cfe20000010100 */
[----:B------:R-:W-:-:S03]  /*3d70*/  FADD.FTZ R3, -R7, -RZ ;  /* 0x800000ff07037221 */ /* 0x000fc60000010100 */
[----:B------:R-:W-:Y:S01]  /*3d80*/  FADD.FTZ R2, R2, 1.5707963705062866211 ;  /* 0x3fc90fdb02027421 */ /* 0x000fe20000010000 */
[----:B------:R-:W-:Y:S06]  /*3d90*/  BRA `(.L_x_7435) ;  /* 0x0000000c00687947 */ /* 0x000fec0003800000 */
.L_x_7397:
[----:B--234-:R-:W-:Y:S01]  /*3da0*/  FADD.FTZ R3, -R7, -RZ ;  /* 0x800000ff07037221 */ /* 0x01cfe20000010100 */
[----:B------:R-:W-:Y:S01]  /*3db0*/  MOV R2, RZ ;  /* 0x000000ff00027202 */ /* 0x000fe20000000f00 */
[----:B------:R-:W-:Y:S06]  /*3dc0*/  BRA `(.L_x_7435) ;  /* 0x0000000c005c7947 */ /* 0x000fec0003800000 */
.L_x_7396:
        /* <DEDUP_REMOVED lines=10> */
[----:B--234-:R-:W0:Y:S01]  /*3e70*/  MUFU.RCP R2, R9 ;  /* 0x0000000900027308 */ /* 0x01ce220000001000 */
        /* <DEDUP_REMOVED lines=12> */
[----:B------:R-:W-:Y:S05]  /*3f40*/  CALL.REL.NOINC `($__internal_7_$__cuda_sm3x_div_rn_ftz_f32_slowpath) ;  /* 0x00000124009c7944 */ /* 0x000fea0003c00000 */
[----:B------:R-:W-:-:S07]  /*3f50*/  IMAD.MOV.U32 R3, RZ, RZ, R0 ;  /* 0x000000ffff037224 */ /* 0x000fce00078e0000 */
.L_x_7440:
[----:B------:R-:W-:Y:S05]  /*3f60*/  BSYNC B4 ;  /* 0x0000000000047941 */ /* 0x000fea0003800000 */
.L_x_7439:
        /* <DEDUP_REMOVED lines=18> */
.L_x_7442:
[----:B------:R-:W-:Y:S01]  /*4090*/  ISETP.GE.AND P0, PT, R6, RZ, PT ;  /* 0x000000ff0600720c */ /* 0x000fe20003f06270 */
[----:B------:R-:W-:-:S12]  /*40a0*/  IMAD.MOV.U32 R3, RZ, RZ, 0x3fd774eb ;  /* 0x3fd774ebff037424 */ /* 0x000fd800078e00ff */
[----:B------:R-:W-:-:S04]  /*40b0*/  @P0 FFMA.FTZ R0, R3, 0.93318945169448852539, -R0 ;  /* 0x3f6ee58103000823 */ /* 0x000fc80000010800 */
[----:B------:R-:W-:-:S07]  /*40c0*/  @!P0 FFMA.FTZ R0, R3, 0.93318945169448852539, R0 ;  /* 0x3f6ee58103008823 */ /* 0x000fce0000010000 */
.L_x_7443:
[----:B------:R-:W-:Y:S05]  /*40d0*/  BSYNC B1 ;  /* 0x0000000000017941 */ /* 0x000fea0003800000 */
.L_x_7441:
[----:B------:R-:W-:Y:S01]  /*40e0*/  FSETP.NEU.FTZ.AND P0, PT, R8, |R7|, PT ;  /* 0x400000070800720b */ /* 0x000fe20003f1d000 */
[----:B------:R-:W0:Y:S01]  /*40f0*/  MUFU.LG2 R11, R13 ;  /* 0x0000000d000b7308 */ /* 0x000e220000000c00 */
[----:B------:R-:W-:Y:S02]  /*4100*/  FSETP.NEU.FTZ.AND P1, PT, R9, RZ, PT ;  /* 0x000000ff0900720b */ /* 0x000fe40003f3d000 */
[----:B------:R-:W-:Y:S02]  /*4110*/  ISETP.GE.AND P2, PT, R6, RZ, PT ;  /* 0x000000ff0600720c */ /* 0x000fe40003f46270 */
[----:B------:R-:W-:-:S07]  /*4120*/  MOV R2, 0x4016cbe4 ;  /* 0x4016cbe400027802 */ /* 0x000fce0000000f00 */
[----:B------:R-:W-:Y:S01]  /*4130*/  @!P0 FSEL R0, R2, 0.78539818525314331055, !P2 ;  /* 0x3f490fdb02008808 */ /* 0x000fe20005000000 */
[----:B------:R-:W-:Y:S01]  /*4140*/  FADD.FTZ R2, R8, |R7| ;  /* 0x4000000708027221 */ /* 0x000fe20000010000 */
[----:B------:R-:W-:Y:S01]  /*4150*/  @!P1 FSEL R0, RZ, 3.1415927410125732422, P2 ;  /* 0x40490fdbff009808 */ /* 0x000fe20001000000 */
[----:B0-----:R-:W-:-:S03]  /*4160*/  FMUL.FTZ.D2 R11, R11, 0.69314718246459960938 ;  /* 0x3f3172180b0b7820 */ /* 0x001fc60000310000 */
[----:B------:R-:W-:Y:S02]  /*4170*/  FSETP.GTU.FTZ.AND P0, PT, |R2|, +INF , PT ;  /* 0x7f8000000200780b */ /* 0x000fe40003f1c200 */
[----:B------:R-:W-:-:S04]  /*4180*/  LOP3.LUT R7, R0, 0x80000000, R7, 0xb8, !PT ;  /* 0x8000000000077812 */ /* 0x000fc800078eb807 */
[----:B------:R-:W-:Y:S01]  /*4190*/  FSEL R2, R2, R7, P0 ;  /* 0x0000000702027208 */ /* 0x000fe20000000000 */
[----:B------:R-:W-:Y:S06]  /*41a0*/  BRA `(.L_x_7444) ;  /* 0x0000000800107947 */ /* 0x000fec0003800000 */
.L_x_7438:
[----:B--234-:R-:W0:Y:S01]  /*41b0*/  MUFU.RCP R2, R9 ;  /* 0x0000000900027308 */ /* 0x01ce220000001000 */
        /* <DEDUP_REMOVED lines=10> */
[----:B------:R-:W-:Y:S05]  /*4260*/  CALL.REL.NOINC `($__internal_7_$__cuda_sm3x_div_rn_ftz_f32_slowpath) ;  /* 0x0000012000d47944 */ /* 0x000fea0003c00000 */
[----:B------:R-:W-:-:S07]  /*4270*/  IMAD.MOV.U32 R2, RZ, RZ, R0 ;  /* 0x000000ffff027224 */ /* 0x000fce00078e0000 */
.L_x_7446:
[----:B------:R-:W-:Y:S05]  /*4280*/  BSYNC B4 ;  /* 0x0000000000047941 */ /* 0x000fea0003800000 */
.L_x_7445:
        /* <DEDUP_REMOVED lines=18> */
.L_x_7448:
[----:B------:R-:W-:Y:S01]  /*43b0*/  ISETP.GE.AND P0, PT, R6, RZ, PT ;  /* 0x000000ff0600720c */ /* 0x000fe20003f06270 */
[----:B------:R-:W-:-:S12]  /*43c0*/  IMAD.MOV.U32 R3, RZ, RZ, 0x3fd774eb ;  /* 0x3fd774ebff037424 */ /* 0x000fd800078e00ff */
[----:B------:R-:W-:-:S04]  /*43d0*/  @P0 FFMA.FTZ R2, R3, 0.93318945169448852539, -R2 ;  /* 0x3f6ee58103020823 */ /* 0x000fc80000010802 */
[----:B------:R-:W-:-:S07]  /*43e0*/  @!P0 FFMA.FTZ R2, R3, 0.93318945169448852539, R2 ;  /* 0x3f6ee58103028823 */ /* 0x000fce0000010002 */
.L_x_7449:
[----:B------:R-:W-:Y:S05]  /*43f0*/  BSYNC B1 ;  /* 0x0000000000017941 */ /* 0x000fea0003800000 */
.L_x_7447:
        /* <DEDUP_REMOVED lines=20> */
[----:B------:R-:W-:Y:S01]  /*4540*/  FADD.FTZ R3, R8, |R7| ;  /* 0x4000000708037221 */ /* 0x000fe20000010000 */
[----:B------:R-:W-:-:S04]  /*4550*/  @!P2 FSEL R2, RZ, 3.1415927410125732422, P0 ;  /* 0x40490fdbff02a808 */ /* 0x000fc80000000000 */
[----:B------:R-:W-:Y:S02]  /*4560*/  FSETP.GTU.FTZ.AND P0, PT, |R3|, +INF , PT ;  /* 0x7f8000000300780b */ /* 0x000fe40003f1c200 */
[----:B------:R-:W-:-:S04]  /*4570*/  LOP3.LUT R2, R2, 0x80000000, R7, 0xb8, !PT ;  /* 0x8000000002027812 */ /* 0x000fc800078eb807 */
[----:B------:R-:W-:Y:S01]  /*4580*/  FSEL R2, R3, R2, P0 ;  /* 0x0000000203027208 */ /* 0x000fe20000000000 */
[----:B0-----:R-:W-:Y:S01]  /*4590*/  FMUL.FTZ R11, R0, 0.69314718246459960938 ;  /* 0x3f317218000b7820 */ /* 0x001fe20000410000 */
[----:B------:R-:W-:Y:S06]  /*45a0*/  BRA `(.L_x_7444) ;  /* 0x0000000400107947 */ /* 0x000fec0003800000 */
.L_x_7437:
[----:B--234-:R-:W-:Y:S01]  /*45b0*/  FMUL.FTZ R2, R6, 0.36787945032119750977 ;  /* 0x3ebc5ab206027820 */ /* 0x01cfe20000410000 */
        /* <DEDUP_REMOVED lines=31> */
[----:B------:R-:W-:Y:S05]  /*47b0*/  CALL.REL.NOINC `($__internal_7_$__cuda_sm3x_div_rn_ftz_f32_slowpath) ;  /* 0x0000011c00807944 */ /* 0x000fea0003c00000 */
[----:B------:R-:W-:-:S07]  /*47c0*/  MOV R2, R0 ;  /* 0x0000000000027202 */ /* 0x000fce0000000f00 */
.L_x_7451:
[----:B------:R-:W-:Y:S05]  /*47d0*/  BSYNC B4 ;  /* 0x0000000000047941 */ /* 0x000fea0003800000 */
.L_x_7450:
        /* <DEDUP_REMOVED lines=18> */
.L_x_7453:
[----:B------:R-:W-:Y:S01]  /*4900*/  ISETP.GE.AND P0, PT, R6, RZ, PT ;  /* 0x000000ff0600720c */ /* 0x000fe20003f06270 */
[----:B------:R-:W-:-:S12]  /*4910*/  HFMA2.MMA R3, -RZ, RZ, 1.9599609375, 20144 ;  /* 0x3fd774ebff037435 */ /* 0x000fd800000001ff */
[----:B------:R-:W-:-:S04]  /*4920*/  @P0 FFMA.FTZ R2, R3, 0.93318945169448852539, -R2 ;  /* 0x3f6ee58103020823 */ /* 0x000fc80000010802 */
[----:B------:R-:W-:-:S07]  /*4930*/  @!P0 FFMA.FTZ R2, R3, 0.93318945169448852539, R2 ;  /* 0x3f6ee58103028823 */ /* 0x000fce0000010002 */
.L_x_7454:
[----:B------:R-:W-:Y:S05]  /*4940*/  BSYNC B1 ;  /* 0x0000000000017941 */ /* 0x000fea0003800000 */
.L_x_7452:
[C---:B------:R-:W-:Y:S01]  /*4950*/  FSETP.NEU.FTZ.AND P1, PT, R8.reuse, |R7|, PT ;  /* 0x400000070800720b */ /* 0x040fe20003f3d000 */
[----:B------:R-:W-:Y:S01]  /*4960*/  IMAD.MOV.U32 R0, RZ, RZ, 0x4016cbe4 ;  /* 0x4016cbe4ff007424 */ /* 0x000fe200078e00ff */
[----:B------:R-:W-:Y:S01]  /*4970*/  FSETP.NEU.FTZ.AND P2, PT, R9, RZ, PT ;  /* 0x000000ff0900720b */ /* 0x000fe20003f5d000 */
[----:B------:R-:W-:Y:S01]  /*4980*/  FADD.FTZ R3, R8, |R7| ;  /* 0x4000000708037221 */ /* 0x000fe20000010000 */
[----:B------:R-:W-:-:S09]  /*4990*/  ISETP.GE.AND P0, PT, R6, RZ, PT ;  /* 0x000000ff0600720c */ /* 0x000fd20003f06270 */
[----:B------:R-:W-:Y:S02]  /*49a0*/  @!P1 FSEL R2, R0, 0.78539818525314331055, !P0 ;  /* 0x3f490fdb00029808 */ /* 0x000fe40004000000 */
[----:B------:R-:W-:Y:S02]  /*49b0*/  @!P2 FSEL R2, RZ, 3.1415927410125732422, P0 ;  /* 0x40490fdbff02a808 */ /* 0x000fe40000000000 */
[----:B------:R-:W-:Y:S02]  /*49c0*/  FSETP.GTU.FTZ.AND P0, PT, |R3|, +INF , PT ;  /* 0x7f8000000300780b */ /* 0x000fe40003f1c200 */
[----:B------:R-:W-:-:S04]  /*49d0*/  LOP3.LUT R2, R2, 0x80000000, R7, 0xb8, !PT ;  /* 0x8000000002027812 */ /* 0x000fc800078eb807 */
[----:B------:R-:W-:-:S07]  /*49e0*/  FSEL R2, R3, R2, P0 ;  /* 0x0000000203027208 */ /* 0x000fce0000000000 */
.L_x_7444:
[----:B------:R-:W-:Y:S05]  /*49f0*/  BSYNC B3 ;  /* 0x0000000000037941 */ /* 0x000fea0003800000 */
.L_x_7436:
[----:B------:R-:W-:Y:S01]  /*4a00*/  ISETP.NE.AND P0, PT, R19, RZ, PT ;  /* 0x000000ff1300720c */ /* 0x000fe20003f05270 */
[----:B------:R-:W-:Y:S01]  /*4a10*/  FADD.FTZ R3, R11, 0.69314718246459960938 ;  /* 0x3f3172180b037421 */ /* 0x000fe20000010000 */
[----:B------:R-:W-:-:S11]  /*4a20*/  FADD.FTZ R2, |R2|, -RZ ;  /* 0x800000ff02027221 */ /* 0x000fd60000010200 */
[----:B------:R-:W-:Y:S01]  /*4a30*/  @!P0 FADD.FTZ R3, -R3, -RZ ;  /* 0x800000ff03038221 */ /* 0x000fe20000010100 */
[----:B------:R-:W-:Y:S06]  /*4a40*/  BRA `(.L_x_7435) ;  /* 0x00000000003c7947 */ /* 0x000fec0003800000 */
.L_x_7395:
[----:B------:R-:W-:-:S13]  /*4a50*/  FSETP.NEU.FTZ.AND P0, PT, R8, +INF , PT ;  /* 0x7f8000000800780b */ /* 0x000fda0003f1d000 */
[----:B--234-:R-:W-:Y:S01]  /*4a60*/  @!P0 FADD.FTZ R2, R7, R7 ;  /* 0x0000000707028221 */ /* 0x01cfe20000010000 */
        /* <DEDUP_REMOVED lines=13> */
.L_x_7435:
[----:B------:R-:W-:Y:S05]  /*4b40*/  BSYNC B0 ;  /* 0x0000000000007941 */ /* 0x000fea0003800000 */
.L_x_7394:
[----:B------:R-:W1:Y:S02]  /*4b50*/  LDC.U8 R6, c[0x0][0x421] ;  /* 0x00010840ff067b82 */ /* 0x000e640000000000 */
        /* <DEDUP_REMOVED lines=11> */
[----:B------:R-:W1:Y:S02]  /*4c10*/  F2I.FTZ.TRUNC.NTZ R3, R2 ;  /* 0x0000000200037305 */ /* 0x000e64000021f100 */
[----:B-1----:R1:W-:Y:S01]  /*4c20*/  STG.E.U8 desc[UR36][R4.64], R3 ;  /* 0x0000000304007986 */ /* 0x0023e2000c101124 */
[----:B------:R-:W-:Y:S05]  /*4c30*/  BRA `(.L_x_7460) ;  /* 0x0000000c00547947 */ /* 0x000fea0003800000 */
.L_x_7458:
[----:B------:R-:W1:Y:S02]  /*4c40*/  F2I.S64.TRUNC R2, R2 ;  /* 0x0000000200027311 */ /* 0x000e64000020d900 */
[----:B-1----:R-:W-:-:S05]  /*4c50*/  IMAD.MOV.U32 R7, RZ, RZ, R2 ;  /* 0x000000ffff077224 */ /* 0x002fca00078e0002 */
[----:B------:R1:W-:Y:S01]  /*4c60*/  STG.E.U8 desc[UR36][R4.64], R7 ;  /* 0x0000000704007986 */ /* 0x0003e2000c101124 */
[----:B------:R-:W-:Y:S05]  /*4c70*/  BRA `(.L_x_7460) ;  /* 0x0000000c00447947 */ /* 0x000fea0003800000 */
.L_x_7457:
[----:B------:R-:W-:-:S13]  /*4c80*/  ISETP.NE.AND P0, PT, R0, 0x2, PT ;  /* 0x000000020000780c */ /* 0x000fda0003f05270 */
[----:B------:R-:W-:Y:S05]  /*4c90*/  @!P0 BRA `(.L_x_7461) ;  /* 0x0000000000288947 */ /* 0x000fea0003800000 */
[----:B------:R-:W-:-:S13]  /*4ca0*/  ISETP.NE.AND P0, PT, R0, 0x3, PT ;  /* 0x000000030000780c */ /* 0x000fda0003f05270 */
[----:B------:R-:W-:Y:S05]  /*4cb0*/  @!P0 BRA `(.L_x_7462) ;  /* 0x0000000000148947 */ /* 0x000fea0003800000 */
[----:B------:R-:W-:-:S13]  /*4cc0*/  ISETP.NE.AND P0, PT, R0, 0x4, PT ;  /* 0x000000040000780c */ /* 0x000fda0003f05270 */
[----:B------:R-:W-:Y:S05]  /*4cd0*/  @P0 BRA `(.L_x_7459) ;  /* 0x0000000800d40947 */ /* 0x000fea0003800000 */
[----:B------:R-:W1:Y:S02]  /*4ce0*/  F2I.S64.TRUNC R2, R2 ;  /* 0x0000000200027311 */ /* 0x000e64000020d900 */
[----:B-1----:R1:W-:Y:S01]  /*4cf0*/  STG.E.64 desc[UR36][R4.64], R2 ;  /* 0x0000000204007986 */ /* 0x0023e2000c101b24 */
[----:B------:R-:W-:Y:S05]  /*4d00*/  BRA `(.L_x_7460) ;  /* 0x0000000c00207947 */ /* 0x000fea0003800000 */
.L_x_7462:
[----:B------:R-:W1:Y:S02]  /*4d10*/  F2I.FTZ.TRUNC.NTZ R3, R2 ;  /* 0x0000000200037305 */ /* 0x000e64000021f100 */
[----:B-1----:R1:W-:Y:S01]  /*4d20*/  STG.E desc[UR36][R4.64], R3 ;  /* 0x0000000304007986 */ /* 0x0023e2000c101924 */
[----:B------:R-:W-:Y:S05]  /*4d30*/  BRA `(.L_x_7460) ;  /* 0x0000000c00147947 */ /* 0x000fea0003800000 */
.L_x_7461:
[----:B------:R-:W1:Y:S02]  /*4d40*/  F2I.FTZ.TRUNC.NTZ R3, R2 ;  /* 0x0000000200037305 */ /* 0x000e64000021f100 */
[----:B-1----:R1:W-:Y:S01]  /*4d50*/  STG.E.U16 desc[UR36][R4.64], R3 ;  /* 0x0000000304007986 */ /* 0x0023e2000c101524 */
[----:B------:R-:W-:Y:S05]  /*4d60*/  BRA `(.L_x_7460) ;  /* 0x0000000c00087947 */ /* 0x000fea0003800000 */
.L_x_7456:
        /* <DEDUP_REMOVED lines=8> */
.L_x_7464:
[----:B------:R-:W-:-:S05]  /*4df0*/  F2FP.F16.F32.PACK_AB R2, RZ, R2 ;  /* 0x00000002ff02723e */ /* 0x000fca00000000ff */
[----:B------:R1:W-:Y:S01]  /*4e00*/  STG.E.U16 desc[UR36][R4.64], R2 ;  /* 0x0000000204007986 */ /* 0x0003e2000c101524 */
[----:B------:R-:W-:Y:S05]  /*4e10*/  BRA `(.L_x_7460) ;  /* 0x0000000800dc7947 */ /* 0x000fea0003800000 */
.L_x_7463:
[----:B------:R-:W-:-:S13]  /*4e20*/  ISETP.NE.AND P0, PT, R0, 0x7, PT ;  /* 0x000000070000780c */ /* 0x000fda0003f05270 */
[----:B------:R-:W-:Y:S05]  /*4e30*/  @!P0 BRA `(.L_x_7465) ;  /* 0x0000000000248947 */ /* 0x000fea0003800000 */
[----:B------:R-:W-:-:S13]  /*4e40*/  ISETP.NE.AND P0, PT, R0, 0x8, PT ;  /* 0x000000080000780c */ /* 0x000fda0003f05270 */
[----:B------:R-:W-:Y:S05]  /*4e50*/  @!P0 BRA `(.L_x_7466) ;  /* 0x0000000000108947 */ /* 0x000fea0003800000 */
[----:B------:R-:W-:-:S13]  /*4e60*/  ISETP.NE.AND P0, PT, R0, 0x9, PT ;  /* 0x000000090000780c */ /* 0x000fda0003f05270 */
[----:B------:R-:W-:Y:S05]  /*4e70*/  @P0 BRA `(.L_x_7459) ;  /* 0x00000008006c0947 */ /* 0x000fea0003800000 */
[----:B------:R1:W-:Y:S01]  /*4e80*/  STG.E.64 desc[UR36][R4.64], R2 ;  /* 0x0000000204007986 */ /* 0x0003e2000c101b24 */
[----:B------:R-:W-:Y:S05]  /*4e90*/  BRA `(.L_x_7460) ;  /* 0x0000000800bc7947 */ /* 0x000fea0003800000 */
.L_x_7466:
[----:B------:R-:W-:-:S05]  /*4ea0*/  F2FP.F16.F32.PACK_AB R3, R3, R2 ;  /* 0x000000020303723e */ /* 0x000fca00000000ff */
[----:B------:R1:W-:Y:S01]  /*4eb0*/  STG.E desc[UR36][R4.64], R3 ;  /* 0x0000000304007986 */ /* 0x0003e2000c101924 */
[----:B------:R-:W-:Y:S05]  /*4ec0*/  BRA `(.L_x_7460) ;  /* 0x0000000800b07947 */ /* 0x000fea0003800000 */
.L_x_7465:
[----:B------:R-:W-:-:S06]  /*4ed0*/  FMUL.FTZ R2, R2, 1 ;  /* 0x3f80000002027820 */ /* 0x000fcc0000410000 */
[----:B------:R-:W1:Y:S02]  /*4ee0*/  F2F.F64.F32 R2, R2 ;  /* 0x0000000200027310 */ /* 0x000e640000201800 */
[----:B-1----:R1:W-:Y:S01]  /*4ef0*/  STG.E.64 desc[UR36][R4.64], R2 ;  /* 0x0000000204007986 */ /* 0x0023e2000c101b24 */
[----:B------:R-:W-:Y:S05]  /*4f00*/  BRA `(.L_x_7460) ;  /* 0x0000000800a07947 */ /* 0x000fea0003800000 */
.L_x_7455:
        /* <DEDUP_REMOVED lines=8> */
[----:B------:R-:W-:Y:S02]  /*4f90*/  FSETP.NEU.FTZ.AND P0, PT, R2, RZ, PT ;  /* 0x000000ff0200720b */ /* 0x000fe40003f1d000 */
[----:B------:R-:W-:-:S04]  /*4fa0*/  FSETP.NEU.FTZ.AND P1, PT, R3, RZ, PT ;  /* 0x000000ff0300720b */ /* 0x000fc80003f3d000 */
[----:B------:R-:W-:-:S04]  /*4fb0*/  PLOP3.LUT P0, PT, P0, P1, PT, 0xa8, 0x0 ;  /* 0x000000000000781c */ /* 0x000fc80000703570 */
[----:B------:R-:W-:-:S05]  /*4fc0*/  SEL R3, RZ, 0x1, !P0 ;  /* 0x00000001ff037807 */ /* 0x000fca0004000000 */
[----:B------:R1:W-:Y:S01]  /*4fd0*/  STG.E.U8 desc[UR36][R4.64], R3 ;  /* 0x0000000304007986 */ /* 0x0003e2000c101124 */
[----:B------:R-:W-:Y:S05]  /*4fe0*/  BRA `(.L_x_7460) ;  /* 0x0000000800687947 */ /* 0x000fea0003800000 */
.L_x_7469:
[----:B------:R-:W-:Y:S01]  /*4ff0*/  FMUL.FTZ R10, R3, 1 ;  /* 0x3f800000030a7820 */ /* 0x000fe20000410000 */
[----:B------:R-:W-:-:S05]  /*5000*/  FMUL.FTZ R8, R2, 1 ;  /* 0x3f80000002087820 */ /* 0x000fca0000410000 */
[----:B0-----:R-:W-:Y:S08]  /*5010*/  F2F.F64.F32 R10, R10 ;  /* 0x0000000a000a7310 */ /* 0x001ff00000201800 */
[----:B---3--:R-:W0:Y:S02]  /*5020*/  F2F.F64.F32 R8, R8 ;  /* 0x0000000800087310 */ /* 0x008e240000201800 */
[----:B0-----:R0:W-:Y:S01]  /*5030*/  STG.E.128 desc[UR36][R4.64], R8 ;  /* 0x0000000804007986 */ /* 0x0011e2000c101d24 */
[----:B------:R-:W-:Y:S05]  /*5040*/  BRA `(.L_x_7460) ;  /* 0x0000000800507947 */ /* 0x000fea0003800000 */
.L_x_7468:
        /* <DEDUP_REMOVED lines=11> */
[----:B------:R-:W-:-:S10]  /*5100*/  HFMA2.MMA R0, -RZ, RZ, 0, 7.569789886474609375e-06 ;  /* 0x0000007fff007435 */ /* 0x000fd400000001ff */
        /* <DEDUP_REMOVED lines=8> */
.L_x_7473:
[----:B------:R-:W-:Y:S05]  /*5190*/  BSYNC B0 ;  /* 0x0000000000007941 */ /* 0x000fea0003800000 */
.L_x_7472:
[----:B------:R-:W-:-:S05]  /*51a0*/  LOP3.LUT R7, R0, R7, RZ, 0xfc, !PT ;  /* 0x0000000700077212 */ /* 0x000fca00078efcff */
[----:B------:R1:W-:Y:S01]  /*51b0*/  STG.E.U8 desc[UR36][R4.64], R7 ;  /* 0x0000000704007986 */ /* 0x0003e2000c101124 */
[----:B------:R-:W-:Y:S05]  /*51c0*/  BRA `(.L_x_7460) ;  /* 0x0000000400f07947 */ /* 0x000fea0003800000 */
.L_x_7471:
        /* <DEDUP_REMOVED lines=12> */
.L_x_7475:
[----:B------:R-:W-:Y:S02]  /*5290*/  ISETP.GT.U32.AND P0, PT, R6, 0x7f800000, PT ;  /* 0x7f8000000600780c */ /* 0x000fe40003f04070 */
[----:B------:R-:W-:-:S04]  /*52a0*/  MOV R0, 0x7f ;  /* 0x0000007f00007802 */ /* 0x000fc80000000f00 */
[----:B------:R-:W-:-:S07]  /*52b0*/  SEL R0, R0, 0x7c, P0 ;  /* 0x0000007c00007807 */ /* 0x000fce0000000000 */
.L_x_7476:
[----:B------:R-:W-:Y:S05]  /*52c0*/  BSYNC B0 ;  /* 0x0000000000007941 */ /* 0x000fea0003800000 */
.L_x_7474:
[----:B------:R-:W-:-:S04]  /*52d0*/  LOP3.LUT R2, R2, 0x80000000, RZ, 0xc0, !PT ;  /* 0x8000000002027812 */ /* 0x000fc800078ec0ff */
[----:B------:R-:W-:-:S04]  /*52e0*/  SHF.R.U32.HI R3, RZ, 0x18, R2 ;  /* 0x00000018ff037819 */ /* 0x000fc80000011602 */
[----:B------:R-:W-:-:S05]  /*52f0*/  LOP3.LUT R3, R0, R3, RZ, 0xfc, !PT ;  /* 0x0000000300037212 */ /* 0x000fca00078efcff */
[----:B------:R1:W-:Y:S01]  /*5300*/  STG.E.U8 desc[UR36][R4.64], R3 ;  /* 0x0000000304007986 */ /* 0x0003e2000c101124 */
[----:B------:R-:W-:Y:S05]  /*5310*/  BRA `(.L_x_7460) ;  /* 0x00000004009c7947 */ /* 0x000fea0003800000 */
.L_x_7470:
[----:B------:R-:W-:-:S05]  /*5320*/  F2FP.BF16.F32.PACK_AB R2, RZ, R2 ;  /* 0x00000002ff02723e */ /* 0x000fca00000010ff */
[----:B------:R1:W-:Y:S01]  /*5330*/  STG.E.U16 desc[UR36][R4.64], R2 ;  /* 0x0000000204007986 */ /* 0x0003e2000c101524 */
[----:B------:R-:W-:Y:S05]  /*5340*/  BRA `(.L_x_7460) ;  /* 0x0000000400907947 */ /* 0x000fea0003800000 */
.L_x_7467:
        /* <DEDUP_REMOVED lines=8> */
[----:B------:R-:W1:Y:S02]  /*53d0*/  F2I.FTZ.U32.TRUNC.NTZ R3, R2 ;  /* 0x0000000200037305 */ /* 0x000e64000021f000 */
[----:B-1----:R1:W-:Y:S01]  /*53e0*/  STG.E.U16 desc[UR36][R4.64], R3 ;  /* 0x0000000304007986 */ /* 0x0023e2000c101524 */
[----:B------:R-:W-:Y:S05]  /*53f0*/  BRA `(.L_x_7460) ;  /* 0x0000000400647947 */ /* 0x000fea0003800000 */
.L_x_7479:
        /* <DEDUP_REMOVED lines=16> */
.L_x_7482:
[----:B------:R-:W-:-:S04]  /*5500*/  LOP3.LUT R2, R2, 0x80000000, RZ, 0xc0, !PT ;  /* 0x8000000002027812 */ /* 0x000fc800078ec0ff */
[----:B------:R-:W-:-:S04]  /*5510*/  SHF.R.U32.HI R2, RZ, 0x18, R2 ;  /* 0x00000018ff027819 */ /* 0x000fc80000011602 */
[----:B------:R-:W-:-:S04]  /*5520*/  LOP3.LUT R3, R3, R2, RZ, 0xfc, !PT ;  /* 0x0000000203037212 */ /* 0x000fc800078efcff */
[----:B------:R-:W-:-:S07]  /*5530*/  PRMT R0, R3, 0x7610, R0 ;  /* 0x0000761003007816 */ /* 0x000fce0000000000 */
.L_x_7481:
[----:B------:R-:W-:Y:S05]  /*5540*/  BSYNC B0 ;  /* 0x0000000000007941 */ /* 0x000fea0003800000 */
.L_x_7480:
[----:B------:R1:W-:Y:S01]  /*5550*/  STG.E.U8 desc[UR36][R4.64], R0 ;  /* 0x0000000004007986 */ /* 0x0003e2000c101124 */
[----:B------:R-:W-:Y:S05]  /*5560*/  BRA `(.L_x_7460) ;  /* 0x0000000400087947 */ /* 0x000fea0003800000 */
.L_x_7478:
        /* <DEDUP_REMOVED lines=16> */
.L_x_7485:
[----:B------:R-:W-:-:S04]  /*5670*/  LOP3.LUT R2, R2, 0x80000000, RZ, 0xc0, !PT ;  /* 0x8000000002027812 */ /* 0x000fc800078ec0ff */
[----:B------:R-:W-:-:S04]  /*5680*/  SHF.R.U32.HI R2, RZ, 0x18, R2 ;  /* 0x00000018ff027819 */ /* 0x000fc80000011602 */
[----:B------:R-:W-:-:S04]  /*5690*/  LOP3.LUT R3, R3, R2, RZ, 0xfc, !PT ;  /* 0x0000000203037212 */ /* 0x000fc800078efcff */
[----:B------:R-:W-:-:S07]  /*56a0*/  PRMT R0, R3, 0x7610, R0 ;  /* 0x0000761003007816 */ /* 0x000fce0000000000 */
.L_x_7484:
[----:B------:R-:W-:Y:S05]  /*56b0*/  BSYNC B0 ;  /* 0x0000000000007941 */ /* 0x000fea0003800000 */
.L_x_7483:
[----:B------:R1:W-:Y:S01]  /*56c0*/  STG.E.U8 desc[UR36][R4.64], R0 ;  /* 0x0000000004007986 */ /* 0x0003e2000c101124 */
[----:B------:R-:W-:Y:S05]  /*56d0*/  BRA `(.L_x_7460) ;  /* 0x0000000000ac7947 */ /* 0x000fea0003800000 */
.L_x_7477:
        /* <DEDUP_REMOVED lines=21> */
.L_x_7459:
        /* <DEDUP_REMOVED lines=16> */
.L_x_7488:
[----:B------:R-:W-:Y:S05]  /*5930*/  BRA `(.L_x_7460) ;  /* 0x0000000000147947 */ /* 0x000fea0003800000 */
.L_x_7487:
[----:B------:R-:W1:Y:S02]  /*5940*/  F2I.U64.TRUNC R2, R2 ;  /* 0x0000000200027311 */ /* 0x000e64000020d800 */
[----:B-1----:R1:W-:Y:S01]  /*5950*/  STG.E.64 desc[UR36][R4.64], R2 ;  /* 0x0000000204007986 */ /* 0x0023e2000c101b24 */
[----:B------:R-:W-:Y:S05]  /*5960*/  BRA `(.L_x_7460) ;  /* 0x0000000000087947 */ /* 0x000fea0003800000 */
.L_x_7486:
[----:B------:R-:W1:Y:S02]  /*5970*/  F2I.FTZ.U32.TRUNC.NTZ R3, R2 ;  /* 0x0000000200037305 */ /* 0x000e64000021f000 */
[----:B-1----:R1:W-:Y:S02]  /*5980*/  STG.E desc[UR36][R4.64], R3 ;  /* 0x0000000304007986 */ /* 0x0023e4000c101924 */
.L_x_7460:
[----:B------:R-:W-:-:S04]  /*5990*/  IMAD R16, R16, 0x200, R17 ;  /* 0x0000020010107824 */ /* 0x000fc800078e0211 */
[----:B------:R-:W-:-:S07]  /*59a0*/  VIADD R19, R16, 0x80 ;  /* 0x0000008010137836 */ /* 0x000fce0000000000 */
.L_x_7362:
[----:B------:R-:W-:Y:S05]  /*59b0*/  BSYNC B6 ;  /* 0x0000000000067941 */ /* 0x000fea0003800000 */
.L_x_7361:
[----:B------:R-:W-:Y:S01]  /*59c0*/  ULDC UR4, c[0x0][0x210] ;  /* 0x0000840000047ab9 */ /* 0x000fe20000000800 */
[----:B------:R-:W-:Y:S01]  /*59d0*/  BSSY B6, `(.L_x_7489) ;  /* 0x0000594000067945 */ /* 0x000fe20003800000 */
[----:B------:R-:W-:-:S13]  /*59e0*/  ISETP.GE.AND P0, PT, R19, UR4, PT ;  /* 0x0000000413007c0c */ /* 0x000fda000bf06270 */
[----:B------:R-:W-:Y:S05]  /*59f0*/  @P0 BRA `(.L_x_7490) ;  /* 0x0000005800440947 */ /* 0x000fea0003800000 */
[----:B------:R-:W5:Y:S01]  /*5a00*/  LDC R6, c[0x0][0x218] ;  /* 0x00008600ff067b82 */ /* 0x000f620000000800 */
[----:B-1----:R-:W-:Y:S01]  /*5a10*/  MOV R0, RZ ;  /* 0x000000ff00007202 */ /* 0x002fe20000000f00 */
[----:B------:R-:W-:Y:S01]  /*5a20*/  IMAD.MOV.U32 R16, RZ, RZ, RZ ;  /* 0x000000ffff107224 */ /* 0x000fe200078e00ff */
[----:B-----5:R-:W-:-:S13]  /*5a30*/  ISETP.NE.AND P0, PT, R6, RZ, PT ;  /* 0x000000ff0600720c */ /* 0x020fda0003f05270 */
        /* <DEDUP_REMOVED lines=290> */
[----:B------:R-:W-:-:S09]  /*6c60*/  ULDC.64 UR4, c[0x0][0x340] ;  /* 0x0000d00000047ab9 */ /* 0x000fd20000000a00 */
        /* <DEDUP_REMOVED lines=8> */
.L_x_7491:
[----:B0-----:R-:W0:Y:S01]  /*6cf0*/  LDC.U8 R5, c[0x0][0x422] ;  /* 0x00010880ff057b82 */ /* 0x001e220000000000 */
[----:B------:R-:W-:Y:S01]  /*6d00*/  ULDC.64 UR6, c[0x0][0x418] ;  /* 0x0001060000067ab9 */ /* 0x000fe20000000a00 */
[----:B------:R-:W-:Y:S01]  /*6d10*/  ULDC.64 UR4, c[0x0][0x410] ;  /* 0x0001040000047ab9 */ /* 0x000fe20000000a00 */
[----:B------:R-:W-:Y:S01]  /*6d20*/  IADD3 R2, P1, R0, UR6, RZ ;  /* 0x0000000600027c10 */ /* 0x000fe2000ff3e0ff */
[----:B------:R-:W-:Y:S01]  /*6d30*/  BSSY B7, `(.L_x_7492) ;  /* 0x00000f6000077945 */ /* 0x000fe20003800000 */
        /* <DEDUP_REMOVED lines=15> */
[----:B------:R-:W-:Y:S01]  /*6e30*/  MOV R5, RZ ;  /* 0x000000ff00057202 */ /* 0x000fe20000000f00 */
[----:B-----5:R0:W1:Y:S01]  /*6e40*/  I2F.S16 R4, R2 ;  /* 0x0000000200047306 */ /* 0x0200620000101400 */
[----:B------:R-:W-:Y:S05]  /*6e50*/  BRA `(.L_x_7498) ;  /* 0x0000000c008c7947 */ /* 0x000fea0003800000 */
.L_x_7496:
[----:B------:R-:W5:Y:S01]  /*6e60*/  LDG.E.U8 R2, desc[UR36][R2.64] ;  /* 0x0000002402027981 */ /* 0x000f62000c1e1100 */
[----:B------:R-:W-:Y:S01]  /*6e70*/  IMAD.MOV.U32 R5, RZ, RZ, RZ ;  /* 0x000000ffff057224 */ /* 0x000fe200078e00ff */
[----:B-----5:R-:W-:Y:S01]  /*6e80*/  I2FP.F32.U32 R4, R2 ;  /* 0x0000000200047245 */ /* 0x020fe20000201000 */
[----:B------:R-:W-:Y:S06]  /*6e90*/  BRA `(.L_x_7498) ;  /* 0x0000000c007c7947 */ /* 0x000fec0003800000 */
.L_x_7495:
[----:B------:R-:W-:-:S13]  /*6ea0*/  ISETP.NE.AND P0, PT, R4, 0x2, PT ;  /* 0x000000020400780c */ /* 0x000fda0003f05270 */
[----:B------:R-:W-:Y:S05]  /*6eb0*/  @!P0 BRA `(.L_x_7499) ;  /* 0x0000000000308947 */ /* 0x000fea0003800000 */
[----:B------:R-:W-:-:S13]  /*6ec0*/  ISETP.NE.AND P0, PT, R4, 0x3, PT ;  /* 0x000000030400780c */ /* 0x000fda0003f05270 */
[----:B------:R-:W-:Y:S05]  /*6ed0*/  @!P0 BRA `(.L_x_7500) ;  /* 0x0000000000188947 */ /* 0x000fea0003800000 */
[----:B------:R-:W-:-:S13]  /*6ee0*/  ISETP.NE.AND P0, PT, R4, 0x4, PT ;  /* 0x000000040400780c */ /* 0x000fda0003f05270 */
[----:B------:R-:W-:Y:S05]  /*6ef0*/  @P0 BRA `(.L_x_7497) ;  /* 0x0000000c00000947 */ /* 0x000fea0003800000 */
[----:B------:R-:W5:Y:S01]  /*6f00*/  LDG.E.64 R2, desc[UR36][R2.64] ;  /* 0x0000002402027981 */ /* 0x000f62000c1e1b00 */
[----:B------:R-:W-:Y:S01]  /*6f10*/  HFMA2.MMA R5, -RZ, RZ, 0, 0 ;  /* 0x00000000ff057435 */ /* 0x000fe200000001ff */
[----:B-----5:R0:W1:Y:S01]  /*6f20*/  I2F.S64 R4, R2 ;  /* 0x0000000200047312 */ /* 0x0200620000301400 */
[----:B------:R-:W-:Y:S09]  /*6f30*/  BRA `(.L_x_7498) ;  /* 0x0000000c00547947 */ /* 0x000ff20003800000 */
.L_x_7500:
[----:B------:R-:W5:Y:S01]  /*6f40*/  LDG.E R2, desc[UR36][R2.64] ;  /* 0x0000002402027981 */ /* 0x000f62000c1e1900 */
[----:B------:R-:W-:Y:S01]  /*6f50*/  IMAD.MOV.U32 R5, RZ, RZ, RZ ;  /* 0x000000ffff057224 */ /* 0x000fe200078e00ff */
[----:B-----5:R-:W-:Y:S01]  /*6f60*/  I2FP.F32.S32 R4, R2 ;  /* 0x0000000200047245 */ /* 0x020fe20000201400 */
[----:B------:R-:W-:Y:S06]  /*6f70*/  BRA `(.L_x_7498) ;  /* 0x0000000c00447947 */ /* 0x000fec0003800000 */
.L_x_7499:
[----:B------:R-:W5:Y:S01]  /*6f80*/  LDG.E.U16 R2, desc[UR36][R2.64] ;  /* 0x0000002402027981 */ /* 0x000f62000c1e1500 */
[----:B------:R-:W-:Y:S01]  /*6f90*/  MOV R5, RZ ;  /* 0x000000ff00057202 */ /* 0x000fe20000000f00 */
[----:B-----5:R0:W1:Y:S01]  /*6fa0*/  I2F.S16 R4, R2 ;  /* 0x0000000200047306 */ /* 0x0200620000101400 */
[----:B------:R-:W-:Y:S05]  /*6fb0*/  BRA `(.L_x_7498) ;  /* 0x0000000c00347947 */ /* 0x000fea0003800000 */
.L_x_7494:
[----:B------:R-:W-:-:S13]  /*6fc0*/  ISETP.GT.AND P0, PT, R4, 0x6, PT ;  /* 0x000000060400780c */ /* 0x000fda0003f04270 */
[----:B------:R-:W-:Y:S05]  /*6fd0*/  @P0 BRA `(.L_x_7501) ;  /* 0x00000000002c0947 */ /* 0x000fea0003800000 */
[----:B------:R-:W-:-:S13]  /*6fe0*/  ISETP.NE.AND P0, PT, R4, 0x5, PT ;  /* 0x000000050400780c */ /* 0x000fda0003f05270 */
[----:B------:R-:W-:Y:S05]  /*6ff0*/  @!P0 BRA `(.L_x_7502) ;  /* 0x0000000000148947 */ /* 0x000fea0003800000 */
[----:B------:R-:W-:-:S13]  /*7000*/  ISETP.NE.AND P0, PT, R4, 0x6, PT ;  /* 0x000000060400780c */ /* 0x000fda0003f05270 */
[----:B------:R-:W-:Y:S05]  /*7010*/  @P0 BRA `(.L_x_7497) ;  /* 0x0000000800b80947 */ /* 0x000fea0003800000 */
[----:B------:R0:W5:Y:S01]  /*7020*/  LDG.E R4, desc[UR36][R2.64] ;  /* 0x0000002402047981 */ /* 0x000162000c1e1900 */
[----:B------:R-:W-:Y:S01]  /*7030*/  IMAD.MOV.U32 R5, RZ, RZ, RZ ;  /* 0x000000ffff057224 */ /* 0x000fe200078e00ff */
[----:B------:R-:W-:Y:S06]  /*7040*/  BRA `(.L_x_7498) ;  /* 0x0000000c00107947 */ /* 0x000fec0003800000 */
.L_x_7502:
[----:B------:R-:W5:Y:S01]  /*7050*/  LDG.E.U16 R2, desc[UR36][R2.64] ;  /* 0x0000002402027981 */ /* 0x000f62000c1e1500 */
[----:B------:R-:W-:Y:S01]  /*7060*/  HFMA2.MMA R5, -RZ, RZ, 0, 0 ;  /* 0x00000000ff057435 */ /* 0x000fe200000001ff */
[----:B-----5:R-:W-:Y:S01]  /*7070*/  HADD2.F32 R4, -RZ, R2.H0_H0 ;  /* 0x20000002ff047230 */ /* 0x020fe20000004100 */
[----:B------:R-:W-:Y:S09]  /*7080*/  BRA `(.L_x_7498) ;  /* 0x0000000c00007947 */ /* 0x000ff20003800000 */
.L_x_7501:
        /* <DEDUP_REMOVED lines=8> */
.L_x_7504:
[----:B------:R-:W5:Y:S02]  /*7110*/  LDG.E R2, desc[UR36][R2.64] ;  /* 0x0000002402027981 */ /* 0x000f64000c1e1900 */
[--C-:B-----5:R-:W-:Y:S02]  /*7120*/  HADD2.F32 R5, -RZ, R2.reuse.H1_H1 ;  /* 0x30000002ff057230 */ /* 0x120fe40000004100 */
[----:B------:R-:W-:Y:S01]  /*7130*/  HADD2.F32 R4, -RZ, R2.H0_H0 ;  /* 0x20000002ff047230 */ /* 0x000fe20000004100 */
[----:B------:R-:W-:Y:S06]  /*7140*/  BRA `(.L_x_7498) ;  /* 0x0000000800d07947 */ /* 0x000fec0003800000 */
.L_x_7503:
[----:B------:R-:W5:Y:S01]  /*7150*/  LDG.E.64 R2, desc[UR36][R2.64] ;  /* 0x0000002402027981 */ /* 0x000f62000c1e1b00 */
[----:B------:R-:W-:Y:S01]  /*7160*/  UMOV UR4, 0xf0000000 ;  /* 0xf000000000047882 */ /* 0x000fe20000000000 */
[----:B------:R-:W-:Y:S01]  /*7170*/  UMOV UR5, 0x380fffff ;  /* 0x380fffff00057882 */ /* 0x000fe20000000000 */
[----:B------:R-:W-:Y:S01]  /*7180*/  IMAD.MOV.U32 R5, RZ, RZ, RZ ;  /* 0x000000ffff057224 */ /* 0x000fe200078e00ff */
[----:B-----5:R-:W0:Y:S01]  /*7190*/  F2F.F32.F64 R4, R2 ;  /* 0x0000000200047310 */ /* 0x020e220000301000 */
[----:B------:R-:W-:-:S14]  /*71a0*/  DSETP.GEU.AND P0, PT, |R2|, UR4, PT ;  /* 0x0000000402007e2a */ /* 0x000fdc000bf0e200 */
[----:B0-----:R-:W-:Y:S01]  /*71b0*/  @!P0 FMUL R4, R4, 1.175494350822287508e-38 ;  /* 0x0080000004048820 */ /* 0x001fe20000400000 */
[----:B------:R-:W-:Y:S06]  /*71c0*/  BRA `(.L_x_7498) ;  /* 0x0000000800b07947 */ /* 0x000fec0003800000 */
.L_x_7493:
        /* <DEDUP_REMOVED lines=9> */
[----:B------:R-:W-:Y:S02]  /*7260*/  MOV R5, RZ ;  /* 0x000000ff00057202 */ /* 0x000fe40000000f00 */
[----:B-----5:R-:W-:-:S04]  /*7270*/  ISETP.NE.AND P0, PT, R2, RZ, PT ;  /* 0x000000ff0200720c */ /* 0x020fc80003f05270 */
[----:B------:R-:W-:Y:S01]  /*7280*/  FSEL R4, RZ, 1, !P0 ;  /* 0x3f800000ff047808 */ /* 0x000fe20004000000 */
[----:B------:R-:W-:Y:S08]  /*7290*/  BRA `(.L_x_7498) ;  /* 0x00000008007c7947 */ /* 0x000ff00003800000 */
.L_x_7507:
[----:B---3--:R-:W3:Y:S01]  /*72a0*/  LDG.E.128 R8, desc[UR36][R2.64] ;  /* 0x0000002402087981 */ /* 0x008ee2000c1e1d00 */
[----:B------:R-:W-:Y:S01]  /*72b0*/  UMOV UR4, 0xf0000000 ;  /* 0xf000000000047882 */ /* 0x000fe20000000000 */
[----:B------:R-:W-:Y:S01]  /*72c0*/  UMOV UR5, 0x380fffff ;  /* 0x380fffff00057882 */ /* 0x000fe20000000000 */
[----:B---3--:R-:W0:Y:S01]  /*72d0*/  F2F.F32.F64 R5, R10 ;  /* 0x0000000a00057310 */ /* 0x008e220000301000 */
[----:B------:R-:W-:Y:S02]  /*72e0*/  DSETP.GEU.AND P0, PT, |R10|, UR4, PT ;  /* 0x000000040a007e2a */ /* 0x000fe4000bf0e200 */
[----:B------:R-:W-:-:S05]  /*72f0*/  DSETP.GEU.AND P1, PT, |R8|, UR4, PT ;  /* 0x0000000408007e2a */ /* 0x000fca000bf2e200 */
[----:B------:R-:W1:Y:S07]  /*7300*/  F2F.F32.F64 R4, R8 ;  /* 0x0000000800047310 */ /* 0x000e6e0000301000 */
[----:B0-----:R-:W-:Y:S02]  /*7310*/  @!P0 FMUL R5, R5, 1.175494350822287508e-38 ;  /* 0x0080000005058820 */ /* 0x001fe40000400000 */
[----:B-1----:R-:W-:Y:S01]  /*7320*/  @!P1 FMUL R4, R4, 1.175494350822287508e-38 ;  /* 0x0080000004049820 */ /* 0x002fe20000400000 */
[----:B------:R-:W-:Y:S06]  /*7330*/  BRA `(.L_x_7498) ;  /* 0x0000000800547947 */ /* 0x000fec0003800000 */
.L_x_7506:
        /* <DEDUP_REMOVED lines=23> */
[----:B------:R-:W-:Y:S02]  /*74b0*/  LOP3.LUT R3, R5, R2, RZ, 0x30, !PT ;  /* 0x0000000205037212 */ /* 0x000fe400078e30ff */
[----:B------:R-:W-:Y:S02]  /*74c0*/  MOV R5, RZ ;  /* 0x000000ff00057202 */ /* 0x000fe40000000f00 */
[----:B------:R-:W-:Y:S01]  /*74d0*/  LOP3.LUT R4, R3, 0x80000000, R4, 0xf8, !PT ;  /* 0x8000000003047812 */ /* 0x000fe200078ef804 */
[----:B------:R-:W-:Y:S06]  /*74e0*/  BRA `(.L_x_7498) ;  /* 0x0000000400e87947 */ /* 0x000fec0003800000 */
.L_x_7509:
[----:B------:R-:W5:Y:S01]  /*74f0*/  LDG.E.U8 R2, desc[UR36][R2.64] ;  /* 0x0000002402027981 */ /* 0x000f62000c1e1100 */
[----:B------:R-:W-:Y:S02]  /*7500*/  IMAD.MOV.U32 R5, RZ, RZ, RZ ;  /* 0x000000ffff057224 */ /* 0x000fe400078e00ff */
[C---:B-----5:R-:W-:Y:S01]  /*7510*/  IMAD.SHL.U32 R0, R2.reuse, 0x2000000, RZ ;  /* 0x0200000002007824 */ /* 0x060fe200078e00ff */
[----:B------:R-:W-:-:S04]  /*7520*/  SHF.L.U32 R7, R2, 0x18, RZ ;  /* 0x0000001802077819 */ /* 0x000fc800000006ff */
        /* <DEDUP_REMOVED lines=8> */
[----:B------:R-:W-:Y:S01]  /*75b0*/  LOP3.LUT R4, R4, 0x80000000, R7, 0xf8, !PT ;  /* 0x8000000004047812 */ /* 0x000fe200078ef807 */
[----:B------:R-:W-:Y:S06]  /*75c0*/  BRA `(.L_x_7498) ;  /* 0x0000000400b07947 */ /* 0x000fec0003800000 */
.L_x_7508:
[----:B------:R-:W5:Y:S01]  /*75d0*/  LDG.E.U16 R2, desc[UR36][R2.64] ;  /* 0x0000002402027981 */ /* 0x000f62000c1e1500 */
[----:B------:R-:W-:Y:S01]  /*75e0*/  HFMA2.MMA R5, -RZ, RZ, 0, 0 ;  /* 0x00000000ff057435 */ /* 0x000fe200000001ff */
[----:B-----5:R-:W-:Y:S01]  /*75f0*/  IMAD.U32 R4, R2, 0x10000, RZ ;  /* 0x0001000002047824 */ /* 0x020fe200078e00ff */
[----:B------:R-:W-:Y:S09]  /*7600*/  BRA `(.L_x_7498) ;  /* 0x0000000400a07947 */ /* 0x000ff20003800000 */
.L_x_7505:
        /* <DEDUP_REMOVED lines=9> */
[----:B------:R-:W-:Y:S02]  /*76a0*/  MOV R5, RZ ;  /* 0x000000ff00057202 */ /* 0x000fe40000000f00 */
[----:B-----5:R-:W-:Y:S01]  /*76b0*/  I2FP.F32.U32 R4, R2 ;  /* 0x0000000200047245 */ /* 0x020fe20000201000 */
[----:B------:R-:W-:Y:S06]  /*76c0*/  BRA `(.L_x_7498) ;  /* 0x0000000400707947 */ /* 0x000fec0003800000 */
.L_x_7512:
[----:B------:R-:W5:Y:S01]  /*76d0*/  LDG.E.U8 R2, desc[UR36][R2.64] ;  /* 0x0000002402027981 */ /* 0x000f62000c1e1100 */
[----:B------:R-:W-:Y:S02]  /*76e0*/  CS2R R4, SRZ ;  /* 0x0000000000047805 */ /* 0x000fe4000001ff00 */
        /* <DEDUP_REMOVED lines=18> */
.L_x_7514:
[----:B------:R-:W-:Y:S05]  /*7810*/  BSYNC B0 ;  /* 0x0000000000007941 */ /* 0x000fea0003800000 */
.L_x_7513:
[----:B------:R-:W-:Y:S02]  /*7820*/  LEA R3, R0, 0x3b800000, 0x17 ;  /* 0x3b80000000037811 */ /* 0x000fe400078eb8ff */
[----:B------:R-:W-:-:S04]  /*7830*/  SHF.L.U32 R2, R2, 0x14, RZ ;  /* 0x0000001402027819 */ /* 0x000fc800000006ff */
[----:B------:R-:W-:Y:S01]  /*7840*/  LOP3.LUT R4, R3, R2, R4, 0xfe, !PT ;  /* 0x0000000203047212 */ /* 0x000fe200078efe04 */
[----:B------:R-:W-:Y:S06]  /*7850*/  BRA `(.L_x_7498) ;  /* 0x00000004000c7947 */ /* 0x000fec0003800000 */
.L_x_7511:
        /* <DEDUP_REMOVED lines=20> */
.L_x_7516:
[----:B------:R-:W-:Y:S05]  /*79a0*/  BSYNC B0 ;  /* 0x0000000000007941 */ /* 0x000fea0003800000 */
.L_x_7515:
[----:B------:R-:W-:Y:S02]  /*79b0*/  LEA R3, R0, 0x37800000, 0x17 ;  /* 0x3780000000037811 */ /* 0x000fe400078eb8ff */
[----:B------:R-:W-:-:S04]  /*79c0*/  SHF.L.U32 R2, R2, 0x15, RZ ;  /* 0x0000001502027819 */ /* 0x000fc800000006ff */
[----:B------:R-:W-:Y:S01]  /*79d0*/  LOP3.LUT R4, R3, R2, R4, 0xfe, !PT ;  /* 0x0000000203047212 */ /* 0x000fe200078efe04 */
[----:B------:R-:W-:Y:S06]  /*79e0*/  BRA `(.L_x_7498) ;  /* 0x0000000000a87947 */ /* 0x000fec0003800000 */
.L_x_7510:
        /* <DEDUP_REMOVED lines=14> */
.L_x_7520:
[----:B------:R-:W-:Y:S05]  /*7ad0*/  BSYNC B0 ;  /* 0x0000000000007941 */ /* 0x000fea0003800000 */
.L_x_7519:
[----:B------:R-:W-:Y:S01]  /*7ae0*/  HFMA2.MMA R5, -RZ, RZ, 0, 0 ;  /* 0x00000000ff057435 */ /* 0x000fe200000001ff */
[----:B------:R-:W-:Y:S10]  /*7af0*/  BRA `(.L_x_7498) ;  /* 0x0000000000647947 */ /* 0x000ff40003800000 */
.L_x_7497:
        /* <DEDUP_REMOVED lines=10> */
[----:B------:R-:W-:Y:S01]  /*7ba0*/  IMAD.U32 R10, RZ, RZ, UR6 ;  /* 0x00000006ff0a7e24 */ /* 0x000fe2000f8e00ff */
[----:B------:R-:W-:Y:S01]  /*7bb0*/  MOV R11, UR7 ;  /* 0x00000007000b7c02 */ /* 0x000fe20008000f00 */
[----:B------:R-:W-:-:S02]  /*7bc0*/  IMAD.MOV.U32 R8, RZ, RZ, 0x4e ;  /* 0x0000004eff087424 */ /* 0x000fc400078e00ff */
[----:B0-2-4-:R-:W-:-:S07]  /*7bd0*/  IMAD.MOV.U32 R13, RZ, RZ, RZ ;  /* 0x000000ffff0d7224 */ /* 0x015fce00078e00ff */
[----:B------:R-:W-:-:S07]  /*7be0*/  LEPC R20, `(.L_x_7521) ;  /* 0x000000001014794e */ /* 0x000fce0000000000 */
[----:B-1-3--:R-:W-:Y:S05]  /*7bf0*/  CALL.ABS.NOINC R2 ;  /* 0x0000000002007343 */ /* 0x00afea0003c00000 */
.L_x_7521:
[----:B------:R-:W-:Y:S01]  /*7c00*/  CS2R R4, SRZ ;  /* 0x0000000000047805 */ /* 0x000fe2000001ff00 */
[----:B------:R-:W-:Y:S06]  /*7c10*/  BRA `(.L_x_7498) ;  /* 0x00000000001c7947 */ /* 0x000fec0003800000 */
.L_x_7518:
[----:B------:R-:W5:Y:S01]  /*7c20*/  LDG.E.64 R2, desc[UR36][R2.64] ;  /* 0x0000002402027981 */ /* 0x000f62000c1e1b00 */
[----:B------:R-:W-:Y:S01]  /*7c30*/  MOV R5, RZ ;  /* 0x000000ff00057202 */ /* 0x000fe20000000f00 */
[----:B-----5:R0:W1:Y:S01]  /*7c40*/  I2F.U64 R4, R2 ;  /* 0x0000000200047312 */ /* 0x0200620000301000 */
[----:B------:R-:W-:Y:S05]  /*7c50*/  BRA `(.L_x_7498) ;  /* 0x00000000000c7947 */ /* 0x000fea0003800000 */
.L_x_7517:
[----:B------:R-:W5:Y:S01]  /*7c60*/  LDG.E R2, desc[UR36][R2.64] ;  /* 0x0000002402027981 */ /* 0x000f62000c1e1900 */
[----:B------:R-:W-:Y:S01]  /*7c70*/  IMAD.MOV.U32 R5, RZ, RZ, RZ ;  /* 0x000000ffff057224 */ /* 0x000fe200078e00ff */
[----:B-----5:R-:W-:-:S07]  /*7c80*/  I2FP.F32.U32 R4, R2 ;  /* 0x0000000200047245 */ /* 0x020fce0000201000 */
.L_x_7498:
[----:B------:R-:W-:Y:S05]  /*7c90*/  BSYNC B7 ;  /* 0x0000000000077941 */ /* 0x000fea0003800000 */
.L_x_7492:
[C---:B-1---5:R-:W-:Y:S01]  /*7ca0*/  FSETP.GTU.FTZ.AND P0, PT, |R4|.reuse, +INF , PT ;  /* 0x7f8000000400780b */ /* 0x062fe20003f1c200 */
[----:B------:R-:W-:Y:S01]  /*7cb0*/  BSSY B0, `(.L_x_7522) ;  /* 0x0000280000007945 */ /* 0x000fe20003800000 */
[----:B------:R-:W-:Y:S01]  /*7cc0*/  FSETP.GTU.FTZ.AND P1, PT, |R5|, +INF , PT ;  /* 0x7f8000000500780b */ /* 0x000fe20003f3c200 */
[----:B------:R-:W-:-:S03]  /*7cd0*/  FADD.FTZ R6, |R4|, -RZ ;  /* 0x800000ff04067221 */ /* 0x000fc60000010200 */
        /* <DEDUP_REMOVED lines=16> */
[----:B0-----:R-:W-:Y:S01]  /*7de0*/  FADD.FTZ R3, R6, -1 ;  /* 0xbf80000006037421 */ /* 0x001fe20000010000 */
        /* <DEDUP_REMOVED lines=87> */
.L_x_7530:
        /* <DEDUP_REMOVED lines=10> */
.L_x_7532:
[----:B------:R-:W-:-:S04]  /*8400*/  FADD.FTZ R8, -R0, R7 ;  /* 0x0000000700087221 */ /* 0x000fc80000010100 */
[----:B------:R-:W-:-:S07]  /*8410*/  FMUL.FTZ R8, R8, 0.5 ;  /* 0x3f00000008087820 */ /* 0x000fce0000410000 */
.L_x_7533:
[----:B------:R-:W-:Y:S05]  /*8420*/  BSYNC B2 ;  /* 0x0000000000027941 */ /* 0x000fea0003800000 */
.L_x_7531:
        /* <DEDUP_REMOVED lines=11> */
.L_x_7535:
[----:B------:R-:W-:-:S04]  /*84e0*/  FADD.FTZ R10, R2, -R15 ;  /* 0x8000000f020a7221 */ /* 0x000fc80000010000 */
[----:B------:R-:W-:-:S07]  /*84f0*/  FMUL.FTZ R15, R10, 0.5 ;  /* 0x3f0000000a0f7820 */ /* 0x000fce0000410000 */
.L_x_7536:
[----:B------:R-:W-:Y:S05]  /*8500*/  BSYNC B2 ;  /* 0x0000000000027941 */ /* 0x000fea0003800000 */
.L_x_7534:
        /* <DEDUP_REMOVED lines=35> */
.L_x_7529:
[----:B------:R0:W1:Y:S02]  /*8740*/  MUFU.SQRT R8, R9 ;  /* 0x0000000900087308 */ /* 0x0000640000002000 */
.L_x_7528:
[----:B------:R-:W-:Y:S05]  /*8750*/  BSYNC B1 ;  /* 0x0000000000017941 */ /* 0x000fea0003800000 */
.L_x_7527:
        /* <DEDUP_REMOVED lines=24> */
.L_x_7543:
[----:B------:R-:W-:-:S04]  /*88e0*/  FADD.FTZ R0, -R0, R7 ;  /* 0x0000000700007221 */ /* 0x000fc80000010100 */
[----:B------:R-:W-:-:S07]  /*88f0*/  FMUL.FTZ R0, R0, 0.5 ;  /* 0x3f00000000007820 */ /* 0x000fce0000410000 */
.L_x_7544:
[----:B------:R-:W-:Y:S05]  /*8900*/  BSYNC B2 ;  /* 0x0000000000027941 */ /* 0x000fea0003800000 */
.L_x_7542:
        /* <DEDUP_REMOVED lines=10> */
.L_x_7546:
[----:B------:R-:W-:-:S04]  /*89b0*/  FADD.FTZ R2, -R3, R2 ;  /* 0x0000000203027221 */ /* 0x000fc80000010100 */
[----:B------:R-:W-:-:S07]  /*89c0*/  FMUL.FTZ R3, R2, 0.5 ;  /* 0x3f00000002037820 */ /* 0x000fce0000410000 */
.L_x_7547:
[----:B------:R-:W-:Y:S05]  /*89d0*/  BSYNC B2 ;  /* 0x0000000000027941 */ /* 0x000fea0003800000 */
.L_x_7545:
[----:B------:R-:W-:Y:S01]  /*89e0*/  FADD.FTZ R0, R3, R0 ;  /* 0x0000000003007221 */ /* 0x000fe20000010000 */
[----:B------:R-:W-:Y:S01]  /*89f0*/  FADD.FTZ R11, R6, R11 ;  /* 0x0000000b060b7221 */ /* 0x000fe20000010000 */
[----:B------:R-:W-:-:S03]  /*8a00*/  PLOP3.LUT P0, PT, PT, PT, PT, 0x80, 0x0 ;  /* 0x000000000000781c */ /* 0x000fc60003f0f070 */
[----:B------:R-:W-:-:S06]  /*8a10*/  FMUL.FTZ R11, R11, R0 ;  /* 0x000000000b0b7220 */ /* 0x000fcc0000410000 */
[----:B------:R-:W4:Y:S01]  /*8a20*/  MUFU.SQRT R11, R11 ;  /* 0x0000000b000b7308 */ /* 0x000f220000002000 */
[----:B------:R-:W-:Y:S05]  /*8a30*/  BRA `(.L_x_7539) ;  /* 0x0000000000687947 */ /* 0x000fea0003800000 */
.L_x_7541:
        /* <DEDUP_REMOVED lines=15> */
.L_x_7540:
        /* <DEDUP_REMOVED lines=8> */
.L_x_7538:
[----:B------:R-:W-:Y:S01]  /*8bb0*/  PLOP3.LUT P0, PT, PT, PT, PT, 0x80, 0x0 ;  /* 0x000000000000781c */ /* 0x000fe20003f0f070 */
[----:B------:R-:W-:Y:S01]  /*8bc0*/  FMUL.FTZ R11, R11, 16777216 ;  /* 0x4b8000000b0b7820 */ /* 0x000fe20000410000 */
[----:B------:R-:W-:-:S11]  /*8bd0*/  FMUL.FTZ R6, R6, 16777216 ;  /* 0x4b80000006067820 */ /* 0x000fd60000410000 */
.L_x_7539:
[----:B------:R-:W-:Y:S05]  /*8be0*/  BSYNC B1 ;  /* 0x0000000000017941 */ /* 0x000fea0003800000 */
.L_x_7537:
        /* <DEDUP_REMOVED lines=33> */
.L_x_7550:
        /* <DEDUP_REMOVED lines=8> */
[----:B------:R-:W-:-:S03]  /*8e80*/  HFMA2.MMA R0, -RZ, RZ, 1.9599609375, 20144 ;  /* 0x3fd774ebff007435 */ /* 0x000fc600000001ff */
        /* <DEDUP_REMOVED lines=19> */
.L_x_7549:
        /* <DEDUP_REMOVED lines=21> */
.L_x_7554:
[----:B------:R-:W-:Y:S05]  /*9110*/  BSYNC B4 ;  /* 0x0000000000047941 */ /* 0x000fea0003800000 */
.L_x_7553:
        /* <DEDUP_REMOVED lines=18> */
.L_x_7556:
[----:B------:R-:W-:Y:S01]  /*9240*/  ISETP.GE.AND P0, PT, R6, RZ, PT ;  /* 0x000000ff0600720c */ /* 0x000fe20003f06270 */
[----:B------:R-:W-:-:S12]  /*9250*/  IMAD.MOV.U32 R3, RZ, RZ, 0x3fd774eb ;  /* 0x3fd774ebff037424 */ /* 0x000fd800078e00ff */
[----:B------:R-:W-:-:S04]  /*9260*/  @P0 FFMA.FTZ R2, R3, 0.93318945169448852539, -R2 ;  /* 0x3f6ee58103020823 */ /* 0x000fc80000010802 */
[----:B------:R-:W-:-:S07]  /*9270*/  @!P0 FFMA.FTZ R2, R3, 0.93318945169448852539, R2 ;  /* 0x3f6ee58103028823 */ /* 0x000fce0000010002 */
.L_x_7557:
[----:B------:R-:W-:Y:S05]  /*9280*/  BSYNC B1 ;  /* 0x0000000000017941 */ /* 0x000fea0003800000 */
.L_x_7555:
[C---:B------:R-:W-:Y:S02]  /*9290*/  FSETP.NEU.FTZ.AND P0, PT, |R6|.reuse, |R11|, PT ;  /* 0x4000000b0600720b */ /* 0x040fe40003f1d200 */
[----:B------:R-:W-:Y:S02]  /*92a0*/  FSETP.NEU.FTZ.AND P1, PT, R7, RZ, PT ;  /* 0x000000ff0700720b */ /* 0x000fe40003f3d000 */
[----:B------:R-:W-:Y:S02]  /*92b0*/  ISETP.GE.AND P2, PT, R6, RZ, PT ;  /* 0x000000ff0600720c */ /* 0x000fe40003f46270 */
[----:B------:R-:W-:-:S07]  /*92c0*/  MOV R0, 0x4016cbe4 ;  /* 0x4016cbe400007802 */ /* 0x000fce0000000f00 */
[----:B------:R-:W-:Y:S01]  /*92d0*/  @!P0 FSEL R2, R0, 0.78539818525314331055, !P2 ;  /* 0x3f490fdb00028808 */ /* 0x000fe20005000000 */
[----:B------:R-:W-:Y:S01]  /*92e0*/  FADD.FTZ R0, |R6|, |R11| ;  /* 0x4000000b06007221 */ /* 0x000fe20000010200 */
[----:B------:R-:W-:-:S04]  /*92f0*/  @!P1 FSEL R2, RZ, 3.1415927410125732422, P2 ;  /* 0x40490fdbff029808 */ /* 0x000fc80001000000 */
[----:B------:R-:W-:Y:S02]  /*9300*/  FSETP.GTU.FTZ.AND P0, PT, |R0|, +INF , PT ;  /* 0x7f8000000000780b */ /* 0x000fe40003f1c200 */
[----:B------:R-:W-:-:S04]  /*9310*/  LOP3.LUT R11, R2, 0x80000000, R11, 0xb8, !PT ;  /* 0x80000000020b7812 */ /* 0x000fc800078eb80b */
[----:B------:R-:W-:Y:S01]  /*9320*/  FSEL R2, R0, R11, P0 ;  /* 0x0000000b00027208 */ /* 0x000fe20000000000 */
[----:B------:R-:W-:Y:S06]  /*9330*/  BRA `(.L_x_7551) ;  /* 0x0000000000d07947 */ /* 0x000fec0003800000 */
.L_x_7552:
        /* <DEDUP_REMOVED lines=18> */
.L_x_7559:
[----:B------:R-:W-:Y:S05]  /*9460*/  BSYNC B4 ;  /* 0x0000000000047941 */ /* 0x000fea0003800000 */
.L_x_7558:
        /* <DEDUP_REMOVED lines=18> */
.L_x_7561:
[----:B------:R-:W-:Y:S01]  /*9590*/  ISETP.GE.AND P0, PT, R6, RZ, PT ;  /* 0x000000ff0600720c */ /* 0x000fe20003f06270 */
[----:B------:R-:W-:-:S12]  /*95a0*/  IMAD.MOV.U32 R3, RZ, RZ, 0x3fd774eb ;  /* 0x3fd774ebff037424 */ /* 0x000fd800078e00ff */
[----:B------:R-:W-:-:S04]  /*95b0*/  @P0 FFMA.FTZ R2, R3, 0.93318945169448852539, -R2 ;  /* 0x3f6ee58103020823 */ /* 0x000fc80000010802 */
[----:B------:R-:W-:-:S07]  /*95c0*/  @!P0 FFMA.FTZ R2, R3, 0.93318945169448852539, R2 ;  /* 0x3f6ee58103028823 */ /* 0x000fce0000010002 */
.L_x_7562:
[----:B------:R-:W-:Y:S05]  /*95d0*/  BSYNC B1 ;  /* 0x0000000000017941 */ /* 0x000fea0003800000 */
.L_x_7560:
[C---:B------:R-:W-:Y:S02]  /*95e0*/  FSETP.NEU.FTZ.AND P0, PT, |R6|.reuse, |R11|, PT ;  /* 0x4000000b0600720b */ /* 0x040fe40003f1d200 */
[----:B------:R-:W-:Y:S02]  /*95f0*/  FSETP.NEU.FTZ.AND P1, PT, R5, RZ, PT ;  /* 0x000000ff0500720b */ /* 0x000fe40003f3d000 */
[----:B------:R-:W-:Y:S01]  /*9600*/  ISETP.GE.AND P2, PT, R6, RZ, PT ;  /* 0x000000ff0600720c */ /* 0x000fe20003f46270 */
[----:B------:R-:W-:Y:S01]  /*9610*/  FADD.FTZ R6, |R11|, |R6| ;  /* 0x400000060b067221 */ /* 0x000fe20000010200 */
[----:B------:R-:W-:-:S07]  /*9620*/  MOV R0, 0x4016cbe4 ;  /* 0x4016cbe400007802 */ /* 0x000fce0000000f00 */
[----:B------:R-:W-:Y:S02]  /*9630*/  @!P0 FSEL R2, R0, 0.78539818525314331055, !P2 ;  /* 0x3f490fdb00028808 */ /* 0x000fe40005000000 */
[----:B------:R-:W-:Y:S02]  /*9640*/  @!P1 FSEL R2, RZ, 3.1415927410125732422, P2 ;  /* 0x40490fdbff029808 */ /* 0x000fe40001000000 */
[----:B------:R-:W-:Y:S02]  /*9650*/  FSETP.GTU.FTZ.AND P0, PT, |R6|, +INF , PT ;  /* 0x7f8000000600780b */ /* 0x000fe40003f1c200 */
[----:B------:R-:W-:-:S04]  /*9660*/  LOP3.LUT R11, R2, 0x80000000, R11, 0xb8, !PT ;  /* 0x80000000020b7812 */ /* 0x000fc800078eb80b */
[----:B------:R-:W-:-:S07]  /*9670*/  FSEL R2, R6, R11, P0 ;  /* 0x0000000b06027208 */ /* 0x000fce0000000000 */
.L_x_7551:
[----:B------:R-:W-:Y:S05]  /*9680*/  BSYNC B3 ;  /* 0x0000000000037941 */ /* 0x000fea0003800000 */
.L_x_7548:
[----:B------:R-:W-:-:S13]  /*9690*/  ISETP.NE.AND P0, PT, R13, RZ, PT ;  /* 0x000000ff0d00720c */ /* 0x000fda0003f05270 */
[----:B-1----:R-:W-:-:S04]  /*96a0*/  @!P0 FADD.FTZ R8, -R8, -RZ ;  /* 0x800000ff08088221 */ /* 0x002fc80000010100 */
[----:B------:R-:W-:Y:S01]  /*96b0*/  IMAD.MOV.U32 R3, RZ, RZ, R8 ;  /* 0x000000ffff037224 */ /* 0x000fe200078e0008 */
[----:B------:R-:W-:Y:S06]  /*96c0*/  BRA `(.L_x_7563) ;  /* 0x0000000c00787947 */ /* 0x000fec0003800000 */
.L_x_7526:
[----:B0-----:R-:W-:Y:S01]  /*96d0*/  FADD.FTZ R2, -R4, 6.1232342629258392722e-17 ;  /* 0x248d313204027421 */ /* 0x001fe20000010100 */
[----:B------:R-:W-:-:S03]  /*96e0*/  FADD.FTZ R3, -R5, -RZ ;  /* 0x800000ff05037221 */ /* 0x000fc60000010100 */
[----:B------:R-:W-:Y:S01]  /*96f0*/  FADD.FTZ R2, R2, 1.5707963705062866211 ;  /* 0x3fc90fdb02027421 */ /* 0x000fe20000010000 */
[----:B------:R-:W-:Y:S06]  /*9700*/  BRA `(.L_x_7563) ;  /* 0x0000000c00687947 */ /* 0x000fec0003800000 */
.L_x_7525:
[----:B0-----:R-:W-:Y:S01]  /*9710*/  HFMA2.MMA R2, -RZ, RZ, 0, 0 ;  /* 0x00000000ff027435 */ /* 0x001fe200000001ff */
[----:B------:R-:W-:Y:S01]  /*9720*/  FADD.FTZ R3, -R5, -RZ ;  /* 0x800000ff05037221 */ /* 0x000fe20000010100 */
[----:B------:R-:W-:Y:S09]  /*9730*/  BRA `(.L_x_7563) ;  /* 0x0000000c005c7947 */ /* 0x000ff20003800000 */
.L_x_7524:
        /* <DEDUP_REMOVED lines=10> */
[----:B0-----:R-:W0:Y:S01]  /*97e0*/  MUFU.RCP R2, R7 ;  /* 0x0000000700027308 */ /* 0x001e220000001000 */
        /* <DEDUP_REMOVED lines=13> */
[----:B------:R-:W-:-:S07]  /*98c0*/  MOV R3, R0 ;  /* 0x0000000000037202 */ /* 0x000fce0000000f00 */
.L_x_7568:
[----:B------:R-:W-:Y:S05]  /*98d0*/  BSYNC B4 ;  /* 0x0000000000047941 */ /* 0x000fea0003800000 */
.L_x_7567:
        /* <DEDUP_REMOVED lines=18> */
.L_x_7570:
[----:B------:R-:W-:Y:S01]  /*9a00*/  ISETP.GE.AND P0, PT, R4, RZ, PT ;  /* 0x000000ff0400720c */ /* 0x000fe20003f06270 */
[----:B------:R-:W-:-:S12]  /*9a10*/  IMAD.MOV.U32 R3, RZ, RZ, 0x3fd774eb ;  /* 0x3fd774ebff037424 */ /* 0x000fd800078e00ff */
[----:B------:R-:W-:-:S04]  /*9a20*/  @P0 FFMA.FTZ R0, R3, 0.93318945169448852539, -R0 ;  /* 0x3f6ee58103000823 */ /* 0x000fc80000010800 */
[----:B------:R-:W-:-:S07]  /*9a30*/  @!P0 FFMA.FTZ R0, R3, 0.93318945169448852539, R0 ;  /* 0x3f6ee58103008823 */ /* 0x000fce0000010000 */
.L_x_7571:
[----:B------:R-:W-:Y:S05]  /*9a40*/  BSYNC B1 ;  /* 0x0000000000017941 */ /* 0x000fea0003800000 */
.L_x_7569:
        /* <DEDUP_REMOVED lines=13> */
.L_x_7566:
[----:B0-----:R-:W0:Y:S01]  /*9b20*/  MUFU.RCP R2, R7 ;  /* 0x0000000700027308 */ /* 0x001e220000001000 */
        /* <DEDUP_REMOVED lines=11> */
[----:B------:R-:W-:-:S07]  /*9be0*/  MOV R2, R0 ;  /* 0x0000000000027202 */ /* 0x000fce0000000f00 */
.L_x_7574:
[----:B------:R-:W-:Y:S05]  /*9bf0*/  BSYNC B4 ;  /* 0x0000000000047941 */ /* 0x000fea0003800000 */
.L_x_7573:
        /* <DEDUP_REMOVED lines=18> */
.L_x_7576:
[----:B------:R-:W-:Y:S01]  /*9d20*/  ISETP.GE.AND P0, PT, R4, RZ, PT ;  /* 0x000000ff0400720c */ /* 0x000fe20003f06270 */
[----:B------:R-:W-:-:S12]  /*9d30*/  IMAD.MOV.U32 R3, RZ, RZ, 0x3fd774eb ;  /* 0x3fd774ebff037424 */ /* 0x000fd800078e00ff */
[----:B------:R-:W-:-:S04]  /*9d40*/  @P0 FFMA.FTZ R2, R3, 0.93318945169448852539, -R2 ;  /* 0x3f6ee58103020823 */ /* 0x000fc80000010802 */
[----:B------:R-:W-:-:S07]  /*9d50*/  @!P0 FFMA.FTZ R2, R3, 0.93318945169448852539, R2 ;  /* 0x3f6ee58103028823 */ /* 0x000fce0000010002 */
.L_x_7577:
[----:B------:R-:W-:Y:S05]  /*9d60*/  BSYNC B1 ;  /* 0x0000000000017941 */ /* 0x000fea0003800000 */
.L_x_7575:
        /* <DEDUP_REMOVED lines=27> */
.L_x_7565:
[----:B0-----:R-:W-:Y:S01]  /*9f20*/  FMUL.FTZ R2, R4, 0.36787945032119750977 ;  /* 0x3ebc5ab204027820 */ /* 0x001fe20000410000 */
        /* <DEDUP_REMOVED lines=31> */
[----:B------:R-:W-:Y:S05]  /*a120*/  CALL.REL.NOINC `($__internal_7_$__cuda_sm3x_div_rn_ftz_f32_slowpath) ;  /* 0x000000c400247944 */ /* 0x000fea0003c00000 */
[----:B------:R-:W-:-:S07]  /*a130*/  IMAD.MOV.U32 R2, RZ, RZ, R0 ;  /* 0x000000ffff027224 */ /* 0x000fce00078e0000 */
.L_x_7579:
[----:B------:R-:W-:Y:S05]  /*a140*/  BSYNC B4 ;  /* 0x0000000000047941 */ /* 0x000fea0003800000 */
.L_x_7578:
        /* <DEDUP_REMOVED lines=18> */
.L_x_7581:
[----:B------:R-:W-:Y:S02]  /*a270*/  ISETP.GE.AND P0, PT, R4, RZ, PT ;  /* 0x000000ff0400720c */ /* 0x000fe40003f06270 */
[----:B------:R-:W-:-:S11]  /*a280*/  MOV R3, 0x3fd774eb ;  /* 0x3fd774eb00037802 */ /* 0x000fd60000000f00 */
[----:B------:R-:W-:-:S04]  /*a290*/  @P0 FFMA.FTZ R2, R3, 0.93318945169448852539, -R2 ;  /* 0x3f6ee58103020823 */ /* 0x000fc80000010802 */
[----:B------:R-:W-:-:S07]  /*a2a0*/  @!P0 FFMA.FTZ R2, R3, 0.93318945169448852539, R2 ;  /* 0x3f6ee58103028823 */ /* 0x000fce0000010002 */
.L_x_7582:
[----:B------:R-:W-:Y:S05]  /*a2b0*/  BSYNC B1 ;  /* 0x0000000000017941 */ /* 0x000fea0003800000 */
.L_x_7580:
        /* <DEDUP_REMOVED lines=10> */
.L_x_7572:
[----:B------:R-:W-:Y:S05]  /*a360*/  BSYNC B3 ;  /* 0x0000000000037941 */ /* 0x000fea0003800000 */
.L_x_7564:
[----:B------:R-:W-:Y:S01]  /*a370*/  ISETP.NE.AND P0, PT, R13, RZ, PT ;  /* 0x000000ff0d00720c */ /* 0x000fe20003f05270 */
[----:B------:R-:W-:Y:S01]  /*a380*/  FADD.FTZ R3, R9, 0.69314718246459960938 ;  /* 0x3f31721809037421 */ /* 0x000fe20000010000 */
[----:B------:R-:W-:-:S11]  /*a390*/  FADD.FTZ R2, |R2|, -RZ ;  /* 0x800000ff02027221 */ /* 0x000fd60000010200 */
[----:B------:R-:W-:Y:S01]  /*a3a0*/  @!P0 FADD.FTZ R3, -R3, -RZ ;  /* 0x800000ff03038221 */ /* 0x000fe20000010100 */
[----:B------:R-:W-:Y:S06]  /*a3b0*/  BRA `(.L_x_7563) ;  /* 0x00000000003c7947 */ /* 0x000fec0003800000 */
.L_x_7523:
[----:B------:R-:W-:-:S13]  /*a3c0*/  FSETP.NEU.FTZ.AND P0, PT, R6, +INF , PT ;  /* 0x7f8000000600780b */ /* 0x000fda0003f1d000 */
[----:B0-----:R-:W-:Y:S01]  /*a3d0*/  @!P0 FADD.FTZ R2, R5, R5 ;  /* 0x0000000505028221 */ /* 0x001fe20000010000 */
        /* <DEDUP_REMOVED lines=13> */
.L_x_7563:
[----:B------:R-:W-:Y:S05]  /*a4b0*/  BSYNC B0 ;  /* 0x0000000000007941 */ /* 0x000fea0003800000 */
.L_x_7522:
        /* <DEDUP_REMOVED lines=15> */
.L_x_7586:
[----:B------:R-:W1:Y:S02]  /*a5b0*/  F2I.S64.TRUNC R2, R2 ;  /* 0x0000000200027311 */ /* 0x000e64000020d900 */
[----:B-1----:R-:W-:-:S05]  /*a5c0*/  IMAD.MOV.U32 R5, RZ, RZ, R2 ;  /* 0x000000ffff057224 */ /* 0x002fca00078e0002 */
[----:B------:R1:W-:Y:S01]  /*a5d0*/  STG.E.U8 desc[UR36][R16.64], R5 ;  /* 0x0000000510007986 */ /* 0x0003e2000c101124 */
[----:B------:R-:W-:Y:S05]  /*a5e0*/  BRA `(.L_x_7588) ;  /* 0x0000000c00447947 */ /* 0x000fea0003800000 */
.L_x_7585:
        /* <DEDUP_REMOVED lines=9> */
.L_x_7590:
[----:B------:R-:W1:Y:S02]  /*a680*/  F2I.FTZ.TRUNC.NTZ R3, R2 ;  /* 0x0000000200037305 */ /* 0x000e64000021f100 */
[----:B-1----:R1:W-:Y:S01]  /*a690*/  STG.E desc[UR36][R16.64], R3 ;  /* 0x0000000310007986 */ /* 0x0023e2000c101924 */
[----:B------:R-:W-:Y:S05]  /*a6a0*/  BRA `(.L_x_7588) ;  /* 0x0000000c00147947 */ /* 0x000fea0003800000 */
.L_x_7589:
[----:B------:R-:W1:Y:S02]  /*a6b0*/  F2I.FTZ.TRUNC.NTZ R3, R2 ;  /* 0x0000000200037305 */ /* 0x000e64000021f100 */
[----:B-1----:R1:W-:Y:S01]  /*a6c0*/  STG.E.U16 desc[UR36][R16.64], R3 ;  /* 0x0000000310007986 */ /* 0x0023e2000c101524 */
[----:B------:R-:W-:Y:S05]  /*a6d0*/  BRA `(.L_x_7588) ;  /* 0x0000000c00087947 */ /* 0x000fea0003800000 */
.L_x_7584:
        /* <DEDUP_REMOVED lines=8> */
.L_x_7592:
[----:B------:R-:W-:-:S05]  /*a760*/  F2FP.F16.F32.PACK_AB R2, RZ, R2 ;  /* 0x00000002ff02723e */ /* 0x000fca00000000ff */
[----:B------:R1:W-:Y:S01]  /*a770*/  STG.E.U16 desc[UR36][R16.64], R2 ;  /* 0x0000000210007986 */ /* 0x0003e2000c101524 */
[----:B------:R-:W-:Y:S05]  /*a780*/  BRA `(.L_x_7588) ;  /* 0x0000000800dc7947 */ /* 0x000fea0003800000 */
.L_x_7591:
        /* <DEDUP_REMOVED lines=8> */
.L_x_7594:
[----:B------:R-:W-:-:S05]  /*a810*/  F2FP.F16.F32.PACK_AB R3, R3, R2 ;  /* 0x000000020303723e */ /* 0x000fca00000000ff */
[----:B------:R1:W-:Y:S01]  /*a820*/  STG.E desc[UR36][R16.64], R3 ;  /* 0x0000000310007986 */ /* 0x0003e2000c101924 */
[----:B------:R-:W-:Y:S05]  /*a830*/  BRA `(.L_x_7588) ;  /* 0x0000000800b07947 */ /* 0x000fea0003800000 */
.L_x_7593:
[----:B------:R-:W-:-:S06]  /*a840*/  FMUL.FTZ R2, R2, 1 ;  /* 0x3f80000002027820 */ /* 0x000fcc0000410000 */
[----:B------:R-:W1:Y:S02]  /*a850*/  F2F.F64.F32 R2, R2 ;  /* 0x0000000200027310 */ /* 0x000e640000201800 */
[----:B-1----:R1:W-:Y:S01]  /*a860*/  STG.E.64 desc[UR36][R16.64], R2 ;  /* 0x0000000210007986 */ /* 0x0023e2000c101b24 */
[----:B------:R-:W-:Y:S05]  /*a870*/  BRA `(.L_x_7588) ;  /* 0x0000000800a07947 */ /* 0x000fea0003800000 */
.L_x_7583:
        /* <DEDUP_REMOVED lines=14> */
.L_x_7597:
[----:B------:R-:W-:Y:S01]  /*a960*/  FMUL.FTZ R6, R3, 1 ;  /* 0x3f80000003067820 */ /* 0x000fe20000410000 */
[----:B------:R-:W-:-:S05]  /*a970*/  FMUL.FTZ R4, R2, 1 ;  /* 0x3f80000002047820 */ /* 0x000fca0000410000 */
[----:B--2---:R-:W-:Y:S08]  /*a980*/  F2F.F64.F32 R6, R6 ;  /* 0x0000000600067310 */ /* 0x004ff00000201800 */
[----:B------:R-:W1:Y:S02]  /*a990*/  F2F.F64.F32 R4, R4 ;  /* 0x0000000400047310 */ /* 0x000e640000201800 */
[----:B-1----:R1:W-:Y:S01]  /*a9a0*/  STG.E.128 desc[UR36][R16.64], R4 ;  /* 0x0000000410007986 */ /* 0x0023e2000c101d24 */
[----:B------:R-:W-:Y:S05]  /*a9b0*/  BRA `(.L_x_7588) ;  /* 0x0000000800507947 */ /* 0x000fea0003800000 */
.L_x_7596:
        /* <DEDUP_REMOVED lines=20> */
.L_x_7601:
[----:B------:R-:W-:Y:S05]  /*ab00*/  BSYNC B0 ;  /* 0x0000000000007941 */ /* 0x000fea0003800000 */
.L_x_7600:
[----:B------:R-:W-:-:S05]  /*ab10*/  LOP3.LUT R5, R0, R5, RZ, 0xfc, !PT ;  /* 0x0000000500057212 */ /* 0x000fca00078efcff */
[----:B------:R1:W-:Y:S01]  /*ab20*/  STG.E.U8 desc[UR36][R16.64], R5 ;  /* 0x0000000510007986 */ /* 0x0003e2000c101124 */
[----:B------:R-:W-:Y:S05]  /*ab30*/  BRA `(.L_x_7588) ;  /* 0x0000000400f07947 */ /* 0x000fea0003800000 */
.L_x_7599:
        /* <DEDUP_REMOVED lines=9> */
[----:B------:R-:W-:Y:S02]  /*abd0*/  @P0 SHF.R.U32.HI R0, RZ, 0x15, R0 ;  /* 0x00000015ff000819 */ /* 0x000fe40000011600 */
[----:B------:R-:W-:Y:S01]  /*abe0*/  @!P0 IADD3 R0, R3, -0x43000000, RZ ;  /* 0xbd00000003008810 */ /* 0x000fe20007ffe0ff */
[----:B------:R-:W-:Y:S06]  /*abf0*/  BRA `(.L_x_7604) ;  /* 0x00000000000c7947 */ /* 0x000fec0003800000 */
.L_x_7603:
[----:B------:R-:W-:Y:S01]  /*ac00*/  IMAD.MOV.U32 R0, RZ, RZ, 0x7f ;  /* 0x0000007fff007424 */ /* 0x000fe200078e00ff */
[----:B------:R-:W-:-:S04]  /*ac10*/  ISETP.GT.U32.AND P0, PT, R4, 0x7f800000, PT ;  /* 0x7f8000000400780c */ /* 0x000fc80003f04070 */
[----:B------:R-:W-:-:S09]  /*ac20*/  SEL R0, R0, 0x7c, P0 ;  /* 0x0000007c00007807 */ /* 0x000fd20000000000 */
.L_x_7604:
[----:B------:R-:W-:Y:S05]  /*ac30*/  BSYNC B0 ;  /* 0x0000000000007941 */ /* 0x000fea0003800000 */
.L_x_7602:
[----:B------:R-:W-:-:S04]  /*ac40*/  LOP3.LUT R2, R2, 0x80000000, RZ, 0xc0, !PT ;  /* 0x8000000002027812 */ /* 0x000fc800078ec0ff */
[----:B------:R-:W-:-:S04]  /*ac50*/  SHF.R.U32.HI R3, RZ, 0x18, R2 ;  /* 0x00000018ff037819 */ /* 0x000fc80000011602 */
[----:B------:R-:W-:-:S05]  /*ac60*/  LOP3.LUT R3, R0, R3, RZ, 0xfc, !PT ;  /* 0x0000000300037212 */ /* 0x000fca00078efcff */
[----:B------:R1:W-:Y:S01]  /*ac70*/  STG.E.U8 desc[UR36][R16.64], R3 ;  /* 0x0000000310007986 */ /* 0x0003e2000c101124 */
[----:B------:R-:W-:Y:S05]  /*ac80*/  BRA `(.L_x_7588) ;  /* 0x00000004009c7947 */ /* 0x000fea0003800000 */
.L_x_7598:
[----:B------:R-:W-:-:S05]  /*ac90*/  F2FP.BF16.F32.PACK_AB R2, RZ, R2 ;  /* 0x00000002ff02723e */ /* 0x000fca00000010ff */
[----:B------:R1:W-:Y:S01]  /*aca0*/  STG.E.U16 desc[UR36][R16.64], R2 ;  /* 0x0000000210007986 */ /* 0x0003e2000c101524 */
[----:B------:R-:W-:Y:S05]  /*acb0*/  BRA `(.L_x_7588) ;  /* 0x0000000400907947 */ /* 0x000fea0003800000 */
.L_x_7595:
        /* <DEDUP_REMOVED lines=11> */
.L_x_7607:
[----:B------:R-:W-:Y:S01]  /*ad70*/  LOP3.LUT R3, R2, 0x7fffffff, RZ, 0xc0, !PT ;  /* 0x7fffffff02037812 */ /* 0x000fe200078ec0ff */
[----:B------:R-:W-:Y:S01]  /*ad80*/  BSSY B0, `(.L_x_7608) ;  /* 0x0000013000007945 */ /* 0x000fe20003800000 */
[----:B------:R-:W-:Y:S02]  /*ad90*/  MOV R8, 0x80 ;  /* 0x0000008000087802 */ /* 0x000fe40000000f00 */
        /* <DEDUP_REMOVED lines=13> */
.L_x_7610:
[----:B------:R-:W-:-:S04]  /*ae70*/  LOP3.LUT R2, R2, 0x80000000, RZ, 0xc0, !PT ;  /* 0x8000000002027812 */ /* 0x000fc800078ec0ff */
[----:B------:R-:W-:-:S04]  /*ae80*/  SHF.R.U32.HI R3, RZ, 0x18, R2 ;  /* 0x00000018ff037819 */ /* 0x000fc80000011602 */
[----:B------:R-:W-:-:S04]  /*ae90*/  LOP3.LUT R0, R0, R3, RZ, 0xfc, !PT ;  /* 0x0000000300007212 */ /* 0x000fc800078efcff */
[----:B------:R-:W-:-:S07]  /*aea0*/  PRMT R8, R0, 0x7610, R8 ;  /* 0x0000761000087816 */ /* 0x000fce0000000008 */
.L_x_7609:
[----:B------:R-:W-:Y:S05]  /*aeb0*/  BSYNC B0 ;  /* 0x0000000000007941 */ /* 0x000fea0003800000 */
.L_x_7608:
[----:B------:R1:W-:Y:S01]  /*aec0*/  STG.E.U8 desc[UR36][R16.64], R8 ;  /* 0x0000000810007986 */ /* 0x0003e2000c101124 */
[----:B------:R-:W-:Y:S05]  /*aed0*/  BRA `(.L_x_7588) ;  /* 0x0000000400087947 */ /* 0x000fea0003800000 */
.L_x_7606:
        /* <DEDUP_REMOVED lines=16> */
.L_x_7613:
[----:B------:R-:W-:-:S04]  /*afe0*/  LOP3.LUT R2, R2, 0x80000000, RZ, 0xc0, !PT ;  /* 0x8000000002027812 */ /* 0x000fc800078ec0ff */
[----:B------:R-:W-:-:S04]  /*aff0*/  SHF.R.U32.HI R3, RZ, 0x18, R2 ;  /* 0x00000018ff037819 */ /* 0x000fc80000011602 */
[----:B------:R-:W-:-:S04]  /*b000*/  LOP3.LUT R0, R0, R3, RZ, 0xfc, !PT ;  /* 0x0000000300007212 */ /* 0x000fc800078efcff */
[----:B------:R-:W-:-:S07]  /*b010*/  PRMT R8, R0, 0x7610, R8 ;  /* 0x0000761000087816 */ /* 0x000fce0000000008 */
.L_x_7612:
[----:B------:R-:W-:Y:S05]  /*b020*/  BSYNC B0 ;  /* 0x0000000000007941 */ /* 0x000fea0003800000 */
.L_x_7611:
[----:B------:R1:W-:Y:S01]  /*b030*/  STG.E.U8 desc[UR36][R16.64], R8 ;  /* 0x0000000810007986 */ /* 0x0003e2000c101124 */
[----:B------:R-:W-:Y:S05]  /*b040*/  BRA `(.L_x_7588) ;  /* 0x0000000000ac7947 */ /* 0x000fea0003800000 */
.L_x_7605:
        /* <DEDUP_REMOVED lines=21> */
.L_x_7587:
        /* <DEDUP_REMOVED lines=9> */
[----:B--2---:R-:W-:Y:S01]  /*b230*/  IMAD.U32 R7, RZ, RZ, UR5 ;  /* 0x00000005ff077e24 */ /* 0x004fe2000f8e00ff */
[----:B------:R-:W-:Y:S01]  /*b240*/  MOV R10, UR6 ;  /* 0x00000006000a7c02 */ /* 0x000fe20008000f00 */
[----:B---34-:R-:W-:Y:S01]  /*b250*/  IMAD.U32 R11, RZ, RZ, UR7 ;  /* 0x00000007ff0b7e24 */ /* 0x018fe2000f8e00ff */
[----:B------:R-:W-:Y:S01]  /*b260*/  MOV R13, RZ ;  /* 0x000000ff000d7202 */ /* 0x000fe20000000f00 */
[----:B-1----:R-:W-:-:S07]  /*b270*/  IMAD.MOV.U32 R12, RZ, RZ, 0x1 ;  /* 0x00000001ff0c7424 */ /* 0x002fce00078e00ff */
[----:B------:R-:W-:-:S07]  /*b280*/  LEPC R20, `(.L_x_7616) ;  /* 0x000000001014794e */ /* 0x000fce0000000000 */
[----:B0-----:R-:W-:Y:S05]  /*b290*/  CALL.ABS.NOINC R2 ;  /* 0x0000000002007343 */ /* 0x001fea0003c00000 */
.L_x_7616:
[----:B------:R-:W-:Y:S05]  /*b2a0*/  BRA `(.L_x_7588) ;  /* 0x0000000000147947 */ /* 0x000fea0003800000 */
.L_x_7615:
[----:B------:R-:W1:Y:S02]  /*b2b0*/  F2I.U64.TRUNC R2, R2 ;  /* 0x0000000200027311 */ /* 0x000e64000020d800 */
[----:B-1----:R1:W-:Y:S01]  /*b2c0*/  STG.E.64 desc[UR36][R16.64], R2 ;  /* 0x0000000210007986 */ /* 0x0023e2000c101b24 */
[----:B------:R-:W-:Y:S05]  /*b2d0*/  BRA `(.L_x_7588) ;  /* 0x0000000000087947 */ /* 0x000fea0003800000 */
.L_x_7614:
[----:B------:R-:W1:Y:S02]  /*b2e0*/  F2I.FTZ.U32.TRUNC.NTZ R3, R2 ;  /* 0x0000000200037305 */ /* 0x000e64000021f000 */
[----:B-1----:R1:W-:Y:S02]  /*b2f0*/  STG.E desc[UR36][R16.64], R3 ;  /* 0x0000000310007986 */ /* 0x0023e4000c101924 */
.L_x_7588:
[----:B------:R-:W-:-:S07]  /*b300*/  VIADD R19, R19, 0x80 ;  /* 0x0000008013137836 */ /* 0x000fce0000000000 */
.L_x_7490:
[----:B------:R-:W-:Y:S05]  /*b310*/  BSYNC B6 ;  /* 0x0000000000067941 */ /* 0x000fea0003800000 */
.L_x_7489:
[----:B------:R-:W-:Y:S01]  /*b320*/  ULDC UR4, c[0x0][0x210] ;  /* 0x0000840000047ab9 */ /* 0x000fe20000000800 */
[----:B------:R-:W-:Y:S01]  /*b330*/  BSSY B6, `(.L_x_7617) ;  /* 0x0000594000067945 */ /* 0x000fe20003800000 */
[----:B------:R-:W-:-:S13]  /*b340*/  ISETP.GE.AND P0, PT, R19, UR4, PT ;  /* 0x0000000413007c0c */ /* 0x000fda000bf06270 */
[----:B------:R-:W-:Y:S05]  /*b350*/  @P0 BRA `(.L_x_7618) ;  /* 0x0000005800440947 */ /* 0x000fea0003800000 */
[----:B-1----:R-:W1:Y:S01]  /*b360*/  LDC R6, c[0x0][0x218] ;  /* 0x00008600ff067b82 */ /* 0x002e620000000800 */
[----:B------:R-:W-:Y:S01]  /*b370*/  HFMA2.MMA R0, -RZ, RZ, 0, 0 ;  /* 0x00000000ff007435 */ /* 0x000fe200000001ff */
[----:B------:R-:W-:Y:S01]  /*b380*/  IMAD.MOV.U32 R16, RZ, RZ, RZ ;  /* 0x000000ffff107224 */ /* 0x000fe200078e00ff */
[----:B-1----:R-:W-:-:S13]  /*b390*/  ISETP.NE.AND P0, PT, R6, RZ, PT ;  /* 0x000000ff0600720c */ /* 0x002fda0003f05270 */
[----:B------:R-:W-:Y:S05]  /*b3a0*/  @!P0 BRA `(.L_x_7619) ;  /* 0x0000001000a88947 */ /* 0x000fea0003800000 */
        /* <DEDUP_REMOVED lines=289> */
[----:B------:R-:W-:-:S04]  /*c5c0*/  ULDC.64 UR4, c[0x0][0x340] ;  /* 0x0000d00000047ab9 */ /* 0x000fc80000000a00 */
        /* <DEDUP_REMOVED lines=8> */
.L_x_7619:
        /* <DEDUP_REMOVED lines=23> */
.L_x_7624:
[----:B------:R-:W5:Y:S01]  /*c7c0*/  LDG.E.U8 R2, desc[UR36][R2.64] ;  /* 0x0000002402027981 */ /* 0x000f62000c1e1100 */
[----:B------:R-:W-:Y:S01]  /*c7d0*/  IMAD.MOV.U32 R5, RZ, RZ, RZ ;  /* 0x000000ffff057224 */ /* 0x000fe200078e00ff */
[----:B-----5:R-:W-:Y:S01]  /*c7e0*/  I2FP.F32.U32 R4, R2 ;  /* 0x0000000200047245 */ /* 0x020fe20000201000 */
[----:B------:R-:W-:Y:S06]  /*c7f0*/  BRA `(.L_x_7626) ;  /* 0x0000000c007c7947 */ /* 0x000fec0003800000 */
.L_x_7623:
        /* <DEDUP_REMOVED lines=10> */
.L_x_7628:
[----:B------:R-:W5:Y:S01]  /*c8a0*/  LDG.E R2, desc[UR36][R2.64] ;  /* 0x0000002402027981 */ /* 0x000f62000c1e1900 */
[----:B------:R-:W-:Y:S01]  /*c8b0*/  IMAD.MOV.U32 R5, RZ, RZ, RZ ;  /* 0x000000ffff057224 */ /* 0x000fe200078e00ff */
[----:B-----5:R-:W-:Y:S01]  /*c8c0*/  I2FP.F32.S32 R4, R2 ;  /* 0x0000000200047245 */ /* 0x020fe20000201400 */
[----:B------:R-:W-:Y:S06]  /*c8d0*/  BRA `(.L_x_7626) ;  /* 0x0000000c00447947 */ /* 0x000fec0003800000 */
.L_x_7627:
[----:B------:R-:W5:Y:S01]  /*c8e0*/  LDG.E.U16 R2, desc[UR36][R2.64] ;  /* 0x0000002402027981 */ /* 0x000f62000c1e1500 */
[----:B------:R-:W-:Y:S01]  /*c8f0*/  MOV R5, RZ ;  /* 0x000000ff00057202 */ /* 0x000fe20000000f00 */
[----:B-----5:R0:W1:Y:S01]  /*c900*/  I2F.S16 R4, R2 ;  /* 0x0000000200047306 */ /* 0x0200620000101400 */
[----:B------:R-:W-:Y:S05]  /*c910*/  BRA `(.L_x_7626) ;  /* 0x0000000c00347947 */ /* 0x000fea0003800000 */
.L_x_7622:
        /* <DEDUP_REMOVED lines=9> */
.L_x_7630:
[----:B------:R-:W5:Y:S01]  /*c9b0*/  LDG.E.U16 R2, desc[UR36][R2.64] ;  /* 0x0000002402027981 */ /* 0x000f62000c1e1500 */
[----:B------:R-:W-:Y:S01]  /*c9c0*/  HFMA2.MMA R5, -RZ, RZ, 0, 0 ;  /* 0x00000000ff057435 */ /* 0x000fe200000001ff */
[----:B-----5:R-:W-:Y:S01]  /*c9d0*/  HADD2.F32 R4, -RZ, R2.H0_H0 ;  /* 0x20000002ff047230 */ /* 0x020fe20000004100 */
[----:B------:R-:W-:Y:S09]  /*c9e0*/  BRA `(.L_x_7626) ;  /* 0x0000000c00007947 */ /* 0x000ff20003800000 */
.L_x_7629:
        /* <DEDUP_REMOVED lines=8> */
.L_x_7632:
[----:B------:R-:W5:Y:S02]  /*ca70*/  LDG.E R2, desc[UR36][R2.64] ;  /* 0x0000002402027981 */ /* 0x000f64000c1e1900 */
[--C-:B-----5:R-:W-:Y:S02]  /*ca80*/  HADD2.F32 R5, -RZ, R2.reuse.H1_H1 ;  /* 0x30000002ff057230 */ /* 0x120fe40000004100 */
[----:B------:R-:W-:Y:S01]  /*ca90*/  HADD2.F32 R4, -RZ, R2.H0_H0 ;  /* 0x20000002ff047230 */ /* 0x000fe20000004100 */
[----:B------:R-:W-:Y:S06]  /*caa0*/  BRA `(.L_x_7626) ;  /* 0x0000000800d07947 */ /* 0x000fec0003800000 */
.L_x_7631:
        /* <DEDUP_REMOVED lines=8> */
.L_x_7621:
        /* <DEDUP_REMOVED lines=13> */
.L_x_7635:
[----:B---34-:R-:W3:Y:S01]  /*cc00*/  LDG.E.128 R8, desc[UR36][R2.64] ;  /* 0x0000002402087981 */ /* 0x018ee2000c1e1d00 */
        /* <DEDUP_REMOVED lines=9> */
.L_x_7634:
        /* <DEDUP_REMOVED lines=27> */
.L_x_7637:
[----:B------:R-:W5:Y:S01]  /*ce50*/  LDG.E.U8 R2, desc[UR36][R2.64] ;  /* 0x0000002402027981 */ /* 0x000f62000c1e1100 */
[----:B------:R-:W-:Y:S02]  /*ce60*/  IMAD.MOV.U32 R5, RZ, RZ, RZ ;  /* 0x000000ffff057224 */ /* 0x000fe400078e00ff */
[C---:B-----5:R-:W-:Y:S01]  /*ce70*/  IMAD.SHL.U32 R0, R2.reuse, 0x2000000, RZ ;  /* 0x0200000002007824 */ /* 0x060fe200078e00ff */
[----:B--2---:R-:W-:-:S04]  /*ce80*/  SHF.L.U32 R7, R2, 0x18, RZ ;  /* 0x0000001802077819 */ /* 0x004fc800000006ff */
        /* <DEDUP_REMOVED lines=10> */
.L_x_7636:
[----:B------:R-:W5:Y:S01]  /*cf30*/  LDG.E.U16 R2, desc[UR36][R2.64] ;  /* 0x0000002402027981 */ /* 0x000f62000c1e1500 */
[----:B------:R-:W-:Y:S01]  /*cf40*/  HFMA2.MMA R5, -RZ, RZ, 0, 0 ;  /* 0x00000000ff057435 */ /* 0x000fe200000001ff */
[----:B-----5:R-:W-:Y:S01]  /*cf50*/  IMAD.U32 R4, R2, 0x10000, RZ ;  /* 0x0001000002047824 */ /* 0x020fe200078e00ff */
[----:B------:R-:W-:Y:S09]  /*cf60*/  BRA `(.L_x_7626) ;  /* 0x0000000400a07947 */ /* 0x000ff20003800000 */
.L_x_7633:
        /* <DEDUP_REMOVED lines=12> */
.L_x_7640:
        /* <DEDUP_REMOVED lines=17> */
[----:B--2---:R-:W-:-:S05]  /*d140*/  VIADD R7, R3, 0xffffffe4 ;  /* 0xffffffe403077836 */ /* 0x004fca0000000000 */
[----:B------:R-:W-:-:S04]  /*d150*/  SHF.L.U32 R7, R2, R7, RZ ;  /* 0x0000000702077219 */ /* 0x000fc800000006ff */
[----:B------:R-:W-:-:S07]  /*d160*/  LOP3.LUT R2, R7, 0x7, RZ, 0xc0, !PT ;  /* 0x0000000707027812 */ /* 0x000fce00078ec0ff */
.L_x_7642:
[----:B------:R-:W-:Y:S05]  /*d170*/  BSYNC B0 ;  /* 0x0000000000007941 */ /* 0x000fea0003800000 */
.L_x_7641:
[----:B------:R-:W-:Y:S02]  /*d180*/  LEA R3, R0, 0x3b800000, 0x17 ;  /* 0x3b80000000037811 */ /* 0x000fe400078eb8ff */
[----:B------:R-:W-:-:S04]  /*d190*/  SHF.L.U32 R2, R2, 0x14, RZ ;  /* 0x0000001402027819 */ /* 0x000fc800000006ff */
[----:B------:R-:W-:Y:S01]  /*d1a0*/  LOP3.LUT R4, R3, R2, R4, 0xfe, !PT ;  /* 0x0000000203047212 */ /* 0x000fe200078efe04 */
[----:B------:R-:W-:Y:S06]  /*d1b0*/  BRA `(.L_x_7626) ;  /* 0x00000004000c7947 */ /* 0x000fec0003800000 */
.L_x_7639:
        /* <DEDUP_REMOVED lines=20> */
.L_x_7644:
[----:B------:R-:W-:Y:S05]  /*d300*/  BSYNC B0 ;  /* 0x0000000000007941 */ /* 0x000fea0003800000 */
.L_x_7643:
[----:B------:R-:W-:Y:S02]  /*d310*/  LEA R3, R0, 0x37800000, 0x17 ;  /* 0x3780000000037811 */ /* 0x000fe400078eb8ff */
[----:B------:R-:W-:-:S04]  /*d320*/  SHF.L.U32 R2, R2, 0x15, RZ ;  /* 0x0000001502027819 */ /* 0x000fc800000006ff */
[----:B------:R-:W-:Y:S01]  /*d330*/  LOP3.LUT R4, R3, R2, R4, 0xfe, !PT ;  /* 0x0000000203047212 */ /* 0x000fe200078efe04 */
[----:B------:R-:W-:Y:S06]  /*d340*/  BRA `(.L_x_7626) ;  /* 0x0000000000a87947 */ /* 0x000fec0003800000 */
.L_x_7638:
        /* <DEDUP_REMOVED lines=14> */
.L_x_7648:
[----:B------:R-:W-:Y:S05]  /*d430*/  BSYNC B0 ;  /* 0x0000000000007941 */ /* 0x000fea0003800000 */
.L_x_7647:
[----:B------:R-:W-:Y:S01]  /*d440*/  HFMA2.MMA R5, -RZ, RZ, 0, 0 ;  /* 0x00000000ff057435 */ /* 0x000fe200000001ff */
[----:B------:R-:W-:Y:S10]  /*d450*/  BRA `(.L_x_7626) ;  /* 0x0000000000647947 */ /* 0x000ff40003800000 */
.L_x_7625:
        /* <DEDUP_REMOVED lines=9> */
[----:B--2---:R-:W-:Y:S01]  /*d4f0*/  MOV R7, UR5 ;  /* 0x0000000500077c02 */ /* 0x004fe20008000f00 */
[----:B------:R-:W-:Y:S01]  /*d500*/  IMAD.U32 R10, RZ, RZ, UR6 ;  /* 0x00000006ff0a7e24 */ /* 0x000fe2000f8e00ff */
[----:B---34-:R-:W-:Y:S01]  /*d510*/  MOV R11, UR7 ;  /* 0x00000007000b7c02 */ /* 0x018fe20008000f00 */
[----:B------:R-:W-:-:S02]  /*d520*/  IMAD.MOV.U32 R8, RZ, RZ, 0x4e ;  /* 0x0000004eff087424 */ /* 0x000fc400078e00ff */
[----:B0-----:R-:W-:-:S07]  /*d530*/  IMAD.MOV.U32 R13, RZ, RZ, RZ ;  /* 0x000000ffff0d7224 */ /* 0x001fce00078e00ff */
[----:B------:R-:W-:-:S07]  /*d540*/  LEPC R20, `(.L_x_7649) ;  /* 0x000000001014794e */ /* 0x000fce0000000000 */
[----:B-1----:R-:W-:Y:S05]  /*d550*/  CALL.ABS.NOINC R2 ;  /* 0x0000000002007343 */ /* 0x002fea0003c00000 */
.L_x_7649:
[----:B------:R-:W-:Y:S01]  /*d560*/  CS2R R4, SRZ ;  /* 0x0000000000047805 */ /* 0x000fe2000001ff00 */
[----:B------:R-:W-:Y:S06]  /*d570*/  BRA `(.L_x_7626) ;  /* 0x00000000001c7947 */ /* 0x000fec0003800000 */
.L_x_7646:
[----:B------:R-:W5:Y:S01]  /*d580*/  LDG.E.64 R2, desc[UR36][R2.64] ;  /* 0x0000002402027981 */ /* 0x000f62000c1e1b00 */
[----:B------:R-:W-:Y:S01]  /*d590*/  MOV R5, RZ ;  /* 0x000000ff00057202 */ /* 0x000fe20000000f00 */
[----:B-----5:R0:W1:Y:S01]  /*d5a0*/  I2F.U64 R4, R2 ;  /* 0x0000000200047312 */ /* 0x0200620000301000 */
[----:B------:R-:W-:Y:S05]  /*d5b0*/  BRA `(.L_x_7626) ;  /* 0x00000000000c7947 */ /* 0x000fea0003800000 */
.L_x_7645:
[----:B------:R-:W5:Y:S01]  /*d5c0*/  LDG.E R2, desc[UR36][R2.64] ;  /* 0x0000002402027981 */ /* 0x000f62000c1e1900 */
[----:B------:R-:W-:Y:S01]  /*d5d0*/  IMAD.MOV.U32 R5, RZ, RZ, RZ ;  /* 0x000000ffff057224 */ /* 0x000fe200078e00ff */
[----:B-----5:R-:W-:-:S07]  /*d5e0*/  I2FP.F32.U32 R4, R2 ;  /* 0x0000000200047245 */ /* 0x020fce0000201000 */
.L_x_7626:
[----:B------:R-:W-:Y:S05]  /*d5f0*/  BSYNC B7 ;  /* 0x0000000000077941 */ /* 0x000fea0003800000 */
.L_x_7620:
        /* <DEDUP_REMOVED lines=108> */
.L_x_7658:
        /* <DEDUP_REMOVED lines=10> */
.L_x_7660:
[----:B------:R-:W-:-:S04]  /*dd60*/  FADD.FTZ R8, -R0, R7 ;  /* 0x0000000700087221 */ /* 0x000fc80000010100 */
[----:B------:R-:W-:-:S07]  /*dd70*/  FMUL.FTZ R8, R8, 0.5 ;  /* 0x3f00000008087820 */ /* 0x000fce0000410000 */
.L_x_7661:
[----:B------:R-:W-:Y:S05]  /*dd80*/  BSYNC B2 ;  /* 0x0000000000027941 */ /* 0x000fea0003800000 */
.L_x_7659:
        /* <DEDUP_REMOVED lines=11> */
.L_x_7663:
[----:B------:R-:W-:-:S04]  /*de40*/  FADD.FTZ R10, R2, -R15 ;  /* 0x8000000f020a7221 */ /* 0x000fc80000010000 */
[----:B------:R-:W-:-:S07]  /*de50*/  FMUL.FTZ R15, R10, 0.5 ;  /* 0x3f0000000a0f7820 */ /* 0x000fce0000410000 */
.L_x_7664:
[----:B------:R-:W-:Y:S05]  /*de60*/  BSYNC B2 ;  /* 0x0000000000027941 */ /* 0x000fea0003800000 */
.L_x_7662:
        /* <DEDUP_REMOVED lines=35> */
.L_x_7657:
[----:B------:R0:W1:Y:S02]  /*e0a0*/  MUFU.SQRT R8, R9 ;  /* 0x0000000900087308 */ /* 0x0000640000002000 */
.L_x_7656:
[----:B------:R-:W-:Y:S05]  /*e0b0*/  BSYNC B1 ;  /* 0x0000000000017941 */ /* 0x000fea0003800000 */
.L_x_7655:
        /* <DEDUP_REMOVED lines=24> */
.L_x_7671:
[----:B------:R-:W-:-:S04]  /*e240*/  FADD.FTZ R0, -R0, R7 ;  /* 0x0000000700007221 */ /* 0x000fc80000010100 */
[----:B------:R-:W-:-:S07]  /*e250*/  FMUL.FTZ R0, R0, 0.5 ;  /* 0x3f00000000007820 */ /* 0x000fce0000410000 */
.L_x_7672:
[----:B------:R-:W-:Y:S05]  /*e260*/  BSYNC B2 ;  /* 0x0000000000027941 */ /* 0x000fea0003800000 */
.L_x_7670:
        /* <DEDUP_REMOVED lines=10> */
.L_x_7674:
[----:B------:R-:W-:-:S04]  /*e310*/  FADD.FTZ R2, -R3, R2 ;  /* 0x0000000203027221 */ /* 0x000fc80000010100 */
[----:B------:R-:W-:-:S07]  /*e320*/  FMUL.FTZ R3, R2, 0.5 ;  /* 0x3f00000002037820 */ /* 0x000fce0000410000 */
.L_x_7675:
[----:B------:R-:W-:Y:S05]  /*e330*/  BSYNC B2 ;  /* 0x0000000000027941 */ /* 0x000fea0003800000 */
.L_x_7673:
[----:B------:R-:W-:Y:S01]  /*e340*/  FADD.FTZ R0, R3, R0 ;  /* 0x0000000003007221 */ /* 0x000fe20000010000 */
[----:B------:R-:W-:Y:S01]  /*e350*/  FADD.FTZ R11, R6, R11 ;  /* 0x0000000b060b7221 */ /* 0x000fe20000010000 */
[----:B------:R-:W-:-:S03]  /*e360*/  PLOP3.LUT P0, PT, PT, PT, PT, 0x80, 0x0 ;  /* 0x000000000000781c */ /* 0x000fc60003f0f070 */
[----:B------:R-:W-:-:S06]  /*e370*/  FMUL.FTZ R11, R11, R0 ;  /* 0x000000000b0b7220 */ /* 0x000fcc0000410000 */
[----:B------:R-:W4:Y:S01]  /*e380*/  MUFU.SQRT R11, R11 ;  /* 0x0000000b000b7308 */ /* 0x000f220000002000 */
[----:B------:R-:W-:Y:S05]  /*e390*/  BRA `(.L_x_7667) ;  /* 0x0000000000687947 */ /* 0x000fea0003800000 */
.L_x_7669:
        /* <DEDUP_REMOVED lines=15> */
.L_x_7668:
        /* <DEDUP_REMOVED lines=8> */
.L_x_7666:
[----:B------:R-:W-:Y:S01]  /*e510*/  PLOP3.LUT P0, PT, PT, PT, PT, 0x80, 0x0 ;  /* 0x000000000000781c */ /* 0x000fe20003f0f070 */
[----:B------:R-:W-:Y:S01]  /*e520*/  FMUL.FTZ R11, R11, 16777216 ;  /* 0x4b8000000b0b7820 */ /* 0x000fe20000410000 */
[----:B------:R-:W-:-:S11]  /*e530*/  FMUL.FTZ R6, R6, 16777216 ;  /* 0x4b80000006067820 */ /* 0x000fd60000410000 */
.L_x_7667:
[----:B------:R-:W-:Y:S05]  /*e540*/  BSYNC B1 ;  /* 0x0000000000017941 */ /* 0x000fea0003800000 */
.L_x_7665:
        /* <DEDUP_REMOVED lines=33> */
.L_x_7678:
        /* <DEDUP_REMOVED lines=28> */
.L_x_7677:
        /* <DEDUP_REMOVED lines=21> */
.L_x_7682:
[----:B------:R-:W-:Y:S05]  /*ea70*/  BSYNC B4 ;  /* 0x0000000000047941 */ /* 0x000fea0003800000 */
.L_x_7681:
        /* <DEDUP_REMOVED lines=18> */
.L_x_7684:
[----:B------:R-:W-:Y:S01]  /*eba0*/  ISETP.GE.AND P0, PT, R6, RZ, PT ;  /* 0x000000ff0600720c */ /* 0x000fe20003f06270 */
[----:B------:R-:W-:-:S12]  /*ebb0*/  IMAD.MOV.U32 R3, RZ, RZ, 0x3fd774eb ;  /* 0x3fd774ebff037424 */ /* 0x000fd800078e00ff */
[----:B------:R-:W-:-:S04]  /*ebc0*/  @P0 FFMA.FTZ R2, R3, 0.93318945169448852539, -R2 ;  /* 0x3f6ee58103020823 */ /* 0x000fc80000010802 */
[----:B------:R-:W-:-:S07]  /*ebd0*/  @!P0 FFMA.FTZ R2, R3, 0.93318945169448852539, R2 ;  /* 0x3f6ee58103028823 */ /* 0x000fce0000010002 */
.L_x_7685:
[----:B------:R-:W-:Y:S05]  /*ebe0*/  BSYNC B1 ;  /* 0x0000000000017941 */ /* 0x000fea0003800000 */
.L_x_7683:
        /* <DEDUP_REMOVED lines=11> */
.L_x_7680:
        /* <DEDUP_REMOVED lines=18> */
.L_x_7687:
[----:B------:R-:W-:Y:S05]  /*edc0*/  BSYNC B4 ;  /* 0x0000000000047941 */ /* 0x000fea0003800000 */
.L_x_7686:
        /* <DEDUP_REMOVED lines=18> */
.L_x_7689:
[----:B------:R-:W-:Y:S01]  /*eef0*/  ISETP.GE.AND P0, PT, R6, RZ, PT ;  /* 0x000000ff0600720c */ /* 0x000fe20003f06270 */
[----:B------:R-:W-:-:S12]  /*ef00*/  IMAD.MOV.U32 R3, RZ, RZ, 0x3fd774eb ;  /* 0x3fd774ebff037424 */ /* 0x000fd800078e00ff */
[----:B------:R-:W-:-:S04]  /*ef10*/  @P0 FFMA.FTZ R2, R3, 0.93318945169448852539, -R2 ;  /* 0x3f6ee58103020823 */ /* 0x000fc80000010802 */
[----:B------:R-:W-:-:S07]  /*ef20*/  @!P0 FFMA.FTZ R2, R3, 0.93318945169448852539, R2 ;  /* 0x3f6ee58103028823 */ /* 0x000fce0000010002 */
.L_x_7690:
[----:B------:R-:W-:Y:S05]  /*ef30*/  BSYNC B1 ;  /* 0x0000000000017941 */ /* 0x000fea0003800000 */
.L_x_7688:
        /* <DEDUP_REMOVED lines=10> */
.L_x_7679:
[----:B------:R-:W-:Y:S05]  /*efe0*/  BSYNC B3 ;  /* 0x0000000000037941 */ /* 0x000fea0003800000 */
.L_x_7676:
[----:B------:R-:W-:-:S13]  /*eff0*/  ISETP.NE.AND P0, PT, R13, RZ, PT ;  /* 0x000000ff0d00720c */ /* 0x000fda0003f05270 */
[----:B-1----:R-:W-:-:S04]  /*f000*/  @!P0 FADD.FTZ R8, -R8, -RZ ;  /* 0x800000ff08088221 */ /* 0x002fc80000010100 */
[----:B------:R-:W-:Y:S01]  /*f010*/  IMAD.MOV.U32 R3, RZ, RZ, R8 ;  /* 0x000000ffff037224 */ /* 0x000fe200078e0008 */
[----:B------:R-:W-:Y:S06]  /*f020*/  BRA `(.L_x_7691) ;  /* 0x0000000c00787947 */ /* 0x000fec0003800000 */
.L_x_7654:
[----:B0-----:R-:W-:Y:S01]  /*f030*/  FADD.FTZ R2, -R4, 6.1232342629258392722e-17 ;  /* 0x248d313204027421 */ /* 0x001fe20000010100 */
[----:B------:R-:W-:-:S03]  /*f040*/  FADD.FTZ R3, -R5, -RZ ;  /* 0x800000ff05037221 */ /* 0x000fc60000010100 */
[----:B------:R-:W-:Y:S01]  /*f050*/  FADD.FTZ R2, R2, 1.5707963705062866211 ;  /* 0x3fc90fdb02027421 */ /* 0x000fe20000010000 */
[----:B------:R-:W-:Y:S06]  /*f060*/  BRA `(.L_x_7691) ;  /* 0x0000000c00687947 */ /* 0x000fec0003800000 */
.L_x_7653:
[----:B0-----:R-:W-:Y:S01]  /*f070*/  HFMA2.MMA R2, -RZ, RZ, 0, 0 ;  /* 0x00000000ff027435 */ /* 0x001fe200000001ff */
[----:B------:R-:W-:Y:S01]  /*f080*/  FADD.FTZ R3, -R5, -RZ ;  /* 0x800000ff05037221 */ /* 0x000fe20000010100 */
[----:B------:R-:W-:Y:S09]  /*f090*/  BRA `(.L_x_7691) ;  /* 0x0000000c005c7947 */ /* 0x000ff20003800000 */
.L_x_7652:
        /* <DEDUP_REMOVED lines=25> */
.L_x_7696:
[----:B------:R-:W-:Y:S05]  /*f230*/  BSYNC B4 ;  /* 0x0000000000047941 */ /* 0x000fea0003800000 */
.L_x_7695:
        /* <DEDUP_REMOVED lines=18> */
.L_x_7698:
[----:B------:R-:W-:Y:S01]  /*f360*/  ISETP.GE.AND P0, PT, R4, RZ, PT ;  /* 0x000000ff0400720c */ /* 0x000fe20003f06270 */
[----:B------:R-:W-:-:S12]  /*f370*/  IMAD.MOV.U32 R3, RZ, RZ, 0x3fd774eb ;  /* 0x3fd774ebff037424 */ /* 0x000fd800078e00ff */
[----:B------:R-:W-:-:S04]  /*f380*/  @P0 FFMA.FTZ R0, R3, 0.93318945169448852539, -R0 ;  /* 0x3f6ee58103000823 */ /* 0x000fc80000010800 */
[----:B------:R-:W-:-:S07]  /*f390*/  @!P0 FFMA.FTZ R0, R3, 0.93318945169448852539, R0 ;  /* 0x3f6ee58103008823 */ /* 0x000fce0000010000 */
.L_x_7699:
[----:B------:R-:W-:Y:S05]  /*f3a0*/  BSYNC B1 ;  /* 0x0000000000017941 */ /* 0x000fea0003800000 */
.L_x_7697:
        /* <DEDUP_REMOVED lines=13> */
.L_x_7694:
        /* <DEDUP_REMOVED lines=13> */
.L_x_7702:
[----:B------:R-:W-:Y:S05]  /*f550*/  BSYNC B4 ;  /* 0x0000000000047941 */ /* 0x000fea0003800000 */
.L_x_7701:
        /* <DEDUP_REMOVED lines=18> */
.L_x_7704:
[----:B------:R-:W-:Y:S01]  /*f680*/  ISETP.GE.AND P0, PT, R4, RZ, PT ;  /* 0x000000ff0400720c */ /* 0x000fe20003f06270 */
[----:B------:R-:W-:-:S12]  /*f690*/  IMAD.MOV.U32 R3, RZ, RZ, 0x3fd774eb ;  /* 0x3fd774ebff037424 */ /* 0x000fd800078e00ff */
[----:B------:R-:W-:-:S04]  /*f6a0*/  @P0 FFMA.FTZ R2, R3, 0.93318945169448852539, -R2 ;  /* 0x3f6ee58103020823 */ /* 0x000fc80000010802 */
[----:B------:R-:W-:-:S07]  /*f6b0*/  @!P0 FFMA.FTZ R2, R3, 0.93318945169448852539, R2 ;  /* 0x3f6ee58103028823 */ /* 0x000fce0000010002 */
.L_x_7705:
[----:B------:R-:W-:Y:S05]  /*f6c0*/  BSYNC B1 ;  /* 0x0000000000017941 */ /* 0x000fea0003800000 */
.L_x_7703:
        /* <DEDUP_REMOVED lines=27> */
.L_x_7693:
        /* <DEDUP_REMOVED lines=34> */
.L_x_7707:
[----:B------:R-:W-:Y:S05]  /*faa0*/  BSYNC B4 ;  /* 0x0000000000047941 */ /* 0x000fea0003800000 */
.L_x_7706:
        /* <DEDUP_REMOVED lines=18> */
.L_x_7709:
[----:B------:R-:W-:Y:S02]  /*fbd0*/  ISETP.GE.AND P0, PT, R4, RZ, PT ;  /* 0x000000ff0400720c */ /* 0x000fe40003f06270 */
[----:B------:R-:W-:-:S11]  /*fbe0*/  MOV R3, 0x3fd774eb ;  /* 0x3fd774eb00037802 */ /* 0x000fd60000000f00 */
[----:B------:R-:W-:-:S04]  /*fbf0*/  @P0 FFMA.FTZ R2, R3, 0.93318945169448852539, -R2 ;  /* 0x3f6ee58103020823 */ /* 0x000fc80000010802 */
[----:B------:R-:W-:-:S07]  /*fc00*/  @!P0 FFMA.FTZ R2, R3, 0.93318945169448852539, R2 ;  /* 0x3f6ee58103028823 */ /* 0x000fce0000010002 */
.L_x_7710:
[----:B------:R-:W-:Y:S05]  /*fc10*/  BSYNC B1 ;  /* 0x0000000000017941 */ /* 0x000fea0003800000 */
.L_x_7708:
        /* <DEDUP_REMOVED lines=10> */
.L_x_7700:
[----:B------:R-:W-:Y:S05]  /*fcc0*/  BSYNC B3 ;  /* 0x0000000000037941 */ /* 0x000fea0003800000 */
.L_x_7692:
[----:B------:R-:W-:Y:S01]  /*fcd0*/  ISETP.NE.AND P0, PT, R13, RZ, PT ;  /* 0x000000ff0d00720c */ /* 0x000fe20003f05270 */
[----:B------:R-:W-:Y:S01]  /*fce0*/  FADD.FTZ R3, R9, 0.69314718246459960938 ;  /* 0x3f31721809037421 */ /* 0x000fe20000010000 */
[----:B------:R-:W-:-:S11]  /*fcf0*/  FADD.FTZ R2, |R2|, -RZ ;  /* 0x800000ff02027221 */ /* 0x000fd60000010200 */
[----:B------:R-:W-:Y:S01]  /*fd00*/  @!P0 FADD.FTZ R3, -R3, -RZ ;  /* 0x800000ff03038221 */ /* 0x000fe20000010100 */
[----:B------:R-:W-:Y:S06]  /*fd10*/  BRA `(.L_x_7691) ;  /* 0x00000000003c7947 */ /* 0x000fec0003800000 */
.L_x_7651:
        /* <DEDUP_REMOVED lines=15> */
.L_x_7691:
[----:B------:R-:W-:Y:S05]  /*fe10*/  BSYNC B0 ;  /* 0x0000000000007941 */ /* 0x000fea0003800000 */
.L_x_7650:
        /* <DEDUP_REMOVED lines=15> */
.L_x_7714:
[----:B------:R-:W1:Y:S02]  /*ff10*/  F2I.S64.TRUNC R2, R2 ;  /* 0x0000000200027311 */ /* 0x000e64000020d900 */
[----:B-1----:R-:W-:-:S05]  /*ff20*/  IMAD.MOV.U32 R5, RZ, RZ, R2 ;  /* 0x000000ffff057224 */ /* 0x002fca00078e0002 */
[----:B------:R1:W-:Y:S01]  /*ff30*/  STG.E.U8 desc[UR36][R16.64], R5 ;  /* 0x0000000510007986 */ /* 0x0003e2000c101124 */
[----:B------:R-:W-:Y:S05]  /*ff40*/  BRA `(.L_x_7716) ;  /* 0x0000000c00447947 */ /* 0x000fea0003800000 */
.L_x_7713:
        /* <DEDUP_REMOVED lines=9> */
.L_x_7718:
[----:B------:R-:W1:Y:S02]  /*ffe0*/  F2I.FTZ.TRUNC.NTZ R3, R2 ;  /* 0x0000000200037305 */ /* 0x000e64000021f100 */
[----:B-1----:R1:W-:Y:S01]  /*fff0*/  STG.E desc[UR36][R16.64], R3 ;  /* 0x0000000310007986 */ /* 0x0023e2000c101924 */
[----:B------:R-:W-:Y:S05]  /*10000*/  BRA `(.L_x_7716) ;  /* 0x0000000c00147947 */ /* 0x000fea0003800000 */
.L_x_7717:
[----:B------:R-:W1:Y:S02]  /*10010*/  F2I.FTZ.TRUNC.NTZ R3, R2 ;  /* 0x0000000200037305 */ /* 0x000e64000021f100 */
[----:B-1----:R1:W-:Y:S01]  /*10020*/  STG.E.U16 desc[UR36][R16.64], R3 ;  /* 0x0000000310007986 */ /* 0x0023e2000c101524 */
[----:B------:R-:W-:Y:S05]  /*10030*/  BRA `(.L_x_7716) ;  /* 0x0000000c00087947 */ /* 0x000fea0003800000 */
.L_x_7712:
        /* <DEDUP_REMOVED lines=8> */
.L_x_7720:
[----:B------:R-:W-:-:S05]  /*100c0*/  F2FP.F16.F32.PACK_AB R2, RZ, R2 ;  /* 0x00000002ff02723e */ /* 0x000fca00000000ff */
[----:B------:R1:W-:Y:S01]  /*100d0*/  STG.E.U16 desc[UR36][R16.64], R2 ;  /* 0x0000000210007986 */ /* 0x0003e2000c101524 */
[----:B------:R-:W-:Y:S05]  /*100e0*/  BRA `(.L_x_7716) ;  /* 0x0000000800dc7947 */ /* 0x000fea0003800000 */
.L_x_7719:
        /* <DEDUP_REMOVED lines=8> */
.L_x_7722:
[----:B------:R-:W-:-:S05]  /*10170*/  F2FP.F16.F32.PACK_AB R3, R3, R2 ;  /* 0x000000020303723e */ /* 0x000fca00000000ff */
[----:B------:R1:W-:Y:S01]  /*10180*/  STG.E desc[UR36][R16.64], R3 ;  /* 0x0000000310007986 */ /* 0x0003e2000c101924 */
[----:B------:R-:W-:Y:S05]  /*10190*/  BRA `(.L_x_7716) ;  /* 0x0000000800b07947 */ /* 0x000fea0003800000 */
.L_x_7721:
[----:B------:R-:W-:-:S06]  /*101a0*/  FMUL.FTZ R2, R2, 1 ;  /* 0x3f80000002027820 */ /* 0x000fcc0000410000 */
[----:B------:R-:W1:Y:S02]  /*101b0*/  F2F.F64.F32 R2, R2 ;  /* 0x0000000200027310 */ /* 0x000e640000201800 */
[----:B-1----:R1:W-:Y:S01]  /*101c0*/  STG.E.64 desc[UR36][R16.64], R2 ;  /* 0x0000000210007986 */ /* 0x0023e2000c101b24 */
[----:B------:R-:W-:Y:S05]  /*101d0*/  BRA `(.L_x_7716) ;  /* 0x0000000800a07947 */ /* 0x000fea0003800000 */
.L_x_7711:
        /* <DEDUP_REMOVED lines=14> */
.L_x_7725:
[----:B------:R-:W-:Y:S01]  /*102c0*/  FMUL.FTZ R6, R3, 1 ;  /* 0x3f80000003067820 */ /* 0x000fe20000410000 */
[----:B------:R-:W-:-:S05]  /*102d0*/  FMUL.FTZ R4, R2, 1 ;  /* 0x3f80000002047820 */ /* 0x000fca0000410000 */
[----:B--2---:R-:W-:Y:S08]  /*102e0*/  F2F.F64.F32 R6, R6 ;  /* 0x0000000600067310 */ /* 0x004ff00000201800 */
[----:B------:R-:W1:Y:S02]  /*102f0*/  F2F.F64.F32 R4, R4 ;  /* 0x0000000400047310 */ /* 0x000e640000201800 */
[----:B-1----:R1:W-:Y:S01]  /*10300*/  STG.E.128 desc[UR36][R16.64], R4 ;  /* 0x0000000410007986 */ /* 0x0023e2000c101d24 */
[----:B------:R-:W-:Y:S05]  /*10310*/  BRA `(.L_x_7716) ;  /* 0x0000000800507947 */ /* 0x000fea0003800000 */
.L_x_7724:
        /* <DEDUP_REMOVED lines=20> */
.L_x_7729:
[----:B------:R-:W-:Y:S05]  /*10460*/  BSYNC B0 ;  /* 0x0000000000007941 */ /* 0x000fea0003800000 */
.L_x_7728:
[----:B------:R-:W-:-:S05]  /*10470*/  LOP3.LUT R5, R0, R5, RZ, 0xfc, !PT ;  /* 0x0000000500057212 */ /* 0x000fca00078efcff */
[----:B------:R1:W-:Y:S01]  /*10480*/  STG.E.U8 desc[UR36][R16.64], R5 ;  /* 0x0000000510007986 */ /* 0x0003e2000c101124 */
[----:B------:R-:W-:Y:S05]  /*10490*/  BRA `(.L_x_7716) ;  /* 0x0000000400f07947 */ /* 0x000fea0003800000 */
.L_x_7727:
        /* <DEDUP_REMOVED lines=12> */
.L_x_7731:
[----:B------:R-:W-:Y:S01]  /*10560*/  IMAD.MOV.U32 R0, RZ, RZ, 0x7f ;  /* 0x0000007fff007424 */ /* 0x000fe200078e00ff */
[----:B------:R-:W-:-:S04]  /*10570*/  ISETP.GT.U32.AND P0, PT, R4, 0x7f800000, PT ;  /* 0x7f8000000400780c */ /* 0x000fc80003f04070 */
[----:B------:R-:W-:-:S09]  /*10580*/  SEL R0, R0, 0x7c, P0 ;  /* 0x0000007c00007807 */ /* 0x000fd20000000000 */
.L_x_7732:
[----:B------:R-:W-:Y:S05]  /*10590*/  BSYNC B0 ;  /* 0x0000000000007941 */ /* 0x000fea0003800000 */
.L_x_7730:
[----:B------:R-:W-:-:S04]  /*105a0*/  LOP3.LUT R2, R2, 0x80000000, RZ, 0xc0, !PT ;  /* 0x8000000002027812 */ /* 0x000fc800078ec0ff */
[----:B------:R-:W-:-:S04]  /*105b0*/  SHF.R.U32.HI R3, RZ, 0x18, R2 ;  /* 0x00000018ff037819 */ /* 0x000fc80000011602 */
[----:B------:R-:W-:-:S05]  /*105c0*/  LOP3.LUT R3, R0, R3, RZ, 0xfc, !PT ;  /* 0x0000000300037212 */ /* 0x000fca00078efcff */
[----:B------:R1:W-:Y:S01]  /*105d0*/  STG.E.U8 desc[UR36][R16.64], R3 ;  /* 0x0000000310007986 */ /* 0x0003e2000c101124 */
[----:B------:R-:W-:Y:S05]  /*105e0*/  BRA `(.L_x_7716) ;  /* 0x00000004009c7947 */ /* 0x000fea0003800000 */
.L_x_7726:
[----:B------:R-:W-:-:S05]  /*105f0*/  F2FP.BF16.F32.PACK_AB R2, RZ, R2 ;  /* 0x00000002ff02723e */ /* 0x000fca00000010ff */
[----:B------:R1:W-:Y:S01]  /*10600*/  STG.E.U16 desc[UR36][R16.64], R2 ;  /* 0x0000000210007986 */ /* 0x0003e2000c101524 */
[----:B------:R-:W-:Y:S05]  /*10610*/  BRA `(.L_x_7716) ;  /* 0x0000000400907947 */ /* 0x000fea0003800000 */
.L_x_7723:
        /* <DEDUP_REMOVED lines=11> */
.L_x_7735:
        /* <DEDUP_REMOVED lines=16> */
.L_x_7738:
[----:B------:R-:W-:-:S04]  /*107d0*/  LOP3.LUT R2, R2, 0x80000000, RZ, 0xc0, !PT ;  /* 0x8000000002027812 */ /* 0x000fc800078ec0ff */
[----:B------:R-:W-:-:S04]  /*107e0*/  SHF.R.U32.HI R3, RZ, 0x18, R2 ;  /* 0x00000018ff037819 */ /* 0x000fc80000011602 */
[----:B------:R-:W-:-:S04]  /*107f0*/  LOP3.LUT R0, R0, R3, RZ, 0xfc, !PT ;  /* 0x0000000300007212 */ /* 0x000fc800078efcff */
[----:B------:R-:W-:-:S07]  /*10800*/  PRMT R8, R0, 0x7610, R8 ;  /* 0x0000761000087816 */ /* 0x000fce0000000008 */
.L_x_7737:
[----:B------:R-:W-:Y:S05]  /*10810*/  BSYNC B0 ;  /* 0x0000000000007941 */ /* 0x000fea0003800000 */
.L_x_7736:
[----:B------:R1:W-:Y:S01]  /*10820*/  STG.E.U8 desc[UR36][R16.64], R8 ;  /* 0x0000000810007986 */ /* 0x0003e2000c101124 */
[----:B------:R-:W-:Y:S05]  /*10830*/  BRA `(.L_x_7716) ;  /* 0x0000000400087947 */ /* 0x000fea0003800000 */
.L_x_7734:
        /* <DEDUP_REMOVED lines=16> */
.L_x_7741:
[----:B------:R-:W-:-:S04]  /*10940*/  LOP3.LUT R2, R2, 0x80000000, RZ, 0xc0, !PT ;  /* 0x8000000002027812 */ /* 0x000fc800078ec0ff */
[----:B------:R-:W-:-:S04]  /*10950*/  SHF.R.U32.HI R3, RZ, 0x18, R2 ;  /* 0x00000018ff037819 */ /* 0x000fc80000011602 */
[----:B------:R-:W-:-:S04]  /*10960*/  LOP3.LUT R0, R0, R3, RZ, 0xfc, !PT ;  /* 0x0000000300007212 */ /* 0x000fc800078efcff */
[----:B------:R-:W-:-:S07]  /*10970*/  PRMT R8, R0, 0x7610, R8 ;  /* 0x0000761000087816 */ /* 0x000fce0000000008 */
.L_x_7740:
[----:B------:R-:W-:Y:S05]  /*10980*/  BSYNC B0 ;  /* 0x0000000000007941 */ /* 0x000fea0003800000 */
.L_x_7739:
[----:B------:R1:W-:Y:S01]  /*10990*/  STG.E.U8 desc[UR36][R16.64], R8 ;  /* 0x0000000810007986 */ /* 0x0003e2000c101124 */
[----:B------:R-:W-:Y:S05]  /*109a0*/  BRA `(.L_x_7716) ;  /* 0x0000000000ac7947 */ /* 0x000fea0003800000 */
.L_x_7733:
        /* <DEDUP_REMOVED lines=21> */
.L_x_7715:
        /* <DEDUP_REMOVED lines=16> */
.L_x_7744:
[----:B------:R-:W-:Y:S05]  /*10c00*/  BRA `(.L_x_7716) ;  /* 0x0000000000147947 */ /* 0x000fea0003800000 */
.L_x_7743:
[----:B------:R-:W1:Y:S02]  /*10c10*/  F2I.U64.TRUNC R2, R2 ;  /* 0x0000000200027311 */ /* 0x000e64000020d800 */
[----:B-1----:R1:W-:Y:S01]  /*10c20*/  STG.E.64 desc[UR36][R16.64], R2 ;  /* 0x0000000210007986 */ /* 0x0023e2000c101b24 */
[----:B------:R-:W-:Y:S05]  /*10c30*/  BRA `(.L_x_7716) ;  /* 0x0000000000087947 */ /* 0x000fea0003800000 */
.L_x_7742:
[----:B------:R-:W1:Y:S02]  /*10c40*/  F2I.FTZ.U32.TRUNC.NTZ R3, R2 ;  /* 0x0000000200037305 */ /* 0x000e64000021f000 */
[----:B-1----:R1:W-:Y:S02]  /*10c50*/  STG.E desc[UR36][R16.64], R3 ;  /* 0x0000000310007986 */ /* 0x0023e4000c101924 */
.L_x_7716:
[----:B------:R-:W-:-:S07]  /*10c60*/  VIADD R19, R19, 0x80 ;  /* 0x0000008013137836 */ /* 0x000fce0000000000 */
.L_x_7618:
[----:B------:R-:W-:Y:S05]  /*10c70*/  BSYNC B6 ;  /* 0x0000000000067941 */ /* 0x000fea0003800000 */
.L_x_7617:
[----:B------:R-:W-:Y:S02]  /*10c80*/  ULDC UR4, c[0x0][0x210] ;  /* 0x0000840000047ab9 */ /* 0x000fe40000000800 */
[----:B------:R-:W-:-:S13]  /*10c90*/  ISETP.GE.AND P0, PT, R19, UR4, PT ;  /* 0x0000000413007c0c */ /* 0x000fda000bf06270 */
[----:B------:R-:W-:Y:S05]  /*10ca0*/  @P0 EXIT ;  /* 0x000000000000094d */ /* 0x000fea0003800000 */
        /* <DEDUP_REMOVED lines=303> */
.L_x_7745:
        /* <DEDUP_REMOVED lines=23> */
.L_x_7750:
[----:B------:R-:W5:Y:S01]  /*12110*/  LDG.E.U8 R2, desc[UR36][R2.64] ;  /* 0x0000002402027981 */ /* 0x000f62000c1e1100 */
[----:B------:R-:W-:Y:S01]  /*12120*/  IMAD.MOV.U32 R5, RZ, RZ, RZ ;  /* 0x000000ffff057224 */ /* 0x000fe200078e00ff */
[----:B-----5:R-:W-:Y:S01]  /*12130*/  I2FP.F32.U32 R4, R2 ;  /* 0x0000000200047245 */ /* 0x020fe20000201000 */
[----:B------:R-:W-:Y:S06]  /*12140*/  BRA `(.L_x_7752) ;  /* 0x0000000c007c7947 */ /* 0x000fec0003800000 */
.L_x_7749:
        /* <DEDUP_REMOVED lines=10> */
.L_x_7754:
[----:B------:R-:W5:Y:S01]  /*121f0*/  LDG.E R2, desc[UR36][R2.64] ;  /* 0x0000002402027981 */ /* 0x000f62000c1e1900 */
[----:B------:R-:W-:Y:S01]  /*12200*/  IMAD.MOV.U32 R5, RZ, RZ, RZ ;  /* 0x000000ffff057224 */ /* 0x000fe200078e00ff */
[----:B-----5:R-:W-:Y:S01]  /*12210*/  I2FP.F32.S32 R4, R2 ;  /* 0x0000000200047245 */ /* 0x020fe20000201400 */
[----:B------:R-:W-:Y:S06]  /*12220*/  BRA `(.L_x_7752) ;  /* 0x0000000c00447947 */ /* 0x000fec0003800000 */
.L_x_7753:
[----:B------:R-:W5:Y:S01]  /*12230*/  LDG.E.U16 R2, desc[UR36][R2.64] ;  /* 0x0000002402027981 */ /* 0x000f62000c1e1500 */
[----:B------:R-:W-:Y:S01]  /*12240*/  MOV R5, RZ ;  /* 0x000000ff00057202 */ /* 0x000fe20000000f00 */
[----:B-----5:R0:W1:Y:S01]  /*12250*/  I2F.S16 R4, R2 ;  /* 0x0000000200047306 */ /* 0x0200620000101400 */
[----:B------:R-:W-:Y:S05]  /*12260*/  BRA `(.L_x_7752) ;  /* 0x0000000c00347947 */ /* 0x000fea0003800000 */
.L_x_7748:
        /* <DEDUP_REMOVED lines=9> */
.L_x_7756:
[----:B------:R-:W5:Y:S01]  /*12300*/  LDG.E.U16 R2, desc[UR36][R2.64] ;  /* 0x0000002402027981 */ /* 0x000f62000c1e1500 */
[----:B------:R-:W-:Y:S01]  /*12310*/  HFMA2.MMA R5, -RZ, RZ, 0, 0 ;  /* 0x00000000ff057435 */ /* 0x000fe200000001ff */
[----:B-----5:R-:W-:Y:S01]  /*12320*/  HADD2.F32 R4, -RZ, R2.H0_H0 ;  /* 0x20000002ff047230 */ /* 0x020fe20000004100 */
[----:B------:R-:W-:Y:S09]  /*12330*/  BRA `(.L_x_7752) ;  /* 0x0000000c00007947 */ /* 0x000ff20003800000 */
.L_x_7755:
        /* <DEDUP_REMOVED lines=8> */
.L_x_7758:
[----:B------:R-:W5:Y:S02]  /*123c0*/  LDG.E R2, desc[UR36][R2.64] ;  /* 0x0000002402027981 */ /* 0x000f64000c1e1900 */
[--C-:B-----5:R-:W-:Y:S02]  /*123d0*/  HADD2.F32 R5, -RZ, R2.reuse.H1_H1 ;  /* 0x30000002ff057230 */ /* 0x120fe40000004100 */
[----:B------:R-:W-:Y:S01]  /*123e0*/  HADD2.F32 R4, -RZ, R2.H0_H0 ;  /* 0x20000002ff047230 */ /* 0x000fe20000004100 */
[----:B------:R-:W-:Y:S06]  /*123f0*/  BRA `(.L_x_7752) ;  /* 0x0000000800d07947 */ /* 0x000fec0003800000 */
.L_x_7757:
        /* <DEDUP_REMOVED lines=8> */
.L_x_7747:
        /* <DEDUP_REMOVED lines=13> */
.L_x_7761:
        /* <DEDUP_REMOVED lines=10> */
.L_x_7760:
        /* <DEDUP_REMOVED lines=27> */
.L_x_7763:
        /* <DEDUP_REMOVED lines=14> */
.L_x_7762:
[----:B------:R-:W5:Y:S01]  /*12880*/  LDG.E.U16 R2, desc[UR36][R2.64] ;  /* 0x0000002402027981 */ /* 0x000f62000c1e1500 */
[----:B------:R-:W-:Y:S01]  /*12890*/  HFMA2.MMA R5, -RZ, RZ, 0, 0 ;  /* 0x00000000ff057435 */ /* 0x000fe200000001ff */
[----:B-----5:R-:W-:Y:S01]  /*128a0*/  IMAD.U32 R4, R2, 0x10000, RZ ;  /* 0x0001000002047824 */ /* 0x020fe200078e00ff */
[----:B------:R-:W-:Y:S09]  /*128b0*/  BRA `(.L_x_7752) ;  /* 0x0000000400a07947 */ /* 0x000ff20003800000 */
.L_x_7759:
        /* <DEDUP_REMOVED lines=12> */
.L_x_7766:
        /* <DEDUP_REMOVED lines=20> */
.L_x_7768:
[----:B------:R-:W-:Y:S05]  /*12ac0*/  BSYNC B0 ;  /* 0x0000000000007941 */ /* 0x000fea0003800000 */
.L_x_7767:
[----:B------:R-:W-:Y:S02]  /*12ad0*/  LEA R3, R0, 0x3b800000, 0x17 ;  /* 0x3b80000000037811 */ /* 0x000fe400078eb8ff */
[----:B------:R-:W-:-:S04]  /*12ae0*/  SHF.L.U32 R2, R2, 0x14, RZ ;  /* 0x0000001402027819 */ /* 0x000fc800000006ff */
[----:B------:R-:W-:Y:S01]  /*12af0*/  LOP3.LUT R4, R3, R2, R4, 0xfe, !PT ;  /* 0x0000000203047212 */ /* 0x000fe200078efe04 */
[----:B------:R-:W-:Y:S06]  /*12b00*/  BRA `(.L_x_7752) ;  /* 0x00000004000c7947 */ /* 0x000fec0003800000 */
.L_x_7765:
        /* <DEDUP_REMOVED lines=20> */
.L_x_7770:
[----:B------:R-:W-:Y:S05]  /*12c50*/  BSYNC B0 ;  /* 0x0000000000007941 */ /* 0x000fea0003800000 */
.L_x_7769:
[----:B------:R-:W-:Y:S02]  /*12c60*/  LEA R3, R0, 0x37800000, 0x17 ;  /* 0x3780000000037811 */ /* 0x000fe400078eb8ff */
[----:B------:R-:W-:-:S04]  /*12c70*/  SHF.L.U32 R2, R2, 0x15, RZ ;  /* 0x0000001502027819 */ /* 0x000fc800000006ff */
[----:B------:R-:W-:Y:S01]  /*12c80*/  LOP3.LUT R4, R3, R2, R4, 0xfe, !PT ;  /* 0x0000000203047212 */ /* 0x000fe200078efe04 */
[----:B------:R-:W-:Y:S06]  /*12c90*/  BRA `(.L_x_7752) ;  /* 0x0000000000a87947 */ /* 0x000fec0003800000 */
.L_x_7764:
        /* <DEDUP_REMOVED lines=14> */
.L_x_7774:
[----:B------:R-:W-:Y:S05]  /*12d80*/  BSYNC B0 ;  /* 0x0000000000007941 */ /* 0x000fea0003800000 */
.L_x_7773:
[----:B------:R-:W-:Y:S01]  /*12d90*/  HFMA2.MMA R5, -RZ, RZ, 0, 0 ;  /* 0x00000000ff057435 */ /* 0x000fe200000001ff */
[----:B------:R-:W-:Y:S10]  /*12da0*/  BRA `(.L_x_7752) ;  /* 0x0000000000647947 */ /* 0x000ff40003800000 */
.L_x_7751:
        /* <DEDUP_REMOVED lines=16> */
.L_x_7775:
[----:B------:R-:W-:Y:S01]  /*12eb0*/  CS2R R4, SRZ ;  /* 0x0000000000047805 */ /* 0x000fe2000001ff00 */
[----:B------:R-:W-:Y:S06]  /*12ec0*/  BRA `(.L_x_7752) ;  /* 0x00000000001c7947 */ /* 0x000fec0003800000 */
.L_x_7772:
[----:B------:R-:W5:Y:S01]  /*12ed0*/  LDG.E.64 R2, desc[UR36][R2.64] ;  /* 0x0000002402027981 */ /* 0x000f62000c1e1b00 */
[----:B------:R-:W-:Y:S01]  /*12ee0*/  MOV R5, RZ ;  /* 0x000000ff00057202 */ /* 0x000fe20000000f00 */
[----:B-----5:R0:W1:Y:S01]  /*12ef0*/  I2F.U64 R4, R2 ;  /* 0x0000000200047312 */ /* 0x0200620000301000 */
[----:B------:R-:W-:Y:S05]  /*12f00*/  BRA `(.L_x_7752) ;  /* 0x00000000000c7947 */ /* 0x000fea0003800000 */
.L_x_7771:
[----:B------:R-:W5:Y:S01]  /*12f10*/  LDG.E R2, desc[UR36][R2.64] ;  /* 0x0000002402027981 */ /* 0x000f62000c1e1900 */
[----:B------:R-:W-:Y:S01]  /*12f20*/  IMAD.MOV.U32 R5, RZ, RZ, RZ ;  /* 0x000000ffff057224 */ /* 0x000fe200078e00ff */
[----:B-----5:R-:W-:-:S07]  /*12f30*/  I2FP.F32.U32 R4, R2 ;  /* 0x0000000200047245 */ /* 0x020fce0000201000 */
.L_x_7752:
[----:B------:R-:W-:Y:S05]  /*12f40*/  BSYNC B6 ;  /* 0x0000000000067941 */ /* 0x000fea0003800000 */
.L_x_7746:
        /* <DEDUP_REMOVED lines=108> */
.L_x_7784:
        /* <DEDUP_REMOVED lines=10> */
.L_x_7786:
[----:B------:R-:W-:-:S04]  /*136b0*/  FADD.FTZ R8, -R0, R7 ;  /* 0x0000000700087221 */ /* 0x000fc80000010100 */
[----:B------:R-:W-:-:S07]  /*136c0*/  FMUL.FTZ R8, R8, 0.5 ;  /* 0x3f00000008087820 */ /* 0x000fce0000410000 */
.L_x_7787:
[----:B------:R-:W-:Y:S05]  /*136d0*/  BSYNC B2 ;  /* 0x0000000000027941 */ /* 0x000fea0003800000 */
.L_x_7785:
        /* <DEDUP_REMOVED lines=11> */
.L_x_7789:
[----:B------:R-:W-:-:S04]  /*13790*/  FADD.FTZ R10, R2, -R15 ;  /* 0x8000000f020a7221 */ /* 0x000fc80000010000 */
[----:B------:R-:W-:-:S07]  /*137a0*/  FMUL.FTZ R15, R10, 0.5 ;  /* 0x3f0000000a0f7820 */ /* 0x000fce0000410000 */
.L_x_7790:
[----:B------:R-:W-:Y:S05]  /*137b0*/  BSYNC B2 ;  /* 0x0000000000027941 */ /* 0x000fea0003800000 */
.L_x_7788:
        /* <DEDUP_REMOVED lines=35> */
.L_x_7783:
[----:B------:R0:W1:Y:S02]  /*139f0*/  MUFU.SQRT R8, R9 ;  /* 0x0000000900087308 */ /* 0x0000640000002000 */
.L_x_7782:
[----:B------:R-:W-:Y:S05]  /*13a00*/  BSYNC B1 ;  /* 0x0000000000017941 */ /* 0x000fea0003800000 */
.L_x_7781:
        /* <DEDUP_REMOVED lines=24> */
.L_x_7797:
[----:B------:R-:W-:-:S04]  /*13b90*/  FADD.FTZ R0, -R0, R7 ;  /* 0x0000000700007221 */ /* 0x000fc80000010100 */
[----:B------:R-:W-:-:S07]  /*13ba0*/  FMUL.FTZ R0, R0, 0.5 ;  /* 0x3f00000000007820 */ /* 0x000fce0000410000 */
.L_x_7798:
[----:B------:R-:W-:Y:S05]  /*13bb0*/  BSYNC B2 ;  /* 0x0000000000027941 */ /* 0x000fea0003800000 */
.L_x_7796:
        /* <DEDUP_REMOVED lines=10> */
.L_x_7800:
[----:B------:R-:W-:-:S04]  /*13c60*/  FADD.FTZ R2, -R3, R2 ;  /* 0x0000000203027221 */ /* 0x000fc80000010100 */
[----:B------:R-:W-:-:S07]  /*13c70*/  FMUL.FTZ R3, R2, 0.5 ;  /* 0x3f00000002037820 */ /* 0x000fce0000410000 */
.L_x_7801:
[----:B------:R-:W-:Y:S05]  /*13c80*/  BSYNC B2 ;  /* 0x0000000000027941 */ /* 0x000fea0003800000 */
.L_x_7799:
[----:B------:R-:W-:Y:S01]  /*13c90*/  FADD.FTZ R0, R3, R0 ;  /* 0x0000000003007221 */ /* 0x000fe20000010000 */
[----:B------:R-:W-:Y:S01]  /*13ca0*/  FADD.FTZ R11, R6, R11 ;  /* 0x0000000b060b7221 */ /* 0x000fe20000010000 */
[----:B------:R-:W-:-:S03]  /*13cb0*/  PLOP3.LUT P0, PT, PT, PT, PT, 0x80, 0x0 ;  /* 0x000000000000781c */ /* 0x000fc60003f0f070 */
[----:B------:R-:W-:-:S06]  /*13cc0*/  FMUL.FTZ R11, R11, R0 ;  /* 0x000000000b0b7220 */ /* 0x000fcc0000410000 */
[----:B------:R-:W4:Y:S01]  /*13cd0*/  MUFU.SQRT R11, R11 ;  /* 0x0000000b000b7308 */ /* 0x000f220000002000 */
[----:B------:R-:W-:Y:S05]  /*13ce0*/  BRA `(.L_x_7793) ;  /* 0x0000000000687947 */ /* 0x000fea0003800000 */
.L_x_7795:
        /* <DEDUP_REMOVED lines=15> */
.L_x_7794:
        /* <DEDUP_REMOVED lines=8> */
.L_x_7792:
[----:B------:R-:W-:Y:S01]  /*13e60*/  PLOP3.LUT P0, PT, PT, PT, PT, 0x80, 0x0 ;  /* 0x000000000000781c */ /* 0x000fe20003f0f070 */
[----:B------:R-:W-:Y:S01]  /*13e70*/  FMUL.FTZ R11, R11, 16777216 ;  /* 0x4b8000000b0b7820 */ /* 0x000fe20000410000 */
[----:B------:R-:W-:-:S11]  /*13e80*/  FMUL.FTZ R6, R6, 16777216 ;  /* 0x4b80000006067820 */ /* 0x000fd60000410000 */
.L_x_7793:
[----:B------:R-:W-:Y:S05]  /*13e90*/  BSYNC B1 ;  /* 0x0000000000017941 */ /* 0x000fea0003800000 */
.L_x_7791:
        /* <DEDUP_REMOVED lines=33> */
.L_x_7804:
        /* <DEDUP_REMOVED lines=28> */
.L_x_7803:
        /* <DEDUP_REMOVED lines=21> */
.L_x_7808:
[----:B------:R-:W-:Y:S05]  /*143c0*/  BSYNC B4 ;  /* 0x0000000000047941 */ /* 0x000fea0003800000 */
.L_x_7807:
        /* <DEDUP_REMOVED lines=18> */
.L_x_7810:
[----:B------:R-:W-:Y:S01]  /*144f0*/  ISETP.GE.AND P0, PT, R6, RZ, PT ;  /* 0x000000ff0600720c */ /* 0x000fe20003f06270 */
[----:B------:R-:W-:-:S12]  /*14500*/  IMAD.MOV.U32 R3, RZ, RZ, 0x3fd774eb ;  /* 0x3fd774ebff037424 */ /* 0x000fd800078e00ff */
[----:B------:R-:W-:-:S04]  /*14510*/  @P0 FFMA.FTZ R2, R3, 0.93318945169448852539, -R2 ;  /* 0x3f6ee58103020823 */ /* 0x000fc80000010802 */
[----:B------:R-:W-:-:S07]  /*14520*/  @!P0 FFMA.FTZ R2, R3, 0.93318945169448852539, R2 ;  /* 0x3f6ee58103028823 */ /* 0x000fce0000010002 */
.L_x_7811:
[----:B------:R-:W-:Y:S05]  /*14530*/  BSYNC B1 ;  /* 0x0000000000017941 */ /* 0x000fea0003800000 */
.L_x_7809:
        /* <DEDUP_REMOVED lines=11> */
.L_x_7806:
        /* <DEDUP_REMOVED lines=18> */
.L_x_7813:
[----:B------:R-:W-:Y:S05]  /*14710*/  BSYNC B4 ;  /* 0x0000000000047941 */ /* 0x000fea0003800000 */
.L_x_7812:
        /* <DEDUP_REMOVED lines=18> */
.L_x_7815:
[----:B------:R-:W-:Y:S01]  /*14840*/  ISETP.GE.AND P0, PT, R6, RZ, PT ;  /* 0x000000ff0600720c */ /* 0x000fe20003f06270 */
[----:B------:R-:W-:-:S12]  /*14850*/  IMAD.MOV.U32 R3, RZ, RZ, 0x3fd774eb ;  /* 0x3fd774ebff037424 */ /* 0x000fd800078e00ff */
[----:B------:R-:W-:-:S04]  /*14860*/  @P0 FFMA.FTZ R2, R3, 0.93318945169448852539, -R2 ;  /* 0x3f6ee58103020823 */ /* 0x000fc80000010802 */
[----:B------:R-:W-:-:S07]  /*14870*/  @!P0 FFMA.FTZ R2, R3, 0.93318945169448852539, R2 ;  /* 0x3f6ee58103028823 */ /* 0x000fce0000010002 */
.L_x_7816:
[----:B------:R-:W-:Y:S05]  /*14880*/  BSYNC B1 ;  /* 0x0000000000017941 */ /* 0x000fea0003800000 */
.L_x_7814:
        /* <DEDUP_REMOVED lines=10> */
.L_x_7805:
[----:B------:R-:W-:Y:S05]  /*14930*/  BSYNC B3 ;  /* 0x0000000000037941 */ /* 0x000fea0003800000 */
.L_x_7802:
[----:B------:R-:W-:-:S13]  /*14940*/  ISETP.NE.AND P0, PT, R13, RZ, PT ;  /* 0x000000ff0d00720c */ /* 0x000fda0003f05270 */
[----:B-1----:R-:W-:-:S04]  /*14950*/  @!P0 FADD.FTZ R8, -R8, -RZ ;  /* 0x800000ff08088221 */ /* 0x002fc80000010100 */
[----:B------:R-:W-:Y:S01]  /*14960*/  IMAD.MOV.U32 R3, RZ, RZ, R8 ;  /* 0x000000ffff037224 */ /* 0x000fe200078e0008 */
[----:B------:R-:W-:Y:S06]  /*14970*/  BRA `(.L_x_7817) ;  /* 0x0000000c00787947 */ /* 0x000fec0003800000 */
.L_x_7780:
[----:B0-----:R-:W-:Y:S01]  /*14980*/  FADD.FTZ R2, -R4, 6.1232342629258392722e-17 ;  /* 0x248d313204027421 */ /* 0x001fe20000010100 */
[----:B------:R-:W-:-:S03]  /*14990*/  FADD.FTZ R3, -R5, -RZ ;  /* 0x800000ff05037221 */ /* 0x000fc60000010100 */
[----:B------:R-:W-:Y:S01]  /*149a0*/  FADD.FTZ R2, R2, 1.5707963705062866211 ;  /* 0x3fc90fdb02027421 */ /* 0x000fe20000010000 */
[----:B------:R-:W-:Y:S06]  /*149b0*/  BRA `(.L_x_7817) ;  /* 0x0000000c00687947 */ /* 0x000fec0003800000 */
.L_x_7779:
[----:B0-----:R-:W-:Y:S01]  /*149c0*/  HFMA2.MMA R2, -RZ, RZ, 0, 0 ;  /* 0x00000000ff027435 */ /* 0x001fe200000001ff */
[----:B------:R-:W-:Y:S01]  /*149d0*/  FADD.FTZ R3, -R5, -RZ ;  /* 0x800000ff05037221 */ /* 0x000fe20000010100 */
[----:B------:R-:W-:Y:S09]  /*149e0*/  BRA `(.L_x_7817) ;  /* 0x0000000c005c7947 */ /* 0x000ff20003800000 */
.L_x_7778:
        /* <DEDUP_REMOVED lines=25> */
.L_x_7822:
[----:B------:R-:W-:Y:S05]  /*14b80*/  BSYNC B4 ;  /* 0x0000000000047941 */ /* 0x000fea0003800000 */
.L_x_7821:
        /* <DEDUP_REMOVED lines=18> */
.L_x_7824:
[----:B------:R-:W-:Y:S01]  /*14cb0*/  ISETP.GE.AND P0, PT, R4, RZ, PT ;  /* 0x000000ff0400720c */ /* 0x000fe20003f06270 */
[----:B------:R-:W-:-:S12]  /*14cc0*/  IMAD.MOV.U32 R3, RZ, RZ, 0x3fd774eb ;  /* 0x3fd774ebff037424 */ /* 0x000fd800078e00ff */
[----:B------:R-:W-:-:S04]  /*14cd0*/  @P0 FFMA.FTZ R0, R3, 0.93318945169448852539, -R0 ;  /* 0x3f6ee58103000823 */ /* 0x000fc80000010800 */
[----:B------:R-:W-:-:S07]  /*14ce0*/  @!P0 FFMA.FTZ R0, R3, 0.93318945169448852539, R0 ;  /* 0x3f6ee58103008823 */ /* 0x000fce0000010000 */
.L_x_7825:
[----:B------:R-:W-:Y:S05]  /*14cf0*/  BSYNC B1 ;  /* 0x0000000000017941 */ /* 0x000fea0003800000 */
.L_x_7823:
        /* <DEDUP_REMOVED lines=13> */
.L_x_7820:
        /* <DEDUP_REMOVED lines=13> */
.L_x_7828:
[----:B------:R-:W-:Y:S05]  /*14ea0*/  BSYNC B4 ;  /* 0x0000000000047941 */ /* 0x000fea0003800000 */
.L_x_7827:
        /* <DEDUP_REMOVED lines=18> */
.L_x_7830:
[----:B------:R-:W-:Y:S01]  /*14fd0*/  ISETP.GE.AND P0, PT, R4, RZ, PT ;  /* 0x000000ff0400720c */ /* 0x000fe20003f06270 */
[----:B------:R-:W-:-:S12]  /*14fe0*/  IMAD.MOV.U32 R3, RZ, RZ, 0x3fd774eb ;  /* 0x3fd774ebff037424 */ /* 0x000fd800078e00ff */
[----:B------:R-:W-:-:S04]  /*14ff0*/  @P0 FFMA.FTZ R2, R3, 0.93318945169448852539, -R2 ;  /* 0x3f6ee58103020823 */ /* 0x000fc80000010802 */
[----:B------:R-:W-:-:S07]  /*15000*/  @!P0 FFMA.FTZ R2, R3, 0.93318945169448852539, R2 ;  /* 0x3f6ee58103028823 */ /* 0x000fce0000010002 */
.L_x_7831:
[----:B------:R-:W-:Y:S05]  /*15010*/  BSYNC B1 ;  /* 0x0000000000017941 */ /* 0x000fea0003800000 */
.L_x_7829:
        /* <DEDUP_REMOVED lines=27> */
.L_x_7819:
        /* <DEDUP_REMOVED lines=34> */
.L_x_7833:
[----:B------:R-:W-:Y:S05]  /*153f0*/  BSYNC B4 ;  /* 0x0000000000047941 */ /* 0x000fea0003800000 */
.L_x_7832:
        /* <DEDUP_REMOVED lines=18> */
.L_x_7835:
[----:B------:R-:W-:Y:S02]  /*15520*/  ISETP.GE.AND P0, PT, R4, RZ, PT ;  /* 0x000000ff0400720c */ /* 0x000fe40003f06270 */
[----:B------:R-:W-:-:S11]  /*15530*/  MOV R3, 0x3fd774eb ;  /* 0x3fd774eb00037802 */ /* 0x000fd60000000f00 */
[----:B------:R-:W-:-:S04]  /*15540*/  @P0 FFMA.FTZ R2, R3, 0.93318945169448852539, -R2 ;  /* 0x3f6ee58103020823 */ /* 0x000fc80000010802 */
[----:B------:R-:W-:-:S07]  /*15550*/  @!P0 FFMA.FTZ R2, R3, 0.93318945169448852539, R2 ;  /* 0x3f6ee58103028823 */ /* 0x000fce0000010002 */
.L_x_7836:
[----:B------:R-:W-:Y:S05]  /*15560*/  BSYNC B1 ;  /* 0x0000000000017941 */ /* 0x000fea0003800000 */
.L_x_7834:
        /* <DEDUP_REMOVED lines=10> */
.L_x_7826:
[----:B------:R-:W-:Y:S05]  /*15610*/  BSYNC B3 ;  /* 0x0000000000037941 */ /* 0x000fea0003800000 */
.L_x_7818:
[----:B------:R-:W-:Y:S01]  /*15620*/  ISETP.NE.AND P0, PT, R13, RZ, PT ;  /* 0x000000ff0d00720c */ /* 0x000fe20003f05270 */
[----:B------:R-:W-:Y:S01]  /*15630*/  FADD.FTZ R3, R9, 0.69314718246459960938 ;  /* 0x3f31721809037421 */ /* 0x000fe20000010000 */
[----:B------:R-:W-:-:S11]  /*15640*/  FADD.FTZ R2, |R2|, -RZ ;  /* 0x800000ff02027221 */ /* 0x000fd60000010200 */
[----:B------:R-:W-:Y:S01]  /*15650*/  @!P0 FADD.FTZ R3, -R3, -RZ ;  /* 0x800000ff03038221 */ /* 0x000fe20000010100 */
[----:B------:R-:W-:Y:S06]  /*15660*/  BRA `(.L_x_7817) ;  /* 0x00000000003c7947 */ /* 0x000fec0003800000 */
.L_x_7777:
        /* <DEDUP_REMOVED lines=15> */
.L_x_7817:
[----:B------:R-:W-:Y:S05]  /*15760*/  BSYNC B0 ;  /* 0x0000000000007941 */ /* 0x000fea0003800000 */
.L_x_7776:
        /* <DEDUP_REMOVED lines=13> */
[----:B-1----:R-:W-:Y:S01]  /*15840*/  STG.E.U8 desc[UR36][R16.64], R3 ;  /* 0x0000000310007986 */ /* 0x002fe2000c101124 */
[----:B------:R-:W-:Y:S05]  /*15850*/  EXIT ;  /* 0x000000000000794d */ /* 0x000fea0003800000 */
.L_x_7840:
[----:B------:R-:W1:Y:S02]  /*15860*/  F2I.S64.TRUNC R2, R2 ;  /* 0x0000000200027311 */ /* 0x000e64000020d900 */
[----:B-1----:R-:W-:-:S05]  /*15870*/  IMAD.MOV.U32 R5, RZ, RZ, R2 ;  /* 0x000000ffff057224 */ /* 0x002fca00078e0002 */
[----:B------:R-:W-:Y:S01]  /*15880*/  STG.E.U8 desc[UR36][R16.64], R5 ;  /* 0x0000000510007986 */ /* 0x000fe2000c101124 */
[----:B------:R-:W-:Y:S05]  /*15890*/  EXIT ;  /* 0x000000000000794d */ /* 0x000fea0003800000 */
.L_x_7839:
[----:B------:R-:W-:-:S13]  /*158a0*/  ISETP.NE.AND P0, PT, R0, 0x2, PT ;  /* 0x000000020000780c */ /* 0x000fda0003f05270 */
[----:B------:R-:W-:Y:S05]  /*158b0*/  @!P0 BRA `(.L_x_7842) ;  /* 0x0000000000288947 */ /* 0x000fea0003800000 */
[----:B------:R-:W-:-:S13]  /*158c0*/  ISETP.NE.AND P0, PT, R0, 0x3, PT ;  /* 0x000000030000780c */ /* 0x000fda0003f05270 */
[----:B------:R-:W-:Y:S05]  /*158d0*/  @!P0 BRA `(.L_x_7843) ;  /* 0x0000000000148947 */ /* 0x000fea0003800000 */
[----:B------:R-:W-:-:S13]  /*158e0*/  ISETP.NE.AND P0, PT, R0, 0x4, PT ;  /* 0x000000040000780c */ /* 0x000fda0003f05270 */
[----:B------:R-:W-:Y:S05]  /*158f0*/  @P0 BRA `(.L_x_7841) ;  /* 0x0000000800d40947 */ /* 0x000fea0003800000 */
[----:B------:R-:W1:Y:S02]  /*15900*/  F2I.S64.TRUNC R2, R2 ;  /* 0x0000000200027311 */ /* 0x000e64000020d900 */
[----:B-1----:R-:W-:Y:S01]  /*15910*/  STG.E.64 desc[UR36][R16.64], R2 ;  /* 0x0000000210007986 */ /* 0x002fe2000c101b24 */
[----:B------:R-:W-:Y:S05]  /*15920*/  EXIT ;  /* 0x000000000000794d */ /* 0x000fea0003800000 */
.L_x_7843:
[----:B------:R-:W1:Y:S02]  /*15930*/  F2I.FTZ.TRUNC.NTZ R3, R2 ;  /* 0x0000000200037305 */ /* 0x000e64000021f100 */
[----:B-1----:R-:W-:Y:S01]  /*15940*/  STG.E desc[UR36][R16.64], R3 ;  /* 0x0000000310007986 */ /* 0x002fe2000c101924 */
[----:B------:R-:W-:Y:S05]  /*15950*/  EXIT ;  /* 0x000000000000794d */ /* 0x000fea0003800000 */
.L_x_7842:
[----:B------:R-:W1:Y:S02]  /*15960*/  F2I.FTZ.TRUNC.NTZ R3, R2 ;  /* 0x0000000200037305 */ /* 0x000e64000021f100 */
[----:B-1----:R-:W-:Y:S01]  /*15970*/  STG.E.U16 desc[UR36][R16.64], R3 ;  /* 0x0000000310007986 */ /* 0x002fe2000c101524 */
[----:B------:R-:W-:Y:S05]  /*15980*/  EXIT ;  /* 0x000000000000794d */ /* 0x000fea0003800000 */
.L_x_7838:
        /* <DEDUP_REMOVED lines=8> */
.L_x_7845:
[----:B------:R-:W-:-:S05]  /*15a10*/  F2FP.F16.F32.PACK_AB R2, RZ, R2 ;  /* 0x00000002ff02723e */ /* 0x000fca00000000ff */
[----:B------:R-:W-:Y:S01]  /*15a20*/  STG.E.U16 desc[UR36][R16.64], R2 ;  /* 0x0000000210007986 */ /* 0x000fe2000c101524 */
[----:B------:R-:W-:Y:S05]  /*15a30*/  EXIT ;  /* 0x000000000000794d */ /* 0x000fea0003800000 */
.L_x_7844:
[----:B------:R-:W-:-:S13]  /*15a40*/  ISETP.NE.AND P0, PT, R0, 0x7, PT ;  /* 0x000000070000780c */ /* 0x000fda0003f05270 */
[----:B------:R-:W-:Y:S05]  /*15a50*/  @!P0 BRA `(.L_x_7846) ;  /* 0x0000000000248947 */ /* 0x000fea0003800000 */
[----:B------:R-:W-:-:S13]  /*15a60*/  ISETP.NE.AND P0, PT, R0, 0x8, PT ;  /* 0x000000080000780c */ /* 0x000fda0003f05270 */
[----:B------:R-:W-:Y:S05]  /*15a70*/  @!P0 BRA `(.L_x_7847) ;  /* 0x0000000000108947 */ /* 0x000fea0003800000 */
[----:B------:R-:W-:-:S13]  /*15a80*/  ISETP.NE.AND P0, PT, R0, 0x9, PT ;  /* 0x000000090000780c */ /* 0x000fda0003f05270 */
[----:B------:R-:W-:Y:S05]  /*15a90*/  @P0 BRA `(.L_x_7841) ;  /* 0x00000008006c0947 */ /* 0x000fea0003800000 */
[----:B------:R-:W-:Y:S01]  /*15aa0*/  STG.E.64 desc[UR36][R16.64], R2 ;  /* 0x0000000210007986 */ /* 0x000fe2000c101b24 */
[----:B------:R-:W-:Y:S05]  /*15ab0*/  EXIT ;  /* 0x000000000000794d */ /* 0x000fea0003800000 */
.L_x_7847:
[----:B------:R-:W-:-:S05]  /*15ac0*/  F2FP.F16.F32.PACK_AB R3, R3, R2 ;  /* 0x000000020303723e */ /* 0x000fca00000000ff */
[----:B------:R-:W-:Y:S01]  /*15ad0*/  STG.E desc[UR36][R16.64], R3 ;  /* 0x0000000310007986 */ /* 0x000fe2000c101924 */
[----:B------:R-:W-:Y:S05]  /*15ae0*/  EXIT ;  /* 0x000000000000794d */ /* 0x000fea0003800000 */
.L_x_7846:
[----:B------:R-:W-:-:S06]  /*15af0*/  FMUL.FTZ R2, R2, 1 ;  /* 0x3f80000002027820 */ /* 0x000fcc0000410000 */
[----:B------:R-:W1:Y:S02]  /*15b00*/  F2F.F64.F32 R2, R2 ;  /* 0x0000000200027310 */ /* 0x000e640000201800 */
[----:B-1----:R-:W-:Y:S01]  /*15b10*/  STG.E.64 desc[UR36][R16.64], R2 ;  /* 0x0000000210007986 */ /* 0x002fe2000c101b24 */
[----:B------:R-:W-:Y:S05]  /*15b20*/  EXIT ;  /* 0x000000000000794d */ /* 0x000fea0003800000 */
.L_x_7837:
        /* <DEDUP_REMOVED lines=12> */
[----:B------:R-:W-:Y:S01]  /*15bf0*/  STG.E.U8 desc[UR36][R16.64], R3 ;  /* 0x0000000310007986 */ /* 0x000fe2000c101124 */
[----:B------:R-:W-:Y:S05]  /*15c00*/  EXIT ;  /* 0x000000000000794d */ /* 0x000fea0003800000 */
.L_x_7850:
[----:B------:R-:W-:Y:S01]  /*15c10*/  FMUL.FTZ R6, R3, 1 ;  /* 0x3f80000003067820 */ /* 0x000fe20000410000 */
[----:B------:R-:W-:-:S05]  /*15c20*/  FMUL.FTZ R4, R2, 1 ;  /* 0x3f80000002047820 */ /* 0x000fca0000410000 */
[----:B--2---:R-:W-:Y:S08]  /*15c30*/  F2F.F64.F32 R6, R6 ;  /* 0x0000000600067310 */ /* 0x004ff00000201800 */
[----:B------:R-:W1:Y:S02]  /*15c40*/  F2F.F64.F32 R4, R4 ;  /* 0x0000000400047310 */ /* 0x000e640000201800 */
[----:B-1----:R-:W-:Y:S01]  /*15c50*/  STG.E.128 desc[UR36][R16.64], R4 ;  /* 0x0000000410007986 */ /* 0x002fe2000c101d24 */
[----:B------:R-:W-:Y:S05]  /*15c60*/  EXIT ;  /* 0x000000000000794d */ /* 0x000fea0003800000 */
.L_x_7849:
        /* <DEDUP_REMOVED lines=20> */
.L_x_7854:
[----:B------:R-:W-:Y:S05]  /*15db0*/  BSYNC B0 ;  /* 0x0000000000007941 */ /* 0x000fea0003800000 */
.L_x_7853:
[----:B------:R-:W-:-:S05]  /*15dc0*/  LOP3.LUT R5, R0, R5, RZ, 0xfc, !PT ;  /* 0x0000000500057212 */ /* 0x000fca00078efcff */
[----:B------:R-:W-:Y:S01]  /*15dd0*/  STG.E.U8 desc[UR36][R16.64], R5 ;  /* 0x0000000510007986 */ /* 0x000fe2000c101124 */
[----:B------:R-:W-:Y:S05]  /*15de0*/  EXIT ;  /* 0x000000000000794d */ /* 0x000fea0003800000 */
.L_x_7852:
        /* <DEDUP_REMOVED lines=12> */
.L_x_7856:
[----:B------:R-:W-:Y:S01]  /*15eb0*/  IMAD.MOV.U32 R0, RZ, RZ, 0x7f ;  /* 0x0000007fff007424 */ /* 0x000fe200078e00ff */
[----:B------:R-:W-:-:S04]  /*15ec0*/  ISETP.GT.U32.AND P0, PT, R4, 0x7f800000, PT ;  /* 0x7f8000000400780c */ /* 0x000fc80003f04070 */
[----:B------:R-:W-:-:S09]  /*15ed0*/  SEL R0, R0, 0x7c, P0 ;  /* 0x0000007c00007807 */ /* 0x000fd20000000000 */
.L_x_7857:
[----:B------:R-:W-:Y:S05]  /*15ee0*/  BSYNC B0 ;  /* 0x0000000000007941 */ /* 0x000fea0003800000 */
.L_x_7855:
[----:B------:R-:W-:-:S04]  /*15ef0*/  LOP3.LUT R2, R2, 0x80000000, RZ, 0xc0, !PT ;  /* 0x8000000002027812 */ /* 0x000fc800078ec0ff */
[----:B------:R-:W-:-:S04]  /*15f00*/  SHF.R.U32.HI R3, RZ, 0x18, R2 ;  /* 0x00000018ff037819 */ /* 0x000fc80000011602 */
[----:B------:R-:W-:-:S05]  /*15f10*/  LOP3.LUT R3, R0, R3, RZ, 0xfc, !PT ;  /* 0x0000000300037212 */ /* 0x000fca00078efcff */
[----:B------:R-:W-:Y:S01]  /*15f20*/  STG.E.U8 desc[UR36][R16.64], R3 ;  /* 0x0000000310007986 */ /* 0x000fe2000c101124 */
[----:B------:R-:W-:Y:S05]  /*15f30*/  EXIT ;  /* 0x000000000000794d */ /* 0x000fea0003800000 */
.L_x_7851:
[----:B------:R-:W-:-:S05]  /*15f40*/  F2FP.BF16.F32.PACK_AB R2, RZ, R2 ;  /* 0x00000002ff02723e */ /* 0x000fca00000010ff */
[----:B------:R-:W-:Y:S01]  /*15f50*/  STG.E.U16 desc[UR36][R16.64], R2 ;  /* 0x0000000210007986 */ /* 0x000fe2000c101524 */
[----:B------:R-:W-:Y:S05]  /*15f60*/  EXIT ;  /* 0x000000000000794d */ /* 0x000fea0003800000 */
.L_x_7848:
        /* <DEDUP_REMOVED lines=9> */
[----:B-1----:R-:W-:Y:S01]  /*16000*/  STG.E.U16 desc[UR36][R16.64], R3 ;  /* 0x0000000310007986 */ /* 0x002fe2000c101524 */
[----:B------:R-:W-:Y:S05]  /*16010*/  EXIT ;  /* 0x000000000000794d */ /* 0x000fea0003800000 */
.L_x_7860:
        /* <DEDUP_REMOVED lines=16> */
.L_x_7863:
[----:B------:R-:W-:-:S04]  /*16120*/  LOP3.LUT R2, R2, 0x80000000, RZ, 0xc0, !PT ;  /* 0x8000000002027812 */ /* 0x000fc800078ec0ff */
[----:B------:R-:W-:-:S04]  /*16130*/  SHF.R.U32.HI R3, RZ, 0x18, R2 ;  /* 0x00000018ff037819 */ /* 0x000fc80000011602 */
[----:B------:R-:W-:-:S04]  /*16140*/  LOP3.LUT R0, R0, R3, RZ, 0xfc, !PT ;  /* 0x0000000300007212 */ /* 0x000fc800078efcff */
[----:B------:R-:W-:-:S07]  /*16150*/  PRMT R8, R0, 0x7610, R8 ;  /* 0x0000761000087816 */ /* 0x000fce0000000008 */
.L_x_7862:
[----:B------:R-:W-:Y:S05]  /*16160*/  BSYNC B0 ;  /* 0x0000000000007941 */ /* 0x000fea0003800000 */
.L_x_7861:
[----:B------:R-:W-:Y:S01]  /*16170*/  STG.E.U8 desc[UR36][R16.64], R8 ;  /* 0x0000000810007986 */ /* 0x000fe2000c101124 */
[----:B------:R-:W-:Y:S05]  /*16180*/  EXIT ;  /* 0x000000000000794d */ /* 0x000fea0003800000 */
.L_x_7859:
        /* <DEDUP_REMOVED lines=16> */
.L_x_7866:
[----:B------:R-:W-:-:S04]  /*16290*/  LOP3.LUT R2, R2, 0x80000000, RZ, 0xc0, !PT ;  /* 0x8000000002027812 */ /* 0x000fc800078ec0ff */
[----:B------:R-:W-:-:S04]  /*162a0*/  SHF.R.U32.HI R3, RZ, 0x18, R2 ;  /* 0x00000018ff037819 */ /* 0x000fc80000011602 */
[----:B------:R-:W-:-:S04]  /*162b0*/  LOP3.LUT R0, R0, R3, RZ, 0xfc, !PT ;  /* 0x0000000300007212 */ /* 0x000fc800078efcff */
[----:B------:R-:W-:-:S07]  /*162c0*/  PRMT R8, R0, 0x7610, R8 ;  /* 0x0000761000087816 */ /* 0x000fce0000000008 */
.L_x_7865:
[----:B------:R-:W-:Y:S05]  /*162d0*/  BSYNC B0 ;  /* 0x0000000000007941 */ /* 0x000fea0003800000 */
.L_x_7864:
[----:B------:R-:W-:Y:S01]  /*162e0*/  STG.E.U8 desc[UR36][R16.64], R8 ;  /* 0x0000000810007986 */ /* 0x000fe2000c101124 */
[----:B------:R-:W-:Y:S05]  /*162f0*/  EXIT ;  /* 0x000000000000794d */ /* 0x000fea0003800000 */
.L_x_7858:
        /* <DEDUP_REMOVED lines=21> */
.L_x_7841:
        /* <DEDUP_REMOVED lines=16> */
.L_x_7869:
[----:B------:R-:W-:Y:S05]  /*16550*/  EXIT ;  /* 0x000000000000794d */ /* 0x000fea0003800000 */
.L_x_7868:
[----:B------:R-:W1:Y:S02]  /*16560*/  F2I.U64.TRUNC R2, R2 ;  /* 0x0000000200027311 */ /* 0x000e64000020d800 */
[----:B-1----:R-:W-:Y:S01]  /*16570*/  STG.E.64 desc[UR36][R16.64], R2 ;  /* 0x0000000210007986 */ /* 0x002fe2000c101b24 */
[----:B------:R-:W-:Y:S05]  /*16580*/  EXIT ;  /* 0x000000000000794d */ /* 0x000fea0003800000 */
.L_x_7867:
[----:B------:R-:W1:Y:S02]  /*16590*/  F2I.FTZ.U32.TRUNC.NTZ R3, R2 ;  /* 0x0000000200037305 */ /* 0x000e64000021f000 */
[----:B-1----:R-:W-:Y:S01]  /*165a0*/  STG.E desc[UR36][R16.64], R3 ;  /* 0x0000000310007986 */ /* 0x002fe2000c101924 */
[----:B------:R-:W-:Y:S05]  /*165b0*/  EXIT ;  /* 0x000000000000794d */ /* 0x000fea0003800000 */
        .weak           $__internal_7_$__cuda_sm3x_div_rn_ftz_f32_slowpath
        .type           $__internal_7_$__cuda_sm3x_div_rn_ftz_f32_slowpath,@function
        .size           $__internal_7_$__cuda_sm3x_div_rn_ftz_f32_slowpath,(.L_x_20074 - $__internal_7_$__cuda_sm3x_div_rn_ftz_f32_slowpath)
$__internal_7_$__cuda_sm3x_div_rn_ftz_f32_slowpath:
        /* <DEDUP_REMOVED lines=32> */
.L_x_7872:
[----:B------:R-:W-:Y:S05]  /*167c0*/  BSYNC B2 ;  /* 0x0000000000027941 */ /* 0x000fea0003800000 */
.L_x_7871:
        /* <DEDUP_REMOVED lines=27> */
.L_x_7878:
[----:B------:R-:W-:-:S07]  /*16980*/  LEA R21, R12, R21, 0x17 ;  /* 0x000000150c157211 */ /* 0x000fce00078eb8ff */
.L_x_7879:
[----:B------:R-:W-:Y:S05]  /*16990*/  BSYNC B2 ;  /* 0x0000000000027941 */ /* 0x000fea0003800000 */
.L_x_7877:
[----:B------:R-:W-:Y:S01]  /*169a0*/  IMAD.MOV.U32 R0, RZ, RZ, R21 ;  /* 0x000000ffff007224 */ /* 0x000fe200078e0015 */
[----:B------:R-:W-:Y:S06]  /*169b0*/  BRA `(.L_x_7880) ;  /* 0x0000000000207947 */ /* 0x000fec0003800000 */
.L_x_7876:
[----:B------:R-:W-:-:S04]  /*169c0*/  LOP3.LUT R0, R15, 0x80000000, R0, 0x48, !PT ;  /* 0x800000000f007812 */ /* 0x000fc800078e4800 */
[----:B------:R-:W-:Y:S01]  /*169d0*/  LOP3.LUT R0, R0, 0x7f800000, RZ, 0xfc, !PT ;  /* 0x7f80000000007812 */ /* 0x000fe200078efcff */
[----:B------:R-:W-:Y:S06]  /*169e0*/  BRA `(.L_x_7880) ;  /* 0x0000000000147947 */ /* 0x000fec0003800000 */
.L_x_7875:
[----:B------:R-:W-:Y:S01]  /*169f0*/  LOP3.LUT R0, R15, 0x80000000, R0, 0x48, !PT ;  /* 0x800000000f007812 */ /* 0x000fe200078e4800 */
[----:B------:R-:W-:Y:S06]  /*16a00*/  BRA `(.L_x_7880) ;  /* 0x00000000000c7947 */ /* 0x000fec0003800000 */
.L_x_7874:
[----:B------:R-:W0:Y:S01]  /*16a10*/  MUFU.RSQ R0, -QNAN ;  /* 0xffc0000000007908 */ /* 0x000e220000001400 */
[----:B------:R-:W-:Y:S05]  /*16a20*/  BRA `(.L_x_7880) ;  /* 0x0000000000047947 */ /* 0x000fea0003800000 */
.L_x_7873:
[----:B------:R-:W-:-:S07]  /*16a30*/  FADD.FTZ R0, R0, R15 ;  /* 0x0000000f00007221 */ /* 0x000fce0000010000 */
.L_x_7880:
[----:B------:R-:W-:Y:S05]  /*16a40*/  BSYNC B1 ;  /* 0x0000000000017941 */ /* 0x000fea0003800000 */
.L_x_7870:
[----:B------:R-:W-:-:S06]  /*16a50*/  HFMA2.MMA R3, -RZ, RZ, 0, 0 ;  /* 0x00000000ff037435 */ /* 0x000fcc00000001ff */
[----:B0-----:R-:W-:Y:S05]  /*16a60*/  RET.REL.NODEC R2 `(_ZN2at6native18elementwise_kernelILi128ELi4EZNS0_15gpu_kernel_implIZZZNS0_16acos_kernel_cudaERNS_18TensorIteratorBaseEENKUlvE_clEvENKUlvE0_clEvEUlN3c107complexIfEEE_EEvS4_RKT_EUliE_EEviT1_) ;  /* 0xfffffe9402647950 */ /* 0x001fea0003c3ffff */
.L_x_7881:
        /* <DEDUP_REMOVED lines=9> */
.L_x_20074:


//--------------------- .text._ZN2at6native27unrolled_elementwise_kernelIZZZNS0_16acos_kernel_cudaERNS_18TensorIteratorBaseEENKUlvE_clEvENKUlvE0_clEvEUlN3c107complexIfEEE_St5arrayIPcLm2EELi4E23TrivialOffsetCalculatorILi1EjESE_NS0_6memory12LoadWithCastILi1EEENSF_13StoreWithCastILi1EEEEEviT_T0_T2_T3_T4_T5_ --------------------------
	.section	.text._ZN2at6native27unrolled_elementwise_kernelIZZZNS0_16acos_kernel_cudaERNS_18TensorIteratorBaseEENKUlvE_clEvENKUlvE0_clEvEUlN3c107complexIfEEE_St5arrayIPcLm2EELi4E23TrivialOffsetCalculatorILi1EjESE_NS0_6memory12LoadWithCastILi1EEENSF_13StoreWithCastILi1EEEEEviT_T0_T2_T3_T4_T5_,"ax",@progbits
	.align	128
        .global         _ZN2at6native27unrolled_elementwise_kernelIZZZNS0_16acos_kernel_cudaERNS_18TensorIteratorBaseEENKUlvE_clEvENKUlvE0_clEvEUlN3c107complexIfEEE_St5arrayIPcLm2EELi4E23TrivialOffsetCalculatorILi1EjESE_NS0_6memory12LoadWithCastILi1EEENSF_13StoreWithCastILi1EEEEEviT_T0_T2_T3_T4_T5_
        .type           _ZN2at6native27unrolled_elementwise_kernelIZZZNS0_16acos_kernel_cudaERNS_18TensorIteratorBaseEENKUlvE_clEvENKUlvE0_clEvEUlN3c107complexIfEEE_St5arrayIPcLm2EELi4E23TrivialOffsetCalculatorILi1EjESE_NS0_6memory12LoadWithCastILi1EEENSF_13StoreWithCastILi1EEEEEviT_T0_T2_T3_T4_T5_,@function
        .size           _ZN2at6native27unrolled_elementwise_kernelIZZZNS0_16acos_kernel_cudaERNS_18TensorIteratorBaseEENKUlvE_clEvENKUlvE0_clEvEUlN3c107complexIfEEE_St5arrayIPcLm2EELi4E23TrivialOffsetCalculatorILi1EjESE_NS0_6memory12LoadWithCastILi1EEENSF_13StoreWithCastILi1EEEEEviT_T0_T2_T3_T4_T5_,(.L_x_20075 - _ZN2at6native27unrolled_elementwise_kernelIZZZNS0_16acos_kernel_cudaERNS_18TensorIteratorBaseEENKUlvE_clEvENKUlvE0_clEvEUlN3c107complexIfEEE_St5arrayIPcLm2EELi4E23TrivialOffsetCalculatorILi1EjESE_NS0_6memory12LoadWithCastILi1EEENSF_13StoreWithCastILi1EEEEEviT_T0_T2_T3_T4_T5_)
        .other          _ZN2at6native27unrolled_elementwise_kernelIZZZNS0_16acos_kernel_cudaERNS_18TensorIteratorBaseEENKUlvE_clEvENKUlvE0_clEvEUlN3c107complexIfEEE_St5arrayIPcLm2EELi4E23TrivialOffsetCalculatorILi1EjESE_NS0_6memory12LoadWithCastILi1EEENSF_13StoreWithCastILi1EEEEEviT_T0_T2_T3_T4_T5_,@"STO_CUDA_ENTRY STV_DEFAULT"
_ZN2at6native27unrolled_elementwise_kernelIZZZNS0_16acos_kernel_cudaERNS_18TensorIteratorBaseEENKUlvE_clEvENKUlvE0_clEvEUlN3c107complexIfEEE_St5arrayIPcLm2EELi4E23TrivialOffsetCalculatorILi1EjESE_NS0_6memory12LoadWithCastILi1EEENSF_13StoreWithCastILi1EEEEEviT_T0_T2_T3_T4_T5_:
.text._ZN2at6native27unrolled_elementwise_kernelIZZZNS0_16acos_kernel_cudaERNS_18TensorIteratorBaseEENKUlvE_clEvENKUlvE0_clEvEUlN3c107complexIfEEE_St5arrayIPcLm2EELi4E23TrivialOffsetCalculatorILi1EjESE_NS0_6memory12LoadWithCastILi1EEENSF_13StoreWithCastILi1EEEEEviT_T0_T2_T3_T4_T5_:
[----:B------:R-:W0:Y:S01]  /*0000*/  LDC R1, c[0x0][0x28] ;  /* 0x00000a00ff017b82 */ /* 0x000e220000000800 */
[----:B------:R-:W1:Y:S07]  /*0010*/  S2R R31, SR_CTAID.X ;  /* 0x00000000001f7919 */ /* 0x000e6e0000002500 */
[----:B------:R-:W1:Y:S01]  /*0020*/  LDC R30, c[0x0][0x210] ;  /* 0x00008400ff1e7b82 */ /* 0x000e620000000800 */
[----:B------:R-:W-:Y:S01]  /*0030*/  ULDC.64 UR36, c[0x0][0x208] ;  /* 0x0000820000247ab9 */ /* 0x000fe20000000a00 */
[----:B------:R-:W-:Y:S01]  /*0040*/  BSSY B6, `(.L_x_7882) ;  /* 0x0000105000067945 */ /* 0x000fe20003800000 */
[----:B------:R-:W2:Y:S01]  /*0050*/  S2R R28, SR_TID.X ;  /* 0x00000000001c7919 */ /* 0x000ea20000002100 */
[----:B------:R-:W-:Y:S01]  /*0060*/  IMAD.MOV.U32 R27, RZ, RZ, RZ ;  /* 0x000000ffff1b7224 */ /* 0x000fe200078e00ff */
[----:B------:R-:W-:-:S03]  /*0070*/  CS2R R16, SRZ ;  /* 0x0000000000107805 */ /* 0x000fc6000001ff00 */
[----:B------:R-:W3:Y:S01]  /*0080*/  LDC.U8 R25, c[0x0][0x22c] ;  /* 0x00008b00ff197b82 */ /* 0x000ee20000000000 */
[----:B-1----:R-:W-:-:S05]  /*0090*/  IMAD R30, R31, -0x200, R30 ;  /* 0xfffffe001f1e7824 */ /* 0x002fca00078e021e */
[----:B--2---:R-:W-:-:S04]  /*00a0*/  ISETP.GE.AND P0, PT, R28, R30, PT ;  /* 0x0000001e1c00720c */ /* 0x004fc80003f06270 */
[----:B------:R-:W-:-:S09]  /*00b0*/  P2R R24, PR, RZ, 0x1 ;  /* 0x00000001ff187803 */ /* 0x000fd20000000000 */
[----:B0--3--:R-:W-:Y:S05]  /*00c0*/  @P0 BRA `(.L_x_7883) ;  /* 0x0000000c00f00947 */ /* 0x009fea0003800000 */
[----:B------:R-:W0:Y:S01]  /*00d0*/  LDC.64 R2, c[0x0][0x220] ;  /* 0x00008800ff027b82 */ /* 0x000e220000000a00 */
[----:B------:R-:W-:Y:S01]  /*00e0*/  IMAD R0, R31, 0x200, R28 ;  /* 0x000002001f007824 */ /* 0x000fe200078e021c */
[----:B------:R-:W-:Y:S01]  /*00f0*/  PRMT R4, R25, 0x9910, RZ ;  /* 0x0000991019047816 */ /* 0x000fe200000000ff */
[----:B------:R-:W-:Y:S01]  /*0100*/  ULDC UR4, c[0x0][0x230] ;  /* 0x00008c0000047ab9 */ /* 0x000fe20000000800 */
[----:B------:R-:W-:Y:S01]  /*0110*/  BSSY B7, `(.L_x_7884) ;  /* 0x00000f6000077945 */ /* 0x000fe20003800000 */
        /* <DEDUP_REMOVED lines=16> */
[----:B--2---:R4:W0:Y:S01]  /*0220*/  I2F.S16 R16, R2 ;  /* 0x0000000200107306 */ /* 0x0048220000101400 */
[----:B------:R-:W-:Y:S05]  /*0230*/  BRA `(.L_x_7890) ;  /* 0x0000000c008c7947 */ /* 0x000fea0003800000 */
.L_x_7888:
[----:B------:R-:W2:Y:S01]  /*0240*/  LDG.E.U8 R2, desc[UR36][R2.64] ;  /* 0x0000002402027981 */ /* 0x000ea2000c1e1100 */
[----:B------:R-:W-:Y:S01]  /*0250*/  IMAD.MOV.U32 R17, RZ, RZ, RZ ;  /* 0x000000ffff117224 */ /* 0x000fe200078e00ff */
[----:B--2---:R-:W-:Y:S01]  /*0260*/  I2FP.F32.U32 R16, R2 ;  /* 0x0000000200107245 */ /* 0x004fe20000201000 */
[----:B------:R-:W-:Y:S06]  /*0270*/  BRA `(.L_x_7890) ;  /* 0x0000000c007c7947 */ /* 0x000fec0003800000 */
.L_x_7887:
[----:B------:R-:W-:-:S13]  /*0280*/  ISETP.NE.AND P0, PT, R0, 0x2, PT ;  /* 0x000000020000780c */ /* 0x000fda0003f05270 */
[----:B------:R-:W-:Y:S05]  /*0290*/  @!P0 BRA `(.L_x_7891) ;  /* 0x0000000000308947 */ /* 0x000fea0003800000 */
[----:B------:R-:W-:-:S13]  /*02a0*/  ISETP.NE.AND P0, PT, R0, 0x3, PT ;  /* 0x000000030000780c */ /* 0x000fda0003f05270 */
[----:B------:R-:W-:Y:S05]  /*02b0*/  @!P0 BRA `(.L_x_7892) ;  /* 0x0000000000188947 */ /* 0x000fea0003800000 */
[----:B------:R-:W-:-:S13]  /*02c0*/  ISETP.NE.AND P0, PT, R0, 0x4, PT ;  /* 0x000000040000780c */ /* 0x000fda0003f05270 */
[----:B------:R-:W-:Y:S05]  /*02d0*/  @P0 BRA `(.L_x_7889) ;  /* 0x0000000c00000947 */ /* 0x000fea0003800000 */
[----:B------:R-:W2:Y:S01]  /*02e0*/  LDG.E.64 R2, desc[UR36][R2.64] ;  /* 0x0000002402027981 */ /* 0x000ea2000c1e1b00 */
[----:B------:R-:W-:Y:S01]  /*02f0*/  IMAD.MOV.U32 R17, RZ, RZ, RZ ;  /* 0x000000ffff117224 */ /* 0x000fe200078e00ff */
[----:B--2---:R0:W1:Y:S01]  /*0300*/  I2F.S64 R16, R2 ;  /* 0x0000000200107312 */ /* 0x0040620000301400 */
[----:B------:R-:W-:Y:S05]  /*0310*/  BRA `(.L_x_7890) ;  /* 0x0000000c00547947 */ /* 0x000fea0003800000 */
.L_x_7892:
[----:B------:R-:W2:Y:S01]  /*0320*/  LDG.E R2, desc[UR36][R2.64] ;  /* 0x0000002402027981 */ /* 0x000ea2000c1e1900 */
[----:B------:R-:W-:Y:S01]  /*0330*/  HFMA2.MMA R17, -RZ, RZ, 0, 0 ;  /* 0x00000000ff117435 */ /* 0x000fe200000001ff */
[----:B--2---:R-:W-:Y:S01]  /*0340*/  I2FP.F32.S32 R16, R2 ;  /* 0x0000000200107245 */ /* 0x004fe20000201400 */
[----:B------:R-:W-:Y:S09]  /*0350*/  BRA `(.L_x_7890) ;  /* 0x0000000c00447947 */ /* 0x000ff20003800000 */
.L_x_7891:
[----:B------:R-:W2:Y:S01]  /*0360*/  LDG.E.U16 R2, desc[UR36][R2.64] ;  /* 0x0000002402027981 */ /* 0x000ea2000c1e1500 */
[----:B------:R-:W-:Y:S01]  /*0370*/  IMAD.MOV.U32 R17, RZ, RZ, RZ ;  /* 0x000000ffff117224 */ /* 0x000fe200078e00ff */
[----:B--2---:R2:W3:Y:S01]  /*0380*/  I2F.S16 R16, R2 ;  /* 0x0000000200107306 */ /* 0x0044e20000101400 */
[----:B------:R-:W-:Y:S05]  /*0390*/  BRA `(.L_x_7890) ;  /* 0x0000000c00347947 */ /* 0x000fea0003800000 */
.L_x_7886:
        /* <DEDUP_REMOVED lines=9> */
.L_x_7894:
[----:B------:R-:W2:Y:S01]  /*0430*/  LDG.E.U16 R2, desc[UR36][R2.64] ;  /* 0x0000002402027981 */ /* 0x000ea2000c1e1500 */
[----:B------:R-:W-:Y:S02]  /*0440*/  IMAD.MOV.U32 R17, RZ, RZ, RZ ;  /* 0x000000ffff117224 */ /* 0x000fe400078e00ff */
[----:B--2---:R-:W-:Y:S01]  /*0450*/  HADD2.F32 R16, -RZ, R2.H0_H0 ;  /* 0x20000002ff107230 */ /* 0x004fe20000004100 */
[----:B------:R-:W-:Y:S06]  /*0460*/  BRA `(.L_x_7890) ;  /* 0x0000000c00007947 */ /* 0x000fec0003800000 */
.L_x_7893:
        /* <DEDUP_REMOVED lines=8> */
.L_x_7896:
[----:B------:R-:W2:Y:S02]  /*04f0*/  LDG.E R2, desc[UR36][R2.64] ;  /* 0x0000002402027981 */ /* 0x000ea4000c1e1900 */
[--C-:B--2---:R-:W-:Y:S02]  /*0500*/  HADD2.F32 R17, -RZ, R2.reuse.H1_H1 ;  /* 0x30000002ff117230 */ /* 0x104fe40000004100 */
[----:B------:R-:W-:Y:S01]  /*0510*/  HADD2.F32 R16, -RZ, R2.H0_H0 ;  /* 0x20000002ff107230 */ /* 0x000fe20000004100 */
[----:B------:R-:W-:Y:S06]  /*0520*/  BRA `(.L_x_7890) ;  /* 0x0000000800d07947 */ /* 0x000fec0003800000 */
.L_x_7895:
[----:B------:R-:W2:Y:S01]  /*0530*/  LDG.E.64 R2, desc[UR36][R2.64] ;  /* 0x0000002402027981 */ /* 0x000ea2000c1e1b00 */
[----:B------:R-:W-:Y:S01]  /*0540*/  UMOV UR4, 0xf0000000 ;  /* 0xf000000000047882 */ /* 0x000fe20000000000 */
[----:B------:R-:W-:Y:S01]  /*0550*/  UMOV UR5, 0x380fffff ;  /* 0x380fffff00057882 */ /* 0x000fe20000000000 */
[----:B------:R-:W-:Y:S01]  /*0560*/  MOV R17, RZ ;  /* 0x000000ff00117202 */ /* 0x000fe20000000f00 */
[----:B--2---:R-:W0:Y:S01]  /*0570*/  F2F.F32.F64 R16, R2 ;  /* 0x0000000200107310 */ /* 0x004e220000301000 */
[----:B------:R-:W-:-:S14]  /*0580*/  DSETP.GEU.AND P0, PT, |R2|, UR4, PT ;  /* 0x0000000402007e2a */ /* 0x000fdc000bf0e200 */
[----:B0-----:R-:W-:Y:S01]  /*0590*/  @!P0 FMUL R16, R16, 1.175494350822287508e-38 ;  /* 0x0080000010108820 */ /* 0x001fe20000400000 */
[----:B------:R-:W-:Y:S06]  /*05a0*/  BRA `(.L_x_7890) ;  /* 0x0000000800b07947 */ /* 0x000fec0003800000 */
.L_x_7885:
        /* <DEDUP_REMOVED lines=11> */
[----:B------:R-:W-:Y:S01]  /*0660*/  FSEL R16, RZ, 1, !P0 ;  /* 0x3f800000ff107808 */ /* 0x000fe20004000000 */
[----:B------:R-:W-:Y:S08]  /*0670*/  BRA `(.L_x_7890) ;  /* 0x00000008007c7947 */ /* 0x000ff00003800000 */
.L_x_7899:
        /* <DEDUP_REMOVED lines=10> */
.L_x_7898:
        /* <DEDUP_REMOVED lines=8> */
[----:B------:R-:W-:Y:S02]  /*07a0*/  IMAD.MOV.U32 R17, RZ, RZ, RZ ;  /* 0x000000ffff117224 */ /* 0x000fe400078e00ff */
        /* <DEDUP_REMOVED lines=18> */
.L_x_7901:
[----:B------:R-:W2:Y:S01]  /*08d0*/  LDG.E.U8 R2, desc[UR36][R2.64] ;  /* 0x0000002402027981 */ /* 0x000ea2000c1e1100 */
[----:B------:R-:W-:Y:S01]  /*08e0*/  HFMA2.MMA R17, -RZ, RZ, 0, 0 ;  /* 0x00000000ff117435 */ /* 0x000fe200000001ff */
[C---:B--2---:R-:W-:Y:S01]  /*08f0*/  SHF.L.U32 R0, R2.reuse, 0x19, RZ ;  /* 0x0000001902007819 */ /* 0x044fe200000006ff */
        /* <DEDUP_REMOVED lines=11> */
.L_x_7900:
[----:B------:R-:W2:Y:S01]  /*09b0*/  LDG.E.U16 R2, desc[UR36][R2.64] ;  /* 0x0000002402027981 */ /* 0x000ea2000c1e1500 */
[----:B------:R-:W-:Y:S02]  /*09c0*/  IMAD.MOV.U32 R17, RZ, RZ, RZ ;  /* 0x000000ffff117224 */ /* 0x000fe400078e00ff */
[----:B--2---:R-:W-:Y:S01]  /*09d0*/  IMAD.U32 R16, R2, 0x10000, RZ ;  /* 0x0001000002107824 */ /* 0x004fe200078e00ff */
[----:B------:R-:W-:Y:S06]  /*09e0*/  BRA `(.L_x_7890) ;  /* 0x0000000400a07947 */ /* 0x000fec0003800000 */
.L_x_7897:
        /* <DEDUP_REMOVED lines=12> */
.L_x_7904:
        /* <DEDUP_REMOVED lines=20> */
.L_x_7906:
[----:B------:R-:W-:Y:S05]  /*0bf0*/  BSYNC B0 ;  /* 0x0000000000007941 */ /* 0x000fea0003800000 */
.L_x_7905:
[----:B------:R-:W-:Y:S01]  /*0c00*/  IMAD.SHL.U32 R2, R2, 0x100000, RZ ;  /* 0x0010000002027824 */ /* 0x000fe200078e00ff */
[----:B------:R-:W-:-:S04]  /*0c10*/  LEA R3, R0, 0x3b800000, 0x17 ;  /* 0x3b80000000037811 */ /* 0x000fc800078eb8ff */
[----:B------:R-:W-:Y:S01]  /*0c20*/  LOP3.LUT R16, R3, R2, R16, 0xfe, !PT ;  /* 0x0000000203107212 */ /* 0x000fe200078efe10 */
[----:B------:R-:W-:Y:S06]  /*0c30*/  BRA `(.L_x_7890) ;  /* 0x00000004000c7947 */ /* 0x000fec0003800000 */
.L_x_7903:
        /* <DEDUP_REMOVED lines=20> */
.L_x_7908:
[----:B------:R-:W-:Y:S05]  /*0d80*/  BSYNC B0 ;  /* 0x0000000000007941 */ /* 0x000fea0003800000 */
.L_x_7907:
[----:B------:R-:W-:Y:S01]  /*0d90*/  IMAD.SHL.U32 R2, R2, 0x200000, RZ ;  /* 0x0020000002027824 */ /* 0x000fe200078e00ff */
[----:B------:R-:W-:-:S04]  /*0da0*/  LEA R3, R0, 0x37800000, 0x17 ;  /* 0x3780000000037811 */ /* 0x000fc800078eb8ff */
[----:B------:R-:W-:Y:S01]  /*0db0*/  LOP3.LUT R16, R3, R2, R16, 0xfe, !PT ;  /* 0x0000000203107212 */ /* 0x000fe200078efe10 */
[----:B------:R-:W-:Y:S06]  /*0dc0*/  BRA `(.L_x_7890) ;  /* 0x0000000000a87947 */ /* 0x000fec0003800000 */
.L_x_7902:
        /* <DEDUP_REMOVED lines=14> */
.L_x_7912:
[----:B------:R-:W-:Y:S05]  /*0eb0*/  BSYNC B0 ;  /* 0x0000000000007941 */ /* 0x000fea0003800000 */
.L_x_7911:
[----:B------:R-:W-:Y:S01]  /*0ec0*/  IMAD.MOV.U32 R17, RZ, RZ, RZ ;  /* 0x000000ffff117224 */ /* 0x000fe200078e00ff */
[----:B------:R-:W-:Y:S06]  /*0ed0*/  BRA `(.L_x_7890) ;  /* 0x0000000000647947 */ /* 0x000fec0003800000 */
.L_x_7889:
[----:B------:R-:W-:Y:S01]  /*0ee0*/  MOV R2, 0x0 ;  /* 0x0000000000027802 */ /* 0x000fe20000000f00 */
[----:B------:R-:W-:Y:S01]  /*0ef0*/  ULDC.64 UR4, c[0x4][0x158] ;  /* 0x0100560000047ab9 */ /* 0x000fe20000000a00 */
[----:B------:R-:W-:Y:S01]  /*0f00*/  ULDC.64 UR6, c[0x4][0x18] ;  /* 0x0100060000067ab9 */ /* 0x000fe20000000a00 */
[----:B------:R-:W-:Y:S01]  /*0f10*/  MOV R4, UR4 ;  /* 0x0000000400047c02 */ /* 0x000fe20008000f00 */
[----:B------:R-:W-:Y:S01]  /*0f20*/  IMAD.U32 R5, RZ, RZ, UR5 ;  /* 0x00000005ff057e24 */ /* 0x000fe2000f8e00ff */
[----:B------:R-:W-:Y:S01]  /*0f30*/  ULDC.64 UR4, c[0x4][0x160] ;  /* 0x0100580000047ab9 */ /* 0x000fe20000000a00 */
[----:B------:R-:W0:Y:S01]  /*0f40*/  LDC.64 R2, c[0x4][R2] ;  /* 0x0100000002027b82 */ /* 0x000e220000000a00 */
[----:B------:R-:W-:Y:S01]  /*0f50*/  HFMA2.MMA R13, -RZ, RZ, 0, 0 ;  /* 0x00000000ff0d7435 */ /* 0x000fe200000001ff */
[----:B------:R-:W-:Y:S01]  /*0f60*/  IMAD.U32 R6, RZ, RZ, UR4 ;  /* 0x00000004ff067e24 */ /* 0x000fe2000f8e00ff */
[----:B------:R-:W-:Y:S01]  /*0f70*/  MOV R10, UR6 ;  /* 0x00000006000a7c02 */ /* 0x000fe20008000f00 */
[----:B------:R-:W-:-:S02]  /*0f80*/  IMAD.U32 R7, RZ, RZ, UR5 ;  /* 0x00000005ff077e24 */ /* 0x000fc4000f8e00ff */
[----:B------:R-:W-:Y:S02]  /*0f90*/  IMAD.U32 R11, RZ, RZ, UR7 ;  /* 0x00000007ff0b7e24 */ /* 0x000fe4000f8e00ff */
[----:B------:R-:W-:Y:S02]  /*0fa0*/  IMAD.MOV.U32 R8, RZ, RZ, 0x4e ;  /* 0x0000004eff087424 */ /* 0x000fe400078e00ff */
[----:B------:R-:W-:-:S07]  /*0fb0*/  IMAD.MOV.U32 R12, RZ, RZ, 0x1 ;  /* 0x00000001ff0c7424 */ /* 0x000fce00078e00ff */
[----:B------:R-:W-:-:S07]  /*0fc0*/  LEPC R20, `(.L_x_7913) ;  /* 0x000000001014794e */ /* 0x000fce0000000000 */
[----:B0-----:R-:W-:Y:S05]  /*0fd0*/  CALL.ABS.NOINC R2 ;  /* 0x0000000002007343 */ /* 0x001fea0003c00000 */
.L_x_7913:
[----:B------:R-:W-:Y:S01]  /*0fe0*/  CS2R R16, SRZ ;  /* 0x0000000000107805 */ /* 0x000fe2000001ff00 */
[----:B------:R-:W-:Y:S06]  /*0ff0*/  BRA `(.L_x_7890) ;  /* 0x00000000001c7947 */ /* 0x000fec0003800000 */
.L_x_7910:
[----:B------:R-:W2:Y:S01]  /*1000*/  LDG.E.64 R2, desc[UR36][R2.64] ;  /* 0x0000002402027981 */ /* 0x000ea2000c1e1b00 */
[----:B------:R-:W-:Y:S01]  /*1010*/  IMAD.MOV.U32 R17, RZ, RZ, RZ ;  /* 0x000000ffff117224 */ /* 0x000fe200078e00ff */
[----:B--2---:R0:W1:Y:S01]  /*1020*/  I2F.U64 R16, R2 ;  /* 0x0000000200107312 */ /* 0x0040620000301000 */
[----:B------:R-:W-:Y:S05]  /*1030*/  BRA `(.L_x_7890) ;  /* 0x00000000000c7947 */ /* 0x000fea0003800000 */
.L_x_7909:
[----:B------:R-:W2:Y:S01]  /*1040*/  LDG.E R2, desc[UR36][R2.64] ;  /* 0x0000002402027981 */ /* 0x000ea2000c1e1900 */
[----:B------:R-:W-:Y:S01]  /*1050*/  IMAD.MOV.U32 R17, RZ, RZ, RZ ;  /* 0x000000ffff117224 */ /* 0x000fe200078e00ff */
[----:B--2---:R-:W-:-:S07]  /*1060*/  I2FP.F32.U32 R16, R2 ;  /* 0x0000000200107245 */ /* 0x004fce0000201000 */
.L_x_7890:
[----:B------:R-:W-:Y:S05]  /*1070*/  BSYNC B7 ;  /* 0x0000000000077941 */ /* 0x000fea0003800000 */
.L_x_7884:
[----:B------:R-:W-:-:S07]  /*1080*/  VIADD R28, R28, 0x80 ;  /* 0x000000801c1c7836 */ /* 0x000fce0000000000 */
.L_x_7883:
[----:B------:R-:W-:Y:S05]  /*1090*/  BSYNC B6 ;  /* 0x0000000000067941 */ /* 0x000fea0003800000 */
.L_x_7882:
[----:B------:R-:W-:Y:S01]  /*10a0*/  ISETP.GE.AND P0, PT, R28, R30, PT ;  /* 0x0000001e1c00720c */ /* 0x000fe20003f06270 */
[----:B------:R-:W-:Y:S01]  /*10b0*/  BSSY B6, `(.L_x_7914) ;  /* 0x00000ff000067945 */ /* 0x000fe20003800000 */
[----:B------:R-:W-:-:S11]  /*10c0*/  MOV R26, RZ ;  /* 0x000000ff001a7202 */ /* 0x000fd60000000f00 */
[----:B------:R-:W-:Y:S05]  /*10d0*/  @P0 BRA `(.L_x_7915) ;  /* 0x0000000c00f00947 */ /* 0x000fea0003800000 */
[----:B0-2-4-:R-:W0:Y:S01]  /*10e0*/  LDC.64 R2, c[0x0][0x220] ;  /* 0x00008800ff027b82 */ /* 0x015e220000000a00 */
        /* <DEDUP_REMOVED lines=19> */
[----:B------:R-:W-:Y:S01]  /*1220*/  HFMA2.MMA R27, -RZ, RZ, 0, 0 ;  /* 0x00000000ff1b7435 */ /* 0x000fe200000001ff */
[----:B--2---:R0:W2:Y:S01]  /*1230*/  I2F.S16 R26, R2 ;  /* 0x00000002001a7306 */ /* 0x0040a20000101400 */
[----:B------:R-:W-:Y:S09]  /*1240*/  BRA `(.L_x_7922) ;  /* 0x0000000c008c7947 */ /* 0x000ff20003800000 */
.L_x_7920:
[----:B------:R-:W2:Y:S01]  /*1250*/  LDG.E.U8 R2, desc[UR36][R2.64] ;  /* 0x0000002402027981 */ /* 0x000ea2000c1e1100 */
[----:B------:R-:W-:Y:S01]  /*1260*/  IMAD.MOV.U32 R27, RZ, RZ, RZ ;  /* 0x000000ffff1b7224 */ /* 0x000fe200078e00ff */
[----:B--2---:R-:W-:Y:S01]  /*1270*/  I2FP.F32.U32 R26, R2 ;  /* 0x00000002001a7245 */ /* 0x004fe20000201000 */
[----:B------:R-:W-:Y:S06]  /*1280*/  BRA `(.L_x_7922) ;  /* 0x0000000c007c7947 */ /* 0x000fec0003800000 */
.L_x_7919:
        /* <DEDUP_REMOVED lines=8> */
[----:B--2---:R0:W2:Y:S01]  /*1310*/  I2F.S64 R26, R2 ;  /* 0x00000002001a7312 */ /* 0x0040a20000301400 */
[----:B------:R-:W-:Y:S05]  /*1320*/  BRA `(.L_x_7922) ;  /* 0x0000000c00547947 */ /* 0x000fea0003800000 */
.L_x_7924:
[----:B------:R-:W2:Y:S01]  /*1330*/  LDG.E R2, desc[UR36][R2.64] ;  /* 0x0000002402027981 */ /* 0x000ea2000c1e1900 */
[----:B------:R-:W-:Y:S01]  /*1340*/  IMAD.MOV.U32 R27, RZ, RZ, RZ ;  /* 0x000000ffff1b7224 */ /* 0x000fe200078e00ff */
[----:B--2---:R-:W-:Y:S01]  /*1350*/  I2FP.F32.S32 R26, R2 ;  /* 0x00000002001a7245 */ /* 0x004fe20000201400 */
[----:B------:R-:W-:Y:S06]  /*1360*/  BRA `(.L_x_7922) ;  /* 0x0000000c00447947 */ /* 0x000fec0003800000 */
.L_x_7923:
[----:B------:R-:W2:Y:S01]  /*1370*/  LDG.E.U16 R2, desc[UR36][R2.64] ;  /* 0x0000002402027981 */ /* 0x000ea2000c1e1500 */
[----:B------:R-:W-:Y:S01]  /*1380*/  MOV R27, RZ ;  /* 0x000000ff001b7202 */ /* 0x000fe20000000f00 */
[----:B--2---:R4:W0:Y:S01]  /*1390*/  I2F.S16 R26, R2 ;  /* 0x00000002001a7306 */ /* 0x0048220000101400 */
[----:B------:R-:W-:Y:S05]  /*13a0*/  BRA `(.L_x_7922) ;  /* 0x0000000c00347947 */ /* 0x000fea0003800000 */
.L_x_7918:
        /* <DEDUP_REMOVED lines=9> */
.L_x_7926:
[----:B------:R-:W2:Y:S01]  /*1440*/  LDG.E.U16 R2, desc[UR36][R2.64] ;  /* 0x0000002402027981 */ /* 0x000ea2000c1e1500 */
[----:B------:R-:W-:Y:S02]  /*1450*/  IMAD.MOV.U32 R27, RZ, RZ, RZ ;  /* 0x000000ffff1b7224 */ /* 0x000fe400078e00ff */
[----:B--2---:R-:W-:Y:S01]  /*1460*/  HADD2.F32 R26, -RZ, R2.H0_H0 ;  /* 0x20000002ff1a7230 */ /* 0x004fe20000004100 */
[----:B------:R-:W-:Y:S06]  /*1470*/  BRA `(.L_x_7922) ;  /* 0x0000000c00007947 */ /* 0x000fec0003800000 */
.L_x_7925:
        /* <DEDUP_REMOVED lines=8> */
.L_x_7928:
[----:B------:R-:W2:Y:S02]  /*1500*/  LDG.E R2, desc[UR36][R2.64] ;  /* 0x0000002402027981 */ /* 0x000ea4000c1e1900 */
[--C-:B--2---:R-:W-:Y:S02]  /*1510*/  HADD2.F32 R27, -RZ, R2.reuse.H1_H1 ;  /* 0x30000002ff1b7230 */ /* 0x104fe40000004100 */
[----:B------:R-:W-:Y:S01]  /*1520*/  HADD2.F32 R26, -RZ, R2.H0_H0 ;  /* 0x20000002ff1a7230 */ /* 0x000fe20000004100 */
[----:B------:R-:W-:Y:S06]  /*1530*/  BRA `(.L_x_7922) ;  /* 0x0000000800d07947 */ /* 0x000fec0003800000 */
.L_x_7927:
        /* <DEDUP_REMOVED lines=8> */
.L_x_7917:
        /* <DEDUP_REMOVED lines=13> */
.L_x_7931:
[----:B------:R-:W2:Y:S01]  /*1690*/  LDG.E.128 R4, desc[UR36][R2.64] ;  /* 0x0000002402047981 */ /* 0x000ea2000c1e1d00 */
[----:B------:R-:W-:Y:S01]  /*16a0*/  UMOV UR4, 0xf0000000 ;  /* 0xf000000000047882 */ /* 0x000fe20000000000 */
[----:B------:R-:W-:Y:S01]  /*16b0*/  UMOV UR5, 0x380fffff ;  /* 0x380fffff00057882 */ /* 0x000fe20000000000 */
[----:B--2---:R-:W0:Y:S01]  /*16c0*/  F2F.F32.F64 R27, R6 ;  /* 0x00000006001b7310 */ /* 0x004e220000301000 */
[----:B------:R-:W-:Y:S02]  /*16d0*/  DSETP.GEU.AND P0, PT, |R6|, UR4, PT ;  /* 0x0000000406007e2a */ /* 0x000fe4000bf0e200 */
[----:B------:R-:W-:-:S05]  /*16e0*/  DSETP.GEU.AND P1, PT, |R4|, UR4, PT ;  /* 0x0000000404007e2a */ /* 0x000fca000bf2e200 */
[----:B------:R-:W2:Y:S07]  /*16f0*/  F2F.F32.F64 R26, R4 ;  /* 0x00000004001a7310 */ /* 0x000eae0000301000 */
[----:B0-----:R-:W-:Y:S02]  /*1700*/  @!P0 FMUL R27, R27, 1.175494350822287508e-38 ;  /* 0x008000001b1b8820 */ /* 0x001fe40000400000 */
[----:B--2---:R-:W-:Y:S01]  /*1710*/  @!P1 FMUL R26, R26, 1.175494350822287508e-38 ;  /* 0x008000001a1a9820 */ /* 0x004fe20000400000 */
[----:B------:R-:W-:Y:S06]  /*1720*/  BRA `(.L_x_7922) ;  /* 0x0000000800547947 */ /* 0x000fec0003800000 */
.L_x_7930:
        /* <DEDUP_REMOVED lines=17> */
[----:B------:R-:W-:Y:S02]  /*1840*/  SEL R5, R4, RZ, P0 ;  /* 0x000000ff04057207 */ /* 0x000fe40000000000 */
[----:B------:R-:W-:-:S03]  /*1850*/  IADD3 R4, R0, 0x1000000, RZ ;  /* 0x0100000000047810 */ /* 0x000fc60007ffe0ff */
        /* <DEDUP_REMOVED lines=8> */
.L_x_7933:
[----:B------:R-:W2:Y:S01]  /*18e0*/  LDG.E.U8 R2, desc[UR36][R2.64] ;  /* 0x0000002402027981 */ /* 0x000ea2000c1e1100 */
[----:B------:R-:W-:Y:S02]  /*18f0*/  IMAD.MOV.U32 R27, RZ, RZ, RZ ;  /* 0x000000ffff1b7224 */ /* 0x000fe400078e00ff */
        /* <DEDUP_REMOVED lines=12> */
.L_x_7932:
[----:B------:R-:W2:Y:S01]  /*19c0*/  LDG.E.U16 R2, desc[UR36][R2.64] ;  /* 0x0000002402027981 */ /* 0x000ea2000c1e1500 */
[----:B------:R-:W-:Y:S01]  /*19d0*/  MOV R27, RZ ;  /* 0x000000ff001b7202 */ /* 0x000fe20000000f00 */
[----:B--2---:R-:W-:Y:S01]  /*19e0*/  IMAD.U32 R26, R2, 0x10000, RZ ;  /* 0x00010000021a7824 */ /* 0x004fe200078e00ff */
[----:B------:R-:W-:Y:S06]  /*19f0*/  BRA `(.L_x_7922) ;  /* 0x0000000400a07947 */ /* 0x000fec0003800000 */
.L_x_7929:
        /* <DEDUP_REMOVED lines=12> */
.L_x_7936:
        /* <DEDUP_REMOVED lines=20> */
.L_x_7938:
[----:B------:R-:W-:Y:S05]  /*1c00*/  BSYNC B0 ;  /* 0x0000000000007941 */ /* 0x000fea0003800000 */
.L_x_7937:
[----:B------:R-:W-:Y:S01]  /*1c10*/  IMAD.SHL.U32 R2, R2, 0x100000, RZ ;  /* 0x0010000002027824 */ /* 0x000fe200078e00ff */
[----:B------:R-:W-:-:S04]  /*1c20*/  LEA R3, R0, 0x3b800000, 0x17 ;  /* 0x3b80000000037811 */ /* 0x000fc800078eb8ff */
[----:B------:R-:W-:Y:S01]  /*1c30*/  LOP3.LUT R26, R3, R2, R26, 0xfe, !PT ;  /* 0x00000002031a7212 */ /* 0x000fe200078efe1a */
[----:B------:R-:W-:Y:S06]  /*1c40*/  BRA `(.L_x_7922) ;  /* 0x00000004000c7947 */ /* 0x000fec0003800000 */
.L_x_7935:
        /* <DEDUP_REMOVED lines=20> */
.L_x_7940:
[----:B------:R-:W-:Y:S05]  /*1d90*/  BSYNC B0 ;  /* 0x0000000000007941 */ /* 0x000fea0003800000 */
.L_x_7939:
[----:B------:R-:W-:Y:S01]  /*1da0*/  IMAD.SHL.U32 R2, R2, 0x200000, RZ ;  /* 0x0020000002027824 */ /* 0x000fe200078e00ff */
[----:B------:R-:W-:-:S04]  /*1db0*/  LEA R3, R0, 0x37800000, 0x17 ;  /* 0x3780000000037811 */ /* 0x000fc800078eb8ff */
[----:B------:R-:W-:Y:S01]  /*1dc0*/  LOP3.LUT R26, R3, R2, R26, 0xfe, !PT ;  /* 0x00000002031a7212 */ /* 0x000fe200078efe1a */
[----:B------:R-:W-:Y:S06]  /*1dd0*/  BRA `(.L_x_7922) ;  /* 0x0000000000a87947 */ /* 0x000fec0003800000 */
.L_x_7934:
        /* <DEDUP_REMOVED lines=14> */
.L_x_7944:
[----:B------:R-:W-:Y:S05]  /*1ec0*/  BSYNC B0 ;  /* 0x0000000000007941 */ /* 0x000fea0003800000 */
.L_x_7943:
[----:B------:R-:W-:Y:S01]  /*1ed0*/  IMAD.MOV.U32 R27, RZ, RZ, RZ ;  /* 0x000000ffff1b7224 */ /* 0x000fe200078e00ff */
[----:B------:R-:W-:Y:S06]  /*1ee0*/  BRA `(.L_x_7922) ;  /* 0x0000000000647947 */ /* 0x000fec0003800000 */
.L_x_7921:
[----:B------:R-:W-:Y:S01]  /*1ef0*/  MOV R2, 0x0 ;  /* 0x0000000000027802 */ /* 0x000fe20000000f00 */
[----:B------:R-:W-:Y:S01]  /*1f00*/  ULDC.64 UR4, c[0x4][0x158] ;  /* 0x0100560000047ab9 */ /* 0x000fe20000000a00 */
[----:B------:R-:W-:Y:S01]  /*1f10*/  ULDC.64 UR6, c[0x4][0x18] ;  /* 0x0100060000067ab9 */ /* 0x000fe20000000a00 */
[----:B------:R-:W-:Y:S01]  /*1f20*/  IMAD.U32 R4, RZ, RZ, UR4 ;  /* 0x00000004ff047e24 */ /* 0x000fe2000f8e00ff */
[----:B------:R-:W-:Y:S01]  /*1f30*/  MOV R5, UR5 ;  /* 0x0000000500057c02 */ /* 0x000fe20008000f00 */
[----:B------:R-:W-:Y:S01]  /*1f40*/  ULDC.64 UR4, c[0x4][0x160] ;  /* 0x0100580000047ab9 */ /* 0x000fe20000000a00 */
[----:B------:R-:W0:Y:S01]  /*1f50*/  LDC.64 R2, c[0x4][R2] ;  /* 0x0100000002027b82 */ /* 0x000e220000000a00 */
[----:B------:R-:W-:Y:S01]  /*1f60*/  IMAD.U32 R6, RZ, RZ, UR4 ;  /* 0x00000004ff067e24 */ /* 0x000fe2000f8e00ff */
[----:B------:R-:W-:Y:S01]  /*1f70*/  MOV R11, UR7 ;  /* 0x00000007000b7c02 */ /* 0x000fe20008000f00 */
[----:B------:R-:W-:Y:S02]  /*1f80*/  IMAD.U32 R7, RZ, RZ, UR5 ;  /* 0x00000005ff077e24 */ /* 0x000fe4000f8e00ff */
[----:B------:R-:W-:-:S02]  /*1f90*/  IMAD.U32 R10, RZ, RZ, UR6 ;  /* 0x00000006ff0a7e24 */ /* 0x000fc4000f8e00ff */
[----:B------:R-:W-:Y:S02]  /*1fa0*/  IMAD.MOV.U32 R8, RZ, RZ, 0x4e ;  /* 0x0000004eff087424 */ /* 0x000fe400078e00ff */
[----:B------:R-:W-:Y:S02]  /*1fb0*/  IMAD.MOV.U32 R12, RZ, RZ, 0x1 ;  /* 0x00000001ff0c7424 */ /* 0x000fe400078e00ff */
[----:B------:R-:W-:-:S07]  /*1fc0*/  IMAD.MOV.U32 R13, RZ, RZ, RZ ;  /* 0x000000ffff0d7224 */ /* 0x000fce00078e00ff */
[----:B------:R-:W-:-:S07]  /*1fd0*/  LEPC R20, `(.L_x_7945) ;  /* 0x000000001014794e */ /* 0x000fce0000000000 */
[----:B01-3-5:R-:W-:Y:S05]  /*1fe0*/  CALL.ABS.NOINC R2 ;  /* 0x0000000002007343 */ /* 0x02bfea0003c00000 */
.L_x_7945:
[----:B------:R-:W-:Y:S01]  /*1ff0*/  CS2R R26, SRZ ;  /* 0x00000000001a7805 */ /* 0x000fe2000001ff00 */
[----:B------:R-:W-:Y:S06]  /*2000*/  BRA `(.L_x_7922) ;  /* 0x00000000001c7947 */ /* 0x000fec0003800000 */
.L_x_7942:
[----:B------:R-:W2:Y:S01]  /*2010*/  LDG.E.64 R2, desc[UR36][R2.64] ;  /* 0x0000002402027981 */ /* 0x000ea2000c1e1b00 */
[----:B------:R-:W-:Y:S01]  /*2020*/  HFMA2.MMA R27, -RZ, RZ, 0, 0 ;  /* 0x00000000ff1b7435 */ /* 0x000fe200000001ff */
[----:B--2---:R0:W2:Y:S01]  /*2030*/  I2F.U64 R26, R2 ;  /* 0x00000002001a7312 */ /* 0x0040a20000301000 */
[----:B------:R-:W-:Y:S09]  /*2040*/  BRA `(.L_x_7922) ;  /* 0x00000000000c7947 */ /* 0x000ff20003800000 */
.L_x_7941:
[----:B------:R-:W2:Y:S01]  /*2050*/  LDG.E R2, desc[UR36][R2.64] ;  /* 0x0000002402027981 */ /* 0x000ea2000c1e1900 */
[----:B------:R-:W-:Y:S01]  /*2060*/  IMAD.MOV.U32 R27, RZ, RZ, RZ ;  /* 0x000000ffff1b7224 */ /* 0x000fe200078e00ff */
[----:B--2---:R-:W-:-:S07]  /*2070*/  I2FP.F32.U32 R26, R2 ;  /* 0x00000002001a7245 */ /* 0x004fce0000201000 */
.L_x_7922:
[----:B------:R-:W-:Y:S05]  /*2080*/  BSYNC B7 ;  /* 0x0000000000077941 */ /* 0x000fea0003800000 */
.L_x_7916:
[----:B------:R-:W-:-:S07]  /*2090*/  VIADD R28, R28, 0x80 ;  /* 0x000000801c1c7836 */ /* 0x000fce0000000000 */
.L_x_7915:
[----:B------:R-:W-:Y:S05]  /*20a0*/  BSYNC B6 ;  /* 0x0000000000067941 */ /* 0x000fea0003800000 */
.L_x_7914:
[----:B------:R-:W-:Y:S01]  /*20b0*/  ISETP.GE.AND P0, PT, R28, R30, PT ;  /* 0x0000001e1c00720c */ /* 0x000fe20003f06270 */
[----:B------:R-:W-:Y:S01]  /*20c0*/  BSSY B6, `(.L_x_7946) ;  /* 0x0000100000067945 */ /* 0x000fe20003800000 */
[----:B------:R-:W-:Y:S01]  /*20d0*/  IMAD.MOV.U32 R23, RZ, RZ, RZ ;  /* 0x000000ffff177224 */ /* 0x000fe200078e00ff */
[----:B------:R-:W-:-:S10]  /*20e0*/  CS2R R18, SRZ ;  /* 0x0000000000127805 */ /* 0x000fd4000001ff00 */
[----:B------:R-:W-:Y:S05]  /*20f0*/  @P0 BRA `(.L_x_7947) ;  /* 0x0000000c00f00947 */ /* 0x000fea0003800000 */
[----:B0-2-4-:R-:W0:Y:S01]  /*2100*/  LDC.64 R2, c[0x0][0x220] ;  /* 0x00008800ff027b82 */ /* 0x015e220000000a00 */
[----:B------:R-:W-:Y:S01]  /*2110*/  LEA R0, R31, R28, 0x9 ;  /* 0x0000001c1f007211 */ /* 0x000fe200078e48ff */
[----:B------:R-:W-:Y:S01]  /*2120*/  ULDC UR4, c[0x0][0x230] ;  /* 0x00008c0000047ab9 */ /* 0x000fe20000000800 */
[----:B------:R-:W-:Y:S01]  /*2130*/  PRMT R4, R25, 0x9910, RZ ;  /* 0x0000991019047816 */ /* 0x000fe200000000ff */
[----:B------:R-:W-:Y:S02]  /*2140*/  BSSY B7, `(.L_x_7948) ;  /* 0x00000f6000077945 */ /* 0x000fe40003800000 */
        /* <DEDUP_REMOVED lines=18> */
.L_x_7952:
[----:B------:R-:W2:Y:S01]  /*2270*/  LDG.E.U8 R2, desc[UR36][R2.64] ;  /* 0x0000002402027981 */ /* 0x000ea2000c1e1100 */
[----:B------:R-:W-:Y:S02]  /*2280*/  MOV R19, RZ ;  /* 0x000000ff00137202 */ /* 0x000fe40000000f00 */
[----:B--2---:R-:W-:Y:S01]  /*2290*/  I2FP.F32.U32 R18, R2 ;  /* 0x0000000200127245 */ /* 0x004fe20000201000 */
[----:B------:R-:W-:Y:S06]  /*22a0*/  BRA `(.L_x_7954) ;  /* 0x0000000c007c7947 */ /* 0x000fec0003800000 */
.L_x_7951:
        /* <DEDUP_REMOVED lines=10> */
.L_x_7956:
[----:B------:R-:W2:Y:S01]  /*2350*/  LDG.E R2, desc[UR36][R2.64] ;  /* 0x0000002402027981 */ /* 0x000ea2000c1e1900 */
[----:B------:R-:W-:Y:S01]  /*2360*/  IMAD.MOV.U32 R19, RZ, RZ, RZ ;  /* 0x000000ffff137224 */ /* 0x000fe200078e00ff */
[----:B--2---:R-:W-:Y:S01]  /*2370*/  I2FP.F32.S32 R18, R2 ;  /* 0x0000000200127245 */ /* 0x004fe20000201400 */
[----:B------:R-:W-:Y:S06]  /*2380*/  BRA `(.L_x_7954) ;  /* 0x0000000c00447947 */ /* 0x000fec0003800000 */
.L_x_7955:
[----:B------:R-:W2:Y:S01]  /*2390*/  LDG.E.U16 R2, desc[UR36][R2.64] ;  /* 0x0000002402027981 */ /* 0x000ea2000c1e1500 */
[----:B------:R-:W-:Y:S01]  /*23a0*/  IMAD.MOV.U32 R19, RZ, RZ, RZ ;  /* 0x000000ffff137224 */ /* 0x000fe200078e00ff */
[----:B--2---:R0:W2:Y:S01]  /*23b0*/  I2F.S16 R18, R2 ;  /* 0x0000000200127306 */ /* 0x0040a20000101400 */
[----:B------:R-:W-:Y:S05]  /*23c0*/  BRA `(.L_x_7954) ;  /* 0x0000000c00347947 */ /* 0x000fea0003800000 */
.L_x_7950:
        /* <DEDUP_REMOVED lines=9> */
.L_x_7958:
[----:B------:R-:W2:Y:S01]  /*2460*/  LDG.E.U16 R2, desc[UR36][R2.64] ;  /* 0x0000002402027981 */ /* 0x000ea2000c1e1500 */
[----:B------:R-:W-:Y:S02]  /*2470*/  IMAD.MOV.U32 R19, RZ, RZ, RZ ;  /* 0x000000ffff137224 */ /* 0x000fe400078e00ff */
[----:B--2---:R-:W-:Y:S01]  /*2480*/  HADD2.F32 R18, -RZ, R2.H0_H0 ;  /* 0x20000002ff127230 */ /* 0x004fe20000004100 */
[----:B------:R-:W-:Y:S06]  /*2490*/  BRA `(.L_x_7954) ;  /* 0x0000000c00007947 */ /* 0x000fec0003800000 */
.L_x_7957:
        /* <DEDUP_REMOVED lines=8> */
.L_x_7960:
[----:B------:R-:W2:Y:S02]  /*2520*/  LDG.E R2, desc[UR36][R2.64] ;  /* 0x0000002402027981 */ /* 0x000ea4000c1e1900 */
[--C-:B--2---:R-:W-:Y:S02]  /*2530*/  HADD2.F32 R19, -RZ, R2.reuse.H1_H1 ;  /* 0x30000002ff137230 */ /* 0x104fe40000004100 */
[----:B------:R-:W-:Y:S01]  /*2540*/  HADD2.F32 R18, -RZ, R2.H0_H0 ;  /* 0x20000002ff127230 */ /* 0x000fe20000004100 */
[----:B------:R-:W-:Y:S06]  /*2550*/  BRA `(.L_x_7954) ;  /* 0x0000000800d07947 */ /* 0x000fec0003800000 */
.L_x_7959:
        /* <DEDUP_REMOVED lines=8> */
.L_x_7949:
        /* <DEDUP_REMOVED lines=13> */
.L_x_7963:
        /* <DEDUP_REMOVED lines=10> */
.L_x_7962:
        /* <DEDUP_REMOVED lines=8> */
[----:B------:R-:W-:Y:S01]  /*27d0*/  IMAD.MOV.U32 R19, RZ, RZ, RZ ;  /* 0x000000ffff137224 */ /* 0x000fe200078e00ff */
[----:B--2---:R-:W-:-:S04]  /*27e0*/  SHF.L.U32 R18, R18, 0x18, RZ ;  /* 0x0000001812127819 */ /* 0x004fc800000006ff */
[----:B------:R-:W-:-:S04]  /*27f0*/  LOP3.LUT R0, R18, 0x7f000000, RZ, 0xc0, !PT ;  /* 0x7f00000012007812 */ /* 0x000fc800078ec0ff */
[----:B------:R-:W0:Y:S01]  /*2800*/  FLO.U32 R4, R0 ;  /* 0x0000000000047300 */ /* 0x000e2200000e0000 */
[----:B------:R-:W-:-:S04]  /*2810*/  IADD3 R2, R0, -0x1, RZ ;  /* 0xffffffff00027810 */ /* 0x000fc80007ffe0ff */
        /* <DEDUP_REMOVED lines=14> */
.L_x_7965:
        /* <DEDUP_REMOVED lines=14> */
.L_x_7964:
[----:B------:R-:W2:Y:S01]  /*29e0*/  LDG.E.U16 R2, desc[UR36][R2.64] ;  /* 0x0000002402027981 */ /* 0x000ea2000c1e1500 */
[----:B------:R-:W-:Y:S01]  /*29f0*/  IMAD.MOV.U32 R19, RZ, RZ, RZ ;  /* 0x000000ffff137224 */ /* 0x000fe200078e00ff */
[----:B--2---:R-:W-:Y:S01]  /*2a00*/  SHF.L.U32 R18, R2, 0x10, RZ ;  /* 0x0000001002127819 */ /* 0x004fe200000006ff */
[----:B------:R-:W-:Y:S06]  /*2a10*/  BRA `(.L_x_7954) ;  /* 0x0000000400a07947 */ /* 0x000fec0003800000 */
.L_x_7961:
        /* <DEDUP_REMOVED lines=12> */
.L_x_7968:
        /* <DEDUP_REMOVED lines=20> */
.L_x_7970:
[----:B------:R-:W-:Y:S05]  /*2c20*/  BSYNC B0 ;  /* 0x0000000000007941 */ /* 0x000fea0003800000 */
.L_x_7969:
[----:B------:R-:W-:Y:S01]  /*2c30*/  IMAD.SHL.U32 R2, R2, 0x100000, RZ ;  /* 0x0010000002027824 */ /* 0x000fe200078e00ff */
[----:B------:R-:W-:-:S04]  /*2c40*/  LEA R3, R0, 0x3b800000, 0x17 ;  /* 0x3b80000000037811 */ /* 0x000fc800078eb8ff */
[----:B------:R-:W-:Y:S01]  /*2c50*/  LOP3.LUT R18, R3, R2, R18, 0xfe, !PT ;  /* 0x0000000203127212 */ /* 0x000fe200078efe12 */
[----:B------:R-:W-:Y:S06]  /*2c60*/  BRA `(.L_x_7954) ;  /* 0x00000004000c7947 */ /* 0x000fec0003800000 */
.L_x_7967:
        /* <DEDUP_REMOVED lines=20> */
.L_x_7972:
[----:B------:R-:W-:Y:S05]  /*2db0*/  BSYNC B0 ;  /* 0x0000000000007941 */ /* 0x000fea0003800000 */
.L_x_7971:
[----:B------:R-:W-:Y:S01]  /*2dc0*/  IMAD.SHL.U32 R2, R2, 0x200000, RZ ;  /* 0x0020000002027824 */ /* 0x000fe200078e00ff */
[----:B------:R-:W-:-:S04]  /*2dd0*/  LEA R3, R0, 0x37800000, 0x17 ;  /* 0x3780000000037811 */ /* 0x000fc800078eb8ff */
[----:B------:R-:W-:Y:S01]  /*2de0*/  LOP3.LUT R18, R3, R2, R18, 0xfe, !PT ;  /* 0x0000000203127212 */ /* 0x000fe200078efe12 */
[----:B------:R-:W-:Y:S06]  /*2df0*/  BRA `(.L_x_7954) ;  /* 0x0000000000a87947 */ /* 0x000fec0003800000 */
.L_x_7966:
        /* <DEDUP_REMOVED lines=14> */
.L_x_7976:
[----:B------:R-:W-:Y:S05]  /*2ee0*/  BSYNC B0 ;  /* 0x0000000000007941 */ /* 0x000fea0003800000 */
.L_x_7975:
[----:B------:R-:W-:Y:S01]  /*2ef0*/  IMAD.MOV.U32 R19, RZ, RZ, RZ ;  /* 0x000000ffff137224 */ /* 0x000fe200078e00ff */
[----:B------:R-:W-:Y:S06]  /*2f00*/  BRA `(.L_x_7954) ;  /* 0x0000000000647947 */ /* 0x000fec0003800000 */
.L_x_7953:
        /* <DEDUP_REMOVED lines=13> */
[----:B------:R-:W-:-:S07]  /*2fe0*/  IMAD.MOV.U32 R13, RZ, RZ, RZ ;  /* 0x000000ffff0d7224 */ /* 0x000fce00078e00ff */
[----:B------:R-:W-:-:S07]  /*2ff0*/  LEPC R20, `(.L_x_7977) ;  /* 0x000000001014794e */ /* 0x000fce0000000000 */
[----:B01-3-5:R-:W-:Y:S05]  /*3000*/  CALL.ABS.NOINC R2 ;  /* 0x0000000002007343 */ /* 0x02bfea0003c00000 */
.L_x_7977:
[----:B------:R-:W-:Y:S01]  /*3010*/  CS2R R18, SRZ ;  /* 0x0000000000127805 */ /* 0x000fe2000001ff00 */
[----:B------:R-:W-:Y:S06]  /*3020*/  BRA `(.L_x_7954) ;  /* 0x00000000001c7947 */ /* 0x000fec0003800000 */
.L_x_7974:
[----:B------:R-:W2:Y:S01]  /*3030*/  LDG.E.64 R2, desc[UR36][R2.64] ;  /* 0x0000002402027981 */ /* 0x000ea2000c1e1b00 */
[----:B------:R-:W-:Y:S01]  /*3040*/  IMAD.MOV.U32 R19, RZ, RZ, RZ ;  /* 0x000000ffff137224 */ /* 0x000fe200078e00ff */
[----:B--2---:R0:W2:Y:S01]  /*3050*/  I2F.U64 R18, R2 ;  /* 0x0000000200127312 */ /* 0x0040a20000301000 */
[----:B------:R-:W-:Y:S05]  /*3060*/  BRA `(.L_x_7954) ;  /* 0x00000000000c7947 */ /* 0x000fea0003800000 */
.L_x_7973:
[----:B------:R-:W2:Y:S01]  /*3070*/  LDG.E R2, desc[UR36][R2.64] ;  /* 0x0000002402027981 */ /* 0x000ea2000c1e1900 */
[----:B------:R-:W-:Y:S02]  /*3080*/  MOV R19, RZ ;  /* 0x000000ff00137202 */ /* 0x000fe40000000f00 */
[----:B--2---:R-:W-:-:S07]  /*3090*/  I2FP.F32.U32 R18, R2 ;  /* 0x0000000200127245 */ /* 0x004fce0000201000 */
.L_x_7954:
[----:B------:R-:W-:Y:S05]  /*30a0*/  BSYNC B7 ;  /* 0x0000000000077941 */ /* 0x000fea0003800000 */
.L_x_7948:
[----:B------:R-:W-:-:S07]  /*30b0*/  VIADD R28, R28, 0x80 ;  /* 0x000000801c1c7836 */ /* 0x000fce0000000000 */
.L_x_7947:
[----:B------:R-:W-:Y:S05]  /*30c0*/  BSYNC B6 ;  /* 0x0000000000067941 */ /* 0x000fea0003800000 */
.L_x_7946:
[----:B------:R-:W-:Y:S01]  /*30d0*/  ISETP.GE.AND P0, PT, R28, R30, PT ;  /* 0x0000001e1c00720c */ /* 0x000fe20003f06270 */
[----:B------:R-:W-:Y:S01]  /*30e0*/  BSSY B6, `(.L_x_7978) ;  /* 0x00000fb000067945 */ /* 0x000fe20003800000 */
[----:B------:R-:W-:-:S11]  /*30f0*/  IMAD.MOV.U32 R22, RZ, RZ, RZ ;  /* 0x000000ffff167224 */ /* 0x000fd600078e00ff */
[----:B------:R-:W-:Y:S05]  /*3100*/  @P0 BRA `(.L_x_7979) ;  /* 0x0000000c00e00947 */ /* 0x000fea0003800000 */
[----:B0-2-4-:R-:W0:Y:S01]  /*3110*/  LDC.64 R2, c[0x0][0x220] ;  /* 0x00008800ff027b82 */ /* 0x015e220000000a00 */
[----:B------:R-:W-:Y:S01]  /*3120*/  PRMT R0, R25, 0x9910, RZ ;  /* 0x0000991019007816 */ /* 0x000fe200000000ff */
[----:B------:R-:W-:Y:S01]  /*3130*/  IMAD R28, R31, 0x200, R28 ;  /* 0x000002001f1c7824 */ /* 0x000fe200078e021c */
[----:B------:R-:W-:Y:S02]  /*3140*/  ULDC UR4, c[0x0][0x230] ;  /* 0x00008c0000047ab9 */ /* 0x000fe40000000800 */
[----:B------:R-:W-:Y:S01]  /*3150*/  ISETP.GT.AND P1, PT, R0, 0x9, PT ;  /* 0x000000090000780c */ /* 0x000fe20003f24270 */
[----:B------:R-:W-:-:S05]  /*3160*/  IMAD R5, R28, UR4, RZ ;  /* 0x000000041c057c24 */ /* 0x000fca000f8e02ff */
[----:B0-----:R-:W-:-:S04]  /*3170*/  IADD3 R2, P0, R5, R2, RZ ;  /* 0x0000000205027210 */ /* 0x001fc80007f1e0ff */
[----:B------:R-:W-:-:S03]  /*3180*/  IADD3.X R3, RZ, R3, RZ, P0, !PT ;  /* 0x00000003ff037210 */ /* 0x000fc600007fe4ff */
        /* <DEDUP_REMOVED lines=11> */
[----:B--2---:R0:W2:Y:S01]  /*3240*/  I2F.S16 R22, R2 ;  /* 0x0000000200167306 */ /* 0x0040a20000101400 */
[----:B------:R-:W-:Y:S05]  /*3250*/  BRA `(.L_x_7979) ;  /* 0x0000000c008c7947 */ /* 0x000fea0003800000 */
.L_x_7983:
[----:B------:R-:W2:Y:S01]  /*3260*/  LDG.E.U8 R2, desc[UR36][R2.64] ;  /* 0x0000002402027981 */ /* 0x000ea2000c1e1100 */
[----:B------:R-:W-:Y:S01]  /*3270*/  IMAD.MOV.U32 R23, RZ, RZ, RZ ;  /* 0x000000ffff177224 */ /* 0x000fe200078e00ff */
[----:B--2---:R-:W-:Y:S01]  /*3280*/  I2FP.F32.U32 R22, R2 ;  /* 0x0000000200167245 */ /* 0x004fe20000201000 */
[----:B------:R-:W-:Y:S06]  /*3290*/  BRA `(.L_x_7979) ;  /* 0x0000000c007c7947 */ /* 0x000fec0003800000 */
.L_x_7982:
        /* <DEDUP_REMOVED lines=10> */
.L_x_7986:
[----:B------:R-:W2:Y:S01]  /*3340*/  LDG.E R2, desc[UR36][R2.64] ;  /* 0x0000002402027981 */ /* 0x000ea2000c1e1900 */
[----:B------:R-:W-:Y:S01]  /*3350*/  HFMA2.MMA R23, -RZ, RZ, 0, 0 ;  /* 0x00000000ff177435 */ /* 0x000fe200000001ff */
[----:B--2---:R-:W-:Y:S01]  /*3360*/  I2FP.F32.S32 R22, R2 ;  /* 0x0000000200167245 */ /* 0x004fe20000201400 */
[----:B------:R-:W-:Y:S09]  /*3370*/  BRA `(.L_x_7979) ;  /* 0x0000000c00447947 */ /* 0x000ff20003800000 */
.L_x_7985:
[----:B------:R-:W2:Y:S01]  /*3380*/  LDG.E.U16 R2, desc[UR36][R2.64] ;  /* 0x0000002402027981 */ /* 0x000ea2000c1e1500 */
[----:B------:R-:W-:Y:S01]  /*3390*/  IMAD.MOV.U32 R23, RZ, RZ, RZ ;  /* 0x000000ffff177224 */ /* 0x000fe200078e00ff */
[----:B--2---:R0:W2:Y:S01]  /*33a0*/  I2F.S16 R22, R2 ;  /* 0x0000000200167306 */ /* 0x0040a20000101400 */
[----:B------:R-:W-:Y:S05]  /*33b0*/  BRA `(.L_x_7979) ;  /* 0x0000000c00347947 */ /* 0x000fea0003800000 */
.L_x_7981:
        /* <DEDUP_REMOVED lines=9> */
.L_x_7988:
[----:B------:R-:W2:Y:S01]  /*3450*/  LDG.E.U16 R2, desc[UR36][R2.64] ;  /* 0x0000002402027981 */ /* 0x000ea2000c1e1500 */
[----:B------:R-:W-:Y:S02]  /*3460*/  IMAD.MOV.U32 R23, RZ, RZ, RZ ;  /* 0x000000ffff177224 */ /* 0x000fe400078e00ff */
[----:B--2---:R-:W-:Y:S01]  /*3470*/  HADD2.F32 R22, -RZ, R2.H0_H0 ;  /* 0x20000002ff167230 */ /* 0x004fe20000004100 */
[----:B------:R-:W-:Y:S06]  /*3480*/  BRA `(.L_x_7979) ;  /* 0x0000000c00007947 */ /* 0x000fec0003800000 */
.L_x_7987:
        /* <DEDUP_REMOVED lines=8> */
.L_x_7990:
[----:B------:R-:W2:Y:S02]  /*3510*/  LDG.E R2, desc[UR36][R2.64] ;  /* 0x0000002402027981 */ /* 0x000ea4000c1e1900 */
[--C-:B--2---:R-:W-:Y:S02]  /*3520*/  HADD2.F32 R23, -RZ, R2.reuse.H1_H1 ;  /* 0x30000002ff177230 */ /* 0x104fe40000004100 */
[----:B------:R-:W-:Y:S01]  /*3530*/  HADD2.F32 R22, -RZ, R2.H0_H0 ;  /* 0x20000002ff167230 */ /* 0x000fe20000004100 */
[----:B------:R-:W-:Y:S06]  /*3540*/  BRA `(.L_x_7979) ;  /* 0x0000000800d07947 */ /* 0x000fec0003800000 */
.L_x_7989:
        /* <DEDUP_REMOVED lines=8> */
.L_x_7980:
        /* <DEDUP_REMOVED lines=13> */
.L_x_7993:
        /* <DEDUP_REMOVED lines=10> */
.L_x_7992:
        /* <DEDUP_REMOVED lines=27> */
.L_x_7995:
        /* <DEDUP_REMOVED lines=14> */
.L_x_7994:
[----:B------:R-:W2:Y:S01]  /*39d0*/  LDG.E.U16 R2, desc[UR36][R2.64] ;  /* 0x0000002402027981 */ /* 0x000ea2000c1e1500 */
[----:B------:R-:W-:Y:S02]  /*39e0*/  IMAD.MOV.U32 R23, RZ, RZ, RZ ;  /* 0x000000ffff177224 */ /* 0x000fe400078e00ff */
[----:B--2---:R-:W-:Y:S01]  /*39f0*/  IMAD.U32 R22, R2, 0x10000, RZ ;  /* 0x0001000002167824 */ /* 0x004fe200078e00ff */
[----:B------:R-:W-:Y:S06]  /*3a00*/  BRA `(.L_x_7979) ;  /* 0x0000000400a07947 */ /* 0x000fec0003800000 */
.L_x_7991:
        /* <DEDUP_REMOVED lines=12> */
.L_x_7998:
        /* <DEDUP_REMOVED lines=20> */
.L_x_8000:
[----:B------:R-:W-:Y:S05]  /*3c10*/  BSYNC B0 ;  /* 0x0000000000007941 */ /* 0x000fea0003800000 */
.L_x_7999:
[----:B------:R-:W-:Y:S01]  /*3c20*/  IMAD.SHL.U32 R2, R2, 0x100000, RZ ;  /* 0x0010000002027824 */ /* 0x000fe200078e00ff */
[----:B------:R-:W-:-:S04]  /*3c30*/  LEA R3, R0, 0x3b800000, 0x17 ;  /* 0x3b80000000037811 */ /* 0x000fc800078eb8ff */
[----:B------:R-:W-:Y:S01]  /*3c40*/  LOP3.LUT R22, R3, R2, R22, 0xfe, !PT ;  /* 0x0000000203167212 */ /* 0x000fe200078efe16 */
[----:B------:R-:W-:Y:S06]  /*3c50*/  BRA `(.L_x_7979) ;  /* 0x00000004000c7947 */ /* 0x000fec0003800000 */
.L_x_7997:
        /* <DEDUP_REMOVED lines=20> */
.L_x_8002:
[----:B------:R-:W-:Y:S05]  /*3da0*/  BSYNC B0 ;  /* 0x0000000000007941 */ /* 0x000fea0003800000 */
.L_x_8001:
[----:B------:R-:W-:Y:S01]  /*3db0*/  IMAD.SHL.U32 R2, R2, 0x200000, RZ ;  /* 0x0020000002027824 */ /* 0x000fe200078e00ff */
[----:B------:R-:W-:-:S04]  /*3dc0*/  LEA R3, R0, 0x37800000, 0x17 ;  /* 0x3780000000037811 */ /* 0x000fc800078eb8ff */
[----:B------:R-:W-:Y:S01]  /*3dd0*/  LOP3.LUT R22, R3, R2, R22, 0xfe, !PT ;  /* 0x0000000203167212 */ /* 0x000fe200078efe16 */
[----:B------:R-:W-:Y:S06]  /*3de0*/  BRA `(.L_x_7979) ;  /* 0x0000000000a87947 */ /* 0x000fec0003800000 */
.L_x_7996:
        /* <DEDUP_REMOVED lines=14> */
.L_x_8006:
[----:B------:R-:W-:Y:S05]  /*3ed0*/  BSYNC B0 ;  /* 0x0000000000007941 */ /* 0x000fea0003800000 */
.L_x_8005:
[----:B------:R-:W-:Y:S01]  /*3ee0*/  IMAD.MOV.U32 R23, RZ, RZ, RZ ;  /* 0x000000ffff177224 */ /* 0x000fe200078e00ff */
[----:B------:R-:W-:Y:S06]  /*3ef0*/  BRA `(.L_x_7979) ;  /* 0x0000000000647947 */ /* 0x000fec0003800000 */
.L_x_7984:
        /* <DEDUP_REMOVED lines=15> */
[----:B01-3-5:R-:W-:Y:S05]  /*3ff0*/  CALL.ABS.NOINC R2 ;  /* 0x0000000002007343 */ /* 0x02bfea0003c00000 */
.L_x_8007:
[----:B------:R-:W-:Y:S01]  /*4000*/  CS2R R22, SRZ ;  /* 0x0000000000167805 */ /* 0x000fe2000001ff00 */
[----:B------:R-:W-:Y:S06]  /*4010*/  BRA `(.L_x_7979) ;  /* 0x00000000001c7947 */ /* 0x000fec0003800000 */
.L_x_8004:
[----:B------:R-:W2:Y:S01]  /*4020*/  LDG.E.64 R2, desc[UR36][R2.64] ;  /* 0x0000002402027981 */ /* 0x000ea2000c1e1b00 */
[----:B------:R-:W-:Y:S01]  /*4030*/  IMAD.MOV.U32 R23, RZ, RZ, RZ ;  /* 0x000000ffff177224 */ /* 0x000fe200078e00ff */
[----:B--2---:R0:W2:Y:S01]  /*4040*/  I2F.U64 R22, R2 ;  /* 0x0000000200167312 */ /* 0x0040a20000301000 */
[----:B------:R-:W-:Y:S05]  /*4050*/  BRA `(.L_x_7979) ;  /* 0x00000000000c7947 */ /* 0x000fea0003800000 */
.L_x_8003:
[----:B------:R-:W2:Y:S01]  /*4060*/  LDG.E R2, desc[UR36][R2.64] ;  /* 0x0000002402027981 */ /* 0x000ea2000c1e1900 */
[----:B------:R-:W-:Y:S01]  /*4070*/  IMAD.MOV.U32 R23, RZ, RZ, RZ ;  /* 0x000000ffff177224 */ /* 0x000fe200078e00ff */
[----:B--2---:R-:W-:-:S07]  /*4080*/  I2FP.F32.U32 R22, R2 ;  /* 0x0000000200167245 */ /* 0x004fce0000201000 */
.L_x_7979:
[----:B------:R-:W-:Y:S05]  /*4090*/  BSYNC B6 ;  /* 0x0000000000067941 */ /* 0x000fea0003800000 */
.L_x_7978:
[----:B------:R-:W-:Y:S01]  /*40a0*/  ISETP.NE.AND P0, PT, R24, RZ, PT ;  /* 0x000000ff1800720c */ /* 0x000fe20003f05270 */
[----:B------:R-:W-:Y:S01]  /*40b0*/  BSSY B0, `(.L_x_8008) ;  /* 0x0000284000007945 */ /* 0x000fe20003800000 */
[----:B------:R-:W-:Y:S01]  /*40c0*/  IMAD.MOV.U32 R25, RZ, RZ, RZ ;  /* 0x000000ffff197224 */ /* 0x000fe200078e00ff */
[----:B------:R-:W-:-:S10]  /*40d0*/  CS2R R10, SRZ ;  /* 0x00000000000a7805 */ /* 0x000fd4000001ff00 */
[----:B------:R-:W-:Y:S05]  /*40e0*/  @P0 BRA `(.L_x_8009) ;  /* 0x0000002800000947 */ /* 0x000fea0003800000 */
[C---:B01-3-5:R-:W-:Y:S01]  /*40f0*/  FSETP.GTU.FTZ.AND P0, PT, |R16|.reuse, +INF , PT ;  /* 0x7f8000001000780b */ /* 0x06bfe20003f1c200 */
[----:B--2-4-:R-:W-:Y:S01]  /*4100*/  FADD.FTZ R2, |R16|, -RZ ;  /* 0x800000ff10027221 */ /* 0x014fe20000010200 */
        /* <DEDUP_REMOVED lines=23> */
[----:B------:R-:W-:Y:S02]  /*4280*/  LOP3.LUT R8, R4, 0xfe000000, RZ, 0xc0, !PT ;  /* 0xfe00000004087812 */ /* 0x000fe400078ec0ff */
[CC--:B------:R-:W-:Y:S02]  /*4290*/  VIMNMX R5, R7.reuse, R10.reuse, !PT ;  /* 0x0000000a07057248 */ /* 0x0c0fe40007fe0100 */
[----:B------:R-:W-:Y:S02]  /*42a0*/  IADD3 R9, -R8, 0x7e800000, RZ ;  /* 0x7e80000008097810 */ /* 0x000fe40007ffe1ff */
[----:B------:R-:W-:-:S02]  /*42b0*/  VIMNMX R12, R7, R10, PT ;  /* 0x0000000a070c7248 */ /* 0x000fc40003fe0100 */
[----:B------:R-:W-:Y:S01]  /*42c0*/  LOP3.LUT R14, R5, 0xfe000000, RZ, 0xc0, !PT ;  /* 0xfe000000050e7812 */ /* 0x000fe200078ec0ff */
[-C--:B------:R-:W-:Y:S01]  /*42d0*/  FMUL.FTZ R7, R6, R9.reuse ;  /* 0x0000000906077220 */ /* 0x080fe20000410000 */
        /* <DEDUP_REMOVED lines=76> */
.L_x_8017:
        /* <DEDUP_REMOVED lines=10> */
.L_x_8019:
[----:B------:R-:W-:-:S04]  /*4840*/  FADD.FTZ R6, -R0, R7 ;  /* 0x0000000700067221 */ /* 0x000fc80000010100 */
[----:B------:R-:W-:-:S07]  /*4850*/  FMUL.FTZ R6, R6, 0.5 ;  /* 0x3f00000006067820 */ /* 0x000fce0000410000 */
.L_x_8020:
[----:B------:R-:W-:Y:S05]  /*4860*/  BSYNC B2 ;  /* 0x0000000000027941 */ /* 0x000fea0003800000 */
.L_x_8018:
        /* <DEDUP_REMOVED lines=11> */
.L_x_8022:
[----:B------:R-:W-:-:S04]  /*4920*/  FADD.FTZ R8, R4, -R9 ;  /* 0x8000000904087221 */ /* 0x000fc80000010000 */
[----:B------:R-:W-:-:S07]  /*4930*/  FMUL.FTZ R9, R8, 0.5 ;  /* 0x3f00000008097820 */ /* 0x000fce0000410000 */
.L_x_8023:
[----:B------:R-:W-:Y:S05]  /*4940*/  BSYNC B2 ;  /* 0x0000000000027941 */ /* 0x000fea0003800000 */
.L_x_8021:
[----:B------:R-:W-:Y:S01]  /*4950*/  FADD.FTZ R9, R9, R6 ;  /* 0x0000000609097221 */ /* 0x000fe20000010000 */
[----:B------:R-:W-:Y:S01]  /*4960*/  FADD.FTZ R6, R5, 1 ;  /* 0x3f80000005067421 */ /* 0x000fe20000010000 */
[----:B------:R-:W-:Y:S01]  /*4970*/  IMAD.MOV.U32 R15, RZ, RZ, 0x3e800000 ;  /* 0x3e800000ff0f7424 */ /* 0x000fe200078e00ff */
[----:B------:R-:W-:Y:S02]  /*4980*/  HFMA2.MMA R21, -RZ, RZ, 1.3056640625, -1.8671875 ;  /* 0x3d39bf78ff157435 */ /* 0x000fe400000001ff */
        /* <DEDUP_REMOVED lines=31> */
.L_x_8016:
[----:B------:R0:W1:Y:S02]  /*4b80*/  MUFU.SQRT R12, R11 ;  /* 0x0000000b000c7308 */ /* 0x0000640000002000 */
.L_x_8015:
[----:B------:R-:W-:Y:S05]  /*4b90*/  BSYNC B1 ;  /* 0x0000000000017941 */ /* 0x000fea0003800000 */
.L_x_8014:
        /* <DEDUP_REMOVED lines=24> */
.L_x_8030:
[----:B------:R-:W-:-:S04]  /*4d20*/  FADD.FTZ R0, -R0, R7 ;  /* 0x0000000700007221 */ /* 0x000fc80000010100 */
[----:B------:R-:W-:-:S07]  /*4d30*/  FMUL.FTZ R0, R0, 0.5 ;  /* 0x3f00000000007820 */ /* 0x000fce0000410000 */
.L_x_8031:
[----:B------:R-:W-:Y:S05]  /*4d40*/  BSYNC B2 ;  /* 0x0000000000027941 */ /* 0x000fea0003800000 */
.L_x_8029:
        /* <DEDUP_REMOVED lines=10> */
.L_x_8033:
[----:B------:R-:W-:-:S04]  /*4df0*/  FADD.FTZ R3, -R3, R4 ;  /* 0x0000000403037221 */ /* 0x000fc80000010100 */
[----:B------:R-:W-:-:S07]  /*4e00*/  FMUL.FTZ R3, R3, 0.5 ;  /* 0x3f00000003037820 */ /* 0x000fce0000410000 */
.L_x_8034:
[----:B------:R-:W-:Y:S05]  /*4e10*/  BSYNC B2 ;  /* 0x0000000000027941 */ /* 0x000fea0003800000 */
.L_x_8032:
[----:B------:R-:W-:Y:S01]  /*4e20*/  FADD.FTZ R0, R3, R0 ;  /* 0x0000000003007221 */ /* 0x000fe20000010000 */
[----:B------:R-:W-:Y:S01]  /*4e30*/  FADD.FTZ R5, R2, R5 ;  /* 0x0000000502057221 */ /* 0x000fe20000010000 */
[----:B------:R-:W-:-:S03]  /*4e40*/  PLOP3.LUT P0, PT, PT, PT, PT, 0x80, 0x0 ;  /* 0x000000000000781c */ /* 0x000fc60003f0f070 */
[----:B------:R-:W-:-:S04]  /*4e50*/  FMUL.FTZ R0, R5, R0 ;  /* 0x0000000005007220 */ /* 0x000fc80000410000 */
[----:B------:R2:W3:Y:S01]  /*4e60*/  MUFU.SQRT R10, R0 ;  /* 0x00000000000a7308 */ /* 0x0004e20000002000 */
[----:B------:R-:W-:Y:S05]  /*4e70*/  BRA `(.L_x_8026) ;  /* 0x0000000000687947 */ /* 0x000fea0003800000 */
.L_x_8028:
        /* <DEDUP_REMOVED lines=10> */
[----:B------:R-:W2:Y:S01]  /*4f20*/  MUFU.SQRT R0, R0 ;  /* 0x0000000000007308 */ /* 0x000ea20000002000 */
[----:B------:R-:W-:-:S07]  /*4f30*/  FMUL.FTZ R2, R2, 2.81474976710656000000e+14 ;  /* 0x5780000002027820 */ /* 0x000fce0000410000 */
[----:B--2---:R-:W2:Y:S02]  /*4f40*/  MUFU.RCP R10, R0 ;  /* 0x00000000000a7308 */ /* 0x004ea40000001000 */
[----:B--2---:R-:W-:Y:S01]  /*4f50*/  FMUL.FTZ R10, R17, R10 ;  /* 0x0000000a110a7220 */ /* 0x004fe20000410000 */
[----:B------:R-:W-:Y:S06]  /*4f60*/  BRA `(.L_x_8026) ;  /* 0x00000000002c7947 */ /* 0x000fec0003800000 */
.L_x_8027:
        /* <DEDUP_REMOVED lines=8> */
.L_x_8025:
[----:B------:R-:W-:Y:S01]  /*4ff0*/  PLOP3.LUT P0, PT, PT, PT, PT, 0x80, 0x0 ;  /* 0x000000000000781c */ /* 0x000fe20003f0f070 */
[----:B------:R-:W-:Y:S01]  /*5000*/  FMUL.FTZ R10, R5, 16777216 ;  /* 0x4b800000050a7820 */ /* 0x000fe20000410000 */
[----:B------:R-:W-:-:S11]  /*5010*/  FMUL.FTZ R2, R2, 16777216 ;  /* 0x4b80000002027820 */ /* 0x000fd60000410000 */
.L_x_8026:
[----:B------:R-:W-:Y:S05]  /*5020*/  BSYNC B1 ;  /* 0x0000000000017941 */ /* 0x000fea0003800000 */
.L_x_8024:
[----:B------:R-:W-:Y:S04]  /*5030*/  BSSY B3, `(.L_x_8035) ;  /* 0x00000a9000037945 */ /* 0x000fe80003800000 */
[----:B------:R-:W-:Y:S05]  /*5040*/  @P0 BRA `(.L_x_8036) ;  /* 0x0000000000ec0947 */ /* 0x000fea0003800000 */
[----:B------:R-:W-:-:S13]  /*5050*/  ISETP.GT.AND P0, PT, R16, -0x1, PT ;  /* 0xffffffff1000780c */ /* 0x000fda0003f04270 */
[----:B------:R-:W-:Y:S05]  /*5060*/  @P0 BRA `(.L_x_8037) ;  /* 0x0000000000740947 */ /* 0x000fea0003800000 */
[----:B--2---:R-:W-:Y:S01]  /*5070*/  FADD.FTZ R0, -R6, -RZ ;  /* 0x800000ff06007221 */ /* 0x004fe20000010100 */
[----:B------:R-:W-:-:S03]  /*5080*/  IMAD.MOV.U32 R2, RZ, RZ, 0x3f000000 ;  /* 0x3f000000ff027424 */ /* 0x000fc600078e00ff */
[C---:B------:R-:W-:Y:S01]  /*5090*/  FADD.FTZ R3, |R0|.reuse, -RZ ;  /* 0x800000ff00037221 */ /* 0x040fe20000010200 */
[C---:B------:R-:W-:Y:S02]  /*50a0*/  FSETP.GT.FTZ.AND P0, PT, |R0|.reuse, 0.56000000238418579102, PT ;  /* 0x3f0f5c290000780b */ /* 0x040fe40003f14200 */
[----:B------:R-:W-:Y:S01]  /*50b0*/  FSETP.NEU.FTZ.AND P1, PT, |R0|, 1, PT ;  /* 0x3f8000000000780b */ /* 0x000fe20003f3d200 */
[----:B------:R-:W-:-:S04]  /*50c0*/  FFMA.FTZ R2, -R3, R2, 0.5 ;  /* 0x3f00000003027423 */ /* 0x000fc80000010102 */
[----:B----4-:R-:W2:Y:S02]  /*50d0*/  MUFU.RSQ R5, R2 ;  /* 0x0000000200057308 */ /* 0x010ea40000001400 */
[----:B--2---:R-:W-:Y:S01]  /*50e0*/  FMUL.FTZ R4, R2, R5 ;  /* 0x0000000502047220 */ /* 0x004fe20000410000 */
        /* <DEDUP_REMOVED lines=14> */
[----:B---3--:R-:W-:Y:S01]  /*51d0*/  FFMA.FTZ R10, R0, R3, R0 ;  /* 0x00000003000a7223 */ /* 0x008fe20000010000 */
[----:B------:R-:W-:-:S03]  /*51e0*/  IMAD.MOV.U32 R0, RZ, RZ, 0x3fd774eb ;  /* 0x3fd774ebff007424 */ /* 0x000fc600078e00ff */
[----:B------:R-:W-:-:S05]  /*51f0*/  FADD.FTZ R3, -R10, -RZ ;  /* 0x800000ff0a037221 */ /* 0x000fca0000010100 */
[----:B------:R-:W-:-:S05]  /*5200*/  FSEL R3, R10, R3, P0 ;  /* 0x000000030a037208 */ /* 0x000fca0000000000 */
[----:B------:R-:W-:-:S04]  /*5210*/  @P1 FFMA.FTZ R10, R0, 0.93318945169448852539, R3 ;  /* 0x3f6ee581000a1823 */ /* 0x000fc80000010003 */
[----:B------:R-:W-:Y:S01]  /*5220*/  @P0 FADD.FTZ R10, R10, R10 ;  /* 0x0000000a0a0a0221 */ /* 0x000fe20000010000 */
[----:B------:R-:W-:Y:S06]  /*5230*/  BRA `(.L_x_8038) ;  /* 0x0000000800207947 */ /* 0x000fec0003800000 */
.L_x_8037:
[----:B--2---:R-:W-:Y:S02]  /*5240*/  IMAD.MOV.U32 R0, RZ, RZ, 0x3f000000 ;  /* 0x3f000000ff007424 */ /* 0x004fe400078e00ff */
[C---:B------:R-:W-:Y:S01]  /*5250*/  FADD.FTZ R3, |R6|.reuse, -RZ ;  /* 0x800000ff06037221 */ /* 0x040fe20000010200 */
[C---:B------:R-:W-:Y:S02]  /*5260*/  FSETP.GT.FTZ.AND P0, PT, |R6|.reuse, 0.56000000238418579102, PT ;  /* 0x3f0f5c290600780b */ /* 0x040fe40003f14200 */
[----:B------:R-:W-:Y:S01]  /*5270*/  FSETP.NEU.FTZ.AND P1, PT, |R6|, 1, PT ;  /* 0x3f8000000600780b */ /* 0x000fe20003f3d200 */
[----:B------:R-:W-:-:S04]  /*5280*/  FFMA.FTZ R0, -R3, R0, 0.5 ;  /* 0x3f00000003007423 */ /* 0x000fc80000010100 */
[----:B----4-:R-:W2:Y:S02]  /*5290*/  MUFU.RSQ R5, R0 ;  /* 0x0000000000057308 */ /* 0x010ea40000001400 */
[----:B--2---:R-:W-:Y:S01]  /*52a0*/  FMUL.FTZ R2, R0, R5 ;  /* 0x0000000500027220 */ /* 0x004fe20000410000 */
[----:B------:R-:W-:Y:S01]  /*52b0*/  FMUL.FTZ R5, R5, 0.5 ;  /* 0x3f00000005057820 */ /* 0x000fe20000410000 */
[----:B------:R-:W-:-:S03]  /*52c0*/  MOV R0, 0x3fd774eb ;  /* 0x3fd774eb00007802 */ /* 0x000fc60000000f00 */
        /* <DEDUP_REMOVED lines=13> */
[----:B---3--:R-:W-:-:S04]  /*53a0*/  FFMA.FTZ R10, R3, R2, R3 ;  /* 0x00000002030a7223 */ /* 0x008fc80000010003 */
[----:B------:R-:W-:-:S05]  /*53b0*/  FADD.FTZ R3, -R10, -RZ ;  /* 0x800000ff0a037221 */ /* 0x000fca0000010100 */
[----:B------:R-:W-:-:S05]  /*53c0*/  FSEL R3, R10, R3, P0 ;  /* 0x000000030a037208 */ /* 0x000fca0000000000 */
[----:B------:R-:W-:-:S04]  /*53d0*/  @!P1 FFMA.FTZ R10, R0, 0.93318945169448852539, R3 ;  /* 0x3f6ee581000a9823 */ /* 0x000fc80000010003 */
[----:B------:R-:W-:Y:S01]  /*53e0*/  @P0 FADD.FTZ R10, R10, R10 ;  /* 0x0000000a0a0a0221 */ /* 0x000fe20000010000 */
[----:B------:R-:W-:Y:S06]  /*53f0*/  BRA `(.L_x_8038) ;  /* 0x0000000400b07947 */ /* 0x000fec0003800000 */
.L_x_8036:
[----:B------:R-:W-:-:S13]  /*5400*/  ISETP.GT.AND P0, PT, R16, -0x1, PT ;  /* 0xffffffff1000780c */ /* 0x000fda0003f04270 */
[----:B------:R-:W-:Y:S05]  /*5410*/  @P0 BRA `(.L_x_8039) ;  /* 0x0000000000d80947 */ /* 0x000fea0003800000 */
[----:B------:R-:W-:Y:S01]  /*5420*/  FADD.FTZ R2, -R2, -RZ ;  /* 0x800000ff02027221 */ /* 0x000fe20000010100 */
[----:B--23--:R-:W-:Y:S01]  /*5430*/  FADD.FTZ R3, |R10|, -RZ ;  /* 0x800000ff0a037221 */ /* 0x00cfe20000010200 */
[----:B------:R-:W-:Y:S02]  /*5440*/  BSSY B4, `(.L_x_8040) ;  /* 0x0000011000047945 */ /* 0x000fe40003800000 */
[----:B------:R-:W-:Y:S01]  /*5450*/  FADD.FTZ R0, |R2|, -RZ ;  /* 0x800000ff02007221 */ /* 0x000fe20000010200 */
[----:B------:R-:W-:-:S04]  /*5460*/  FSETP.GT.FTZ.AND P6, PT, |R10|, |R2|, PT ;  /* 0x400000020a00720b */ /* 0x000fc80003fd4200 */
[----:B0-----:R-:W-:Y:S02]  /*5470*/  FSEL R11, R3, R0, P6 ;  /* 0x00000000030b7208 */ /* 0x001fe40003000000 */
[----:B------:R-:W-:Y:S02]  /*5480*/  FSEL R0, R0, R3, P6 ;  /* 0x0000000300007208 */ /* 0x000fe40003000000 */
[----:B------:R-:W4:Y:S08]  /*5490*/  MUFU.RCP R4, R11 ;  /* 0x0000000b00047308 */ /* 0x000f300000001000 */
[----:B------:R-:W0:Y:S01]  /*54a0*/  FCHK P0, R0, R11 ;  /* 0x0000000b00007302 */ /* 0x000e220000000000 */
[----:B----4-:R-:W-:-:S04]  /*54b0*/  FFMA R5, -R11, R4, 1 ;  /* 0x3f8000000b057423 */ /* 0x010fc80000000104 */
[----:B------:R-:W-:-:S04]  /*54c0*/  FFMA R5, R4, R5, R4 ;  /* 0x0000000504057223 */ /* 0x000fc80000000004 */
[----:B------:R-:W-:-:S04]  /*54d0*/  FFMA R4, R0, R5, RZ ;  /* 0x0000000500047223 */ /* 0x000fc800000000ff */
[----:B------:R-:W-:-:S04]  /*54e0*/  FFMA R3, -R11, R4, R0 ;  /* 0x000000040b037223 */ /* 0x000fc80000000100 */
[----:B------:R-:W-:Y:S01]  /*54f0*/  FFMA R3, R5, R3, R4 ;  /* 0x0000000305037223 */ /* 0x000fe20000000004 */
[----:B0-----:R-:W-:Y:S06]  /*5500*/  @!P0 BRA `(.L_x_8041) ;  /* 0x0000000000108947 */ /* 0x001fec0003800000 */
[----:B------:R-:W-:Y:S01]  /*5510*/  IMAD.MOV.U32 R7, RZ, RZ, R11 ;  /* 0x000000ffff077224 */ /* 0x000fe200078e000b */
[----:B------:R-:W-:-:S07]  /*5520*/  MOV R3, 0x5540 ;  /* 0x0000554000037802 */ /* 0x000fce0000000f00 */
[----:B-1----:R-:W-:Y:S05]  /*5530*/  CALL.REL.NOINC `($__internal_8_$__cuda_sm3x_div_rn_ftz_f32_slowpath) ;  /* 0x000000c800747944 */ /* 0x002fea0003c00000 */
[----:B------:R-:W-:-:S07]  /*5540*/  IMAD.MOV.U32 R3, RZ, RZ, R0 ;  /* 0x000000ffff037224 */ /* 0x000fce00078e0000 */
.L_x_8041:
[----:B------:R-:W-:Y:S05]  /*5550*/  BSYNC B4 ;  /* 0x0000000000047941 */ /* 0x000fea0003800000 */
.L_x_8040:
        /* <DEDUP_REMOVED lines=18> */
.L_x_8043:
[----:B------:R-:W-:Y:S01]  /*5680*/  ISETP.GE.AND P0, PT, R2, RZ, PT ;  /* 0x000000ff0200720c */ /* 0x000fe20003f06270 */
[----:B------:R-:W-:-:S12]  /*5690*/  IMAD.MOV.U32 R3, RZ, RZ, 0x3fd774eb ;  /* 0x3fd774ebff037424 */ /* 0x000fd800078e00ff */
[----:B------:R-:W-:-:S04]  /*56a0*/  @P0 FFMA.FTZ R0, R3, 0.93318945169448852539, -R0 ;  /* 0x3f6ee58103000823 */ /* 0x000fc80000010800 */
[----:B------:R-:W-:-:S07]  /*56b0*/  @!P0 FFMA.FTZ R0, R3, 0.93318945169448852539, R0 ;  /* 0x3f6ee58103008823 */ /* 0x000fce0000010000 */
.L_x_8044:
[----:B------:R-:W-:Y:S05]  /*56c0*/  BSYNC B1 ;  /* 0x0000000000017941 */ /* 0x000fea0003800000 */
.L_x_8042:
[C---:B------:R-:W-:Y:S01]  /*56d0*/  FSETP.NEU.FTZ.AND P0, PT, |R2|.reuse, |R10|, PT ;  /* 0x4000000a0200720b */ /* 0x040fe20003f1d200 */
        /* <DEDUP_REMOVED lines=10> */
.L_x_8039:
[----:B--2---:R-:W-:Y:S01]  /*5780*/  FADD.FTZ R0, |R2|, -RZ ;  /* 0x800000ff02007221 */ /* 0x004fe20000010200 */
[C---:B---34-:R-:W-:Y:S01]  /*5790*/  FADD.FTZ R5, |R10|.reuse, -RZ ;  /* 0x800000ff0a057221 */ /* 0x058fe20000010200 */
        /* <DEDUP_REMOVED lines=12> */
[----:B------:R-:W-:Y:S01]  /*5860*/  IMAD.MOV.U32 R7, RZ, RZ, R11 ;  /* 0x000000ffff077224 */ /* 0x000fe200078e000b */
[----:B------:R-:W-:-:S07]  /*5870*/  MOV R3, 0x5890 ;  /* 0x0000589000037802 */ /* 0x000fce0000000f00 */
[----:B-1----:R-:W-:Y:S05]  /*5880*/  CALL.REL.NOINC `($__internal_8_$__cuda_sm3x_div_rn_ftz_f32_slowpath) ;  /* 0x000000c400a07944 */ /* 0x002fea0003c00000 */
[----:B------:R-:W-:-:S07]  /*5890*/  MOV R3, R0 ;  /* 0x0000000000037202 */ /* 0x000fce0000000f00 */
.L_x_8046:
[----:B------:R-:W-:Y:S05]  /*58a0*/  BSYNC B4 ;  /* 0x0000000000047941 */ /* 0x000fea0003800000 */
.L_x_8045:
        /* <DEDUP_REMOVED lines=18> */
.L_x_8048:
[----:B------:R-:W-:Y:S01]  /*59d0*/  ISETP.GE.AND P0, PT, R2, RZ, PT ;  /* 0x000000ff0200720c */ /* 0x000fe20003f06270 */
[----:B------:R-:W-:-:S12]  /*59e0*/  IMAD.MOV.U32 R3, RZ, RZ, 0x3fd774eb ;  /* 0x3fd774ebff037424 */ /* 0x000fd800078e00ff */
[----:B------:R-:W-:-:S04]  /*59f0*/  @P0 FFMA.FTZ R0, R3, 0.93318945169448852539, -R0 ;  /* 0x3f6ee58103000823 */ /* 0x000fc80000010800 */
[----:B------:R-:W-:-:S07]  /*5a00*/  @!P0 FFMA.FTZ R0, R3, 0.93318945169448852539, R0 ;  /* 0x3f6ee58103008823 */ /* 0x000fce0000010000 */
.L_x_8049:
[----:B------:R-:W-:Y:S05]  /*5a10*/  BSYNC B1 ;  /* 0x0000000000017941 */ /* 0x000fea0003800000 */
.L_x_8047:
        /* <DEDUP_REMOVED lines=10> */
.L_x_8038:
[----:B------:R-:W-:Y:S05]  /*5ac0*/  BSYNC B3 ;  /* 0x0000000000037941 */ /* 0x000fea0003800000 */
.L_x_8035:
[----:B------:R-:W-:-:S13]  /*5ad0*/  ISETP.NE.AND P0, PT, R13, RZ, PT ;  /* 0x000000ff0d00720c */ /* 0x000fda0003f05270 */
[----:B-1----:R-:W-:-:S04]  /*5ae0*/  @!P0 FADD.FTZ R12, -R12, -RZ ;  /* 0x800000ff0c0c8221 */ /* 0x002fc80000010100 */
[----:B0-----:R-:W-:Y:S01]  /*5af0*/  IMAD.MOV.U32 R11, RZ, RZ, R12 ;  /* 0x000000ffff0b7224 */ /* 0x001fe200078e000c */
[----:B------:R-:W-:Y:S06]  /*5b00*/  BRA `(.L_x_8009) ;  /* 0x0000000c00787947 */ /* 0x000fec0003800000 */
.L_x_8013:
[----:B------:R-:W-:Y:S01]  /*5b10*/  FADD.FTZ R10, -R16, 6.1232342629258392722e-17 ;  /* 0x248d3132100a7421 */ /* 0x000fe20000010100 */
[----:B------:R-:W-:-:S03]  /*5b20*/  FADD.FTZ R11, -R17, -RZ ;  /* 0x800000ff110b7221 */ /* 0x000fc60000010100 */
[----:B------:R-:W-:Y:S01]  /*5b30*/  FADD.FTZ R10, R10, 1.5707963705062866211 ;  /* 0x3fc90fdb0a0a7421 */ /* 0x000fe20000010000 */
[----:B------:R-:W-:Y:S06]  /*5b40*/  BRA `(.L_x_8009) ;  /* 0x0000000c00687947 */ /* 0x000fec0003800000 */
.L_x_8012:
[----:B------:R-:W-:Y:S01]  /*5b50*/  FADD.FTZ R11, -R17, -RZ ;  /* 0x800000ff110b7221 */ /* 0x000fe20000010100 */
[----:B------:R-:W-:Y:S01]  /*5b60*/  IMAD.MOV.U32 R10, RZ, RZ, RZ ;  /* 0x000000ffff0a7224 */ /* 0x000fe200078e00ff */
[----:B------:R-:W-:Y:S06]  /*5b70*/  BRA `(.L_x_8009) ;  /* 0x0000000c005c7947 */ /* 0x000fec0003800000 */
.L_x_8011:
        /* <DEDUP_REMOVED lines=23> */
[----:B------:R-:W-:Y:S05]  /*5cf0*/  CALL.REL.NOINC `($__internal_8_$__cuda_sm3x_div_rn_ftz_f32_slowpath) ;  /* 0x000000c000847944 */ /* 0x000fea0003c00000 */
[----:B------:R-:W-:-:S07]  /*5d00*/  MOV R3, R0 ;  /* 0x0000000000037202 */ /* 0x000fce0000000f00 */
.L_x_8054:
[----:B------:R-:W-:Y:S05]  /*5d10*/  BSYNC B4 ;  /* 0x0000000000047941 */ /* 0x000fea0003800000 */
.L_x_8053:
        /* <DEDUP_REMOVED lines=18> */
.L_x_8056:
[----:B------:R-:W-:Y:S01]  /*5e40*/  ISETP.GE.AND P0, PT, R16, RZ, PT ;  /* 0x000000ff1000720c */ /* 0x000fe20003f06270 */
[----:B------:R-:W-:-:S12]  /*5e50*/  IMAD.MOV.U32 R3, RZ, RZ, 0x3fd774eb ;  /* 0x3fd774ebff037424 */ /* 0x000fd800078e00ff */
[----:B------:R-:W-:-:S04]  /*5e60*/  @P0 FFMA.FTZ R0, R3, 0.93318945169448852539, -R0 ;  /* 0x3f6ee58103000823 */ /* 0x000fc80000010800 */
[----:B------:R-:W-:-:S07]  /*5e70*/  @!P0 FFMA.FTZ R0, R3, 0.93318945169448852539, R0 ;  /* 0x3f6ee58103008823 */ /* 0x000fce0000010000 */
.L_x_8057:
[----:B------:R-:W-:Y:S05]  /*5e80*/  BSYNC B1 ;  /* 0x0000000000017941 */ /* 0x000fea0003800000 */
.L_x_8055:
[----:B------:R-:W-:Y:S01]  /*5e90*/  FSETP.NEU.FTZ.AND P0, PT, R2, |R17|, PT ;  /* 0x400000110200720b */ /* 0x000fe20003f1d000 */
[----:B------:R-:W-:Y:S01]  /*5ea0*/  HFMA2.MMA R3, -RZ, RZ, 2.04296875, -15.78125 ;  /* 0x4016cbe4ff037435 */ /* 0x000fe200000001ff */
[----:B------:R-:W-:Y:S01]  /*5eb0*/  FSETP.NEU.FTZ.AND P1, PT, R10, RZ, PT ;  /* 0x000000ff0a00720b */ /* 0x000fe20003f3d000 */
[----:B------:R-:W0:Y:S01]  /*5ec0*/  MUFU.LG2 R11, R11 ;  /* 0x0000000b000b7308 */ /* 0x000e220000000c00 */
[----:B------:R-:W-:Y:S01]  /*5ed0*/  ISETP.GE.AND P2, PT, R16, RZ, PT ;  /* 0x000000ff1000720c */ /* 0x000fe20003f46270 */
[----:B------:R-:W-:-:S08]  /*5ee0*/  FADD.FTZ R2, R2, |R17| ;  /* 0x4000001102027221 */ /* 0x000fd00000010000 */
[----:B------:R-:W-:Y:S02]  /*5ef0*/  @!P0 FSEL R0, R3, 0.78539818525314331055, !P2 ;  /* 0x3f490fdb03008808 */ /* 0x000fe40005000000 */
[----:B------:R-:W-:Y:S02]  /*5f00*/  @!P1 FSEL R0, RZ, 3.1415927410125732422, P2 ;  /* 0x40490fdbff009808 */ /* 0x000fe40001000000 */
[----:B------:R-:W-:Y:S02]  /*5f10*/  FSETP.GTU.FTZ.AND P0, PT, |R2|, +INF , PT ;  /* 0x7f8000000200780b */ /* 0x000fe40003f1c200 */
[----:B------:R-:W-:Y:S01]  /*5f20*/  LOP3.LUT R17, R0, 0x80000000, R17, 0xb8, !PT ;  /* 0x8000000000117812 */ /* 0x000fe200078eb811 */
[----:B0-----:R-:W-:-:S03]  /*5f30*/  FMUL.FTZ.D2 R11, R11, 0.69314718246459960938 ;  /* 0x3f3172180b0b7820 */ /* 0x001fc60000310000 */
[----:B------:R-:W-:Y:S01]  /*5f40*/  FSEL R0, R2, R17, P0 ;  /* 0x0000001102007208 */ /* 0x000fe20000000000 */
[----:B------:R-:W-:Y:S06]  /*5f50*/  BRA `(.L_x_8058) ;  /* 0x0000000800107947 */ /* 0x000fec0003800000 */
.L_x_8052:
        /* <DEDUP_REMOVED lines=12> */
[----:B------:R-:W-:-:S07]  /*6020*/  IMAD.MOV.U32 R3, RZ, RZ, R0 ;  /* 0x000000ffff037224 */ /* 0x000fce00078e0000 */
.L_x_8060:
[----:B------:R-:W-:Y:S05]  /*6030*/  BSYNC B4 ;  /* 0x0000000000047941 */ /* 0x000fea0003800000 */
.L_x_8059:
        /* <DEDUP_REMOVED lines=18> */
.L_x_8062:
[----:B------:R-:W-:Y:S01]  /*6160*/  ISETP.GE.AND P0, PT, R16, RZ, PT ;  /* 0x000000ff1000720c */ /* 0x000fe20003f06270 */
[----:B------:R-:W-:-:S12]  /*6170*/  IMAD.MOV.U32 R3, RZ, RZ, 0x3fd774eb ;  /* 0x3fd774ebff037424 */ /* 0x000fd800078e00ff */
[----:B------:R-:W-:-:S04]  /*6180*/  @P0 FFMA.FTZ R0, R3, 0.93318945169448852539, -R0 ;  /* 0x3f6ee58103000823 */ /* 0x000fc80000010800 */
[----:B------:R-:W-:-:S07]  /*6190*/  @!P0 FFMA.FTZ R0, R3, 0.93318945169448852539, R0 ;  /* 0x3f6ee58103008823 */ /* 0x000fce0000010000 */
.L_x_8063:
[----:B------:R-:W-:Y:S05]  /*61a0*/  BSYNC B1 ;  /* 0x0000000000017941 */ /* 0x000fea0003800000 */
.L_x_8061:
        /* <DEDUP_REMOVED lines=15> */
[----:B------:R-:W-:Y:S02]  /*62a0*/  IMAD.MOV.U32 R4, RZ, RZ, 0x4016cbe4 ;  /* 0x4016cbe4ff047424 */ /* 0x000fe400078e00ff */
[----:B------:R-:W-:Y:S01]  /*62b0*/  FADD.FTZ R5, R2, |R17| ;  /* 0x4000001102057221 */ /* 0x000fe20000010000 */
        /* <DEDUP_REMOVED lines=10> */
.L_x_8051:
        /* <DEDUP_REMOVED lines=32> */
[----:B------:R-:W-:Y:S05]  /*6560*/  CALL.REL.NOINC `($__internal_8_$__cuda_sm3x_div_rn_ftz_f32_slowpath) ;  /* 0x000000b800687944 */ /* 0x000fea0003c00000 */
[----:B------:R-:W-:-:S07]  /*6570*/  IMAD.MOV.U32 R3, RZ, RZ, R0 ;  /* 0x000000ffff037224 */ /* 0x000fce00078e0000 */
.L_x_8065:
[----:B------:R-:W-:Y:S05]  /*6580*/  BSYNC B4 ;  /* 0x0000000000047941 */ /* 0x000fea0003800000 */
.L_x_8064:
        /* <DEDUP_REMOVED lines=18> */
.L_x_8067:
[----:B------:R-:W-:Y:S01]  /*66b0*/  ISETP.GE.AND P0, PT, R16, RZ, PT ;  /* 0x000000ff1000720c */ /* 0x000fe20003f06270 */
[----:B------:R-:W-:-:S12]  /*66c0*/  HFMA2.MMA R3, -RZ, RZ, 1.9599609375, 20144 ;  /* 0x3fd774ebff037435 */ /* 0x000fd800000001ff */
[----:B------:R-:W-:-:S04]  /*66d0*/  @P0 FFMA.FTZ R0, R3, 0.93318945169448852539, -R0 ;  /* 0x3f6ee58103000823 */ /* 0x000fc80000010800 */
[----:B------:R-:W-:-:S07]  /*66e0*/  @!P0 FFMA.FTZ R0, R3, 0.93318945169448852539, R0 ;  /* 0x3f6ee58103008823 */ /* 0x000fce0000010000 */
.L_x_8068:
[----:B------:R-:W-:Y:S05]  /*66f0*/  BSYNC B1 ;  /* 0x0000000000017941 */ /* 0x000fea0003800000 */
.L_x_8066:
[----:B------:R-:W-:Y:S01]  /*6700*/  FSETP.NEU.FTZ.AND P1, PT, R2, |R17|, PT ;  /* 0x400000110200720b */ /* 0x000fe20003f3d000 */
[----:B------:R-:W-:Y:S01]  /*6710*/  IMAD.MOV.U32 R3, RZ, RZ, 0x4016cbe4 ;  /* 0x4016cbe4ff037424 */ /* 0x000fe200078e00ff */
[----:B------:R-:W-:Y:S02]  /*6720*/  FSETP.NEU.FTZ.AND P2, PT, R10, RZ, PT ;  /* 0x000000ff0a00720b */ /* 0x000fe40003f5d000 */
[----:B------:R-:W-:-:S09]  /*6730*/  ISETP.GE.AND P0, PT, R16, RZ, PT ;  /* 0x000000ff1000720c */ /* 0x000fd20003f06270 */
[----:B------:R-:W-:Y:S01]  /*6740*/  @!P1 FSEL R0, R3, 0.78539818525314331055, !P0 ;  /* 0x3f490fdb03009808 */ /* 0x000fe20004000000 */
[----:B------:R-:W-:Y:S01]  /*6750*/  FADD.FTZ R3, R2, |R17| ;  /* 0x4000001102037221 */ /* 0x000fe20000010000 */
[----:B------:R-:W-:-:S04]  /*6760*/  @!P2 FSEL R0, RZ, 3.1415927410125732422, P0 ;  /* 0x40490fdbff00a808 */ /* 0x000fc80000000000 */
[----:B------:R-:W-:Y:S02]  /*6770*/  FSETP.GTU.FTZ.AND P0, PT, |R3|, +INF , PT ;  /* 0x7f8000000300780b */ /* 0x000fe40003f1c200 */
[----:B------:R-:W-:-:S04]  /*6780*/  LOP3.LUT R0, R0, 0x80000000, R17, 0xb8, !PT ;  /* 0x8000000000007812 */ /* 0x000fc800078eb811 */
[----:B------:R-:W-:-:S07]  /*6790*/  FSEL R0, R3, R0, P0 ;  /* 0x0000000003007208 */ /* 0x000fce0000000000 */
.L_x_8058:
[----:B------:R-:W-:Y:S05]  /*67a0*/  BSYNC B3 ;  /* 0x0000000000037941 */ /* 0x000fea0003800000 */
.L_x_8050:
[----:B------:R-:W-:Y:S01]  /*67b0*/  ISETP.NE.AND P0, PT, R13, RZ, PT ;  /* 0x000000ff0d00720c */ /* 0x000fe20003f05270 */
[----:B------:R-:W-:Y:S01]  /*67c0*/  FADD.FTZ R11, R11, 0.69314718246459960938 ;  /* 0x3f3172180b0b7421 */ /* 0x000fe20000010000 */
[----:B------:R-:W-:-:S11]  /*67d0*/  FADD.FTZ R10, |R0|, -RZ ;  /* 0x800000ff000a7221 */ /* 0x000fd60000010200 */
[----:B------:R-:W-:Y:S01]  /*67e0*/  @!P0 FADD.FTZ R11, -R11, -RZ ;  /* 0x800000ff0b0b8221 */ /* 0x000fe20000010100 */
[----:B------:R-:W-:Y:S06]  /*67f0*/  BRA `(.L_x_8009) ;  /* 0x00000000003c7947 */ /* 0x000fec0003800000 */
.L_x_8010:
        /* <DEDUP_REMOVED lines=15> */
.L_x_8009:
[----:B------:R-:W-:Y:S05]  /*68f0*/  BSYNC B0 ;  /* 0x0000000000007941 */ /* 0x000fea0003800000 */
.L_x_8008:
[----:B0-2-4-:R-:W1:Y:S01]  /*6900*/  S2R R2, SR_TID.X ;  /* 0x0000000000027919 */ /* 0x015e620000002100 */
[----:B------:R-:W-:Y:S01]  /*6910*/  BSSY B0, `(.L_x_8069) ;  /* 0x0000284000007945 */ /* 0x000fe20003800000 */
[----:B------:R-:W-:Y:S02]  /*6920*/  IMAD.MOV.U32 R24, RZ, RZ, RZ ;  /* 0x000000ffff187224 */ /* 0x000fe400078e00ff */
[----:B-1-3-5:R-:W-:-:S05]  /*6930*/  VIADD R16, R2, 0x80 ;  /* 0x0000008002107836 */ /* 0x02afca0000000000 */
[----:B------:R-:W-:-:S13]  /*6940*/  ISETP.GE.AND P0, PT, R16, R30, PT ;  /* 0x0000001e1000720c */ /* 0x000fda0003f06270 */
[----:B------:R-:W-:Y:S05]  /*6950*/  @P0 BRA `(.L_x_8070) ;  /* 0x0000002400fc0947 */ /* 0x000fea0003800000 */
        /* <DEDUP_REMOVED lines=26> */
[-C--:B------:R-:W-:Y:S02]  /*6b00*/  VIMNMX R3, R9, R8.reuse, !PT ;  /* 0x0000000809037248 */ /* 0x080fe40007fe0100 */
        /* <DEDUP_REMOVED lines=10> */
[----:B------:R-:W-:Y:S01]  /*6bb0*/  LOP3.LUT R7, R7, 0x800000, RZ, 0xfc, !PT ;  /* 0x0080000007077812 */ /* 0x000fe200078efcff */
[-C--:B------:R-:W-:Y:S01]  /*6bc0*/  FMUL.FTZ R13, R9, R20.reuse ;  /* 0x00000014090d7220 */ /* 0x080fe20000410000 */
[----:B------:R-:W-:Y:S01]  /*6bd0*/  FMUL.FTZ R20, R3, R20 ;  /* 0x0000001403147220 */ /* 0x000fe20000410000 */
[----:B------:R-:W-:-:S02]  /*6be0*/  FSETP.NEU.FTZ.AND P1, PT, R6, +INF , PT ;  /* 0x7f8000000600780b */ /* 0x000fc40003f3d000 */
[----:B------:R-:W-:Y:S01]  /*6bf0*/  FMUL.FTZ R13, R13, R13 ;  /* 0x0000000d0d0d7220 */ /* 0x000fe20000410000 */
[----:B------:R-:W0:Y:S03]  /*6c00*/  MUFU.SQRT R8, R8 ;  /* 0x0000000800087308 */ /* 0x000e260000002000 */
        /* <DEDUP_REMOVED lines=32> */
[----:B------:R-:W-:Y:S01]  /*6e10*/  HFMA2.MMA R20, -RZ, RZ, 1.625, 0 ;  /* 0x3e800000ff147435 */ /* 0x000fe200000001ff */
        /* <DEDUP_REMOVED lines=31> */
.L_x_8078:
        /* <DEDUP_REMOVED lines=10> */
.L_x_8080:
[----:B------:R-:W-:-:S04]  /*70b0*/  FADD.FTZ R3, -R0, R7 ;  /* 0x0000000700037221 */ /* 0x000fc80000010100 */
[----:B------:R-:W-:-:S07]  /*70c0*/  FMUL.FTZ R3, R3, 0.5 ;  /* 0x3f00000003037820 */ /* 0x000fce0000410000 */
.L_x_8081:
[----:B------:R-:W-:Y:S05]  /*70d0*/  BSYNC B2 ;  /* 0x0000000000027941 */ /* 0x000fea0003800000 */
.L_x_8079:
        /* <DEDUP_REMOVED lines=11> */
.L_x_8083:
[----:B------:R-:W-:-:S04]  /*7190*/  FADD.FTZ R6, R4, -R9 ;  /* 0x8000000904067221 */ /* 0x000fc80000010000 */
[----:B------:R-:W-:-:S07]  /*71a0*/  FMUL.FTZ R6, R6, 0.5 ;  /* 0x3f00000006067820 */ /* 0x000fce0000410000 */
.L_x_8084:
[----:B------:R-:W-:Y:S05]  /*71b0*/  BSYNC B2 ;  /* 0x0000000000027941 */ /* 0x000fea0003800000 */
.L_x_8082:
        /* <DEDUP_REMOVED lines=35> */
.L_x_8077:
[----:B------:R0:W1:Y:S02]  /*73f0*/  MUFU.SQRT R25, R14 ;  /* 0x0000000e00197308 */ /* 0x0000640000002000 */
.L_x_8076:
[----:B------:R-:W-:Y:S05]  /*7400*/  BSYNC B1 ;  /* 0x0000000000017941 */ /* 0x000fea0003800000 */
.L_x_8075:
        /* <DEDUP_REMOVED lines=24> */
.L_x_8091:
[----:B------:R-:W-:-:S04]  /*7590*/  FADD.FTZ R0, -R0, R7 ;  /* 0x0000000700007221 */ /* 0x000fc80000010100 */
[----:B------:R-:W-:-:S07]  /*75a0*/  FMUL.FTZ R0, R0, 0.5 ;  /* 0x3f00000000007820 */ /* 0x000fce0000410000 */
.L_x_8092:
[----:B------:R-:W-:Y:S05]  /*75b0*/  BSYNC B2 ;  /* 0x0000000000027941 */ /* 0x000fea0003800000 */
.L_x_8090:
        /* <DEDUP_REMOVED lines=10> */
.L_x_8094:
[----:B------:R-:W-:-:S04]  /*7660*/  FADD.FTZ R4, -R5, R4 ;  /* 0x0000000405047221 */ /* 0x000fc80000010100 */
[----:B------:R-:W-:-:S07]  /*7670*/  FMUL.FTZ R5, R4, 0.5 ;  /* 0x3f00000004057820 */ /* 0x000fce0000410000 */
.L_x_8095:
[----:B------:R-:W-:Y:S05]  /*7680*/  BSYNC B2 ;  /* 0x0000000000027941 */ /* 0x000fea0003800000 */
.L_x_8093:
[----:B------:R-:W-:Y:S01]  /*7690*/  FADD.FTZ R0, R5, R0 ;  /* 0x0000000005007221 */ /* 0x000fe20000010000 */
[----:B------:R-:W-:Y:S01]  /*76a0*/  FADD.FTZ R13, R12, R13 ;  /* 0x0000000d0c0d7221 */ /* 0x000fe20000010000 */
[----:B------:R-:W-:-:S03]  /*76b0*/  PLOP3.LUT P0, PT, PT, PT, PT, 0x80, 0x0 ;  /* 0x000000000000781c */ /* 0x000fc60003f0f070 */
[----:B------:R-:W-:-:S06]  /*76c0*/  FMUL.FTZ R13, R13, R0 ;  /* 0x000000000d0d7220 */ /* 0x000fcc0000410000 */
[----:B------:R-:W2:Y:S01]  /*76d0*/  MUFU.SQRT R13, R13 ;  /* 0x0000000d000d7308 */ /* 0x000ea20000002000 */
[----:B------:R-:W-:Y:S05]  /*76e0*/  BRA `(.L_x_8087) ;  /* 0x0000000000687947 */ /* 0x000fea0003800000 */
.L_x_8089:
        /* <DEDUP_REMOVED lines=15> */
.L_x_8088:
        /* <DEDUP_REMOVED lines=8> */
.L_x_8086:
[----:B------:R-:W-:Y:S01]  /*7860*/  PLOP3.LUT P0, PT, PT, PT, PT, 0x80, 0x0 ;  /* 0x000000000000781c */ /* 0x000fe20003f0f070 */
[----:B------:R-:W-:Y:S01]  /*7870*/  FMUL.FTZ R13, R13, 16777216 ;  /* 0x4b8000000d0d7820 */ /* 0x000fe20000410000 */
[----:B------:R-:W-:-:S11]  /*7880*/  FMUL.FTZ R12, R12, 16777216 ;  /* 0x4b8000000c0c7820 */ /* 0x000fd60000410000 */
.L_x_8087:
[----:B------:R-:W-:Y:S05]  /*7890*/  BSYNC B1 ;  /* 0x0000000000017941 */ /* 0x000fea0003800000 */
.L_x_8085:
        /* <DEDUP_REMOVED lines=33> */
.L_x_8098:
        /* <DEDUP_REMOVED lines=26> */
[----:B------:R-:W-:Y:S01]  /*7c50*/  @P0 FADD.FTZ R24, R24, R24 ;  /* 0x0000001818180221 */ /* 0x000fe20000010000 */
[----:B------:R-:W-:Y:S06]  /*7c60*/  BRA `(.L_x_8099) ;  /* 0x0000000400b07947 */ /* 0x000fec0003800000 */
.L_x_8097:
        /* <DEDUP_REMOVED lines=17> */
[----:B---3--:R-:W-:Y:S02]  /*7d80*/  MOV R7, R14 ;  /* 0x0000000e00077202 */ /* 0x008fe40000000f00 */
[----:B------:R-:W-:-:S07]  /*7d90*/  MOV R3, 0x7db0 ;  /* 0x00007db000037802 */ /* 0x000fce0000000f00 */
[----:B-1----:R-:W-:Y:S05]  /*7da0*/  CALL.REL.NOINC `($__internal_8_$__cuda_sm3x_div_rn_ftz_f32_slowpath) ;  /* 0x000000a000587944 */ /* 0x002fea0003c00000 */
[----:B------:R-:W-:-:S07]  /*7db0*/  IMAD.MOV.U32 R3, RZ, RZ, R0 ;  /* 0x000000ffff037224 */ /* 0x000fce00078e0000 */
.L_x_8102:
[----:B------:R-:W-:Y:S05]  /*7dc0*/  BSYNC B4 ;  /* 0x0000000000047941 */ /* 0x000fea0003800000 */
.L_x_8101:
        /* <DEDUP_REMOVED lines=18> */
.L_x_8104:
[----:B------:R-:W-:Y:S01]  /*7ef0*/  ISETP.GE.AND P0, PT, R12, RZ, PT ;  /* 0x000000ff0c00720c */ /* 0x000fe20003f06270 */
[----:B------:R-:W-:-:S12]  /*7f00*/  HFMA2.MMA R3, -RZ, RZ, 1.9599609375, 20144 ;  /* 0x3fd774ebff037435 */ /* 0x000fd800000001ff */
[----:B------:R-:W-:-:S04]  /*7f10*/  @P0 FFMA.FTZ R0, R3, 0.93318945169448852539, -R0 ;  /* 0x3f6ee58103000823 */ /* 0x000fc80000010800 */
[----:B------:R-:W-:-:S07]  /*7f20*/  @!P0 FFMA.FTZ R0, R3, 0.93318945169448852539, R0 ;  /* 0x3f6ee58103008823 */ /* 0x000fce0000010000 */
.L_x_8105:
[----:B------:R-:W-:Y:S05]  /*7f30*/  BSYNC B1 ;  /* 0x0000000000017941 */ /* 0x000fea0003800000 */
.L_x_8103:
        /* <DEDUP_REMOVED lines=11> */
.L_x_8100:
        /* <DEDUP_REMOVED lines=14> */
[----:B---3--:R-:W-:Y:S01]  /*80d0*/  IMAD.MOV.U32 R7, RZ, RZ, R14 ;  /* 0x000000ffff077224 */ /* 0x008fe200078e000e */
[----:B------:R-:W-:-:S07]  /*80e0*/  MOV R3, 0x8100 ;  /* 0x0000810000037802 */ /* 0x000fce0000000f00 */
[----:B-1----:R-:W-:Y:S05]  /*80f0*/  CALL.REL.NOINC `($__internal_8_$__cuda_sm3x_div_rn_ftz_f32_slowpath) ;  /* 0x0000009c00847944 */ /* 0x002fea0003c00000 */
[----:B------:R-:W-:-:S07]  /*8100*/  IMAD.MOV.U32 R3, RZ, RZ, R0 ;  /* 0x000000ffff037224 */ /* 0x000fce00078e0000 */
.L_x_8107:
[----:B------:R-:W-:Y:S05]  /*8110*/  BSYNC B4 ;  /* 0x0000000000047941 */ /* 0x000fea0003800000 */
.L_x_8106:
        /* <DEDUP_REMOVED lines=18> */
.L_x_8109:
[----:B------:R-:W-:Y:S01]  /*8240*/  ISETP.GE.AND P0, PT, R12, RZ, PT ;  /* 0x000000ff0c00720c */ /* 0x000fe20003f06270 */
[----:B------:R-:W-:-:S12]  /*8250*/  IMAD.MOV.U32 R3, RZ, RZ, 0x3fd774eb ;  /* 0x3fd774ebff037424 */ /* 0x000fd800078e00ff */
[----:B------:R-:W-:-:S04]  /*8260*/  @P0 FFMA.FTZ R0, R3, 0.93318945169448852539, -R0 ;  /* 0x3f6ee58103000823 */ /* 0x000fc80000010800 */
[----:B------:R-:W-:-:S07]  /*8270*/  @!P0 FFMA.FTZ R0, R3, 0.93318945169448852539, R0 ;  /* 0x3f6ee58103008823 */ /* 0x000fce0000010000 */
.L_x_8110:
[----:B------:R-:W-:Y:S05]  /*8280*/  BSYNC B1 ;  /* 0x0000000000017941 */ /* 0x000fea0003800000 */
.L_x_8108:
        /* <DEDUP_REMOVED lines=10> */
.L_x_8099:
[----:B------:R-:W-:Y:S05]  /*8330*/  BSYNC B3 ;  /* 0x0000000000037941 */ /* 0x000fea0003800000 */
.L_x_8096:
[----:B------:R-:W-:-:S13]  /*8340*/  ISETP.NE.AND P0, PT, R15, RZ, PT ;  /* 0x000000ff0f00720c */ /* 0x000fda0003f05270 */
[----:B-1----:R-:W-:Y:S01]  /*8350*/  @!P0 FADD.FTZ R25, -R25, -RZ ;  /* 0x800000ff19198221 */ /* 0x002fe20000010100 */
[----:B------:R-:W-:Y:S06]  /*8360*/  BRA `(.L_x_8070) ;  /* 0x0000000c00787947 */ /* 0x000fec0003800000 */
.L_x_8074:
[----:B------:R-:W-:Y:S01]  /*8370*/  FADD.FTZ R24, -R26, 6.1232342629258392722e-17 ;  /* 0x248d31321a187421 */ /* 0x000fe20000010100 */
[----:B------:R-:W-:-:S03]  /*8380*/  FADD.FTZ R25, -R27, -RZ ;  /* 0x800000ff1b197221 */ /* 0x000fc60000010100 */
[----:B------:R-:W-:Y:S01]  /*8390*/  FADD.FTZ R24, R24, 1.5707963705062866211 ;  /* 0x3fc90fdb18187421 */ /* 0x000fe20000010000 */
[----:B------:R-:W-:Y:S06]  /*83a0*/  BRA `(.L_x_8070) ;  /* 0x0000000c00687947 */ /* 0x000fec0003800000 */
.L_x_8073:
[----:B------:R-:W-:Y:S01]  /*83b0*/  HFMA2.MMA R24, -RZ, RZ, 0, 0 ;  /* 0x00000000ff187435 */ /* 0x000fe200000001ff */
[----:B------:R-:W-:Y:S01]  /*83c0*/  FADD.FTZ R25, -R27, -RZ ;  /* 0x800000ff1b197221 */ /* 0x000fe20000010100 */
[----:B------:R-:W-:Y:S09]  /*83d0*/  BRA `(.L_x_8070) ;  /* 0x0000000c005c7947 */ /* 0x000ff20003800000 */
.L_x_8072:
        /* <DEDUP_REMOVED lines=25> */
.L_x_8115:
[----:B------:R-:W-:Y:S05]  /*8570*/  BSYNC B4 ;  /* 0x0000000000047941 */ /* 0x000fea0003800000 */
.L_x_8114:
        /* <DEDUP_REMOVED lines=18> */
.L_x_8117:
[----:B------:R-:W-:Y:S01]  /*86a0*/  ISETP.GE.AND P0, PT, R26, RZ, PT ;  /* 0x000000ff1a00720c */ /* 0x000fe20003f06270 */
[----:B------:R-:W-:-:S12]  /*86b0*/  IMAD.MOV.U32 R3, RZ, RZ, 0x3fd774eb ;  /* 0x3fd774ebff037424 */ /* 0x000fd800078e00ff */
[----:B------:R-:W-:-:S04]  /*86c0*/  @P0 FFMA.FTZ R0, R3, 0.93318945169448852539, -R0 ;  /* 0x3f6ee58103000823 */ /* 0x000fc80000010800 */
[----:B------:R-:W-:-:S07]  /*86d0*/  @!P0 FFMA.FTZ R0, R3, 0.93318945169448852539, R0 ;  /* 0x3f6ee58103008823 */ /* 0x000fce0000010000 */
.L_x_8118:
[----:B------:R-:W-:Y:S05]  /*86e0*/  BSYNC B1 ;  /* 0x0000000000017941 */ /* 0x000fea0003800000 */
.L_x_8116:
[----:B------:R-:W-:Y:S01]  /*86f0*/  FSETP.NEU.FTZ.AND P0, PT, R12, |R27|, PT ;  /* 0x4000001b0c00720b */ /* 0x000fe20003f1d000 */
[----:B------:R-:W0:Y:S01]  /*8700*/  MUFU.LG2 R14, R14 ;  /* 0x0000000e000e7308 */ /* 0x000e220000000c00 */
[----:B------:R-:W-:Y:S01]  /*8710*/  FSETP.NEU.FTZ.AND P1, PT, R13, RZ, PT ;  /* 0x000000ff0d00720b */ /* 0x000fe20003f3d000 */
[----:B------:R-:W-:Y:S01]  /*8720*/  IMAD.MOV.U32 R3, RZ, RZ, 0x4016cbe4 ;  /* 0x4016cbe4ff037424 */ /* 0x000fe200078e00ff */
[----:B------:R-:W-:Y:S01]  /*8730*/  ISETP.GE.AND P2, PT, R26, RZ, PT ;  /* 0x000000ff1a00720c */ /* 0x000fe20003f46270 */
[----:B------:R-:W-:-:S08]  /*8740*/  FADD.FTZ R12, R12, |R27| ;  /* 0x4000001b0c0c7221 */ /* 0x000fd00000010000 */
[----:B------:R-:W-:Y:S02]  /*8750*/  @!P0 FSEL R0, R3, 0.78539818525314331055, !P2 ;  /* 0x3f490fdb03008808 */ /* 0x000fe40005000000 */
[----:B------:R-:W-:Y:S02]  /*8760*/  @!P1 FSEL R0, RZ, 3.1415927410125732422, P2 ;  /* 0x40490fdbff009808 */ /* 0x000fe40001000000 */
[----:B------:R-:W-:Y:S01]  /*8770*/  FSETP.GTU.FTZ.AND P0, PT, |R12|, +INF , PT ;  /* 0x7f8000000c00780b */ /* 0x000fe20003f1c200 */
[----:B0-----:R-:W-:Y:S01]  /*8780*/  FMUL.FTZ.D2 R25, R14, 0.69314718246459960938 ;  /* 0x3f3172180e197820 */ /* 0x001fe20000310000 */
[----:B------:R-:W-:-:S04]  /*8790*/  LOP3.LUT R27, R0, 0x80000000, R27, 0xb8, !PT ;  /* 0x80000000001b7812 */ /* 0x000fc800078eb81b */
[----:B------:R-:W-:Y:S01]  /*87a0*/  FSEL R0, R12, R27, P0 ;  /* 0x0000001b0c007208 */ /* 0x000fe20000000000 */
[----:B------:R-:W-:Y:S06]  /*87b0*/  BRA `(.L_x_8119) ;  /* 0x0000000800107947 */ /* 0x000fec0003800000 */
.L_x_8113:
        /* <DEDUP_REMOVED lines=13> */
.L_x_8121:
[----:B------:R-:W-:Y:S05]  /*8890*/  BSYNC B4 ;  /* 0x0000000000047941 */ /* 0x000fea0003800000 */
.L_x_8120:
        /* <DEDUP_REMOVED lines=18> */
.L_x_8123:
[----:B------:R-:W-:Y:S01]  /*89c0*/  ISETP.GE.AND P0, PT, R26, RZ, PT ;  /* 0x000000ff1a00720c */ /* 0x000fe20003f06270 */
[----:B------:R-:W-:-:S12]  /*89d0*/  IMAD.MOV.U32 R3, RZ, RZ, 0x3fd774eb ;  /* 0x3fd774ebff037424 */ /* 0x000fd800078e00ff */
[----:B------:R-:W-:-:S04]  /*89e0*/  @P0 FFMA.FTZ R0, R3, 0.93318945169448852539, -R0 ;  /* 0x3f6ee58103000823 */ /* 0x000fc80000010800 */
[----:B------:R-:W-:-:S07]  /*89f0*/  @!P0 FFMA.FTZ R0, R3, 0.93318945169448852539, R0 ;  /* 0x3f6ee58103008823 */ /* 0x000fce0000010000 */
.L_x_8124:
[----:B------:R-:W-:Y:S05]  /*8a00*/  BSYNC B1 ;  /* 0x0000000000017941 */ /* 0x000fea0003800000 */
.L_x_8122:
        /* <DEDUP_REMOVED lines=16> */
[----:B------:R-:W-:Y:S02]  /*8b10*/  FADD.FTZ R5, R12, |R27| ;  /* 0x4000001b0c057221 */ /* 0x000fe40000010000 */
        /* <DEDUP_REMOVED lines=10> */
.L_x_8112:
        /* <DEDUP_REMOVED lines=22> */
[----:B------:R-:W-:-:S03]  /*8d20*/  IMAD.MOV.U32 R4, RZ, RZ, 0x3f800000 ;  /* 0x3f800000ff047424 */ /* 0x000fc600078e00ff */
[----:B------:R-:W-:Y:S01]  /*8d30*/  FFMA R6, R0, R3, RZ ;  /* 0x0000000300067223 */ /* 0x000fe200000000ff */
[----:B------:R-:W0:Y:S03]  /*8d40*/  MUFU.LG2 R5, R5 ;  /* 0x0000000500057308 */ /* 0x000e260000000c00 */
[----:B------:R-:W-:-:S04]  /*8d50*/  FFMA R7, -R13, R6, R0 ;  /* 0x000000060d077223 */ /* 0x000fc80000000100 */
[----:B------:R-:W-:Y:S01]  /*8d60*/  FFMA R3, R3, R7, R6 ;  /* 0x0000000703037223 */ /* 0x000fe20000000006 */
[----:B------:R-:W1:Y:S01]  /*8d70*/  FCHK P0, R0, R13 ;  /* 0x0000000d00007302 */ /* 0x000e620000000000 */
[----:B0-----:R-:W-:Y:S01]  /*8d80*/  FFMA.FTZ R25, R5, 0.69314718246459960938, R4 ;  /* 0x3f31721805197823 */ /* 0x001fe20000010004 */
[----:B-1----:R-:W-:Y:S06]  /*8d90*/  @!P0 BRA `(.L_x_8126) ;  /* 0x0000000000108947 */ /* 0x002fec0003800000 */
[----:B------:R-:W-:Y:S01]  /*8da0*/  IMAD.MOV.U32 R7, RZ, RZ, R13 ;  /* 0x000000ffff077224 */ /* 0x000fe200078e000d */
[----:B------:R-:W-:-:S07]  /*8db0*/  MOV R3, 0x8dd0 ;  /* 0x00008dd000037802 */ /* 0x000fce0000000f00 */
[----:B------:R-:W-:Y:S05]  /*8dc0*/  CALL.REL.NOINC `($__internal_8_$__cuda_sm3x_div_rn_ftz_f32_slowpath) ;  /* 0x0000009000507944 */ /* 0x000fea0003c00000 */
[----:B------:R-:W-:-:S07]  /*8dd0*/  IMAD.MOV.U32 R3, RZ, RZ, R0 ;  /* 0x000000ffff037224 */ /* 0x000fce00078e0000 */
.L_x_8126:
[----:B------:R-:W-:Y:S05]  /*8de0*/  BSYNC B4 ;  /* 0x0000000000047941 */ /* 0x000fea0003800000 */
.L_x_8125:
        /* <DEDUP_REMOVED lines=18> */
.L_x_8128:
[----:B------:R-:W-:Y:S01]  /*8f10*/  ISETP.GE.AND P0, PT, R26, RZ, PT ;  /* 0x000000ff1a00720c */ /* 0x000fe20003f06270 */
[----:B------:R-:W-:-:S12]  /*8f20*/  IMAD.MOV.U32 R3, RZ, RZ, 0x3fd774eb ;  /* 0x3fd774ebff037424 */ /* 0x000fd800078e00ff */
[----:B------:R-:W-:-:S04]  /*8f30*/  @P0 FFMA.FTZ R0, R3, 0.93318945169448852539, -R0 ;  /* 0x3f6ee58103000823 */ /* 0x000fc80000010800 */
[----:B------:R-:W-:-:S07]  /*8f40*/  @!P0 FFMA.FTZ R0, R3, 0.93318945169448852539, R0 ;  /* 0x3f6ee58103008823 */ /* 0x000fce0000010000 */
.L_x_8129:
[----:B------:R-:W-:Y:S05]  /*8f50*/  BSYNC B1 ;  /* 0x0000000000017941 */ /* 0x000fea0003800000 */
.L_x_8127:
        /* <DEDUP_REMOVED lines=10> */
.L_x_8119:
[----:B------:R-:W-:Y:S05]  /*9000*/  BSYNC B3 ;  /* 0x0000000000037941 */ /* 0x000fea0003800000 */
.L_x_8111:
[----:B------:R-:W-:Y:S01]  /*9010*/  ISETP.NE.AND P0, PT, R15, RZ, PT ;  /* 0x000000ff0f00720c */ /* 0x000fe20003f05270 */
[----:B------:R-:W-:Y:S01]  /*9020*/  FADD.FTZ R25, R25, 0.69314718246459960938 ;  /* 0x3f31721819197421 */ /* 0x000fe20000010000 */
[----:B------:R-:W-:-:S11]  /*9030*/  FADD.FTZ R24, |R0|, -RZ ;  /* 0x800000ff00187221 */ /* 0x000fd60000010200 */
[----:B------:R-:W-:Y:S01]  /*9040*/  @!P0 FADD.FTZ R25, -R25, -RZ ;  /* 0x800000ff19198221 */ /* 0x000fe20000010100 */
[----:B------:R-:W-:Y:S06]  /*9050*/  BRA `(.L_x_8070) ;  /* 0x00000000003c7947 */ /* 0x000fec0003800000 */
.L_x_8071:
        /* <DEDUP_REMOVED lines=15> */
.L_x_8070:
[----:B------:R-:W-:Y:S05]  /*9150*/  BSYNC B0 ;  /* 0x0000000000007941 */ /* 0x000fea0003800000 */
.L_x_8069:
[----:B------:R-:W-:Y:S01]  /*9160*/  VIADD R3, R2, 0x100 ;  /* 0x0000010002037836 */ /* 0x000fe20000000000 */
[----:B------:R-:W-:Y:S01]  /*9170*/  BSSY B0, `(.L_x_8130) ;  /* 0x0000284000007945 */ /* 0x000fe20003800000 */
[----:B------:R-:W-:Y:S01]  /*9180*/  HFMA2.MMA R27, -RZ, RZ, 0, 0 ;  /* 0x00000000ff1b7435 */ /* 0x000fe200000001ff */
[----:B------:R-:W-:Y:S02]  /*9190*/  CS2R R28, SRZ ;  /* 0x00000000001c7805 */ /* 0x000fe4000001ff00 */
        /* <DEDUP_REMOVED lines=21> */
[----:B------:R-:W-:Y:S02]  /*92f0*/  BSSY B1, `(.L_x_8136) ;  /* 0x0000097000017945 */ /* 0x000fe40003800000 */
[----:B------:R-:W-:-:S05]  /*9300*/  FADD.FTZ R4, |R0|, -RZ ;  /* 0x800000ff00047221 */ /* 0x000fca0000010200 */
[CC--:B------:R-:W-:Y:S02]  /*9310*/  VIMNMX R3, R4.reuse, R7.reuse, !PT ;  /* 0x0000000704037248 */ /* 0x0c0fe40007fe0100 */
[----:B------:R-:W-:Y:S02]  /*9320*/  VIMNMX R4, R4, R7, PT ;  /* 0x0000000704047248 */ /* 0x000fe40003fe0100 */
[----:B------:R-:W-:Y:S02]  /*9330*/  LOP3.LUT R6, R3, 0xfe000000, RZ, 0xc0, !PT ;  /* 0xfe00000003067812 */ /* 0x000fe400078ec0ff */
[----:B------:R-:W-:Y:S02]  /*9340*/  FSETP.NEU.FTZ.AND P0, PT, R4, RZ, PT ;  /* 0x000000ff0400720b */ /* 0x000fe40003f1d000 */
[----:B------:R-:W-:-:S05]  /*9350*/  IADD3 R5, -R6, 0x7e800000, RZ ;  /* 0x7e80000006057810 */ /* 0x000fca0007ffe1ff */
[-C--:B------:R-:W-:Y:S01]  /*9360*/  FMUL.FTZ R8, R4, R5.reuse ;  /* 0x0000000504087220 */ /* 0x080fe20000410000 */
[----:B------:R-:W-:Y:S01]  /*9370*/  FMUL.FTZ R9, R3, R5 ;  /* 0x0000000503097220 */ /* 0x000fe20000410000 */
[----:B------:R-:W-:Y:S02]  /*9380*/  FADD.FTZ R5, R12, -1 ;  /* 0xbf8000000c057421 */ /* 0x000fe40000010000 */
[----:B------:R-:W-:Y:S02]  /*9390*/  FMUL.FTZ R8, R8, R8 ;  /* 0x0000000808087220 */ /* 0x000fe40000410000 */
[----:B------:R-:W-:Y:S02]  /*93a0*/  FADD.FTZ R20, |R5|, -RZ ;  /* 0x800000ff05147221 */ /* 0x000fe40000010200 */
[----:B------:R-:W-:-:S03]  /*93b0*/  FFMA.FTZ R8, R9, R9, R8 ;  /* 0x0000000909087223 */ /* 0x000fc60000010008 */
[CC--:B------:R-:W-:Y:S02]  /*93c0*/  VIMNMX R9, R7.reuse, R20.reuse, !PT ;  /* 0x0000001407097248 */ /* 0x0c0fe40007fe0100 */
[----:B------:R-:W-:Y:S01]  /*93d0*/  VIMNMX R20, R7, R20, PT ;  /* 0x0000001407147248 */ /* 0x000fe20003fe0100 */
[----:B------:R-:W0:Y:S01]  /*93e0*/  MUFU.SQRT R8, R8 ;  /* 0x0000000800087308 */ /* 0x000e220000002000 */
[----:B--2-4-:R-:W-:Y:S02]  /*93f0*/  LOP3.LUT R13, R9, 0xfe000000, RZ, 0xc0, !PT ;  /* 0xfe000000090d7812 */ /* 0x014fe400078ec0ff */
[----:B------:R-:W-:Y:S02]  /*9400*/  LOP3.LUT R7, R6, 0x800000, RZ, 0xfc, !PT ;  /* 0x0080000006077812 */ /* 0x000fe400078efcff */
[----:B------:R-:W-:Y:S02]  /*9410*/  IADD3 R6, -R13, 0x7e800000, RZ ;  /* 0x7e8000000d067810 */ /* 0x000fe40007ffe1ff */
[----:B------:R-:W-:-:S02]  /*9420*/  FSETP.NEU.FTZ.AND P1, PT, R20, RZ, PT ;  /* 0x000000ff1400720b */ /* 0x000fc40003f3d000 */
[----:B------:R-:W-:Y:S01]  /*9430*/  LOP3.LUT R13, R13, 0x800000, RZ, 0xfc, !PT ;  /* 0x008000000d0d7812 */ /* 0x000fe200078efcff */
[----:B0-----:R-:W-:Y:S01]  /*9440*/  @P0 FMUL.FTZ R3, R8, R7 ;  /* 0x0000000708030220 */ /* 0x001fe20000410000 */
[-C--:B------:R-:W-:Y:S01]  /*9450*/  FMUL.FTZ R7, R20, R6.reuse ;  /* 0x0000000614077220 */ /* 0x080fe20000410000 */
[----:B------:R-:W-:Y:S01]  /*9460*/  FMUL.FTZ R6, R9, R6 ;  /* 0x0000000609067220 */ /* 0x000fe20000410000 */
[----:B------:R-:W-:Y:S02]  /*9470*/  FSETP.NEU.FTZ.AND P0, PT, R4, +INF , PT ;  /* 0x7f8000000400780b */ /* 0x000fe40003f1d000 */
[----:B------:R-:W-:-:S04]  /*9480*/  FMUL.FTZ R7, R7, R7 ;  /* 0x0000000707077220 */ /* 0x000fc80000410000 */
[----:B------:R-:W-:Y:S01]  /*9490*/  FFMA.FTZ R6, R6, R6, R7 ;  /* 0x0000000606067223 */ /* 0x000fe20000010007 */
[----:B------:R-:W-:-:S05]  /*94a0*/  FSEL R7, R3, +INF , P0 ;  /* 0x7f80000003077808 */ /* 0x000fca0000000000 */
[----:B------:R-:W0:Y:S02]  /*94b0*/  MUFU.SQRT R6, R6 ;  /* 0x0000000600067308 */ /* 0x000e240000002000 */
[----:B0-----:R-:W-:Y:S01]  /*94c0*/  @P1 FMUL.FTZ R9, R6, R13 ;  /* 0x0000000d06091220 */ /* 0x001fe20000410000 */
[----:B------:R-:W-:-:S04]  /*94d0*/  FSETP.NEU.FTZ.AND P1, PT, R20, +INF , PT ;  /* 0x7f8000001400780b */ /* 0x000fc80003f3d000 */
        /* <DEDUP_REMOVED lines=25> */
[----:B------:R-:W-:-:S05]  /*9670*/  IMAD.MOV.U32 R20, RZ, RZ, 0x3e800000 ;  /* 0x3e800000ff147424 */ /* 0x000fca00078e00ff */
[----:B------:R-:W0:Y:S02]  /*9680*/  MUFU.SQRT R8, R8 ;  /* 0x0000000800087308 */ /* 0x000e240000002000 */
[----:B0-----:R-:W-:-:S04]  /*9690*/  FADD.FTZ R3, R5, R8 ;  /* 0x0000000805037221 */ /* 0x001fc80000010000 */
[C---:B------:R-:W-:Y:S01]  /*96a0*/  FADD.FTZ.RZ R6, R3.reuse, 1 ;  /* 0x3f80000003067421 */ /* 0x040fe2000001c000 */
[----:B------:R-:W-:-:S03]  /*96b0*/  ISETP.GE.U32.AND P0, PT, R3, 0x7f800000, PT ;  /* 0x7f8000000300780c */ /* 0x000fc60003f06070 */
[----:B------:R-:W-:-:S05]  /*96c0*/  VIADD R6, R6, 0xc0c00000 ;  /* 0xc0c0000006067836 */ /* 0x000fca0000000000 */
[----:B------:R-:W-:-:S04]  /*96d0*/  LOP3.LUT R6, R6, 0xff800000, RZ, 0xc0, !PT ;  /* 0xff80000006067812 */ /* 0x000fc800078ec0ff */
[----:B------:R-:W-:-:S05]  /*96e0*/  IADD3 R9, -R6, 0x40800000, RZ ;  /* 0x4080000006097810 */ /* 0x000fca0007ffe1ff */
[----:B------:R-:W-:Y:S01]  /*96f0*/  FFMA.FTZ R20, R9, R20, -1 ;  /* 0xbf80000009147423 */ /* 0x000fe20000010014 */
[----:B------:R-:W-:Y:S01]  /*9700*/  IMAD.IADD R9, R3, 0x1, -R6 ;  /* 0x0000000103097824 */ /* 0x000fe200078e0a06 */
[----:B------:R-:W-:-:S03]  /*9710*/  I2FP.F32.S32 R6, R6 ;  /* 0x0000000600067245 */ /* 0x000fc60000201400 */
[----:B------:R-:W-:Y:S01]  /*9720*/  FADD.FTZ R9, R9, R20 ;  /* 0x0000001409097221 */ /* 0x000fe20000010000 */
[----:B------:R-:W-:Y:S01]  /*9730*/  MOV R20, 0x3d39bf78 ;  /* 0x3d39bf7800147802 */ /* 0x000fe20000000f00 */
[----:B------:R-:W-:-:S04]  /*9740*/  FMUL.FTZ R6, R6, 1.1920928955078125e-07 ;  /* 0x3400000006067820 */ /* 0x000fc80000410000 */
        /* <DEDUP_REMOVED lines=18> */
.L_x_8139:
        /* <DEDUP_REMOVED lines=10> */
.L_x_8141:
[----:B------:R-:W-:-:S04]  /*9910*/  FADD.FTZ R3, -R0, R7 ;  /* 0x0000000700037221 */ /* 0x000fc80000010100 */
[----:B------:R-:W-:-:S07]  /*9920*/  FMUL.FTZ R3, R3, 0.5 ;  /* 0x3f00000003037820 */ /* 0x000fce0000410000 */
.L_x_8142:
[----:B------:R-:W-:Y:S05]  /*9930*/  BSYNC B2 ;  /* 0x0000000000027941 */ /* 0x000fea0003800000 */
.L_x_8140:
        /* <DEDUP_REMOVED lines=11> */
.L_x_8144:
[----:B------:R-:W-:-:S04]  /*99f0*/  FADD.FTZ R6, R4, -R9 ;  /* 0x8000000904067221 */ /* 0x000fc80000010000 */
[----:B------:R-:W-:-:S07]  /*9a00*/  FMUL.FTZ R6, R6, 0.5 ;  /* 0x3f00000006067820 */ /* 0x000fce0000410000 */
.L_x_8145:
[----:B------:R-:W-:Y:S05]  /*9a10*/  BSYNC B2 ;  /* 0x0000000000027941 */ /* 0x000fea0003800000 */
.L_x_8143:
[----:B------:R-:W-:Y:S01]  /*9a20*/  FADD.FTZ R6, R6, R3 ;  /* 0x0000000306067221 */ /* 0x000fe20000010000 */
[----:B------:R-:W-:Y:S01]  /*9a30*/  FADD.FTZ R3, R13, 1 ;  /* 0x3f8000000d037421 */ /* 0x000fe20000010000 */
[----:B------:R-:W-:-:S03]  /*9a40*/  IMAD.MOV.U32 R20, RZ, RZ, 0x3e800000 ;  /* 0x3e800000ff147424 */ /* 0x000fc600078e00ff */
[----:B------:R-:W-:-:S04]  /*9a50*/  FMUL.FTZ R8, R3, R6 ;  /* 0x0000000603087220 */ /* 0x000fc80000410000 */
        /* <DEDUP_REMOVED lines=8> */
[-C--:B------:R-:W-:Y:S02]  /*9ae0*/  IADD3 R9, R3, -R6.reuse, RZ ;  /* 0x8000000603097210 */ /* 0x080fe40007ffe0ff */
[----:B------:R-:W-:-:S03]  /*9af0*/  I2FP.F32.S32 R6, R6 ;  /* 0x0000000600067245 */ /* 0x000fc60000201400 */
[----:B------:R-:W-:Y:S01]  /*9b00*/  FADD.FTZ R9, R9, R20 ;  /* 0x0000001409097221 */ /* 0x000fe20000010000 */
[----:B------:R-:W-:Y:S02]  /*9b10*/  IMAD.MOV.U32 R20, RZ, RZ, 0x3d39bf78 ;  /* 0x3d39bf78ff147424 */ /* 0x000fe400078e00ff */
[----:B------:R-:W-:Y:S02]  /*9b20*/  FMUL.FTZ R6, R6, 1.1920928955078125e-07 ;  /* 0x3400000006067820 */ /* 0x000fe40000410000 */
        /* <DEDUP_REMOVED lines=18> */
.L_x_8138:
[----:B------:R0:W1:Y:S02]  /*9c50*/  MUFU.SQRT R29, R14 ;  /* 0x0000000e001d7308 */ /* 0x0000640000002000 */
.L_x_8137:
[----:B------:R-:W-:Y:S05]  /*9c60*/  BSYNC B1 ;  /* 0x0000000000017941 */ /* 0x000fea0003800000 */
.L_x_8136:
        /* <DEDUP_REMOVED lines=24> */
.L_x_8152:
[----:B------:R-:W-:-:S04]  /*9df0*/  FADD.FTZ R0, -R0, R7 ;  /* 0x0000000700007221 */ /* 0x000fc80000010100 */
[----:B------:R-:W-:-:S07]  /*9e00*/  FMUL.FTZ R0, R0, 0.5 ;  /* 0x3f00000000007820 */ /* 0x000fce0000410000 */
.L_x_8153:
[----:B------:R-:W-:Y:S05]  /*9e10*/  BSYNC B2 ;  /* 0x0000000000027941 */ /* 0x000fea0003800000 */
.L_x_8151:
        /* <DEDUP_REMOVED lines=10> */
.L_x_8155:
[----:B------:R-:W-:-:S04]  /*9ec0*/  FADD.FTZ R4, -R5, R4 ;  /* 0x0000000405047221 */ /* 0x000fc80000010100 */
[----:B------:R-:W-:-:S07]  /*9ed0*/  FMUL.FTZ R5, R4, 0.5 ;  /* 0x3f00000004057820 */ /* 0x000fce0000410000 */
.L_x_8156:
[----:B------:R-:W-:Y:S05]  /*9ee0*/  BSYNC B2 ;  /* 0x0000000000027941 */ /* 0x000fea0003800000 */
.L_x_8154:
[----:B------:R-:W-:Y:S01]  /*9ef0*/  FADD.FTZ R0, R5, R0 ;  /* 0x0000000005007221 */ /* 0x000fe20000010000 */
[----:B------:R-:W-:Y:S01]  /*9f00*/  FADD.FTZ R13, R12, R13 ;  /* 0x0000000d0c0d7221 */ /* 0x000fe20000010000 */
[----:B------:R-:W-:-:S03]  /*9f10*/  PLOP3.LUT P0, PT, PT, PT, PT, 0x80, 0x0 ;  /* 0x000000000000781c */ /* 0x000fc60003f0f070 */
[----:B------:R-:W-:-:S06]  /*9f20*/  FMUL.FTZ R13, R13, R0 ;  /* 0x000000000d0d7220 */ /* 0x000fcc0000410000 */
[----:B------:R-:W4:Y:S01]  /*9f30*/  MUFU.SQRT R13, R13 ;  /* 0x0000000d000d7308 */ /* 0x000f220000002000 */
[----:B------:R-:W-:Y:S05]  /*9f40*/  BRA `(.L_x_8148) ;  /* 0x0000000000687947 */ /* 0x000fea0003800000 */
.L_x_8150:
        /* <DEDUP_REMOVED lines=15> */
.L_x_8149:
        /* <DEDUP_REMOVED lines=8> */
.L_x_8147:
[----:B------:R-:W-:Y:S01]  /*a0c0*/  PLOP3.LUT P0, PT, PT, PT, PT, 0x80, 0x0 ;  /* 0x000000000000781c */ /* 0x000fe20003f0f070 */
[----:B------:R-:W-:Y:S01]  /*a0d0*/  FMUL.FTZ R13, R13, 16777216 ;  /* 0x4b8000000d0d7820 */ /* 0x000fe20000410000 */
[----:B------:R-:W-:-:S11]  /*a0e0*/  FMUL.FTZ R12, R12, 16777216 ;  /* 0x4b8000000c0c7820 */ /* 0x000fd60000410000 */
.L_x_8148:
[----:B------:R-:W-:Y:S05]  /*a0f0*/  BSYNC B1 ;  /* 0x0000000000017941 */ /* 0x000fea0003800000 */
.L_x_8146:
        /* <DEDUP_REMOVED lines=33> */
.L_x_8159:
        /* <DEDUP_REMOVED lines=28> */
.L_x_8158:
        /* <DEDUP_REMOVED lines=17> */
[----:B--2---:R-:W-:Y:S01]  /*a5e0*/  IMAD.MOV.U32 R7, RZ, RZ, R14 ;  /* 0x000000ffff077224 */ /* 0x004fe200078e000e */
[----:B------:R-:W-:-:S07]  /*a5f0*/  MOV R3, 0xa610 ;  /* 0x0000a61000037802 */ /* 0x000fce0000000f00 */
[----:B-1----:R-:W-:Y:S05]  /*a600*/  CALL.REL.NOINC `($__internal_8_$__cuda_sm3x_div_rn_ftz_f32_slowpath) ;  /* 0x0000007800407944 */ /* 0x002fea0003c00000 */
[----:B------:R-:W-:-:S07]  /*a610*/  IMAD.MOV.U32 R3, RZ, RZ, R0 ;  /* 0x000000ffff037224 */ /* 0x000fce00078e0000 */
.L_x_8163:
[----:B------:R-:W-:Y:S05]  /*a620*/  BSYNC B4 ;  /* 0x0000000000047941 */ /* 0x000fea0003800000 */
.L_x_8162:
        /* <DEDUP_REMOVED lines=18> */
.L_x_8165:
[----:B------:R-:W-:Y:S01]  /*a750*/  ISETP.GE.AND P0, PT, R12, RZ, PT ;  /* 0x000000ff0c00720c */ /* 0x000fe20003f06270 */
[----:B------:R-:W-:-:S12]  /*a760*/  IMAD.MOV.U32 R3, RZ, RZ, 0x3fd774eb ;  /* 0x3fd774ebff037424 */ /* 0x000fd800078e00ff */
[----:B------:R-:W-:-:S04]  /*a770*/  @P0 FFMA.FTZ R0, R3, 0.93318945169448852539, -R0 ;  /* 0x3f6ee58103000823 */ /* 0x000fc80000010800 */
[----:B------:R-:W-:-:S07]  /*a780*/  @!P0 FFMA.FTZ R0, R3, 0.93318945169448852539, R0 ;  /* 0x3f6ee58103008823 */ /* 0x000fce0000010000 */
.L_x_8166:
[----:B------:R-:W-:Y:S05]  /*a790*/  BSYNC B1 ;  /* 0x0000000000017941 */ /* 0x000fea0003800000 */
.L_x_8164:
        /* <DEDUP_REMOVED lines=11> */
.L_x_8161:
        /* <DEDUP_REMOVED lines=14> */
[----:B--2---:R-:W-:Y:S02]  /*a930*/  MOV R7, R14 ;  /* 0x0000000e00077202 */ /* 0x004fe40000000f00 */
[----:B------:R-:W-:-:S07]  /*a940*/  MOV R3, 0xa960 ;  /* 0x0000a96000037802 */ /* 0x000fce0000000f00 */
[----:B-1----:R-:W-:Y:S05]  /*a950*/  CALL.REL.NOINC `($__internal_8_$__cuda_sm3x_div_rn_ftz_f32_slowpath) ;  /* 0x00000074006c7944 */ /* 0x002fea0003c00000 */
[----:B------:R-:W-:-:S07]  /*a960*/  IMAD.MOV.U32 R3, RZ, RZ, R0 ;  /* 0x000000ffff037224 */ /* 0x000fce00078e0000 */
.L_x_8168:
[----:B------:R-:W-:Y:S05]  /*a970*/  BSYNC B4 ;  /* 0x0000000000047941 */ /* 0x000fea0003800000 */
.L_x_8167:
        /* <DEDUP_REMOVED lines=18> */
.L_x_8170:
[----:B------:R-:W-:Y:S01]  /*aaa0*/  ISETP.GE.AND P0, PT, R12, RZ, PT ;  /* 0x000000ff0c00720c */ /* 0x000fe20003f06270 */
[----:B------:R-:W-:-:S12]  /*aab0*/  HFMA2.MMA R3, -RZ, RZ, 1.9599609375, 20144 ;  /* 0x3fd774ebff037435 */ /* 0x000fd800000001ff */
[----:B------:R-:W-:-:S04]  /*aac0*/  @P0 FFMA.FTZ R0, R3, 0.93318945169448852539, -R0 ;  /* 0x3f6ee58103000823 */ /* 0x000fc80000010800 */
[----:B------:R-:W-:-:S07]  /*aad0*/  @!P0 FFMA.FTZ R0, R3, 0.93318945169448852539, R0 ;  /* 0x3f6ee58103008823 */ /* 0x000fce0000010000 */
.L_x_8171:
[----:B------:R-:W-:Y:S05]  /*aae0*/  BSYNC B1 ;  /* 0x0000000000017941 */ /* 0x000fea0003800000 */
.L_x_8169:
        /* <DEDUP_REMOVED lines=10> */
.L_x_8160:
[----:B------:R-:W-:Y:S05]  /*ab90*/  BSYNC B3 ;  /* 0x0000000000037941 */ /* 0x000fea0003800000 */
.L_x_8157:
[----:B------:R-:W-:-:S13]  /*aba0*/  ISETP.NE.AND P0, PT, R15, RZ, PT ;  /* 0x000000ff0f00720c */ /* 0x000fda0003f05270 */
[----:B-1----:R-:W-:Y:S01]  /*abb0*/  @!P0 FADD.FTZ R29, -R29, -RZ ;  /* 0x800000ff1d1d8221 */ /* 0x002fe20000010100 */
[----:B------:R-:W-:Y:S06]  /*abc0*/  BRA `(.L_x_8131) ;  /* 0x0000000c00787947 */ /* 0x000fec0003800000 */
.L_x_8135:
[----:B------:R-:W-:Y:S01]  /*abd0*/  FADD.FTZ R18, -R18, 6.1232342629258392722e-17 ;  /* 0x248d313212127421 */ /* 0x000fe20000010100 */
[----:B------:R-:W-:-:S03]  /*abe0*/  FADD.FTZ R29, -R19, -RZ ;  /* 0x800000ff131d7221 */ /* 0x000fc60000010100 */
[----:B------:R-:W-:Y:S01]  /*abf0*/  FADD.FTZ R28, R18, 1.5707963705062866211 ;  /* 0x3fc90fdb121c7421 */ /* 0x000fe20000010000 */
[----:B------:R-:W-:Y:S06]  /*ac00*/  BRA `(.L_x_8131) ;  /* 0x0000000c00687947 */ /* 0x000fec0003800000 */
.L_x_8134:
[----:B------:R-:W-:Y:S01]  /*ac10*/  FADD.FTZ R29, -R19, -RZ ;  /* 0x800000ff131d7221 */ /* 0x000fe20000010100 */
[----:B------:R-:W-:Y:S01]  /*ac20*/  IMAD.MOV.U32 R28, RZ, RZ, RZ ;  /* 0x000000ffff1c7224 */ /* 0x000fe200078e00ff */
[----:B------:R-:W-:Y:S06]  /*ac30*/  BRA `(.L_x_8131) ;  /* 0x0000000c005c7947 */ /* 0x000fec0003800000 */
.L_x_8133:
[----:B------:R-:W-:Y:S01]  /*ac40*/  FSETP.GEU.FTZ.AND P6, PT, R12, |R19|, PT ;  /* 0x400000130c00720b */ /* 0x000fe20003fde000 */
        /* <DEDUP_REMOVED lines=20> */
[----:B---3--:R-:W-:Y:S01]  /*ad90*/  IMAD.MOV.U32 R7, RZ, RZ, R13 ;  /* 0x000000ffff077224 */ /* 0x008fe200078e000d */
[----:B------:R-:W-:-:S07]  /*ada0*/  MOV R3, 0xadc0 ;  /* 0x0000adc000037802 */ /* 0x000fce0000000f00 */
[----:B------:R-:W-:Y:S05]  /*adb0*/  CALL.REL.NOINC `($__internal_8_$__cuda_sm3x_div_rn_ftz_f32_slowpath) ;  /* 0x0000007000547944 */ /* 0x000fea0003c00000 */
[----:B------:R-:W-:-:S07]  /*adc0*/  MOV R3, R0 ;  /* 0x0000000000037202 */ /* 0x000fce0000000f00 */
.L_x_8176:
[----:B------:R-:W-:Y:S05]  /*add0*/  BSYNC B4 ;  /* 0x0000000000047941 */ /* 0x000fea0003800000 */
.L_x_8175:
        /* <DEDUP_REMOVED lines=18> */
.L_x_8178:
[----:B------:R-:W-:Y:S01]  /*af00*/  ISETP.GE.AND P0, PT, R18, RZ, PT ;  /* 0x000000ff1200720c */ /* 0x000fe20003f06270 */
[----:B------:R-:W-:-:S12]  /*af10*/  IMAD.MOV.U32 R3, RZ, RZ, 0x3fd774eb ;  /* 0x3fd774ebff037424 */ /* 0x000fd800078e00ff */
[----:B------:R-:W-:-:S04]  /*af20*/  @P0 FFMA.FTZ R0, R3, 0.93318945169448852539, -R0 ;  /* 0x3f6ee58103000823 */ /* 0x000fc80000010800 */
[----:B------:R-:W-:-:S07]  /*af30*/  @!P0 FFMA.FTZ R0, R3, 0.93318945169448852539, R0 ;  /* 0x3f6ee58103008823 */ /* 0x000fce0000010000 */
.L_x_8179:
[----:B------:R-:W-:Y:S05]  /*af40*/  BSYNC B1 ;  /* 0x0000000000017941 */ /* 0x000fea0003800000 */
.L_x_8177:
        /* <DEDUP_REMOVED lines=13> */
.L_x_8174:
        /* <DEDUP_REMOVED lines=12> */
[----:B------:R-:W-:-:S07]  /*b0e0*/  IMAD.MOV.U32 R3, RZ, RZ, R0 ;  /* 0x000000ffff037224 */ /* 0x000fce00078e0000 */
.L_x_8182:
[----:B------:R-:W-:Y:S05]  /*b0f0*/  BSYNC B4 ;  /* 0x0000000000047941 */ /* 0x000fea0003800000 */
.L_x_8181:
        /* <DEDUP_REMOVED lines=18> */
.L_x_8184:
[----:B------:R-:W-:Y:S01]  /*b220*/  ISETP.GE.AND P0, PT, R18, RZ, PT ;  /* 0x000000ff1200720c */ /* 0x000fe20003f06270 */
[----:B------:R-:W-:-:S12]  /*b230*/  IMAD.MOV.U32 R3, RZ, RZ, 0x3fd774eb ;  /* 0x3fd774ebff037424 */ /* 0x000fd800078e00ff */
[----:B------:R-:W-:-:S04]  /*b240*/  @P0 FFMA.FTZ R0, R3, 0.93318945169448852539, -R0 ;  /* 0x3f6ee58103000823 */ /* 0x000fc80000010800 */
[----:B------:R-:W-:-:S07]  /*b250*/  @!P0 FFMA.FTZ R0, R3, 0.93318945169448852539, R0 ;  /* 0x3f6ee58103008823 */ /* 0x000fce0000010000 */
.L_x_8185:
[----:B------:R-:W-:Y:S05]  /*b260*/  BSYNC B1 ;  /* 0x0000000000017941 */ /* 0x000fea0003800000 */
.L_x_8183:
        /* <DEDUP_REMOVED lines=27> */
.L_x_8173:
        /* <DEDUP_REMOVED lines=11> */
[-C--:B---3--:R-:W-:Y:S01]  /*b4d0*/  FMUL.FTZ R7, R3, R4.reuse ;  /* 0x0000000403077220 */ /* 0x088fe20000410000 */
        /* <DEDUP_REMOVED lines=20> */
[----:B------:R-:W-:Y:S05]  /*b620*/  CALL.REL.NOINC `($__internal_8_$__cuda_sm3x_div_rn_ftz_f32_slowpath) ;  /* 0x0000006800387944 */ /* 0x000fea0003c00000 */
[----:B------:R-:W-:-:S07]  /*b630*/  IMAD.MOV.U32 R3, RZ, RZ, R0 ;  /* 0x000000ffff037224 */ /* 0x000fce00078e0000 */
.L_x_8187:
[----:B------:R-:W-:Y:S05]  /*b640*/  BSYNC B4 ;  /* 0x0000000000047941 */ /* 0x000fea0003800000 */
.L_x_8186:
        /* <DEDUP_REMOVED lines=18> */
.L_x_8189:
[----:B------:R-:W-:Y:S01]  /*b770*/  ISETP.GE.AND P0, PT, R18, RZ, PT ;  /* 0x000000ff1200720c */ /* 0x000fe20003f06270 */
[----:B------:R-:W-:-:S12]  /*b780*/  HFMA2.MMA R3, -RZ, RZ, 1.9599609375, 20144 ;  /* 0x3fd774ebff037435 */ /* 0x000fd800000001ff */
[----:B------:R-:W-:-:S04]  /*b790*/  @P0 FFMA.FTZ R0, R3, 0.93318945169448852539, -R0 ;  /* 0x3f6ee58103000823 */ /* 0x000fc80000010800 */
[----:B------:R-:W-:-:S07]  /*b7a0*/  @!P0 FFMA.FTZ R0, R3, 0.93318945169448852539, R0 ;  /* 0x3f6ee58103008823 */ /* 0x000fce0000010000 */
.L_x_8190:
[----:B------:R-:W-:Y:S05]  /*b7b0*/  BSYNC B1 ;  /* 0x0000000000017941 */ /* 0x000fea0003800000 */
.L_x_8188:
        /* <DEDUP_REMOVED lines=10> */
.L_x_8180:
[----:B------:R-:W-:Y:S05]  /*b860*/  BSYNC B3 ;  /* 0x0000000000037941 */ /* 0x000fea0003800000 */
.L_x_8172:
[----:B------:R-:W-:Y:S01]  /*b870*/  ISETP.NE.AND P0, PT, R15, RZ, PT ;  /* 0x000000ff0f00720c */ /* 0x000fe20003f05270 */
[----:B------:R-:W-:Y:S01]  /*b880*/  FADD.FTZ R29, R29, 0.69314718246459960938 ;  /* 0x3f3172181d1d7421 */ /* 0x000fe20000010000 */
[----:B------:R-:W-:-:S11]  /*b890*/  FADD.FTZ R28, |R0|, -RZ ;  /* 0x800000ff001c7221 */ /* 0x000fd60000010200 */
[----:B------:R-:W-:Y:S01]  /*b8a0*/  @!P0 FADD.FTZ R29, -R29, -RZ ;  /* 0x800000ff1d1d8221 */ /* 0x000fe20000010100 */
[----:B------:R-:W-:Y:S06]  /*b8b0*/  BRA `(.L_x_8131) ;  /* 0x00000000003c7947 */ /* 0x000fec0003800000 */
.L_x_8132:
        /* <DEDUP_REMOVED lines=15> */
.L_x_8131:
[----:B------:R-:W-:Y:S05]  /*b9b0*/  BSYNC B0 ;  /* 0x0000000000007941 */ /* 0x000fea0003800000 */
.L_x_8130:
[----:B------:R-:W-:Y:S01]  /*b9c0*/  VIADD R3, R2, 0x180 ;  /* 0x0000018002037836 */ /* 0x000fe20000000000 */
[----:B------:R-:W-:Y:S01]  /*b9d0*/  BSSY B0, `(.L_x_8191) ;  /* 0x0000283000007945 */ /* 0x000fe20003800000 */
[----:B------:R-:W-:-:S03]  /*b9e0*/  IMAD.MOV.U32 R26, RZ, RZ, RZ ;  /* 0x000000ffff1a7224 */ /* 0x000fc600078e00ff */
        /* <DEDUP_REMOVED lines=29> */
[----:B----4-:R-:W-:Y:S02]  /*bbc0*/  IADD3 R13, -R7, 0x7e800000, RZ ;  /* 0x7e800000070d7810 */ /* 0x010fe40007ffe1ff */
        /* <DEDUP_REMOVED lines=79> */
.L_x_8200:
        /* <DEDUP_REMOVED lines=10> */
.L_x_8202:
[----:B------:R-:W-:-:S04]  /*c160*/  FADD.FTZ R3, -R0, R7 ;  /* 0x0000000700037221 */ /* 0x000fc80000010100 */
[----:B------:R-:W-:-:S07]  /*c170*/  FMUL.FTZ R3, R3, 0.5 ;  /* 0x3f00000003037820 */ /* 0x000fce0000410000 */
.L_x_8203:
[----:B------:R-:W-:Y:S05]  /*c180*/  BSYNC B2 ;  /* 0x0000000000027941 */ /* 0x000fea0003800000 */
.L_x_8201:
        /* <DEDUP_REMOVED lines=11> */
.L_x_8205:
[----:B------:R-:W-:-:S04]  /*c240*/  FADD.FTZ R6, R4, -R9 ;  /* 0x8000000904067221 */ /* 0x000fc80000010000 */
[----:B------:R-:W-:-:S07]  /*c250*/  FMUL.FTZ R6, R6, 0.5 ;  /* 0x3f00000006067820 */ /* 0x000fce0000410000 */
.L_x_8206:
[----:B------:R-:W-:Y:S05]  /*c260*/  BSYNC B2 ;  /* 0x0000000000027941 */ /* 0x000fea0003800000 */
.L_x_8204:
        /* <DEDUP_REMOVED lines=35> */
.L_x_8199:
[----:B------:R0:W1:Y:S02]  /*c4a0*/  MUFU.SQRT R27, R14 ;  /* 0x0000000e001b7308 */ /* 0x0000640000002000 */
.L_x_8198:
[----:B------:R-:W-:Y:S05]  /*c4b0*/  BSYNC B1 ;  /* 0x0000000000017941 */ /* 0x000fea0003800000 */
.L_x_8197:
        /* <DEDUP_REMOVED lines=24> */
.L_x_8213:
[----:B------:R-:W-:-:S04]  /*c640*/  FADD.FTZ R0, -R0, R7 ;  /* 0x0000000700007221 */ /* 0x000fc80000010100 */
[----:B------:R-:W-:-:S07]  /*c650*/  FMUL.FTZ R0, R0, 0.5 ;  /* 0x3f00000000007820 */ /* 0x000fce0000410000 */
.L_x_8214:
[----:B------:R-:W-:Y:S05]  /*c660*/  BSYNC B2 ;  /* 0x0000000000027941 */ /* 0x000fea0003800000 */
.L_x_8212:
        /* <DEDUP_REMOVED lines=10> */
.L_x_8216:
[----:B------:R-:W-:-:S04]  /*c710*/  FADD.FTZ R4, -R5, R4 ;  /* 0x0000000405047221 */ /* 0x000fc80000010100 */
[----:B------:R-:W-:-:S07]  /*c720*/  FMUL.FTZ R5, R4, 0.5 ;  /* 0x3f00000004057820 */ /* 0x000fce0000410000 */
.L_x_8217:
[----:B------:R-:W-:Y:S05]  /*c730*/  BSYNC B2 ;  /* 0x0000000000027941 */ /* 0x000fea0003800000 */
.L_x_8215:
[----:B------:R-:W-:Y:S01]  /*c740*/  FADD.FTZ R0, R5, R0 ;  /* 0x0000000005007221 */ /* 0x000fe20000010000 */
[----:B------:R-:W-:Y:S01]  /*c750*/  FADD.FTZ R13, R12, R13 ;  /* 0x0000000d0c0d7221 */ /* 0x000fe20000010000 */
[----:B------:R-:W-:-:S03]  /*c760*/  PLOP3.LUT P0, PT, PT, PT, PT, 0x80, 0x0 ;  /* 0x000000000000781c */ /* 0x000fc60003f0f070 */
[----:B------:R-:W-:-:S06]  /*c770*/  FMUL.FTZ R13, R13, R0 ;  /* 0x000000000d0d7220 */ /* 0x000fcc0000410000 */
[----:B------:R-:W4:Y:S01]  /*c780*/  MUFU.SQRT R13, R13 ;  /* 0x0000000d000d7308 */ /* 0x000f220000002000 */
[----:B------:R-:W-:Y:S05]  /*c790*/  BRA `(.L_x_8209) ;  /* 0x0000000000687947 */ /* 0x000fea0003800000 */
.L_x_8211:
        /* <DEDUP_REMOVED lines=15> */
.L_x_8210:
        /* <DEDUP_REMOVED lines=8> */
.L_x_8208:
[----:B------:R-:W-:Y:S01]  /*c910*/  PLOP3.LUT P0, PT, PT, PT, PT, 0x80, 0x0 ;  /* 0x000000000000781c */ /* 0x000fe20003f0f070 */
[----:B------:R-:W-:Y:S01]  /*c920*/  FMUL.FTZ R13, R13, 16777216 ;  /* 0x4b8000000d0d7820 */ /* 0x000fe20000410000 */
[----:B------:R-:W-:-:S11]  /*c930*/  FMUL.FTZ R12, R12, 16777216 ;  /* 0x4b8000000c0c7820 */ /* 0x000fd60000410000 */
.L_x_8209:
[----:B------:R-:W-:Y:S05]  /*c940*/  BSYNC B1 ;  /* 0x0000000000017941 */ /* 0x000fea0003800000 */
.L_x_8207:
        /* <DEDUP_REMOVED lines=33> */
.L_x_8220:
        /* <DEDUP_REMOVED lines=28> */
.L_x_8219:
        /* <DEDUP_REMOVED lines=21> */
.L_x_8224:
[----:B------:R-:W-:Y:S05]  /*ce70*/  BSYNC B4 ;  /* 0x0000000000047941 */ /* 0x000fea0003800000 */
.L_x_8223:
        /* <DEDUP_REMOVED lines=18> */
.L_x_8226:
[----:B------:R-:W-:Y:S01]  /*cfa0*/  ISETP.GE.AND P0, PT, R12, RZ, PT ;  /* 0x000000ff0c00720c */ /* 0x000fe20003f06270 */
[----:B------:R-:W-:-:S12]  /*cfb0*/  HFMA2.MMA R3, -RZ, RZ, 1.9599609375, 20144 ;  /* 0x3fd774ebff037435 */ /* 0x000fd800000001ff */
[----:B------:R-:W-:-:S04]  /*cfc0*/  @P0 FFMA.FTZ R0, R3, 0.93318945169448852539, -R0 ;  /* 0x3f6ee58103000823 */ /* 0x000fc80000010800 */
[----:B------:R-:W-:-:S07]  /*cfd0*/  @!P0 FFMA.FTZ R0, R3, 0.93318945169448852539, R0 ;  /* 0x3f6ee58103008823 */ /* 0x000fce0000010000 */
.L_x_8227:
[----:B------:R-:W-:Y:S05]  /*cfe0*/  BSYNC B1 ;  /* 0x0000000000017941 */ /* 0x000fea0003800000 */
.L_x_8225:
        /* <DEDUP_REMOVED lines=11> */
.L_x_8222:
        /* <DEDUP_REMOVED lines=18> */
.L_x_8229:
[----:B------:R-:W-:Y:S05]  /*d1c0*/  BSYNC B4 ;  /* 0x0000000000047941 */ /* 0x000fea0003800000 */
.L_x_8228:
        /* <DEDUP_REMOVED lines=18> */
.L_x_8231:
[----:B------:R-:W-:Y:S01]  /*d2f0*/  ISETP.GE.AND P0, PT, R12, RZ, PT ;  /* 0x000000ff0c00720c */ /* 0x000fe20003f06270 */
[----:B------:R-:W-:-:S12]  /*d300*/  IMAD.MOV.U32 R3, RZ, RZ, 0x3fd774eb ;  /* 0x3fd774ebff037424 */ /* 0x000fd800078e00ff */
[----:B------:R-:W-:-:S04]  /*d310*/  @P0 FFMA.FTZ R0, R3, 0.93318945169448852539, -R0 ;  /* 0x3f6ee58103000823 */ /* 0x000fc80000010800 */
[----:B------:R-:W-:-:S07]  /*d320*/  @!P0 FFMA.FTZ R0, R3, 0.93318945169448852539, R0 ;  /* 0x3f6ee58103008823 */ /* 0x000fce0000010000 */
.L_x_8232:
[----:B------:R-:W-:Y:S05]  /*d330*/  BSYNC B1 ;  /* 0x0000000000017941 */ /* 0x000fea0003800000 */
.L_x_8230:
        /* <DEDUP_REMOVED lines=10> */
.L_x_8221:
[----:B------:R-:W-:Y:S05]  /*d3e0*/  BSYNC B3 ;  /* 0x0000000000037941 */ /* 0x000fea0003800000 */
.L_x_8218:
[----:B------:R-:W-:-:S13]  /*d3f0*/  ISETP.NE.AND P0, PT, R15, RZ, PT ;  /* 0x000000ff0f00720c */ /* 0x000fda0003f05270 */
[----:B-1----:R-:W-:Y:S01]  /*d400*/  @!P0 FADD.FTZ R27, -R27, -RZ ;  /* 0x800000ff1b1b8221 */ /* 0x002fe20000010100 */
[----:B------:R-:W-:Y:S06]  /*d410*/  BRA `(.L_x_8192) ;  /* 0x0000000c00787947 */ /* 0x000fec0003800000 */
.L_x_8196:
[----:B------:R-:W-:Y:S01]  /*d420*/  FADD.FTZ R22, -R22, 6.1232342629258392722e-17 ;  /* 0x248d313216167421 */ /* 0x000fe20000010100 */
[----:B------:R-:W-:-:S03]  /*d430*/  FADD.FTZ R27, -R23, -RZ ;  /* 0x800000ff171b7221 */ /* 0x000fc60000010100 */
[----:B------:R-:W-:Y:S01]  /*d440*/  FADD.FTZ R26, R22, 1.5707963705062866211 ;  /* 0x3fc90fdb161a7421 */ /* 0x000fe20000010000 */
[----:B------:R-:W-:Y:S06]  /*d450*/  BRA `(.L_x_8192) ;  /* 0x0000000c00687947 */ /* 0x000fec0003800000 */
.L_x_8195:
[----:B------:R-:W-:Y:S01]  /*d460*/  HFMA2.MMA R26, -RZ, RZ, 0, 0 ;  /* 0x00000000ff1a7435 */ /* 0x000fe200000001ff */
[----:B------:R-:W-:Y:S01]  /*d470*/  FADD.FTZ R27, -R23, -RZ ;  /* 0x800000ff171b7221 */ /* 0x000fe20000010100 */
[----:B------:R-:W-:Y:S09]  /*d480*/  BRA `(.L_x_8192) ;  /* 0x0000000c005c7947 */ /* 0x000ff20003800000 */
.L_x_8194:
        /* <DEDUP_REMOVED lines=25> */
.L_x_8237:
[----:B------:R-:W-:Y:S05]  /*d620*/  BSYNC B4 ;  /* 0x0000000000047941 */ /* 0x000fea0003800000 */
.L_x_8236:
        /* <DEDUP_REMOVED lines=18> */
.L_x_8239:
[----:B------:R-:W-:Y:S01]  /*d750*/  ISETP.GE.AND P0, PT, R22, RZ, PT ;  /* 0x000000ff1600720c */ /* 0x000fe20003f06270 */
[----:B------:R-:W-:-:S12]  /*d760*/  IMAD.MOV.U32 R3, RZ, RZ, 0x3fd774eb ;  /* 0x3fd774ebff037424 */ /* 0x000fd800078e00ff */
[----:B------:R-:W-:-:S04]  /*d770*/  @P0 FFMA.FTZ R0, R3, 0.93318945169448852539, -R0 ;  /* 0x3f6ee58103000823 */ /* 0x000fc80000010800 */
[----:B------:R-:W-:-:S07]  /*d780*/  @!P0 FFMA.FTZ R0, R3, 0.93318945169448852539, R0 ;  /* 0x3f6ee58103008823 */ /* 0x000fce0000010000 */
.L_x_8240:
[----:B------:R-:W-:Y:S05]  /*d790*/  BSYNC B1 ;  /* 0x0000000000017941 */ /* 0x000fea0003800000 */
.L_x_8238:
        /* <DEDUP_REMOVED lines=13> */
.L_x_8235:
        /* <DEDUP_REMOVED lines=13> */
.L_x_8243:
[----:B------:R-:W-:Y:S05]  /*d940*/  BSYNC B4 ;  /* 0x0000000000047941 */ /* 0x000fea0003800000 */
.L_x_8242:
        /* <DEDUP_REMOVED lines=18> */
.L_x_8245:
[----:B------:R-:W-:Y:S01]  /*da70*/  ISETP.GE.AND P0, PT, R22, RZ, PT ;  /* 0x000000ff1600720c */ /* 0x000fe20003f06270 */
[----:B------:R-:W-:-:S12]  /*da80*/  IMAD.MOV.U32 R3, RZ, RZ, 0x3fd774eb ;  /* 0x3fd774ebff037424 */ /* 0x000fd800078e00ff */
[----:B------:R-:W-:-:S04]  /*da90*/  @P0 FFMA.FTZ R0, R3, 0.93318945169448852539, -R0 ;  /* 0x3f6ee58103000823 */ /* 0x000fc80000010800 */
[----:B------:R-:W-:-:S07]  /*daa0*/  @!P0 FFMA.FTZ R0, R3, 0.93318945169448852539, R0 ;  /* 0x3f6ee58103008823 */ /* 0x000fce0000010000 */
.L_x_8246:
[----:B------:R-:W-:Y:S05]  /*dab0*/  BSYNC B1 ;  /* 0x0000000000017941 */ /* 0x000fea0003800000 */
.L_x_8244:
        /* <DEDUP_REMOVED lines=27> */
.L_x_8234:
        /* <DEDUP_REMOVED lines=34> */
.L_x_8248:
[----:B------:R-:W-:Y:S05]  /*de90*/  BSYNC B4 ;  /* 0x0000000000047941 */ /* 0x000fea0003800000 */
.L_x_8247:
        /* <DEDUP_REMOVED lines=18> */
.L_x_8250:
[----:B------:R-:W-:Y:S01]  /*dfc0*/  ISETP.GE.AND P0, PT, R22, RZ, PT ;  /* 0x000000ff1600720c */ /* 0x000fe20003f06270 */
[----:B------:R-:W-:-:S12]  /*dfd0*/  IMAD.MOV.U32 R3, RZ, RZ, 0x3fd774eb ;  /* 0x3fd774ebff037424 */ /* 0x000fd800078e00ff */
[----:B------:R-:W-:-:S04]  /*dfe0*/  @P0 FFMA.FTZ R0, R3, 0.93318945169448852539, -R0 ;  /* 0x3f6ee58103000823 */ /* 0x000fc80000010800 */
[----:B------:R-:W-:-:S07]  /*dff0*/  @!P0 FFMA.FTZ R0, R3, 0.93318945169448852539, R0 ;  /* 0x3f6ee58103008823 */ /* 0x000fce0000010000 */
.L_x_8251:
[----:B------:R-:W-:Y:S05]  /*e000*/  BSYNC B1 ;  /* 0x0000000000017941 */ /* 0x000fea0003800000 */
.L_x_8249:
        /* <DEDUP_REMOVED lines=10> */
.L_x_8241:
[----:B------:R-:W-:Y:S05]  /*e0b0*/  BSYNC B3 ;  /* 0x0000000000037941 */ /* 0x000fea0003800000 */
.L_x_8233:
[----:B------:R-:W-:Y:S01]  /*e0c0*/  ISETP.NE.AND P0, PT, R15, RZ, PT ;  /* 0x000000ff0f00720c */ /* 0x000fe20003f05270 */
[----:B------:R-:W-:Y:S01]  /*e0d0*/  FADD.FTZ R27, R27, 0.69314718246459960938 ;  /* 0x3f3172181b1b7421 */ /* 0x000fe20000010000 */
[----:B------:R-:W-:-:S11]  /*e0e0*/  FADD.FTZ R26, |R0|, -RZ ;  /* 0x800000ff001a7221 */ /* 0x000fd60000010200 */
[----:B------:R-:W-:Y:S01]  /*e0f0*/  @!P0 FADD.FTZ R27, -R27, -RZ ;  /* 0x800000ff1b1b8221 */ /* 0x000fe20000010100 */
[----:B------:R-:W-:Y:S06]  /*e100*/  BRA `(.L_x_8192) ;  /* 0x00000000003c7947 */ /* 0x000fec0003800000 */
.L_x_8193:
        /* <DEDUP_REMOVED lines=15> */
.L_x_8192:
[----:B------:R-:W-:Y:S05]  /*e200*/  BSYNC B0 ;  /* 0x0000000000007941 */ /* 0x000fea0003800000 */
.L_x_8191:
        /* <DEDUP_REMOVED lines=9> */
[----:B-----5:R-:W-:-:S04]  /*e2a0*/  IMAD R0, R31, 0x200, R0 ;  /* 0x000002001f007824 */ /* 0x020fc800078e0200 */
[----:B------:R-:W-:Y:S01]  /*e2b0*/  IMAD R3, R0, UR4, RZ ;  /* 0x0000000400037c24 */ /* 0x000fe2000f8e02ff */
[----:B------:R-:W-:-:S04]  /*e2c0*/  MOV R0, R2 ;  /* 0x0000000200007202 */ /* 0x000fc80000000f00 */
        /* <DEDUP_REMOVED lines=16> */
.L_x_8258:
[----:B------:R-:W0:Y:S01]  /*e3d0*/  F2I.S64.TRUNC R10, R10 ;  /* 0x0000000a000a7311 */ /* 0x000e22000020d900 */
[----:B------:R-:W-:Y:S01]  /*e3e0*/  MOV R2, R16 ;  /* 0x0000001000027202 */ /* 0x000fe20000000f00 */
[----:B0-----:R-:W-:-:S05]  /*e3f0*/  IMAD.MOV.U32 R3, RZ, RZ, R10 ;  /* 0x000000ffff037224 */ /* 0x001fca00078e000a */
[----:B------:R0:W-:Y:S01]  /*e400*/  STG.E.U8 desc[UR36][R8.64], R3 ;  /* 0x0000000308007986 */ /* 0x0001e2000c101124 */
[----:B------:R-:W-:Y:S05]  /*e410*/  BRA `(.L_x_8260) ;  /* 0x0000000c00947947 */ /* 0x000fea0003800000 */
.L_x_8257:
        /* <DEDUP_REMOVED lines=10> */
.L_x_8262:
[----:B------:R-:W0:Y:S01]  /*e4c0*/  F2I.FTZ.TRUNC.NTZ R3, R10 ;  /* 0x0000000a00037305 */ /* 0x000e22000021f100 */
[----:B------:R-:W-:Y:S01]  /*e4d0*/  IMAD.MOV.U32 R2, RZ, RZ, R16 ;  /* 0x000000ffff027224 */ /* 0x000fe200078e0010 */
[----:B0-----:R0:W-:Y:S01]  /*e4e0*/  STG.E desc[UR36][R8.64], R3 ;  /* 0x0000000308007986 */ /* 0x0011e2000c101924 */
[----:B------:R-:W-:Y:S05]  /*e4f0*/  BRA `(.L_x_8260) ;  /* 0x0000000c005c7947 */ /* 0x000fea0003800000 */
.L_x_8261:
[----:B------:R-:W0:Y:S01]  /*e500*/  F2I.FTZ.TRUNC.NTZ R3, R10 ;  /* 0x0000000a00037305 */ /* 0x000e22000021f100 */
[----:B------:R-:W-:Y:S01]  /*e510*/  IMAD.MOV.U32 R2, RZ, RZ, R16 ;  /* 0x000000ffff027224 */ /* 0x000fe200078e0010 */
[----:B0-----:R0:W-:Y:S01]  /*e520*/  STG.E.U16 desc[UR36][R8.64], R3 ;  /* 0x0000000308007986 */ /* 0x0011e2000c101524 */
[----:B------:R-:W-:Y:S05]  /*e530*/  BRA `(.L_x_8260) ;  /* 0x0000000c004c7947 */ /* 0x000fea0003800000 */
.L_x_8256:
[----:B------:R-:W-:-:S13]  /*e540*/  ISETP.GT.AND P0, PT, R0, 0x6, PT ;  /* 0x000000060000780c */ /* 0x000fda0003f04270 */
[----:B------:R-:W-:Y:S05]  /*e550*/  @P0 BRA `(.L_x_8263) ;  /* 0x00000000002c0947 */ /* 0x000fea0003800000 */
[----:B------:R-:W-:-:S13]  /*e560*/  ISETP.NE.AND P0, PT, R0, 0x5, PT ;  /* 0x000000050000780c */ /* 0x000fda0003f05270 */
[----:B------:R-:W-:Y:S05]  /*e570*/  @!P0 BRA `(.L_x_8264) ;  /* 0x0000000000148947 */ /* 0x000fea0003800000 */
[----:B------:R-:W-:-:S13]  /*e580*/  ISETP.NE.AND P0, PT, R0, 0x6, PT ;  /* 0x000000060000780c */ /* 0x000fda0003f05270 */
[----:B------:R-:W-:Y:S05]  /*e590*/  @P0 BRA `(.L_x_8259) ;  /* 0x0000000800d00947 */ /* 0x000fea0003800000 */
[----:B------:R0:W-:Y:S01]  /*e5a0*/  STG.E desc[UR36][R8.64], R10 ;  /* 0x0000000a08007986 */ /* 0x0001e2000c101924 */
[----:B------:R-:W-:Y:S01]  /*e5b0*/  MOV R2, R16 ;  /* 0x0000001000027202 */ /* 0x000fe20000000f00 */
[----:B------:R-:W-:Y:S06]  /*e5c0*/  BRA `(.L_x_8260) ;  /* 0x0000000c00287947 */ /* 0x000fec0003800000 */
.L_x_8264:
[----:B------:R-:W-:Y:S01]  /*e5d0*/  F2FP.F16.F32.PACK_AB R10, RZ, R10 ;  /* 0x0000000aff0a723e */ /* 0x000fe200000000ff */
[----:B------:R-:W-:-:S04]  /*e5e0*/  IMAD.MOV.U32 R2, RZ, RZ, R16 ;  /* 0x000000ffff027224 */ /* 0x000fc800078e0010 */
[----:B------:R0:W-:Y:S01]  /*e5f0*/  STG.E.U16 desc[UR36][R8.64], R10 ;  /* 0x0000000a08007986 */ /* 0x0001e2000c101524 */
[----:B------:R-:W-:Y:S05]  /*e600*/  BRA `(.L_x_8260) ;  /* 0x0000000c00187947 */ /* 0x000fea0003800000 */
.L_x_8263:
[----:B------:R-:W-:-:S13]  /*e610*/  ISETP.NE.AND P0, PT, R0, 0x7, PT ;  /* 0x000000070000780c */ /* 0x000fda0003f05270 */
[----:B------:R-:W-:Y:S05]  /*e620*/  @!P0 BRA `(.L_x_8265) ;  /* 0x00000000002c8947 */ /* 0x000fea0003800000 */
[----:B------:R-:W-:-:S13]  /*e630*/  ISETP.NE.AND P0, PT, R0, 0x8, PT ;  /* 0x000000080000780c */ /* 0x000fda0003f05270 */
[----:B------:R-:W-:Y:S05]  /*e640*/  @!P0 BRA `(.L_x_8266) ;  /* 0x0000000000148947 */ /* 0x000fea0003800000 */
[----:B------:R-:W-:-:S13]  /*e650*/  ISETP.NE.AND P0, PT, R0, 0x9, PT ;  /* 0x000000090000780c */ /* 0x000fda0003f05270 */
[----:B------:R-:W-:Y:S05]  /*e660*/  @P0 BRA `(.L_x_8259) ;  /* 0x00000008009c0947 */ /* 0x000fea0003800000 */
[----:B------:R1:W-:Y:S01]  /*e670*/  STG.E.64 desc[UR36][R8.64], R10 ;  /* 0x0000000a08007986 */ /* 0x0003e2000c101b24 */
[----:B------:R-:W-:Y:S01]  /*e680*/  IMAD.MOV.U32 R2, RZ, RZ, R16 ;  /* 0x000000ffff027224 */ /* 0x000fe200078e0010 */
[----:B------:R-:W-:Y:S06]  /*e690*/  BRA `(.L_x_8260) ;  /* 0x0000000800f47947 */ /* 0x000fec0003800000 */
.L_x_8266:
[----:B------:R-:W-:Y:S01]  /*e6a0*/  F2FP.F16.F32.PACK_AB R3, R11, R10 ;  /* 0x0000000a0b03723e */ /* 0x000fe200000000ff */
[----:B------:R-:W-:-:S04]  /*e6b0*/  IMAD.MOV.U32 R2, RZ, RZ, R16 ;  /* 0x000000ffff027224 */ /* 0x000fc800078e0010 */
[----:B------:R0:W-:Y:S01]  /*e6c0*/  STG.E desc[UR36][R8.64], R3 ;  /* 0x0000000308007986 */ /* 0x0001e2000c101924 */
[----:B------:R-:W-:Y:S05]  /*e6d0*/  BRA `(.L_x_8260) ;  /* 0x0000000800e47947 */ /* 0x000fea0003800000 */
.L_x_8265:
[----:B------:R-:W-:Y:S01]  /*e6e0*/  FMUL.FTZ R4, R10, 1 ;  /* 0x3f8000000a047820 */ /* 0x000fe20000410000 */
[----:B------:R-:W-:-:S05]  /*e6f0*/  MOV R2, R16 ;  /* 0x0000001000027202 */ /* 0x000fca0000000f00 */
[----:B------:R-:W0:Y:S02]  /*e700*/  F2F.F64.F32 R4, R4 ;  /* 0x0000000400047310 */ /* 0x000e240000201800 */
[----:B0-----:R0:W-:Y:S01]  /*e710*/  STG.E.64 desc[UR36][R8.64], R4 ;  /* 0x0000000408007986 */ /* 0x0011e2000c101b24 */
[----:B------:R-:W-:Y:S05]  /*e720*/  BRA `(.L_x_8260) ;  /* 0x0000000800d07947 */ /* 0x000fea0003800000 */
.L_x_8255:
        /* <DEDUP_REMOVED lines=9> */
[----:B------:R-:W-:Y:S01]  /*e7c0*/  IMAD.MOV.U32 R2, RZ, RZ, R16 ;  /* 0x000000ffff027224 */ /* 0x000fe200078e0010 */
[----:B------:R-:W-:-:S04]  /*e7d0*/  FSETP.NEU.FTZ.AND P1, PT, R11, RZ, PT ;  /* 0x000000ff0b00720b */ /* 0x000fc80003f3d000 */
[----:B------:R-:W-:-:S04]  /*e7e0*/  PLOP3.LUT P0, PT, P0, P1, PT, 0xa8, 0x0 ;  /* 0x000000000000781c */ /* 0x000fc80000703570 */
[----:B------:R-:W-:-:S05]  /*e7f0*/  SEL R3, RZ, 0x1, !P0 ;  /* 0x00000001ff037807 */ /* 0x000fca0004000000 */
[----:B------:R0:W-:Y:S01]  /*e800*/  STG.E.U8 desc[UR36][R8.64], R3 ;  /* 0x0000000308007986 */ /* 0x0001e2000c101124 */
[----:B------:R-:W-:Y:S05]  /*e810*/  BRA `(.L_x_8260) ;  /* 0x0000000800947947 */ /* 0x000fea0003800000 */
.L_x_8269:
[----:B------:R-:W-:Y:S01]  /*e820*/  FMUL.FTZ R6, R11, 1 ;  /* 0x3f8000000b067820 */ /* 0x000fe20000410000 */
[----:B------:R-:W-:Y:S01]  /*e830*/  FMUL.FTZ R4, R10, 1 ;  /* 0x3f8000000a047820 */ /* 0x000fe20000410000 */
[----:B------:R-:W-:-:S04]  /*e840*/  IMAD.MOV.U32 R2, RZ, RZ, R16 ;  /* 0x000000ffff027224 */ /* 0x000fc800078e0010 */
[----:B--23--:R-:W-:Y:S08]  /*e850*/  F2F.F64.F32 R6, R6 ;  /* 0x0000000600067310 */ /* 0x00cff00000201800 */
[----:B------:R-:W0:Y:S02]  /*e860*/  F2F.F64.F32 R4, R4 ;  /* 0x0000000400047310 */ /* 0x000e240000201800 */
[----:B0-----:R0:W-:Y:S01]  /*e870*/  STG.E.128 desc[UR36][R8.64], R4 ;  /* 0x0000000408007986 */ /* 0x0011e2000c101d24 */
[----:B------:R-:W-:Y:S05]  /*e880*/  BRA `(.L_x_8260) ;  /* 0x0000000800787947 */ /* 0x000fea0003800000 */
.L_x_8268:
        /* <DEDUP_REMOVED lines=20> */
.L_x_8273:
[----:B------:R-:W-:Y:S05]  /*e9d0*/  BSYNC B0 ;  /* 0x0000000000007941 */ /* 0x000fea0003800000 */
.L_x_8272:
[----:B------:R-:W-:Y:S01]  /*e9e0*/  LOP3.LUT R5, R0, R5, RZ, 0xfc, !PT ;  /* 0x0000000500057212 */ /* 0x000fe200078efcff */
[----:B------:R-:W-:-:S04]  /*e9f0*/  IMAD.MOV.U32 R2, RZ, RZ, R16 ;  /* 0x000000ffff027224 */ /* 0x000fc800078e0010 */
[----:B------:R0:W-:Y:S01]  /*ea00*/  STG.E.U8 desc[UR36][R8.64], R5 ;  /* 0x0000000508007986 */ /* 0x0001e2000c101124 */
[----:B------:R-:W-:Y:S05]  /*ea10*/  BRA `(.L_x_8260) ;  /* 0x0000000800147947 */ /* 0x000fea0003800000 */
.L_x_8271:
[----:B------:R-:W-:Y:S01]  /*ea20*/  LOP3.LUT R2, R10, 0x7fffffff, RZ, 0xc0, !PT ;  /* 0x7fffffff0a027812 */ /* 0x000fe200078ec0ff */
        /* <DEDUP_REMOVED lines=11> */
.L_x_8275:
[----:B------:R-:W-:Y:S01]  /*eae0*/  IMAD.MOV.U32 R0, RZ, RZ, 0x7f ;  /* 0x0000007fff007424 */ /* 0x000fe200078e00ff */
[----:B------:R-:W-:-:S04]  /*eaf0*/  ISETP.GT.U32.AND P0, PT, R2, 0x7f800000, PT ;  /* 0x7f8000000200780c */ /* 0x000fc80003f04070 */
[----:B------:R-:W-:-:S09]  /*eb00*/  SEL R0, R0, 0x7c, P0 ;  /* 0x0000007c00007807 */ /* 0x000fd20000000000 */
.L_x_8276:
[----:B------:R-:W-:Y:S05]  /*eb10*/  BSYNC B0 ;  /* 0x0000000000007941 */ /* 0x000fea0003800000 */
.L_x_8274:
[----:B------:R-:W-:Y:S02]  /*eb20*/  LOP3.LUT R10, R10, 0x80000000, RZ, 0xc0, !PT ;  /* 0x800000000a0a7812 */ /* 0x000fe400078ec0ff */
[----:B------:R-:W-:Y:S02]  /*eb30*/  MOV R2, R16 ;  /* 0x0000001000027202 */ /* 0x000fe40000000f00 */
[----:B------:R-:W-:-:S04]  /*eb40*/  SHF.R.U32.HI R3, RZ, 0x18, R10 ;  /* 0x00000018ff037819 */ /* 0x000fc8000001160a */
[----:B------:R-:W-:-:S05]  /*eb50*/  LOP3.LUT R3, R0, R3, RZ, 0xfc, !PT ;  /* 0x0000000300037212 */ /* 0x000fca00078efcff */
[----:B------:R0:W-:Y:S01]  /*eb60*/  STG.E.U8 desc[UR36][R8.64], R3 ;  /* 0x0000000308007986 */ /* 0x0001e2000c101124 */
[----:B------:R-:W-:Y:S05]  /*eb70*/  BRA `(.L_x_8260) ;  /* 0x0000000400bc7947 */ /* 0x000fea0003800000 */
.L_x_8270:
[----:B------:R-:W-:Y:S01]  /*eb80*/  F2FP.BF16.F32.PACK_AB R10, RZ, R10 ;  /* 0x0000000aff0a723e */ /* 0x000fe200000010ff */
[----:B------:R-:W-:-:S04]  /*eb90*/  IMAD.MOV.U32 R2, RZ, RZ, R16 ;  /* 0x000000ffff027224 */ /* 0x000fc800078e0010 */
[----:B------:R0:W-:Y:S01]  /*eba0*/  STG.E.U16 desc[UR36][R8.64], R10 ;  /* 0x0000000a08007986 */ /* 0x0001e2000c101524 */
[----:B------:R-:W-:Y:S05]  /*ebb0*/  BRA `(.L_x_8260) ;  /* 0x0000000400ac7947 */ /* 0x000fea0003800000 */
.L_x_8267:
        /* <DEDUP_REMOVED lines=12> */
.L_x_8279:
        /* <DEDUP_REMOVED lines=16> */
.L_x_8282:
[----:B------:R-:W-:-:S04]  /*ed80*/  LOP3.LUT R10, R10, 0x80000000, RZ, 0xc0, !PT ;  /* 0x800000000a0a7812 */ /* 0x000fc800078ec0ff */
[----:B------:R-:W-:-:S04]  /*ed90*/  SHF.R.U32.HI R3, RZ, 0x18, R10 ;  /* 0x00000018ff037819 */ /* 0x000fc8000001160a */
[----:B------:R-:W-:-:S04]  /*eda0*/  LOP3.LUT R0, R0, R3, RZ, 0xfc, !PT ;  /* 0x0000000300007212 */ /* 0x000fc800078efcff */
[----:B------:R-:W-:-:S07]  /*edb0*/  PRMT R4, R0, 0x7610, R4 ;  /* 0x0000761000047816 */ /* 0x000fce0000000004 */
.L_x_8281:
[----:B------:R-:W-:Y:S05]  /*edc0*/  BSYNC B0 ;  /* 0x0000000000007941 */ /* 0x000fea0003800000 */
.L_x_8280:
[----:B------:R0:W-:Y:S01]  /*edd0*/  STG.E.U8 desc[UR36][R8.64], R4 ;  /* 0x0000000408007986 */ /* 0x0001e2000c101124 */
[----:B------:R-:W-:Y:S01]  /*ede0*/  MOV R2, R16 ;  /* 0x0000001000027202 */ /* 0x000fe20000000f00 */
[----:B------:R-:W-:Y:S06]  /*edf0*/  BRA `(.L_x_8260) ;  /* 0x00000004001c7947 */ /* 0x000fec0003800000 */
.L_x_8278:
        /* <DEDUP_REMOVED lines=16> */
.L_x_8285:
[----:B------:R-:W-:-:S04]  /*ef00*/  LOP3.LUT R10, R10, 0x80000000, RZ, 0xc0, !PT ;  /* 0x800000000a0a7812 */ /* 0x000fc800078ec0ff */
[----:B------:R-:W-:-:S04]  /*ef10*/  SHF.R.U32.HI R3, RZ, 0x18, R10 ;  /* 0x00000018ff037819 */ /* 0x000fc8000001160a */
[----:B------:R-:W-:-:S04]  /*ef20*/  LOP3.LUT R0, R0, R3, RZ, 0xfc, !PT ;  /* 0x0000000300007212 */ /* 0x000fc800078efcff */
[----:B------:R-:W-:-:S07]  /*ef30*/  PRMT R4, R0, 0x7610, R4 ;  /* 0x0000761000047816 */ /* 0x000fce0000000004 */
.L_x_8284:
[----:B------:R-:W-:Y:S05]  /*ef40*/  BSYNC B0 ;  /* 0x0000000000007941 */ /* 0x000fea0003800000 */
.L_x_8283:
[----:B------:R0:W-:Y:S01]  /*ef50*/  STG.E.U8 desc[UR36][R8.64], R4 ;  /* 0x0000000408007986 */ /* 0x0001e2000c101124 */
[----:B------:R-:W-:Y:S01]  /*ef60*/  IMAD.MOV.U32 R2, RZ, RZ, R16 ;  /* 0x000000ffff027224 */ /* 0x000fe200078e0010 */
[----:B------:R-:W-:Y:S06]  /*ef70*/  BRA `(.L_x_8260) ;  /* 0x0000000000bc7947 */ /* 0x000fec0003800000 */
.L_x_8277:
        /* <DEDUP_REMOVED lines=17> */
[----:B------:R-:W-:Y:S02]  /*f090*/  @!P0 IMAD.MOV R0, RZ, RZ, R2 ;  /* 0x000000ffff008224 */ /* 0x000fe400078e0202 */
[----:B------:R-:W-:Y:S02]  /*f0a0*/  IMAD.MOV.U32 R2, RZ, RZ, R16 ;  /* 0x000000ffff027224 */ /* 0x000fe400078e0010 */
[----:B------:R-:W-:-:S05]  /*f0b0*/  @P2 IMAD.MOV.U32 R3, RZ, RZ, R0 ;  /* 0x000000ffff032224 */ /* 0x000fca00078e0000 */
[----:B------:R0:W-:Y:S01]  /*f0c0*/  STG.E.U8 desc[UR36][R8.64], R3 ;  /* 0x0000000308007986 */ /* 0x0001e2000c101124 */
[----:B------:R-:W-:Y:S05]  /*f0d0*/  BRA `(.L_x_8260) ;  /* 0x0000000000647947 */ /* 0x000fea0003800000 */
.L_x_8259:
[----:B------:R-:W-:Y:S01]  /*f0e0*/  MOV R2, 0x0 ;  /* 0x0000000000027802 */ /* 0x000fe20000000f00 */
[----:B------:R-:W-:Y:S01]  /*f0f0*/  ULDC.64 UR4, c[0x4][0x158] ;  /* 0x0100560000047ab9 */ /* 0x000fe20000000a00 */
[----:B------:R-:W-:Y:S01]  /*f100*/  ULDC.64 UR6, c[0x4][0x160] ;  /* 0x0100580000067ab9 */ /* 0x000fe20000000a00 */
[----:B------:R-:W-:Y:S01]  /*f110*/  MOV R4, UR4 ;  /* 0x0000000400047c02 */ /* 0x000fe20008000f00 */
[----:B------:R-:W-:Y:S01]  /*f120*/  IMAD.U32 R5, RZ, RZ, UR5 ;  /* 0x00000005ff057e24 */ /* 0x000fe2000f8e00ff */
[----:B------:R-:W-:Y:S01]  /*f130*/  ULDC.64 UR4, c[0x4][0x20] ;  /* 0x0100080000047ab9 */ /* 0x000fe20000000a00 */
[----:B------:R-:W0:Y:S01]  /*f140*/  LDC.64 R2, c[0x4][R2] ;  /* 0x0100000002027b82 */ /* 0x000e220000000a00 */
[----:B--234-:R-:W-:Y:S01]  /*f150*/  HFMA2.MMA R13, -RZ, RZ, 0, 0 ;  /* 0x00000000ff0d7435 */ /* 0x01cfe200000001ff */
        /* <DEDUP_REMOVED lines=8> */
.L_x_8288:
[----:B------:R-:W-:Y:S01]  /*f1e0*/  IMAD.MOV.U32 R2, RZ, RZ, R16 ;  /* 0x000000ffff027224 */ /* 0x000fe200078e0010 */
[----:B------:R-:W-:Y:S06]  /*f1f0*/  BRA `(.L_x_8260) ;  /* 0x00000000001c7947 */ /* 0x000fec0003800000 */
.L_x_8287:
[----:B------:R-:W0:Y:S01]  /*f200*/  F2I.U64.TRUNC R10, R10 ;  /* 0x0000000a000a7311 */ /* 0x000e22000020d800 */
[----:B------:R-:W-:Y:S01]  /*f210*/  IMAD.MOV.U32 R2, RZ, RZ, R16 ;  /* 0x000000ffff027224 */ /* 0x000fe200078e0010 */
[----:B0-----:R0:W-:Y:S01]  /*f220*/  STG.E.64 desc[UR36][R8.64], R10 ;  /* 0x0000000a08007986 */ /* 0x0011e2000c101b24 */
[----:B------:R-:W-:Y:S05]  /*f230*/  BRA `(.L_x_8260) ;  /* 0x00000000000c7947 */ /* 0x000fea0003800000 */
.L_x_8286:
[----:B------:R-:W0:Y:S01]  /*f240*/  F2I.FTZ.U32.TRUNC.NTZ R3, R10 ;  /* 0x0000000a00037305 */ /* 0x000e22000021f000 */
[----:B------:R-:W-:Y:S01]  /*f250*/  IMAD.MOV.U32 R2, RZ, RZ, R16 ;  /* 0x000000ffff027224 */ /* 0x000fe200078e0010 */
[----:B0-----:R0:W-:Y:S06]  /*f260*/  STG.E desc[UR36][R8.64], R3 ;  /* 0x0000000308007986 */ /* 0x0011ec000c101924 */
.L_x_8260:
[----:B------:R-:W-:-:S13]  /*f270*/  ISETP.GE.AND P0, PT, R2, R30, PT ;  /* 0x0000001e0200720c */ /* 0x000fda0003f06270 */
[----:B------:R-:W-:Y:S05]  /*f280*/  @P0 BREAK B6 ;  /* 0x0000000000060942 */ /* 0x000fea0003800000 */
[----:B------:R-:W-:Y:S05]  /*f290*/  @P0 BRA `(.L_x_8289) ;  /* 0x0000001c00680947 */ /* 0x000fea0003800000 */
[----:B01----:R-:W0:Y:S01]  /*f2a0*/  LDC.64 R8, c[0x0][0x218] ;  /* 0x00008600ff087b82 */ /* 0x003e220000000a00 */
[----:B------:R-:W-:Y:S01]  /*f2b0*/  LEA R0, R31, R2, 0x9 ;  /* 0x000000021f007211 */ /* 0x000fe200078e48ff */
[----:B------:R-:W-:Y:S01]  /*f2c0*/  ULDC UR4, c[0x0][0x238] ;  /* 0x00008e0000047ab9 */ /* 0x000fe20000000800 */
[----:B------:R-:W-:-:S03]  /*f2d0*/  PRMT R4, R17, 0x9910, RZ ;  /* 0x0000991011047816 */ /* 0x000fc600000000ff */
        /* <DEDUP_REMOVED lines=17> */
.L_x_8293:
[----:B------:R-:W0:Y:S02]  /*f3f0*/  F2I.S64.TRUNC R24, R24 ;  /* 0x0000001800187311 */ /* 0x000e24000020d900 */
[----:B0-----:R-:W-:-:S05]  /*f400*/  IMAD.MOV.U32 R3, RZ, RZ, R24 ;  /* 0x000000ffff037224 */ /* 0x001fca00078e0018 */
[----:B------:R0:W-:Y:S01]  /*f410*/  STG.E.U8 desc[UR36][R8.64], R3 ;  /* 0x0000000308007986 */ /* 0x0001e2000c101124 */
[----:B------:R-:W-:Y:S05]  /*f420*/  BRA `(.L_x_8295) ;  /* 0x0000000c00447947 */ /* 0x000fea0003800000 */
.L_x_8292:
        /* <DEDUP_REMOVED lines=9> */
.L_x_8297:
[----:B------:R-:W0:Y:S02]  /*f4c0*/  F2I.FTZ.TRUNC.NTZ R3, R24 ;  /* 0x0000001800037305 */ /* 0x000e24000021f100 */
[----:B0-----:R0:W-:Y:S01]  /*f4d0*/  STG.E desc[UR36][R8.64], R3 ;  /* 0x0000000308007986 */ /* 0x0011e2000c101924 */
[----:B------:R-:W-:Y:S05]  /*f4e0*/  BRA `(.L_x_8295) ;  /* 0x0000000c00147947 */ /* 0x000fea0003800000 */
.L_x_8296:
[----:B------:R-:W0:Y:S02]  /*f4f0*/  F2I.FTZ.TRUNC.NTZ R3, R24 ;  /* 0x0000001800037305 */ /* 0x000e24000021f100 */
[----:B0-----:R0:W-:Y:S01]  /*f500*/  STG.E.U16 desc[UR36][R8.64], R3 ;  /* 0x0000000308007986 */ /* 0x0011e2000c101524 */
[----:B------:R-:W-:Y:S05]  /*f510*/  BRA `(.L_x_8295) ;  /* 0x0000000c00087947 */ /* 0x000fea0003800000 */
.L_x_8291:
        /* <DEDUP_REMOVED lines=8> */
.L_x_8299:
[----:B------:R-:W-:-:S05]  /*f5a0*/  F2FP.F16.F32.PACK_AB R24, RZ, R24 ;  /* 0x00000018ff18723e */ /* 0x000fca00000000ff */
[----:B------:R1:W-:Y:S01]  /*f5b0*/  STG.E.U16 desc[UR36][R8.64], R24 ;  /* 0x0000001808007986 */ /* 0x0003e2000c101524 */
[----:B------:R-:W-:Y:S05]  /*f5c0*/  BRA `(.L_x_8295) ;  /* 0x0000000800dc7947 */ /* 0x000fea0003800000 */
.L_x_8298:
        /* <DEDUP_REMOVED lines=8> */
.L_x_8301:
[----:B------:R-:W-:-:S05]  /*f650*/  F2FP.F16.F32.PACK_AB R3, R25, R24 ;  /* 0x000000181903723e */ /* 0x000fca00000000ff */
[----:B------:R0:W-:Y:S01]  /*f660*/  STG.E desc[UR36][R8.64], R3 ;  /* 0x0000000308007986 */ /* 0x0001e2000c101924 */
[----:B------:R-:W-:Y:S05]  /*f670*/  BRA `(.L_x_8295) ;  /* 0x0000000800b07947 */ /* 0x000fea0003800000 */
.L_x_8300:
[----:B------:R-:W-:-:S06]  /*f680*/  FMUL.FTZ R4, R24, 1 ;  /* 0x3f80000018047820 */ /* 0x000fcc0000410000 */
[----:B------:R-:W0:Y:S02]  /*f690*/  F2F.F64.F32 R4, R4 ;  /* 0x0000000400047310 */ /* 0x000e240000201800 */
[----:B0-----:R0:W-:Y:S01]  /*f6a0*/  STG.E.64 desc[UR36][R8.64], R4 ;  /* 0x0000000408007986 */ /* 0x0011e2000c101b24 */
[----:B------:R-:W-:Y:S05]  /*f6b0*/  BRA `(.L_x_8295) ;  /* 0x0000000800a07947 */ /* 0x000fea0003800000 */
.L_x_8290:
        /* <DEDUP_REMOVED lines=14> */
.L_x_8304:
[----:B------:R-:W-:Y:S01]  /*f7a0*/  FMUL.FTZ R6, R25, 1 ;  /* 0x3f80000019067820 */ /* 0x000fe20000410000 */
[----:B------:R-:W-:-:S05]  /*f7b0*/  FMUL.FTZ R4, R24, 1 ;  /* 0x3f80000018047820 */ /* 0x000fca0000410000 */
[----:B--23--:R-:W-:Y:S08]  /*f7c0*/  F2F.F64.F32 R6, R6 ;  /* 0x0000000600067310 */ /* 0x00cff00000201800 */
[----:B------:R-:W0:Y:S02]  /*f7d0*/  F2F.F64.F32 R4, R4 ;  /* 0x0000000400047310 */ /* 0x000e240000201800 */
[----:B0-----:R0:W-:Y:S01]  /*f7e0*/  STG.E.128 desc[UR36][R8.64], R4 ;  /* 0x0000000408007986 */ /* 0x0011e2000c101d24 */
[----:B------:R-:W-:Y:S05]  /*f7f0*/  BRA `(.L_x_8295) ;  /* 0x0000000800507947 */ /* 0x000fea0003800000 */
.L_x_8303:
        /* <DEDUP_REMOVED lines=10> */
[----:B------:R-:W-:Y:S02]  /*f8a0*/  SHF.R.U32.HI R5, RZ, 0x18, R0 ;  /* 0x00000018ff057819 */ /* 0x000fe40000011600 */
[----:B------:R-:W-:-:S09]  /*f8b0*/  MOV R0, 0x7f ;  /* 0x0000007f00007802 */ /* 0x000fd20000000f00 */
        /* <DEDUP_REMOVED lines=8> */
.L_x_8308:
[----:B------:R-:W-:Y:S05]  /*f940*/  BSYNC B0 ;  /* 0x0000000000007941 */ /* 0x000fea0003800000 */
.L_x_8307:
[----:B------:R-:W-:-:S05]  /*f950*/  LOP3.LUT R5, R0, R5, RZ, 0xfc, !PT ;  /* 0x0000000500057212 */ /* 0x000fca00078efcff */
[----:B------:R0:W-:Y:S01]  /*f960*/  STG.E.U8 desc[UR36][R8.64], R5 ;  /* 0x0000000508007986 */ /* 0x0001e2000c101124 */
[----:B------:R-:W-:Y:S05]  /*f970*/  BRA `(.L_x_8295) ;  /* 0x0000000400f07947 */ /* 0x000fea0003800000 */
.L_x_8306:
        /* <DEDUP_REMOVED lines=12> */
.L_x_8310:
[----:B------:R-:W-:Y:S01]  /*fa40*/  IMAD.MOV.U32 R0, RZ, RZ, 0x7f ;  /* 0x0000007fff007424 */ /* 0x000fe200078e00ff */
[----:B------:R-:W-:-:S04]  /*fa50*/  ISETP.GT.U32.AND P0, PT, R4, 0x7f800000, PT ;  /* 0x7f8000000400780c */ /* 0x000fc80003f04070 */
[----:B------:R-:W-:-:S09]  /*fa60*/  SEL R0, R0, 0x7c, P0 ;  /* 0x0000007c00007807 */ /* 0x000fd20000000000 */
.L_x_8311:
[----:B------:R-:W-:Y:S05]  /*fa70*/  BSYNC B0 ;  /* 0x0000000000007941 */ /* 0x000fea0003800000 */
.L_x_8309:
[----:B------:R-:W-:-:S04]  /*fa80*/  LOP3.LUT R24, R24, 0x80000000, RZ, 0xc0, !PT ;  /* 0x8000000018187812 */ /* 0x000fc800078ec0ff */
[----:B------:R-:W-:-:S04]  /*fa90*/  SHF.R.U32.HI R3, RZ, 0x18, R24 ;  /* 0x00000018ff037819 */ /* 0x000fc80000011618 */
[----:B------:R-:W-:-:S05]  /*faa0*/  LOP3.LUT R3, R0, R3, RZ, 0xfc, !PT ;  /* 0x0000000300037212 */ /* 0x000fca00078efcff */
[----:B------:R0:W-:Y:S01]  /*fab0*/  STG.E.U8 desc[UR36][R8.64], R3 ;  /* 0x0000000308007986 */ /* 0x0001e2000c101124 */
[----:B------:R-:W-:Y:S05]  /*fac0*/  BRA `(.L_x_8295) ;  /* 0x00000004009c7947 */ /* 0x000fea0003800000 */
.L_x_8305:
[----:B------:R-:W-:-:S05]  /*fad0*/  F2FP.BF16.F32.PACK_AB R24, RZ, R24 ;  /* 0x00000018ff18723e */ /* 0x000fca00000010ff */
[----:B------:R0:W-:Y:S01]  /*fae0*/  STG.E.U16 desc[UR36][R8.64], R24 ;  /* 0x0000001808007986 */ /* 0x0001e2000c101524 */
[----:B------:R-:W-:Y:S05]  /*faf0*/  BRA `(.L_x_8295) ;  /* 0x0000000400907947 */ /* 0x000fea0003800000 */
.L_x_8302:
        /* <DEDUP_REMOVED lines=11> */
.L_x_8314:
[----:B------:R-:W-:Y:S01]  /*fbb0*/  LOP3.LUT R3, R24, 0x7fffffff, RZ, 0xc0, !PT ;  /* 0x7fffffff18037812 */ /* 0x000fe200078ec0ff */
[----:B------:R-:W-:Y:S01]  /*fbc0*/  BSSY B0, `(.L_x_8315) ;  /* 0x0000013000007945 */ /* 0x000fe20003800000 */
[----:B------:R-:W-:Y:S02]  /*fbd0*/  HFMA2.MMA R4, -RZ, RZ, 0, 7.62939453125e-06 ;  /* 0x00000080ff047435 */ /* 0x000fe400000001ff */
        /* <DEDUP_REMOVED lines=13> */
.L_x_8317:
[----:B------:R-:W-:-:S04]  /*fcb0*/  LOP3.LUT R24, R24, 0x80000000, RZ, 0xc0, !PT ;  /* 0x8000000018187812 */ /* 0x000fc800078ec0ff */
[----:B------:R-:W-:-:S04]  /*fcc0*/  SHF.R.U32.HI R3, RZ, 0x18, R24 ;  /* 0x00000018ff037819 */ /* 0x000fc80000011618 */
[----:B------:R-:W-:-:S04]  /*fcd0*/  LOP3.LUT R0, R0, R3, RZ, 0xfc, !PT ;  /* 0x0000000300007212 */ /* 0x000fc800078efcff */
[----:B------:R-:W-:-:S07]  /*fce0*/  PRMT R4, R0, 0x7610, R4 ;  /* 0x0000761000047816 */ /* 0x000fce0000000004 */
.L_x_8316:
[----:B------:R-:W-:Y:S05]  /*fcf0*/  BSYNC B0 ;  /* 0x0000000000007941 */ /* 0x000fea0003800000 */
.L_x_8315:
[----:B------:R0:W-:Y:S01]  /*fd00*/  STG.E.U8 desc[UR36][R8.64], R4 ;  /* 0x0000000408007986 */ /* 0x0001e2000c101124 */
[----:B------:R-:W-:Y:S05]  /*fd10*/  BRA `(.L_x_8295) ;  /* 0x0000000400087947 */ /* 0x000fea0003800000 */
.L_x_8313:
        /* <DEDUP_REMOVED lines=16> */
.L_x_8320:
[----:B------:R-:W-:-:S04]  /*fe20*/  LOP3.LUT R24, R24, 0x80000000, RZ, 0xc0, !PT ;  /* 0x8000000018187812 */ /* 0x000fc800078ec0ff */
[----:B------:R-:W-:-:S04]  /*fe30*/  SHF.R.U32.HI R3, RZ, 0x18, R24 ;  /* 0x00000018ff037819 */ /* 0x000fc80000011618 */
[----:B------:R-:W-:-:S04]  /*fe40*/  LOP3.LUT R0, R0, R3, RZ, 0xfc, !PT ;  /* 0x0000000300007212 */ /* 0x000fc800078efcff */
[----:B------:R-:W-:-:S07]  /*fe50*/  PRMT R4, R0, 0x7610, R4 ;  /* 0x0000761000047816 */ /* 0x000fce0000000004 */
.L_x_8319:
[----:B------:R-:W-:Y:S05]  /*fe60*/  BSYNC B0 ;  /* 0x0000000000007941 */ /* 0x000fea0003800000 */
.L_x_8318:
[----:B------:R0:W-:Y:S01]  /*fe70*/  STG.E.U8 desc[UR36][R8.64], R4 ;  /* 0x0000000408007986 */ /* 0x0001e2000c101124 */
[----:B------:R-:W-:Y:S05]  /*fe80*/  BRA `(.L_x_8295) ;  /* 0x0000000000ac7947 */ /* 0x000fea0003800000 */
.L_x_8312:
        /* <DEDUP_REMOVED lines=21> */
.L_x_8294:
[----:B------:R-:W-:Y:S01]  /*ffe0*/  MOV R14, 0x0 ;  /* 0x00000000000e7802 */ /* 0x000fe20000000f00 */
[----:B------:R-:W-:Y:S01]  /*fff0*/  ULDC.64 UR4, c[0x4][0x158] ;  /* 0x0100560000047ab9 */ /* 0x000fe20000000a00 */
[----:B------:R-:W-:Y:S01]  /*10000*/  ULDC.64 UR6, c[0x4][0x20] ;  /* 0x0100080000067ab9 */ /* 0x000fe20000000a00 */
[----:B------:R-:W-:Y:S01]  /*10010*/  IMAD.U32 R4, RZ, RZ, UR4 ;  /* 0x00000004ff047e24 */ /* 0x000fe2000f8e00ff */
[----:B------:R-:W-:Y:S01]  /*10020*/  HFMA2.MMA R8, -RZ, RZ, 0, 6.020069122314453125e-06 ;  /* 0x00000065ff087435 */ /* 0x000fe200000001ff */
[----:B------:R-:W-:Y:S01]  /*10030*/  IMAD.U32 R5, RZ, RZ, UR5 ;  /* 0x00000005ff057e24 */ /* 0x000fe2000f8e00ff */
[----:B------:R-:W0:Y:S01]  /*10040*/  LDC.64 R14, c[0x4][R14] ;  /* 0x010000000e0e7b82 */ /* 0x000e220000000a00 */
[----:B------:R-:W-:Y:S01]  /*10050*/  ULDC.64 UR4, c[0x4][0x160] ;  /* 0x0100580000047ab9 */ /* 0x000fe20000000a00 */
[----:B------:R-:W-:Y:S01]  /*10060*/  IMAD.U32 R10, RZ, RZ, UR6 ;  /* 0x00000006ff0a7e24 */ /* 0x000fe2000f8e00ff */
[----:B------:R-:W-:Y:S01]  /*10070*/  MOV R6, UR4 ;  /* 0x0000000400067c02 */ /* 0x000fe20008000f00 */
[----:B--23--:R-:W-:-:S02]  /*10080*/  IMAD.U32 R7, RZ, RZ, UR5 ;  /* 0x00000005ff077e24 */ /* 0x00cfc4000f8e00ff */
[----:B------:R-:W-:Y:S02]  /*10090*/  IMAD.U32 R11, RZ, RZ, UR7 ;  /* 0x00000007ff0b7e24 */ /* 0x000fe4000f8e00ff */
[----:B------:R-:W-:Y:S02]  /*100a0*/  IMAD.MOV.U32 R12, RZ, RZ, 0x1 ;  /* 0x00000001ff0c7424 */ /* 0x000fe400078e00ff */
[----:B----4-:R-:W-:-:S07]  /*100b0*/  IMAD.MOV.U32 R13, RZ, RZ, RZ ;  /* 0x000000ffff0d7224 */ /* 0x010fce00078e00ff */
[----:B------:R-:W-:-:S07]  /*100c0*/  LEPC R20, `(.L_x_8323) ;  /* 0x000000001014794e */ /* 0x000fce0000000000 */
[----:B0-----:R-:W-:Y:S05]  /*100d0*/  CALL.ABS.NOINC R14 ;  /* 0x000000000e007343 */ /* 0x001fea0003c00000 */
.L_x_8323:
[----:B------:R-:W-:Y:S05]  /*100e0*/  BRA `(.L_x_8295) ;  /* 0x0000000000147947 */ /* 0x000fea0003800000 */
.L_x_8322:
[----:B------:R-:W0:Y:S02]  /*100f0*/  F2I.U64.TRUNC R24, R24 ;  /* 0x0000001800187311 */ /* 0x000e24000020d800 */
[----:B0-----:R0:W-:Y:S01]  /*10100*/  STG.E.64 desc[UR36][R8.64], R24 ;  /* 0x0000001808007986 */ /* 0x0011e2000c101b24 */
[----:B------:R-:W-:Y:S05]  /*10110*/  BRA `(.L_x_8295) ;  /* 0x0000000000087947 */ /* 0x000fea0003800000 */
.L_x_8321:
[----:B------:R-:W0:Y:S02]  /*10120*/  F2I.FTZ.U32.TRUNC.NTZ R3, R24 ;  /* 0x0000001800037305 */ /* 0x000e24000021f000 */
[----:B0-----:R0:W-:Y:S02]  /*10130*/  STG.E desc[UR36][R8.64], R3 ;  /* 0x0000000308007986 */ /* 0x0011e4000c101924 */
.L_x_8295:
[----:B------:R-:W-:-:S07]  /*10140*/  VIADD R2, R2, 0x80 ;  /* 0x0000008002027836 */ /* 0x000fce0000000000 */
.L_x_8254:
[----:B------:R-:W-:-:S13]  /*10150*/  ISETP.GE.AND P0, PT, R2, R30, PT ;  /* 0x0000001e0200720c */ /* 0x000fda0003f06270 */
[----:B------:R-:W-:Y:S05]  /*10160*/  @P0 BREAK B6 ;  /* 0x0000000000060942 */ /* 0x000fea0003800000 */
[----:B------:R-:W-:Y:S05]  /*10170*/  @P0 BRA `(.L_x_8289) ;  /* 0x0000000c00b00947 */ /* 0x000fea0003800000 */
[----:B------:R-:W-:Y:S05]  /*10180*/  BSYNC B6 ;  /* 0x0000000000067941 */ /* 0x000fea0003800000 */
.L_x_8253:
[----:B0-----:R-:W0:Y:S01]  /*10190*/  LDC.64 R4, c[0x0][0x218] ;  /* 0x00008600ff047b82 */ /* 0x001e220000000a00 */
[----:B------:R-:W-:Y:S01]  /*101a0*/  LEA R0, R31, R2, 0x9 ;  /* 0x000000021f007211 */ /* 0x000fe200078e48ff */
[----:B------:R-:W-:Y:S01]  /*101b0*/  ULDC UR4, c[0x0][0x238] ;  /* 0x00008e0000047ab9 */ /* 0x000fe20000000800 */
[----:B-1----:R-:W-:-:S03]  /*101c0*/  PRMT R6, R17, 0x9910, RZ ;  /* 0x0000991011067816 */ /* 0x002fc600000000ff */
        /* <DEDUP_REMOVED lines=17> */
.L_x_8327:
[----:B------:R-:W0:Y:S02]  /*102e0*/  F2I.S64.TRUNC R28, R28 ;  /* 0x0000001c001c7311 */ /* 0x000e24000020d900 */
[----:B0-----:R-:W-:-:S05]  /*102f0*/  MOV R3, R28 ;  /* 0x0000001c00037202 */ /* 0x001fca0000000f00 */
[----:B------:R0:W-:Y:S01]  /*10300*/  STG.E.U8 desc[UR36][R4.64], R3 ;  /* 0x0000000304007986 */ /* 0x0001e2000c101124 */
[----:B------:R-:W-:Y:S05]  /*10310*/  BRA `(.L_x_8329) ;  /* 0x0000000c00447947 */ /* 0x000fea0003800000 */
.L_x_8326:
        /* <DEDUP_REMOVED lines=9> */
.L_x_8331:
[----:B------:R-:W0:Y:S02]  /*103b0*/  F2I.FTZ.TRUNC.NTZ R3, R28 ;  /* 0x0000001c00037305 */ /* 0x000e24000021f100 */
[----:B0-----:R0:W-:Y:S01]  /*103c0*/  STG.E desc[UR36][R4.64], R3 ;  /* 0x0000000304007986 */ /* 0x0011e2000c101924 */
[----:B------:R-:W-:Y:S05]  /*103d0*/  BRA `(.L_x_8329) ;  /* 0x0000000c00147947 */ /* 0x000fea0003800000 */
.L_x_8330:
[----:B------:R-:W0:Y:S02]  /*103e0*/  F2I.FTZ.TRUNC.NTZ R3, R28 ;  /* 0x0000001c00037305 */ /* 0x000e24000021f100 */
[----:B0-----:R0:W-:Y:S01]  /*103f0*/  STG.E.U16 desc[UR36][R4.64], R3 ;  /* 0x0000000304007986 */ /* 0x0011e2000c101524 */
[----:B------:R-:W-:Y:S05]  /*10400*/  BRA `(.L_x_8329) ;  /* 0x0000000c00087947 */ /* 0x000fea0003800000 */
.L_x_8325:
        /* <DEDUP_REMOVED lines=8> */
.L_x_8333:
[----:B------:R-:W-:-:S05]  /*10490*/  F2FP.F16.F32.PACK_AB R28, RZ, R28 ;  /* 0x0000001cff1c723e */ /* 0x000fca00000000ff */
[----:B------:R0:W-:Y:S01]  /*104a0*/  STG.E.U16 desc[UR36][R4.64], R28 ;  /* 0x0000001c04007986 */ /* 0x0001e2000c101524 */
[----:B------:R-:W-:Y:S05]  /*104b0*/  BRA `(.L_x_8329) ;  /* 0x0000000800dc7947 */ /* 0x000fea0003800000 */
.L_x_8332:
        /* <DEDUP_REMOVED lines=8> */
.L_x_8335:
[----:B------:R-:W-:-:S05]  /*10540*/  F2FP.F16.F32.PACK_AB R3, R29, R28 ;  /* 0x0000001c1d03723e */ /* 0x000fca00000000ff */
[----:B------:R0:W-:Y:S01]  /*10550*/  STG.E desc[UR36][R4.64], R3 ;  /* 0x0000000304007986 */ /* 0x0001e2000c101924 */
[----:B------:R-:W-:Y:S05]  /*10560*/  BRA `(.L_x_8329) ;  /* 0x0000000800b07947 */ /* 0x000fea0003800000 */
.L_x_8334:
[----:B------:R-:W-:-:S06]  /*10570*/  FMUL.FTZ R6, R28, 1 ;  /* 0x3f8000001c067820 */ /* 0x000fcc0000410000 */
[----:B--23--:R-:W0:Y:S02]  /*10580*/  F2F.F64.F32 R6, R6 ;  /* 0x0000000600067310 */ /* 0x00ce240000201800 */
[----:B0-----:R0:W-:Y:S01]  /*10590*/  STG.E.64 desc[UR36][R4.64], R6 ;  /* 0x0000000604007986 */ /* 0x0011e2000c101b24 */
[----:B------:R-:W-:Y:S05]  /*105a0*/  BRA `(.L_x_8329) ;  /* 0x0000000800a07947 */ /* 0x000fea0003800000 */
.L_x_8324:
        /* <DEDUP_REMOVED lines=14> */
.L_x_8338:
[----:B------:R-:W-:Y:S01]  /*10690*/  FMUL.FTZ R10, R29, 1 ;  /* 0x3f8000001d0a7820 */ /* 0x000fe20000410000 */
[----:B------:R-:W-:-:S05]  /*106a0*/  FMUL.FTZ R8, R28, 1 ;  /* 0x3f8000001c087820 */ /* 0x000fca0000410000 */
[----:B------:R-:W-:Y:S08]  /*106b0*/  F2F.F64.F32 R10, R10 ;  /* 0x0000000a000a7310 */ /* 0x000ff00000201800 */
[----:B------:R-:W0:Y:S02]  /*106c0*/  F2F.F64.F32 R8, R8 ;  /* 0x0000000800087310 */ /* 0x000e240000201800 */
[----:B0-----:R0:W-:Y:S01]  /*106d0*/  STG.E.128 desc[UR36][R4.64], R8 ;  /* 0x0000000804007986 */ /* 0x0011e2000c101d24 */
[----:B------:R-:W-:Y:S05]  /*106e0*/  BRA `(.L_x_8329) ;  /* 0x0000000800507947 */ /* 0x000fea0003800000 */
.L_x_8337:
        /* <DEDUP_REMOVED lines=10> */
[----:B--23--:R-:W-:Y:S01]  /*10790*/  SHF.R.U32.HI R7, RZ, 0x18, R0 ;  /* 0x00000018ff077819 */ /* 0x00cfe20000011600 */
        /* <DEDUP_REMOVED lines=9> */
.L_x_8342:
[----:B------:R-:W-:Y:S05]  /*10830*/  BSYNC B0 ;  /* 0x0000000000007941 */ /* 0x000fea0003800000 */
.L_x_8341:
[----:B------:R-:W-:-:S05]  /*10840*/  LOP3.LUT R7, R0, R7, RZ, 0xfc, !PT ;  /* 0x0000000700077212 */ /* 0x000fca00078efcff */
[----:B------:R0:W-:Y:S01]  /*10850*/  STG.E.U8 desc[UR36][R4.64], R7 ;  /* 0x0000000704007986 */ /* 0x0001e2000c101124 */
[----:B------:R-:W-:Y:S05]  /*10860*/  BRA `(.L_x_8329) ;  /* 0x0000000400f07947 */ /* 0x000fea0003800000 */
.L_x_8340:
        /* <DEDUP_REMOVED lines=12> */
.L_x_8344:
[----:B------:R-:W-:Y:S01]  /*10930*/  IMAD.MOV.U32 R0, RZ, RZ, 0x7f ;  /* 0x0000007fff007424 */ /* 0x000fe200078e00ff */
[----:B------:R-:W-:-:S04]  /*10940*/  ISETP.GT.U32.AND P0, PT, R6, 0x7f800000, PT ;  /* 0x7f8000000600780c */ /* 0x000fc80003f04070 */
[----:B------:R-:W-:-:S09]  /*10950*/  SEL R0, R0, 0x7c, P0 ;  /* 0x0000007c00007807 */ /* 0x000fd20000000000 */
.L_x_8345:
[----:B------:R-:W-:Y:S05]  /*10960*/  BSYNC B0 ;  /* 0x0000000000007941 */ /* 0x000fea0003800000 */
.L_x_8343:
[----:B------:R-:W-:-:S04]  /*10970*/  LOP3.LUT R28, R28, 0x80000000, RZ, 0xc0, !PT ;  /* 0x800000001c1c7812 */ /* 0x000fc800078ec0ff */
[----:B------:R-:W-:-:S04]  /*10980*/  SHF.R.U32.HI R3, RZ, 0x18, R28 ;  /* 0x00000018ff037819 */ /* 0x000fc8000001161c */
[----:B------:R-:W-:-:S05]  /*10990*/  LOP3.LUT R3, R0, R3, RZ, 0xfc, !PT ;  /* 0x0000000300037212 */ /* 0x000fca00078efcff */
[----:B------:R0:W-:Y:S01]  /*109a0*/  STG.E.U8 desc[UR36][R4.64], R3 ;  /* 0x0000000304007986 */ /* 0x0001e2000c101124 */
[----:B------:R-:W-:Y:S05]  /*109b0*/  BRA `(.L_x_8329) ;  /* 0x00000004009c7947 */ /* 0x000fea0003800000 */
.L_x_8339:
[----:B------:R-:W-:-:S05]  /*109c0*/  F2FP.BF16.F32.PACK_AB R28, RZ, R28 ;  /* 0x0000001cff1c723e */ /* 0x000fca00000010ff */
[----:B------:R0:W-:Y:S01]  /*109d0*/  STG.E.U16 desc[UR36][R4.64], R28 ;  /* 0x0000001c04007986 */ /* 0x0001e2000c101524 */
[----:B------:R-:W-:Y:S05]  /*109e0*/  BRA `(.L_x_8329) ;  /* 0x0000000400907947 */ /* 0x000fea0003800000 */
.L_x_8336:
        /* <DEDUP_REMOVED lines=11> */
.L_x_8348:
        /* <DEDUP_REMOVED lines=16> */
.L_x_8351:
[----:B------:R-:W-:-:S04]  /*10ba0*/  LOP3.LUT R28, R28, 0x80000000, RZ, 0xc0, !PT ;  /* 0x800000001c1c7812 */ /* 0x000fc800078ec0ff */
[----:B------:R-:W-:-:S04]  /*10bb0*/  SHF.R.U32.HI R28, RZ, 0x18, R28 ;  /* 0x00000018ff1c7819 */ /* 0x000fc8000001161c */
[----:B------:R-:W-:-:S04]  /*10bc0*/  LOP3.LUT R3, R3, R28, RZ, 0xfc, !PT ;  /* 0x0000001c03037212 */ /* 0x000fc800078efcff */
[----:B------:R-:W-:-:S07]  /*10bd0*/  PRMT R0, R3, 0x7610, R0 ;  /* 0x0000761003007816 */ /* 0x000fce0000000000 */
.L_x_8350:
[----:B------:R-:W-:Y:S05]  /*10be0*/  BSYNC B0 ;  /* 0x0000000000007941 */ /* 0x000fea0003800000 */
.L_x_8349:
[----:B------:R0:W-:Y:S01]  /*10bf0*/  STG.E.U8 desc[UR36][R4.64], R0 ;  /* 0x0000000004007986 */ /* 0x0001e2000c101124 */
[----:B------:R-:W-:Y:S05]  /*10c00*/  BRA `(.L_x_8329) ;  /* 0x0000000400087947 */ /* 0x000fea0003800000 */
.L_x_8347:
        /* <DEDUP_REMOVED lines=16> */
.L_x_8354:
[----:B------:R-:W-:-:S04]  /*10d10*/  LOP3.LUT R28, R28, 0x80000000, RZ, 0xc0, !PT ;  /* 0x800000001c1c7812 */ /* 0x000fc800078ec0ff */
[----:B------:R-:W-:-:S04]  /*10d20*/  SHF.R.U32.HI R28, RZ, 0x18, R28 ;  /* 0x00000018ff1c7819 */ /* 0x000fc8000001161c */
[----:B------:R-:W-:-:S04]  /*10d30*/  LOP3.LUT R3, R3, R28, RZ, 0xfc, !PT ;  /* 0x0000001c03037212 */ /* 0x000fc800078efcff */
[----:B------:R-:W-:-:S07]  /*10d40*/  PRMT R0, R3, 0x7610, R0 ;  /* 0x0000761003007816 */ /* 0x000fce0000000000 */
.L_x_8353:
[----:B------:R-:W-:Y:S05]  /*10d50*/  BSYNC B0 ;  /* 0x0000000000007941 */ /* 0x000fea0003800000 */
.L_x_8352:
[----:B------:R0:W-:Y:S01]  /*10d60*/  STG.E.U8 desc[UR36][R4.64], R0 ;  /* 0x0000000004007986 */ /* 0x0001e2000c101124 */
[----:B------:R-:W-:Y:S05]  /*10d70*/  BRA `(.L_x_8329) ;  /* 0x0000000000ac7947 */ /* 0x000fea0003800000 */
.L_x_8346:
        /* <DEDUP_REMOVED lines=21> */
.L_x_8328:
        /* <DEDUP_REMOVED lines=10> */
[----:B--23--:R-:W-:-:S02]  /*10f70*/  IMAD.U32 R7, RZ, RZ, UR5 ;  /* 0x00000005ff077e24 */ /* 0x00cfc4000f8e00ff */
[----:B------:R-:W-:Y:S02]  /*10f80*/  IMAD.U32 R11, RZ, RZ, UR7 ;  /* 0x00000007ff0b7e24 */ /* 0x000fe4000f8e00ff */
[----:B------:R-:W-:Y:S02]  /*10f90*/  IMAD.MOV.U32 R8, RZ, RZ, 0x65 ;  /* 0x00000065ff087424 */ /* 0x000fe400078e00ff */
[----:B0---4-:R-:W-:-:S07]  /*10fa0*/  IMAD.MOV.U32 R13, RZ, RZ, RZ ;  /* 0x000000ffff0d7224 */ /* 0x011fce00078e00ff */
[----:B------:R-:W-:-:S07]  /*10fb0*/  LEPC R20, `(.L_x_8357) ;  /* 0x000000001014794e */ /* 0x000fce0000000000 */
[----:B-1----:R-:W-:Y:S05]  /*10fc0*/  CALL.ABS.NOINC R14 ;  /* 0x000000000e007343 */ /* 0x002fea0003c00000 */
.L_x_8357:
[----:B------:R-:W-:Y:S05]  /*10fd0*/  BRA `(.L_x_8329) ;  /* 0x0000000000147947 */ /* 0x000fea0003800000 */
.L_x_8356:
[----:B------:R-:W0:Y:S02]  /*10fe0*/  F2I.U64.TRUNC R28, R28 ;  /* 0x0000001c001c7311 */ /* 0x000e24000020d800 */
[----:B0-----:R1:W-:Y:S01]  /*10ff0*/  STG.E.64 desc[UR36][R4.64], R28 ;  /* 0x0000001c04007986 */ /* 0x0013e2000c101b24 */
[----:B------:R-:W-:Y:S05]  /*11000*/  BRA `(.L_x_8329) ;  /* 0x0000000000087947 */ /* 0x000fea0003800000 */
.L_x_8355:
[----:B------:R-:W0:Y:S02]  /*11010*/  F2I.FTZ.U32.TRUNC.NTZ R3, R28 ;  /* 0x0000001c00037305 */ /* 0x000e24000021f000 */
[----:B0-----:R0:W-:Y:S02]  /*11020*/  STG.E desc[UR36][R4.64], R3 ;  /* 0x0000000304007986 */ /* 0x0011e4000c101924 */
.L_x_8329:
[----:B------:R-:W-:-:S07]  /*11030*/  VIADD R2, R2, 0x80 ;  /* 0x0000008002027836 */ /* 0x000fce0000000000 */
.L_x_8289:
[----:B------:R-:W-:Y:S05]  /*11040*/  BSYNC B7 ;  /* 0x0000000000077941 */ /* 0x000fea0003800000 */
.L_x_8252:
[----:B------:R-:W-:-:S13]  /*11050*/  ISETP.GE.AND P0, PT, R2, R30, PT ;  /* 0x0000001e0200720c */ /* 0x000fda0003f06270 */
[----:B------:R-:W-:Y:S05]  /*11060*/  @P0 EXIT ;  /* 0x000000000000094d */ /* 0x000fea0003800000 */
[----:B01----:R-:W0:Y:S01]  /*11070*/  LDC.64 R4, c[0x0][0x218] ;  /* 0x00008600ff047b82 */ /* 0x003e220000000a00 */
[----:B------:R-:W-:Y:S01]  /*11080*/  PRMT R0, R17, 0x9910, RZ ;  /* 0x0000991011007816 */ /* 0x000fe200000000ff */
[----:B------:R-:W-:Y:S01]  /*11090*/  ULDC UR4, c[0x0][0x238] ;  /* 0x00008e0000047ab9 */ /* 0x000fe20000000800 */
[----:B------:R-:W-:Y:S02]  /*110a0*/  LEA R2, R31, R2, 0x9 ;  /* 0x000000021f027211 */ /* 0x000fe400078e48ff */
[----:B------:R-:W-:-:S03]  /*110b0*/  ISETP.GT.AND P1, PT, R0, 0x9, PT ;  /* 0x000000090000780c */ /* 0x000fc60003f24270 */
[----:B------:R-:W-:-:S05]  /*110c0*/  IMAD R3, R2, UR4, RZ ;  /* 0x0000000402037c24 */ /* 0x000fca000f8e02ff */
[----:B0-----:R-:W-:-:S05]  /*110d0*/  IADD3 R2, P0, R3, R4, RZ ;  /* 0x0000000403027210 */ /* 0x001fca0007f1e0ff */
[----:B------:R-:W-:Y:S01]  /*110e0*/  IMAD.X R3, RZ, RZ, R5, P0 ;  /* 0x000000ffff037224 */ /* 0x000fe200000e0605 */
[----:B------:R-:W-:Y:S07]  /*110f0*/  @P1 BRA `(.L_x_8358) ;  /* 0x0000000000e01947 */ /* 0x000fee0003800000 */
        /* <DEDUP_REMOVED lines=11> */
.L_x_8361:
[----:B------:R-:W0:Y:S02]  /*111b0*/  F2I.S64.TRUNC R26, R26 ;  /* 0x0000001a001a7311 */ /* 0x000e24000020d900 */
[----:B0-----:R-:W-:-:S05]  /*111c0*/  IMAD.MOV.U32 R5, RZ, RZ, R26 ;  /* 0x000000ffff057224 */ /* 0x001fca00078e001a */
[----:B------:R-:W-:Y:S01]  /*111d0*/  STG.E.U8 desc[UR36][R2.64], R5 ;  /* 0x0000000502007986 */ /* 0x000fe2000c101124 */
[----:B------:R-:W-:Y:S05]  /*111e0*/  EXIT ;  /* 0x000000000000794d */ /* 0x000fea0003800000 */
.L_x_8360:
        /* <DEDUP_REMOVED lines=9> */
.L_x_8364:
[----:B------:R-:W0:Y:S02]  /*11280*/  F2I.FTZ.TRUNC.NTZ R5, R26 ;  /* 0x0000001a00057305 */ /* 0x000e24000021f100 */
[----:B0-----:R-:W-:Y:S01]  /*11290*/  STG.E desc[UR36][R2.64], R5 ;  /* 0x0000000502007986 */ /* 0x001fe2000c101924 */
[----:B------:R-:W-:Y:S05]  /*112a0*/  EXIT ;  /* 0x000000000000794d */ /* 0x000fea0003800000 */
.L_x_8363:
[----:B------:R-:W0:Y:S02]  /*112b0*/  F2I.FTZ.TRUNC.NTZ R5, R26 ;  /* 0x0000001a00057305 */ /* 0x000e24000021f100 */
[----:B0-----:R-:W-:Y:S01]  /*112c0*/  STG.E.U16 desc[UR36][R2.64], R5 ;  /* 0x0000000502007986 */ /* 0x001fe2000c101524 */
[----:B------:R-:W-:Y:S05]  /*112d0*/  EXIT ;  /* 0x000000000000794d */ /* 0x000fea0003800000 */
.L_x_8359:
        /* <DEDUP_REMOVED lines=8> */
.L_x_8366:
[----:B------:R-:W-:-:S05]  /*11360*/  F2FP.F16.F32.PACK_AB R26, RZ, R26 ;  /* 0x0000001aff1a723e */ /* 0x000fca00000000ff */
[----:B------:R-:W-:Y:S01]  /*11370*/  STG.E.U16 desc[UR36][R2.64], R26 ;  /* 0x0000001a02007986 */ /* 0x000fe2000c101524 */
[----:B------:R-:W-:Y:S05]  /*11380*/  EXIT ;  /* 0x000000000000794d */ /* 0x000fea0003800000 */
.L_x_8365:
        /* <DEDUP_REMOVED lines=8> */
.L_x_8368:
[----:B------:R-:W-:-:S05]  /*11410*/  F2FP.F16.F32.PACK_AB R5, R27, R26 ;  /* 0x0000001a1b05723e */ /* 0x000fca00000000ff */
[----:B------:R-:W-:Y:S01]  /*11420*/  STG.E desc[UR36][R2.64], R5 ;  /* 0x0000000502007986 */ /* 0x000fe2000c101924 */
[----:B------:R-:W-:Y:S05]  /*11430*/  EXIT ;  /* 0x000000000000794d */ /* 0x000fea0003800000 */
.L_x_8367:
[----:B------:R-:W-:-:S06]  /*11440*/  FMUL.FTZ R4, R26, 1 ;  /* 0x3f8000001a047820 */ /* 0x000fcc0000410000 */
[----:B------:R-:W0:Y:S02]  /*11450*/  F2F.F64.F32 R4, R4 ;  /* 0x0000000400047310 */ /* 0x000e240000201800 */
[----:B0-----:R-:W-:Y:S01]  /*11460*/  STG.E.64 desc[UR36][R2.64], R4 ;  /* 0x0000000402007986 */ /* 0x001fe2000c101b24 */
[----:B------:R-:W-:Y:S05]  /*11470*/  EXIT ;  /* 0x000000000000794d */ /* 0x000fea0003800000 */
.L_x_8358:
        /* <DEDUP_REMOVED lines=14> */
.L_x_8371:
[----:B------:R-:W-:Y:S01]  /*11560*/  FMUL.FTZ R6, R27, 1 ;  /* 0x3f8000001b067820 */ /* 0x000fe20000410000 */
[----:B------:R-:W-:-:S05]  /*11570*/  FMUL.FTZ R4, R26, 1 ;  /* 0x3f8000001a047820 */ /* 0x000fca0000410000 */
[----:B--23--:R-:W-:Y:S08]  /*11580*/  F2F.F64.F32 R6, R6 ;  /* 0x0000000600067310 */ /* 0x00cff00000201800 */
[----:B------:R-:W0:Y:S02]  /*11590*/  F2F.F64.F32 R4, R4 ;  /* 0x0000000400047310 */ /* 0x000e240000201800 */
[----:B0-----:R-:W-:Y:S01]  /*115a0*/  STG.E.128 desc[UR36][R2.64], R4 ;  /* 0x0000000402007986 */ /* 0x001fe2000c101d24 */
[----:B------:R-:W-:Y:S05]  /*115b0*/  EXIT ;  /* 0x000000000000794d */ /* 0x000fea0003800000 */
.L_x_8370:
        /* <DEDUP_REMOVED lines=10> */
[----:B--23--:R-:W-:Y:S02]  /*11660*/  SHF.R.U32.HI R7, RZ, 0x18, R0 ;  /* 0x00000018ff077819 */ /* 0x00cfe40000011600 */
        /* <DEDUP_REMOVED lines=9> */
.L_x_8375:
[----:B------:R-:W-:Y:S05]  /*11700*/  BSYNC B0 ;  /* 0x0000000000007941 */ /* 0x000fea0003800000 */
.L_x_8374:
[----:B------:R-:W-:-:S05]  /*11710*/  LOP3.LUT R7, R0, R7, RZ, 0xfc, !PT ;  /* 0x0000000700077212 */ /* 0x000fca00078efcff */
[----:B------:R-:W-:Y:S01]  /*11720*/  STG.E.U8 desc[UR36][R2.64], R7 ;  /* 0x0000000702007986 */ /* 0x000fe2000c101124 */
[----:B------:R-:W-:Y:S05]  /*11730*/  EXIT ;  /* 0x000000000000794d */ /* 0x000fea0003800000 */
.L_x_8373:
        /* <DEDUP_REMOVED lines=12> */
.L_x_8377:
[----:B------:R-:W-:Y:S01]  /*11800*/  HFMA2.MMA R0, -RZ, RZ, 0, 7.569789886474609375e-06 ;  /* 0x0000007fff007435 */ /* 0x000fe200000001ff */
[----:B------:R-:W-:-:S09]  /*11810*/  ISETP.GT.U32.AND P0, PT, R4, 0x7f800000, PT ;  /* 0x7f8000000400780c */ /* 0x000fd20003f04070 */
[----:B------:R-:W-:-:S07]  /*11820*/  SEL R0, R0, 0x7c, P0 ;  /* 0x0000007c00007807 */ /* 0x000fce0000000000 */
.L_x_8378:
[----:B------:R-:W-:Y:S05]  /*11830*/  BSYNC B0 ;  /* 0x0000000000007941 */ /* 0x000fea0003800000 */
.L_x_8376:
[----:B------:R-:W-:-:S04]  /*11840*/  LOP3.LUT R26, R26, 0x80000000, RZ, 0xc0, !PT ;  /* 0x800000001a1a7812 */ /* 0x000fc800078ec0ff */
[----:B------:R-:W-:-:S04]  /*11850*/  SHF.R.U32.HI R5, RZ, 0x18, R26 ;  /* 0x00000018ff057819 */ /* 0x000fc8000001161a */
[----:B------:R-:W-:-:S05]  /*11860*/  LOP3.LUT R5, R0, R5, RZ, 0xfc, !PT ;  /* 0x0000000500057212 */ /* 0x000fca00078efcff */
[----:B------:R-:W-:Y:S01]  /*11870*/  STG.E.U8 desc[UR36][R2.64], R5 ;  /* 0x0000000502007986 */ /* 0x000fe2000c101124 */
[----:B------:R-:W-:Y:S05]  /*11880*/  EXIT ;  /* 0x000000000000794d */ /* 0x000fea0003800000 */
.L_x_8372:
[----:B------:R-:W-:-:S05]  /*11890*/  F2FP.BF16.F32.PACK_AB R26, RZ, R26 ;  /* 0x0000001aff1a723e */ /* 0x000fca00000010ff */
[----:B------:R-:W-:Y:S01]  /*118a0*/  STG.E.U16 desc[UR36][R2.64], R26 ;  /* 0x0000001a02007986 */ /* 0x000fe2000c101524 */
[----:B------:R-:W-:Y:S05]  /*118b0*/  EXIT ;  /* 0x000000000000794d */ /* 0x000fea0003800000 */
.L_x_8369:
        /* <DEDUP_REMOVED lines=11> */
.L_x_8381:
[----:B------:R-:W-:Y:S01]  /*11970*/  LOP3.LUT R5, R26, 0x7fffffff, RZ, 0xc0, !PT ;  /* 0x7fffffff1a057812 */ /* 0x000fe200078ec0ff */
[----:B------:R-:W-:Y:S01]  /*11980*/  BSSY B0, `(.L_x_8382) ;  /* 0x0000013000007945 */ /* 0x000fe20003800000 */
[----:B------:R-:W-:Y:S02]  /*11990*/  IMAD.MOV.U32 R0, RZ, RZ, 0x80 ;  /* 0x00000080ff007424 */ /* 0x000fe400078e00ff */
[----:B------:R-:W-:-:S13]  /*119a0*/  ISETP.GT.U32.AND P0, PT, R5, 0x437fffff, PT ;  /* 0x437fffff0500780c */ /* 0x000fda0003f04070 */
[----:B------:R-:W-:Y:S05]  /*119b0*/  @P0 BRA `(.L_x_8383) ;  /* 0x00000000003c0947 */ /* 0x000fea0003800000 */
[----:B------:R-:W-:-:S13]  /*119c0*/  ISETP.GE.U32.AND P0, PT, R5, 0x3c000000, PT ;  /* 0x3c0000000500780c */ /* 0x000fda0003f06070 */
[----:B------:R-:W-:-:S04]  /*119d0*/  @P0 SHF.R.U32.HI R0, RZ, 0x14, R26 ;  /* 0x00000014ff000819 */ /* 0x000fc8000001161a */
[----:B--23--:R-:W-:-:S04]  /*119e0*/  @P0 LOP3.LUT R7, R0, 0x1, RZ, 0xc0, !PT ;  /* 0x0000000100070812 */ /* 0x00cfc800078ec0ff */
        /* <DEDUP_REMOVED lines=8> */
.L_x_8384:
[----:B------:R-:W-:-:S04]  /*11a70*/  LOP3.LUT R26, R26, 0x80000000, RZ, 0xc0, !PT ;  /* 0x800000001a1a7812 */ /* 0x000fc800078ec0ff */
[----:B------:R-:W-:-:S04]  /*11a80*/  SHF.R.U32.HI R5, RZ, 0x18, R26 ;  /* 0x00000018ff057819 */ /* 0x000fc8000001161a */
[----:B------:R-:W-:-:S04]  /*11a90*/  LOP3.LUT R4, R4, R5, RZ, 0xfc, !PT ;  /* 0x0000000504047212 */ /* 0x000fc800078efcff */
[----:B------:R-:W-:-:S07]  /*11aa0*/  PRMT R0, R4, 0x7610, R0 ;  /* 0x0000761004007816 */ /* 0x000fce0000000000 */
.L_x_8383:
[----:B------:R-:W-:Y:S05]  /*11ab0*/  BSYNC B0 ;  /* 0x0000000000007941 */ /* 0x000fea0003800000 */
.L_x_8382:
[----:B------:R-:W-:Y:S01]  /*11ac0*/  STG.E.U8 desc[UR36][R2.64], R0 ;  /* 0x0000000002007986 */ /* 0x000fe2000c101124 */
[----:B------:R-:W-:Y:S05]  /*11ad0*/  EXIT ;  /* 0x000000000000794d */ /* 0x000fea0003800000 */
.L_x_8380:
        /* <DEDUP_REMOVED lines=16> */
.L_x_8387:
[----:B------:R-:W-:-:S04]  /*11be0*/  LOP3.LUT R26, R26, 0x80000000, RZ, 0xc0, !PT ;  /* 0x800000001a1a7812 */ /* 0x000fc800078ec0ff */
[----:B------:R-:W-:-:S04]  /*11bf0*/  SHF.R.U32.HI R5, RZ, 0x18, R26 ;  /* 0x00000018ff057819 */ /* 0x000fc8000001161a */
[----:B------:R-:W-:-:S04]  /*11c00*/  LOP3.LUT R4, R4, R5, RZ, 0xfc, !PT ;  /* 0x0000000504047212 */ /* 0x000fc800078efcff */
[----:B------:R-:W-:-:S07]  /*11c10*/  PRMT R0, R4, 0x7610, R0 ;  /* 0x0000761004007816 */ /* 0x000fce0000000000 */
.L_x_8386:
[----:B------:R-:W-:Y:S05]  /*11c20*/  BSYNC B0 ;  /* 0x0000000000007941 */ /* 0x000fea0003800000 */
.L_x_8385:
[----:B------:R-:W-:Y:S01]  /*11c30*/  STG.E.U8 desc[UR36][R2.64], R0 ;  /* 0x0000000002007986 */ /* 0x000fe2000c101124 */
[----:B------:R-:W-:Y:S05]  /*11c40*/  EXIT ;  /* 0x000000000000794d */ /* 0x000fea0003800000 */
.L_x_8379:
        /* <DEDUP_REMOVED lines=19> */
[----:B------:R-:W-:Y:S01]  /*11d80*/  STG.E.U8 desc[UR36][R2.64], R5 ;  /* 0x0000000502007986 */ /* 0x000fe2000c101124 */
[----:B------:R-:W-:Y:S05]  /*11d90*/  EXIT ;  /* 0x000000000000794d */ /* 0x000fea0003800000 */
.L_x_8362:
[----:B------:R-:W-:Y:S01]  /*11da0*/  MOV R0, 0x0 ;  /* 0x0000000000007802 */ /* 0x000fe20000000f00 */
[----:B------:R-:W-:Y:S01]  /*11db0*/  ULDC.64 UR4, c[0x4][0x158] ;  /* 0x0100560000047ab9 */ /* 0x000fe20000000a00 */
[----:B------:R-:W-:Y:S01]  /*11dc0*/  ULDC.64 UR6, c[0x4][0x20] ;  /* 0x0100080000067ab9 */ /* 0x000fe20000000a00 */
[----:B------:R-:W-:Y:S01]  /*11dd0*/  IMAD.U32 R4, RZ, RZ, UR4 ;  /* 0x00000004ff047e24 */ /* 0x000fe2000f8e00ff */
[----:B------:R0:W1:Y:S01]  /*11de0*/  LDC.64 R2, c[0x4][R0] ;  /* 0x0100000000027b82 */ /* 0x0000620000000a00 */
[----:B------:R-:W-:Y:S01]  /*11df0*/  IMAD.U32 R5, RZ, RZ, UR5 ;  /* 0x00000005ff057e24 */ /* 0x000fe2000f8e00ff */
[----:B------:R-:W-:Y:S01]  /*11e00*/  ULDC.64 UR4, c[0x4][0x160] ;  /* 0x0100580000047ab9 */ /* 0x000fe20000000a00 */
[----:B--234-:R-:W-:Y:S01]  /*11e10*/  HFMA2.MMA R13, -RZ, RZ, 0, 0 ;  /* 0x00000000ff0d7435 */ /* 0x01cfe200000001ff */
[----:B------:R-:W-:Y:S01]  /*11e20*/  MOV R6, UR4 ;  /* 0x0000000400067c02 */ /* 0x000fe20008000f00 */
[----:B------:R-:W-:Y:S01]  /*11e30*/  IMAD.U32 R7, RZ, RZ, UR5 ;  /* 0x00000005ff077e24 */ /* 0x000fe2000f8e00ff */
[----:B------:R-:W-:Y:S01]  /*11e40*/  MOV R11, UR7 ;  /* 0x00000007000b7c02 */ /* 0x000fe20008000f00 */
[----:B------:R-:W-:-:S02]  /*11e50*/  IMAD.U32 R10, RZ, RZ, UR6 ;  /* 0x00000006ff0a7e24 */ /* 0x000fc4000f8e00ff */
[----:B------:R-:W-:Y:S02]  /*11e60*/  IMAD.MOV.U32 R8, RZ, RZ, 0x65 ;  /* 0x00000065ff087424 */ /* 0x000fe400078e00ff */
[----:B0-----:R-:W-:-:S07]  /*11e70*/  IMAD.MOV.U32 R12, RZ, RZ, 0x1 ;  /* 0x00000001ff0c7424 */ /* 0x001fce00078e00ff */
[----:B------:R-:W-:-:S07]  /*11e80*/  LEPC R20, `(.L_x_8390) ;  /* 0x000000001014794e */ /* 0x000fce0000000000 */
[----:B-1----:R-:W-:Y:S05]  /*11e90*/  CALL.ABS.NOINC R2 ;  /* 0x0000000002007343 */ /* 0x002fea0003c00000 */
.L_x_8390:
[----:B------:R-:W-:Y:S05]  /*11ea0*/  EXIT ;  /* 0x000000000000794d */ /* 0x000fea0003800000 */
.L_x_8389:
[----:B------:R-:W0:Y:S02]  /*11eb0*/  F2I.U64.TRUNC R26, R26 ;  /* 0x0000001a001a7311 */ /* 0x000e24000020d800 */
[----:B0-----:R-:W-:Y:S01]  /*11ec0*/  STG.E.64 desc[UR36][R2.64], R26 ;  /* 0x0000001a02007986 */ /* 0x001fe2000c101b24 */
[----:B------:R-:W-:Y:S05]  /*11ed0*/  EXIT ;  /* 0x000000000000794d */ /* 0x000fea0003800000 */
.L_x_8388:
[----:B------:R-:W0:Y:S02]  /*11ee0*/  F2I.FTZ.U32.TRUNC.NTZ R5, R26 ;  /* 0x0000001a00057305 */ /* 0x000e24000021f000 */
[----:B0-----:R-:W-:Y:S01]  /*11ef0*/  STG.E desc[UR36][R2.64], R5 ;  /* 0x0000000502007986 */ /* 0x001fe2000c101924 */
[----:B------:R-:W-:Y:S05]  /*11f00*/  EXIT ;  /* 0x000000000000794d */ /* 0x000fea0003800000 */
        .weak           $__internal_8_$__cuda_sm3x_div_rn_ftz_f32_slowpath
        .type           $__internal_8_$__cuda_sm3x_div_rn_ftz_f32_slowpath,@function
        .size           $__internal_8_$__cuda_sm3x_div_rn_ftz_f32_slowpath,(.L_x_20075 - $__internal_8_$__cuda_sm3x_div_rn_ftz_f32_slowpath)
$__internal_8_$__cuda_sm3x_div_rn_ftz_f32_slowpath:
        /* <DEDUP_REMOVED lines=32> */
.L_x_8393:
[----:B------:R-:W-:Y:S05]  /*12110*/  BSYNC B2 ;  /* 0x0000000000027941 */ /* 0x000fea0003800000 */
.L_x_8392:
[----:B------:R-:W-:Y:S01]  /*12120*/  IADD3 R4, R4, -0x7f, RZ ;  /* 0xffffff8104047810 */ /* 0x000fe20007ffe0ff */
[----:B------:R-:W-:Y:S01]  /*12130*/  VIADD R6, R6, 0xffffff81 ;  /* 0xffffff8106067836 */ /* 0x000fe20000000000 */
[----:B------:R-:W-:Y:S03]  /*12140*/  BSSY B2, `(.L_x_8398) ;  /* 0x000001a000027945 */ /* 0x000fe60003800000 */
[----:B------:R-:W-:Y:S02]  /*12150*/  IMAD R5, R4, -0x800000, R7 ;  /* 0xff80000004057824 */ /* 0x000fe400078e0207 */
[C---:B------:R-:W-:Y:S02]  /*12160*/  IMAD R0, R6.reuse, -0x800000, R0 ;  /* 0xff80000006007824 */ /* 0x040fe400078e0200 */
[----:B------:R0:W1:Y:S01]  /*12170*/  MUFU.RCP R7, R5 ;  /* 0x0000000500077308 */ /* 0x0000620000001000 */
[----:B------:R-:W-:-:S02]  /*12180*/  IMAD.IADD R4, R6, 0x1, -R4 ;  /* 0x0000000106047824 */ /* 0x000fc400078e0a04 */
        /* <DEDUP_REMOVED lines=20> */
.L_x_8399:
[----:B------:R-:W-:-:S07]  /*122d0*/  IMAD R0, R4, 0x800000, R0 ;  /* 0x0080000004007824 */ /* 0x000fce00078e0200 */
.L_x_8400:
[----:B------:R-:W-:Y:S05]  /*122e0*/  BSYNC B2 ;  /* 0x0000000000027941 */ /* 0x000fea0003800000 */
.L_x_8398:
[----:B------:R-:W-:Y:S05]  /*122f0*/  BRA `(.L_x_8401) ;  /* 0x0000000000207947 */ /* 0x000fea0003800000 */
.L_x_8397:
[----:B------:R-:W-:-:S04]  /*12300*/  LOP3.LUT R0, R7, 0x80000000, R0, 0x48, !PT ;  /* 0x8000000007007812 */ /* 0x000fc800078e4800 */
[----:B------:R-:W-:Y:S01]  /*12310*/  LOP3.LUT R0, R0, 0x7f800000, RZ, 0xfc, !PT ;  /* 0x7f80000000007812 */ /* 0x000fe200078efcff */
[----:B------:R-:W-:Y:S06]  /*12320*/  BRA `(.L_x_8401) ;  /* 0x0000000000147947 */ /* 0x000fec0003800000 */
.L_x_8396:
[----:B------:R-:W-:Y:S01]  /*12330*/  LOP3.LUT R0, R7, 0x80000000, R0, 0x48, !PT ;  /* 0x8000000007007812 */ /* 0x000fe200078e4800 */
[----:B------:R-:W-:Y:S06]  /*12340*/  BRA `(.L_x_8401) ;  /* 0x00000000000c7947 */ /* 0x000fec0003800000 */
.L_x_8395:
[----:B------:R-:W0:Y:S01]  /*12350*/  MUFU.RSQ R0, -QNAN ;  /* 0xffc0000000007908 */ /* 0x000e220000001400 */
[----:B------:R-:W-:Y:S05]  /*12360*/  BRA `(.L_x_8401) ;  /* 0x0000000000047947 */ /* 0x000fea0003800000 */
.L_x_8394:
[----:B------:R-:W-:-:S07]  /*12370*/  FADD.FTZ R0, R0, R7 ;  /* 0x0000000700007221 */ /* 0x000fce0000010000 */
.L_x_8401:
[----:B------:R-:W-:Y:S05]  /*12380*/  BSYNC B1 ;  /* 0x0000000000017941 */ /* 0x000fea0003800000 */
.L_x_8391:
[----:B------:R-:W-:Y:S01]  /*12390*/  MOV R4, R3 ;  /* 0x0000000300047202 */ /* 0x000fe20000000f00 */
[----:B------:R-:W-:-:S04]  /*123a0*/  IMAD.MOV.U32 R5, RZ, RZ, 0x0 ;  /* 0x00000000ff057424 */ /* 0x000fc800078e00ff */
[----:B0-----:R-:W-:Y:S05]  /*123b0*/  RET.REL.NODEC R4 `(_ZN2at6native27unrolled_elementwise_kernelIZZZNS0_16acos_kernel_cudaERNS_18TensorIteratorBaseEENKUlvE_clEvENKUlvE0_clEvEUlN3c107complexIfEEE_St5arrayIPcLm2EELi4E23TrivialOffsetCalculatorILi1EjESE_NS0_6memory12LoadWithCastILi1EEENSF_13StoreWithCastILi1EEEEEviT_T0_T2_T3_T4_T5_) ;  /* 0xfffffedc04107950 */ /* 0x001fea0003c3ffff */
.L_x_8402:
        /* <DEDUP_REMOVED lines=12> */
.L_x_20075:


//--------------------- .text._ZN2at6native18elementwise_kernelILi128ELi2EZNS0_22gpu_kernel_impl_nocastIZZZNS0_16acos_kernel_cudaERNS_18TensorIteratorBaseEENKUlvE_clEvENKUlvE0_clEvEUlN3c107complexIfEEE_EEvS4_RKT_EUliE_EEviT1_ --------------------------
	.section	.text._ZN2at6native18elementwise_kernelILi128ELi2EZNS0_22gpu_kernel_impl_nocastIZZZNS0_16acos_kernel_cudaERNS_18TensorIteratorBaseEENKUlvE_clEvENKUlvE0_clEvEUlN3c107complexIfEEE_EEvS4_RKT_EUliE_EEviT1_,"ax",@progbits
	.align	128
        .global         _ZN2at6native18elementwise_kernelILi128ELi2EZNS0_22gpu_kernel_impl_nocastIZZZNS0_16acos_kernel_cudaERNS_18TensorIteratorBaseEENKUlvE_clEvENKUlvE0_clEvEUlN3c107complexIfEEE_EEvS4_RKT_EUliE_EEviT1_
        .type           _ZN2at6native18elementwise_kernelILi128ELi2EZNS0_22gpu_kernel_impl_nocastIZZZNS0_16acos_kernel_cudaERNS_18TensorIteratorBaseEENKUlvE_clEvENKUlvE0_clEvEUlN3c107complexIfEEE_EEvS4_RKT_EUliE_EEviT1_,@function
        .size           _ZN2at6native18elementwise_kernelILi128ELi2EZNS0_22gpu_kernel_impl_nocastIZZZNS0_16acos_kernel_cudaERNS_18TensorIteratorBaseEENKUlvE_clEvENKUlvE0_clEvEUlN3c107complexIfEEE_EEvS4_RKT_EUliE_EEviT1_,(.L_x_20076 - _ZN2at6native18elementwise_kernelILi128ELi2EZNS0_22gpu_kernel_impl_nocastIZZZNS0_16acos_kernel_cudaERNS_18TensorIteratorBaseEENKUlvE_clEvENKUlvE0_clEvEUlN3c107complexIfEEE_EEvS4_RKT_EUliE_EEviT1_)
        .other          _ZN2at6native18elementwise_kernelILi128ELi2EZNS0_22gpu_kernel_impl_nocastIZZZNS0_16acos_kernel_cudaERNS_18TensorIteratorBaseEENKUlvE_clEvENKUlvE0_clEvEUlN3c107complexIfEEE_EEvS4_RKT_EUliE_EEviT1_,@"STO_CUDA_ENTRY STV_DEFAULT"
_ZN2at6native18elementwise_kernelILi128ELi2EZNS0_22gpu_kernel_impl_nocastIZZZNS0_16acos_kernel_cudaERNS_18TensorIteratorBaseEENKUlvE_clEvENKUlvE0_clEvEUlN3c107complexIfEEE_EEvS4_RKT_EUliE_EEviT1_:
.text._ZN2at6native18elementwise_kernelILi128ELi2EZNS0_22gpu_kernel_impl_nocastIZZZNS0_16acos_kernel_cudaERNS_18TensorIteratorBaseEENKUlvE_clEvENKUlvE0_clEvEUlN3c107complexIfEEE_EEvS4_RKT_EUliE_EEviT1_:
        /* <DEDUP_REMOVED lines=312> */
.L_x_8405:
[----:B------:R-:W-:Y:S02]  /*1380*/  ULDC.64 UR6, c[0x0][0x418] ;  /* 0x0001060000067ab9 */ /* 0x000fe40000000a00 */
[----:B------:R-:W-:-:S04]  /*1390*/  IADD3 R14, P0, R0, UR6, RZ ;  /* 0x00000006000e7c10 */ /* 0x000fc8000ff1e0ff */
[----:B------:R-:W-:-:S06]  /*13a0*/  IADD3.X R15, RZ, UR7, RZ, P0, !PT ;  /* 0x00000007ff0f7c10 */ /* 0x000fcc00087fe4ff */
[----:B------:R-:W2:Y:S01]  /*13b0*/  LDG.E.64 R14, desc[UR4][R14.64] ;  /* 0x000000040e0e7981 */ /* 0x000ea2000c1e1b00 */
[----:B------:R-:W-:Y:S01]  /*13c0*/  BSSY B0, `(.L_x_8406) ;  /* 0x000027c000007945 */ /* 0x000fe20003800000 */
[C---:B--2---:R-:W-:Y:S01]  /*13d0*/  FSETP.GTU.FTZ.AND P0, PT, |R14|.reuse, +INF , PT ;  /* 0x7f8000000e00780b */ /* 0x044fe20003f1c200 */
        /* <DEDUP_REMOVED lines=106> */
.L_x_8414:
        /* <DEDUP_REMOVED lines=10> */
.L_x_8416:
[----:B------:R-:W-:-:S04]  /*1b20*/  FADD.FTZ R10, -R0, R5 ;  /* 0x00000005000a7221 */ /* 0x000fc80000010100 */
[----:B------:R-:W-:-:S07]  /*1b30*/  FMUL.FTZ R10, R10, 0.5 ;  /* 0x3f0000000a0a7820 */ /* 0x000fce0000410000 */
.L_x_8417:
[----:B------:R-:W-:Y:S05]  /*1b40*/  BSYNC B3 ;  /* 0x0000000000037941 */ /* 0x000fea0003800000 */
.L_x_8415:
        /* <DEDUP_REMOVED lines=11> */
.L_x_8419:
[----:B------:R-:W-:-:S04]  /*1c00*/  FADD.FTZ R11, R2, -R11 ;  /* 0x8000000b020b7221 */ /* 0x000fc80000010000 */
[----:B------:R-:W-:-:S07]  /*1c10*/  FMUL.FTZ R11, R11, 0.5 ;  /* 0x3f0000000b0b7820 */ /* 0x000fce0000410000 */
.L_x_8420:
[----:B------:R-:W-:Y:S05]  /*1c20*/  BSYNC B3 ;  /* 0x0000000000037941 */ /* 0x000fea0003800000 */
.L_x_8418:
        /* <DEDUP_REMOVED lines=35> */
.L_x_8413:
[----:B------:R0:W1:Y:S02]  /*1e60*/  MUFU.SQRT R16, R17 ;  /* 0x0000001100107308 */ /* 0x0000640000002000 */
.L_x_8412:
[----:B------:R-:W-:Y:S05]  /*1e70*/  BSYNC B2 ;  /* 0x0000000000027941 */ /* 0x000fea0003800000 */
.L_x_8411:
        /* <DEDUP_REMOVED lines=24> */
.L_x_8427:
[----:B------:R-:W-:-:S04]  /*2000*/  FADD.FTZ R0, -R0, R5 ;  /* 0x0000000500007221 */ /* 0x000fc80000010100 */
[----:B------:R-:W-:-:S07]  /*2010*/  FMUL.FTZ R0, R0, 0.5 ;  /* 0x3f00000000007820 */ /* 0x000fce0000410000 */
.L_x_8428:
[----:B------:R-:W-:Y:S05]  /*2020*/  BSYNC B3 ;  /* 0x0000000000037941 */ /* 0x000fea0003800000 */
.L_x_8426:
        /* <DEDUP_REMOVED lines=10> */
.L_x_8430:
[----:B------:R-:W-:-:S04]  /*20d0*/  FADD.FTZ R2, -R3, R2 ;  /* 0x0000000203027221 */ /* 0x000fc80000010100 */
[----:B------:R-:W-:-:S07]  /*20e0*/  FMUL.FTZ R3, R2, 0.5 ;  /* 0x3f00000002037820 */ /* 0x000fce0000410000 */
.L_x_8431:
[----:B------:R-:W-:Y:S05]  /*20f0*/  BSYNC B3 ;  /* 0x0000000000037941 */ /* 0x000fea0003800000 */
.L_x_8429:
[----:B------:R-:W-:Y:S01]  /*2100*/  FADD.FTZ R0, R3, R0 ;  /* 0x0000000003007221 */ /* 0x000fe20000010000 */
[----:B------:R-:W-:Y:S01]  /*2110*/  FADD.FTZ R19, R6, R19 ;  /* 0x0000001306137221 */ /* 0x000fe20000010000 */
[----:B------:R-:W-:-:S03]  /*2120*/  PLOP3.LUT P0, PT, PT, PT, PT, 0x80, 0x0 ;  /* 0x000000000000781c */ /* 0x000fc60003f0f070 */
[----:B------:R-:W-:-:S06]  /*2130*/  FMUL.FTZ R19, R19, R0 ;  /* 0x0000000013137220 */ /* 0x000fcc0000410000 */
[----:B------:R-:W2:Y:S01]  /*2140*/  MUFU.SQRT R19, R19 ;  /* 0x0000001300137308 */ /* 0x000ea20000002000 */
[----:B------:R-:W-:Y:S05]  /*2150*/  BRA `(.L_x_8423) ;  /* 0x0000000000687947 */ /* 0x000fea0003800000 */
.L_x_8425:
        /* <DEDUP_REMOVED lines=15> */
.L_x_8424:
        /* <DEDUP_REMOVED lines=8> */
.L_x_8422:
[----:B------:R-:W-:Y:S01]  /*22d0*/  PLOP3.LUT P0, PT, PT, PT, PT, 0x80, 0x0 ;  /* 0x000000000000781c */ /* 0x000fe20003f0f070 */
[----:B------:R-:W-:Y:S01]  /*22e0*/  FMUL.FTZ R19, R19, 16777216 ;  /* 0x4b80000013137820 */ /* 0x000fe20000410000 */
[----:B------:R-:W-:-:S11]  /*22f0*/  FMUL.FTZ R6, R6, 16777216 ;  /* 0x4b80000006067820 */ /* 0x000fd60000410000 */
.L_x_8423:
[----:B------:R-:W-:Y:S05]  /*2300*/  BSYNC B2 ;  /* 0x0000000000027941 */ /* 0x000fea0003800000 */
.L_x_8421:
        /* <DEDUP_REMOVED lines=33> */
.L_x_8434:
        /* <DEDUP_REMOVED lines=28> */
.L_x_8433:
        /* <DEDUP_REMOVED lines=19> */
[----:B01-3--:R-:W-:Y:S05]  /*2810*/  CALL.REL.NOINC `($__internal_9_$__cuda_sm3x_div_rn_ftz_f32_slowpath) ;  /* 0x0000004c00d47944 */ /* 0x00bfea0003c00000 */
.L_x_8438:
[----:B------:R-:W-:Y:S05]  /*2820*/  BSYNC B5 ;  /* 0x0000000000057941 */ /* 0x000fea0003800000 */
.L_x_8437:
        /* <DEDUP_REMOVED lines=18> */
.L_x_8440:
[----:B------:R-:W-:Y:S02]  /*2950*/  ISETP.GE.AND P0, PT, R6, RZ, PT ;  /* 0x000000ff0600720c */ /* 0x000fe40003f06270 */
[----:B------:R-:W-:-:S11]  /*2960*/  MOV R3, 0x3fd774eb ;  /* 0x3fd774eb00037802 */ /* 0x000fd60000000f00 */
[----:B------:R-:W-:-:S04]  /*2970*/  @P0 FFMA.FTZ R0, R3, 0.93318945169448852539, -R0 ;  /* 0x3f6ee58103000823 */ /* 0x000fc80000010800 */
[----:B------:R-:W-:-:S07]  /*2980*/  @!P0 FFMA.FTZ R0, R3, 0.93318945169448852539, R0 ;  /* 0x3f6ee58103008823 */ /* 0x000fce0000010000 */
.L_x_8441:
[----:B------:R-:W-:Y:S05]  /*2990*/  BSYNC B2 ;  /* 0x0000000000027941 */ /* 0x000fea0003800000 */
.L_x_8439:
        /* <DEDUP_REMOVED lines=11> */
.L_x_8436:
        /* <DEDUP_REMOVED lines=17> */
.L_x_8443:
[----:B------:R-:W-:Y:S05]  /*2b60*/  BSYNC B5 ;  /* 0x0000000000057941 */ /* 0x000fea0003800000 */
.L_x_8442:
        /* <DEDUP_REMOVED lines=18> */
.L_x_8445:
[----:B------:R-:W-:Y:S02]  /*2c90*/  ISETP.GE.AND P0, PT, R6, RZ, PT ;  /* 0x000000ff0600720c */ /* 0x000fe40003f06270 */
[----:B------:R-:W-:-:S11]  /*2ca0*/  MOV R3, 0x3fd774eb ;  /* 0x3fd774eb00037802 */ /* 0x000fd60000000f00 */
[----:B------:R-:W-:-:S04]  /*2cb0*/  @P0 FFMA.FTZ R0, R3, 0.93318945169448852539, -R0 ;  /* 0x3f6ee58103000823 */ /* 0x000fc80000010800 */
[----:B------:R-:W-:-:S07]  /*2cc0*/  @!P0 FFMA.FTZ R0, R3, 0.93318945169448852539, R0 ;  /* 0x3f6ee58103008823 */ /* 0x000fce0000010000 */
.L_x_8446:
[----:B------:R-:W-:Y:S05]  /*2cd0*/  BSYNC B2 ;  /* 0x0000000000027941 */ /* 0x000fea0003800000 */
.L_x_8444:
        /* <DEDUP_REMOVED lines=10> */
.L_x_8435:
[----:B------:R-:W-:Y:S05]  /*2d80*/  BSYNC B4 ;  /* 0x0000000000047941 */ /* 0x000fea0003800000 */
.L_x_8432:
[----:B------:R-:W-:-:S13]  /*2d90*/  ISETP.NE.AND P0, PT, R8, RZ, PT ;  /* 0x000000ff0800720c */ /* 0x000fda0003f05270 */
[----:B-1----:R-:W-:-:S05]  /*2da0*/  @!P0 FADD.FTZ R16, -R16, -RZ ;  /* 0x800000ff10108221 */ /* 0x002fca0000010100 */
[----:B------:R-:W-:Y:S01]  /*2db0*/  MOV R13, R16 ;  /* 0x00000010000d7202 */ /* 0x000fe20000000f00 */
[----:B------:R-:W-:Y:S06]  /*2dc0*/  BRA `(.L_x_8447) ;  /* 0x0000000c006c7947 */ /* 0x000fec0003800000 */
.L_x_8410:
[----:B------:R-:W-:Y:S01]  /*2dd0*/  FADD.FTZ R12, -R14, 6.1232342629258392722e-17 ;  /* 0x248d31320e0c7421 */ /* 0x000fe20000010100 */
[----:B------:R-:W-:-:S03]  /*2de0*/  FADD.FTZ R13, -R15, -RZ ;  /* 0x800000ff0f0d7221 */ /* 0x000fc60000010100 */
[----:B------:R-:W-:Y:S01]  /*2df0*/  FADD.FTZ R12, R12, 1.5707963705062866211 ;  /* 0x3fc90fdb0c0c7421 */ /* 0x000fe20000010000 */
[----:B------:R-:W-:Y:S06]  /*2e00*/  BRA `(.L_x_8447) ;  /* 0x0000000c005c7947 */ /* 0x000fec0003800000 */
.L_x_8409:
[----:B------:R-:W-:Y:S01]  /*2e10*/  HFMA2.MMA R12, -RZ, RZ, 0, 0 ;  /* 0x00000000ff0c7435 */ /* 0x000fe200000001ff */
[----:B------:R-:W-:Y:S01]  /*2e20*/  FADD.FTZ R13, -R15, -RZ ;  /* 0x800000ff0f0d7221 */ /* 0x000fe20000010100 */
[----:B------:R-:W-:Y:S09]  /*2e30*/  BRA `(.L_x_8447) ;  /* 0x0000000c00507947 */ /* 0x000ff20003800000 */
.L_x_8408:
        /* <DEDUP_REMOVED lines=23> */
[----:B------:R-:W-:Y:S05]  /*2fb0*/  CALL.REL.NOINC `($__internal_9_$__cuda_sm3x_div_rn_ftz_f32_slowpath) ;  /* 0x0000004400ec7944 */ /* 0x000fea0003c00000 */
.L_x_8452:
[----:B------:R-:W-:Y:S05]  /*2fc0*/  BSYNC B5 ;  /* 0x0000000000057941 */ /* 0x000fea0003800000 */
.L_x_8451:
        /* <DEDUP_REMOVED lines=18> */
.L_x_8454:
[----:B------:R-:W-:Y:S02]  /*30f0*/  ISETP.GE.AND P0, PT, R14, RZ, PT ;  /* 0x000000ff0e00720c */ /* 0x000fe40003f06270 */
[----:B------:R-:W-:-:S11]  /*3100*/  MOV R3, 0x3fd774eb ;  /* 0x3fd774eb00037802 */ /* 0x000fd60000000f00 */
[----:B------:R-:W-:-:S04]  /*3110*/  @P0 FFMA.FTZ R0, R3, 0.93318945169448852539, -R0 ;  /* 0x3f6ee58103000823 */ /* 0x000fc80000010800 */
[----:B------:R-:W-:-:S07]  /*3120*/  @!P0 FFMA.FTZ R0, R3, 0.93318945169448852539, R0 ;  /* 0x3f6ee58103008823 */ /* 0x000fce0000010000 */
.L_x_8455:
[----:B------:R-:W-:Y:S05]  /*3130*/  BSYNC B2 ;  /* 0x0000000000027941 */ /* 0x000fea0003800000 */
.L_x_8453:
        /* <DEDUP_REMOVED lines=13> */
.L_x_8450:
        /* <DEDUP_REMOVED lines=11> */
[----:B------:R-:W-:Y:S05]  /*32c0*/  CALL.REL.NOINC `($__internal_9_$__cuda_sm3x_div_rn_ftz_f32_slowpath) ;  /* 0x0000004400287944 */ /* 0x000fea0003c00000 */
.L_x_8458:
[----:B------:R-:W-:Y:S05]  /*32d0*/  BSYNC B5 ;  /* 0x0000000000057941 */ /* 0x000fea0003800000 */
.L_x_8457:
        /* <DEDUP_REMOVED lines=18> */
.L_x_8460:
[----:B------:R-:W-:Y:S02]  /*3400*/  ISETP.GE.AND P0, PT, R14, RZ, PT ;  /* 0x000000ff0e00720c */ /* 0x000fe40003f06270 */
[----:B------:R-:W-:-:S11]  /*3410*/  MOV R3, 0x3fd774eb ;  /* 0x3fd774eb00037802 */ /* 0x000fd60000000f00 */
[----:B------:R-:W-:-:S04]  /*3420*/  @P0 FFMA.FTZ R0, R3, 0.93318945169448852539, -R0 ;  /* 0x3f6ee58103000823 */ /* 0x000fc80000010800 */
[----:B------:R-:W-:-:S07]  /*3430*/  @!P0 FFMA.FTZ R0, R3, 0.93318945169448852539, R0 ;  /* 0x3f6ee58103008823 */ /* 0x000fce0000010000 */
.L_x_8461:
[----:B------:R-:W-:Y:S05]  /*3440*/  BSYNC B2 ;  /* 0x0000000000027941 */ /* 0x000fea0003800000 */
.L_x_8459:
        /* <DEDUP_REMOVED lines=15> */
[----:B------:R-:W-:-:S03]  /*3540*/  HFMA2.MMA R3, -RZ, RZ, 2.04296875, -15.78125 ;  /* 0x4016cbe4ff037435 */ /* 0x000fc600000001ff */
        /* <DEDUP_REMOVED lines=11> */
.L_x_8449:
        /* <DEDUP_REMOVED lines=32> */
[----:B------:R-:W-:Y:S05]  /*3800*/  CALL.REL.NOINC `($__internal_9_$__cuda_sm3x_div_rn_ftz_f32_slowpath) ;  /* 0x0000003c00d87944 */ /* 0x000fea0003c00000 */
.L_x_8463:
[----:B------:R-:W-:Y:S05]  /*3810*/  BSYNC B5 ;  /* 0x0000000000057941 */ /* 0x000fea0003800000 */
.L_x_8462:
        /* <DEDUP_REMOVED lines=18> */
.L_x_8465:
[----:B------:R-:W-:Y:S02]  /*3940*/  ISETP.GE.AND P0, PT, R14, RZ, PT ;  /* 0x000000ff0e00720c */ /* 0x000fe40003f06270 */
[----:B------:R-:W-:-:S11]  /*3950*/  MOV R3, 0x3fd774eb ;  /* 0x3fd774eb00037802 */ /* 0x000fd60000000f00 */
[----:B------:R-:W-:-:S04]  /*3960*/  @P0 FFMA.FTZ R0, R3, 0.93318945169448852539, -R0 ;  /* 0x3f6ee58103000823 */ /* 0x000fc80000010800 */
[----:B------:R-:W-:-:S07]  /*3970*/  @!P0 FFMA.FTZ R0, R3, 0.93318945169448852539, R0 ;  /* 0x3f6ee58103008823 */ /* 0x000fce0000010000 */
.L_x_8466:
[----:B------:R-:W-:Y:S05]  /*3980*/  BSYNC B2 ;  /* 0x0000000000027941 */ /* 0x000fea0003800000 */
.L_x_8464:
        /* <DEDUP_REMOVED lines=10> */
.L_x_8456:
[----:B------:R-:W-:Y:S05]  /*3a30*/  BSYNC B4 ;  /* 0x0000000000047941 */ /* 0x000fea0003800000 */
.L_x_8448:
[----:B------:R-:W-:Y:S01]  /*3a40*/  ISETP.NE.AND P0, PT, R8, RZ, PT ;  /* 0x000000ff0800720c */ /* 0x000fe20003f05270 */
[----:B------:R-:W-:Y:S01]  /*3a50*/  FADD.FTZ R13, R17, 0.69314718246459960938 ;  /* 0x3f317218110d7421 */ /* 0x000fe20000010000 */
[----:B------:R-:W-:-:S11]  /*3a60*/  FADD.FTZ R12, |R0|, -RZ ;  /* 0x800000ff000c7221 */ /* 0x000fd60000010200 */
[----:B------:R-:W-:Y:S01]  /*3a70*/  @!P0 FADD.FTZ R13, -R13, -RZ ;  /* 0x800000ff0d0d8221 */ /* 0x000fe20000010100 */
[----:B------:R-:W-:Y:S06]  /*3a80*/  BRA `(.L_x_8447) ;  /* 0x00000000003c7947 */ /* 0x000fec0003800000 */
.L_x_8407:
        /* <DEDUP_REMOVED lines=15> */
.L_x_8447:
[----:B------:R-:W-:Y:S05]  /*3b80*/  BSYNC B0 ;  /* 0x0000000000007941 */ /* 0x000fea0003800000 */
.L_x_8406:
[----:B------:R-:W-:Y:S01]  /*3b90*/  ULDC.64 UR6, c[0x0][0x410] ;  /* 0x0001040000067ab9 */ /* 0x000fe20000000a00 */
[----:B------:R-:W-:Y:S02]  /*3ba0*/  LEA R4, R4, R7, 0x8 ;  /* 0x0000000704047211 */ /* 0x000fe400078e40ff */
[----:B------:R-:W-:Y:S02]  /*3bb0*/  IADD3 R2, P0, R9, UR6, RZ ;  /* 0x0000000609027c10 */ /* 0x000fe4000ff1e0ff */
[----:B------:R-:W-:Y:S02]  /*3bc0*/  IADD3 R11, R4, 0x80, RZ ;  /* 0x00000080040b7810 */ /* 0x000fe40007ffe0ff */
[----:B------:R-:W-:-:S05]  /*3bd0*/  IADD3.X R3, RZ, UR7, RZ, P0, !PT ;  /* 0x00000007ff037c10 */ /* 0x000fca00087fe4ff */
[----:B------:R1:W-:Y:S04]  /*3be0*/  STG.E.64 desc[UR4][R2.64], R12 ;  /* 0x0000000c02007986 */ /* 0x0003e8000c101b04 */
.L_x_8404:
[----:B------:R-:W-:Y:S05]  /*3bf0*/  BSYNC B1 ;  /* 0x0000000000017941 */ /* 0x000fea0003800000 */
.L_x_8403:
        /* <DEDUP_REMOVED lines=8> */
[----:B-1----:R-:W-:Y:S01]  /*3c80*/  MOV R2, RZ ;  /* 0x000000ff00027202 */ /* 0x002fe20000000f00 */
        /* <DEDUP_REMOVED lines=17> */
[----:B---3--:R-:W-:Y:S01]  /*3da0*/  SHF.R.U32.HI R5, RZ, UR6, R4 ;  /* 0x00000006ff057c19 */ /* 0x008fe20008011604 */
        /* <DEDUP_REMOVED lines=268> */
[----:B------:R-:W3:Y:S08]  /*4e70*/  @P0 LDC R13, c[0x0][0x33c] ;  /* 0x0000cf00ff0d0b82 */ /* 0x000ef00000000800 */
        /* <DEDUP_REMOVED lines=10> */
.L_x_8467:
[----:B------:R-:W-:Y:S02]  /*4f20*/  ULDC.64 UR6, c[0x0][0x418] ;  /* 0x0001060000067ab9 */ /* 0x000fe40000000a00 */
[----:B------:R-:W-:-:S04]  /*4f30*/  IADD3 R8, P0, R0, UR6, RZ ;  /* 0x0000000600087c10 */ /* 0x000fc8000ff1e0ff */
[----:B------:R-:W-:Y:S01]  /*4f40*/  IADD3.X R9, RZ, UR7, RZ, P0, !PT ;  /* 0x00000007ff097c10 */ /* 0x000fe200087fe4ff */
[----:B------:R-:W-:-:S05]  /*4f50*/  ULDC.64 UR6, c[0x0][0x410] ;  /* 0x0001040000067ab9 */ /* 0x000fca0000000a00 */
[----:B------:R-:W5:Y:S01]  /*4f60*/  LDG.E.64 R8, desc[UR4][R8.64] ;  /* 0x0000000408087981 */ /* 0x000f62000c1e1b00 */
[----:B------:R-:W-:Y:S01]  /*4f70*/  IADD3 R6, P2, R7, UR6, RZ ;  /* 0x0000000607067c10 */ /* 0x000fe2000ff5e0ff */
[----:B------:R-:W-:Y:S03]  /*4f80*/  BSSY B0, `(.L_x_8468) ;  /* 0x000027c000007945 */ /* 0x000fe60003800000 */
[----:B------:R-:W-:Y:S02]  /*4f90*/  IADD3.X R7, RZ, UR7, RZ, P2, !PT ;  /* 0x00000007ff077c10 */ /* 0x000fe400097fe4ff */
[C---:B-----5:R-:W-:Y:S01]  /*4fa0*/  FSETP.GTU.FTZ.AND P0, PT, |R8|.reuse, +INF , PT ;  /* 0x7f8000000800780b */ /* 0x060fe20003f1c200 */
        /* <DEDUP_REMOVED lines=17> */
[----:B-1----:R-:W-:Y:S01]  /*50c0*/  FADD.FTZ R13, |R17|, -RZ ;  /* 0x800000ff110d7221 */ /* 0x002fe20000010200 */
[----:B------:R-:W-:Y:S01]  /*50d0*/  FADD.FTZ R3, R14, -1 ;  /* 0xbf8000000e037421 */ /* 0x000fe20000010000 */
[----:B------:R-:W-:Y:S01]  /*50e0*/  BSSY B1, `(.L_x_8473) ;  /* 0x0000096000017945 */ /* 0x000fe20003800000 */
[----:B------:R-:W-:Y:S02]  /*50f0*/  FADD.FTZ R10, |R0|, -RZ ;  /* 0x800000ff000a7221 */ /* 0x000fe40000010200 */
[----:B------:R-:W-:-:S03]  /*5100*/  FADD.FTZ R16, |R3|, -RZ ;  /* 0x800000ff03107221 */ /* 0x000fc60000010200 */
[CC--:B---3--:R-:W-:Y:S02]  /*5110*/  VIMNMX R5, R10.reuse, R13.reuse, !PT ;  /* 0x0000000d0a057248 */ /* 0x0c8fe40007fe0100 */
[----:B------:R-:W-:Y:S02]  /*5120*/  VIMNMX R2, R13, R16, !PT ;  /* 0x000000100d027248 */ /* 0x000fe40007fe0100 */
[----:B------:R-:W-:Y:S02]  /*5130*/  LOP3.LUT R12, R5, 0xfe000000, RZ, 0xc0, !PT ;  /* 0xfe000000050c7812 */ /* 0x000fe400078ec0ff */
[----:B------:R-:W-:Y:S02]  /*5140*/  VIMNMX R10, R10, R13, PT ;  /* 0x0000000d0a0a7248 */ /* 0x000fe40003fe0100 */
[----:B------:R-:W-:Y:S02]  /*5150*/  IADD3 R15, -R12, 0x7e800000, RZ ;  /* 0x7e8000000c0f7810 */ /* 0x000fe40007ffe1ff */
[----:B------:R-:W-:-:S02]  /*5160*/  LOP3.LUT R11, R2, 0xfe000000, RZ, 0xc0, !PT ;  /* 0xfe000000020b7812 */ /* 0x000fc400078ec0ff */
[----:B------:R-:W-:Y:S01]  /*5170*/  VIMNMX R18, R13, R16, PT ;  /* 0x000000100d127248 */ /* 0x000fe20003fe0100 */
[CC--:B------:R-:W-:Y:S01]  /*5180*/  FMUL.FTZ R13, R10.reuse, R15.reuse ;  /* 0x0000000f0a0d7220 */ /* 0x0c0fe20000410000 */
[----:B--2-4-:R-:W-:Y:S01]  /*5190*/  IADD3 R19, -R11, 0x7e800000, RZ ;  /* 0x7e8000000b137810 */ /* 0x014fe20007ffe1ff */
        /* <DEDUP_REMOVED lines=75> */
.L_x_8476:
        /* <DEDUP_REMOVED lines=10> */
.L_x_8478:
[----:B------:R-:W-:-:S04]  /*56f0*/  FADD.FTZ R2, -R0, R5 ;  /* 0x0000000500027221 */ /* 0x000fc80000010100 */
[----:B------:R-:W-:-:S07]  /*5700*/  FMUL.FTZ R2, R2, 0.5 ;  /* 0x3f00000002027820 */ /* 0x000fce0000410000 */
.L_x_8479:
[----:B------:R-:W-:Y:S05]  /*5710*/  BSYNC B2 ;  /* 0x0000000000027941 */ /* 0x000fea0003800000 */
.L_x_8477:
        /* <DEDUP_REMOVED lines=11> */
.L_x_8481:
[----:B------:R-:W-:-:S04]  /*57d0*/  FADD.FTZ R11, R10, -R11 ;  /* 0x8000000b0a0b7221 */ /* 0x000fc80000010000 */
[----:B------:R-:W-:-:S07]  /*57e0*/  FMUL.FTZ R11, R11, 0.5 ;  /* 0x3f0000000b0b7820 */ /* 0x000fce0000410000 */
.L_x_8482:
[----:B------:R-:W-:Y:S05]  /*57f0*/  BSYNC B2 ;  /* 0x0000000000027941 */ /* 0x000fea0003800000 */
.L_x_8480:
        /* <DEDUP_REMOVED lines=35> */
.L_x_8475:
[----:B------:R0:W1:Y:S02]  /*5a30*/  MUFU.SQRT R15, R17 ;  /* 0x00000011000f7308 */ /* 0x0000640000002000 */
.L_x_8474:
[----:B------:R-:W-:Y:S05]  /*5a40*/  BSYNC B1 ;  /* 0x0000000000017941 */ /* 0x000fea0003800000 */
.L_x_8473:
        /* <DEDUP_REMOVED lines=24> */
.L_x_8489:
[----:B------:R-:W-:-:S04]  /*5bd0*/  FADD.FTZ R0, -R0, R5 ;  /* 0x0000000500007221 */ /* 0x000fc80000010100 */
[----:B------:R-:W-:-:S07]  /*5be0*/  FMUL.FTZ R0, R0, 0.5 ;  /* 0x3f00000000007820 */ /* 0x000fce0000410000 */
.L_x_8490:
[----:B------:R-:W-:Y:S05]  /*5bf0*/  BSYNC B2 ;  /* 0x0000000000027941 */ /* 0x000fea0003800000 */
.L_x_8488:
        /* <DEDUP_REMOVED lines=10> */
.L_x_8492:
[----:B------:R-:W-:-:S04]  /*5ca0*/  FADD.FTZ R3, -R3, R10 ;  /* 0x0000000a03037221 */ /* 0x000fc80000010100 */
[----:B------:R-:W-:-:S07]  /*5cb0*/  FMUL.FTZ R3, R3, 0.5 ;  /* 0x3f00000003037820 */ /* 0x000fce0000410000 */
.L_x_8493:
[----:B------:R-:W-:Y:S05]  /*5cc0*/  BSYNC B2 ;  /* 0x0000000000027941 */ /* 0x000fea0003800000 */
.L_x_8491:
[----:B------:R-:W-:Y:S01]  /*5cd0*/  FADD.FTZ R0, R3, R0 ;  /* 0x0000000003007221 */ /* 0x000fe20000010000 */
[----:B------:R-:W-:Y:S01]  /*5ce0*/  FADD.FTZ R19, R14, R19 ;  /* 0x000000130e137221 */ /* 0x000fe20000010000 */
[----:B------:R-:W-:-:S03]  /*5cf0*/  PLOP3.LUT P0, PT, PT, PT, PT, 0x80, 0x0 ;  /* 0x000000000000781c */ /* 0x000fc60003f0f070 */
[----:B------:R-:W-:-:S06]  /*5d00*/  FMUL.FTZ R19, R19, R0 ;  /* 0x0000000013137220 */ /* 0x000fcc0000410000 */
[----:B------:R-:W2:Y:S01]  /*5d10*/  MUFU.SQRT R19, R19 ;  /* 0x0000001300137308 */ /* 0x000ea20000002000 */
[----:B------:R-:W-:Y:S05]  /*5d20*/  BRA `(.L_x_8485) ;  /* 0x0000000000687947 */ /* 0x000fea0003800000 */
.L_x_8487:
        /* <DEDUP_REMOVED lines=15> */
.L_x_8486:
        /* <DEDUP_REMOVED lines=8> */
.L_x_8484:
[----:B------:R-:W-:Y:S01]  /*5ea0*/  PLOP3.LUT P0, PT, PT, PT, PT, 0x80, 0x0 ;  /* 0x000000000000781c */ /* 0x000fe20003f0f070 */
[----:B------:R-:W-:Y:S01]  /*5eb0*/  FMUL.FTZ R19, R19, 16777216 ;  /* 0x4b80000013137820 */ /* 0x000fe20000410000 */
[----:B------:R-:W-:-:S11]  /*5ec0*/  FMUL.FTZ R14, R14, 16777216 ;  /* 0x4b8000000e0e7820 */ /* 0x000fd60000410000 */
.L_x_8485:
[----:B------:R-:W-:Y:S05]  /*5ed0*/  BSYNC B1 ;  /* 0x0000000000017941 */ /* 0x000fea0003800000 */
.L_x_8483:
        /* <DEDUP_REMOVED lines=33> */
.L_x_8496:
        /* <DEDUP_REMOVED lines=28> */
.L_x_8495:
        /* <DEDUP_REMOVED lines=20> */
.L_x_8500:
[----:B------:R-:W-:Y:S05]  /*63f0*/  BSYNC B4 ;  /* 0x0000000000047941 */ /* 0x000fea0003800000 */
.L_x_8499:
        /* <DEDUP_REMOVED lines=18> */
.L_x_8502:
[----:B------:R-:W-:Y:S02]  /*6520*/  ISETP.GE.AND P0, PT, R14, RZ, PT ;  /* 0x000000ff0e00720c */ /* 0x000fe40003f06270 */
[----:B------:R-:W-:-:S11]  /*6530*/  MOV R3, 0x3fd774eb ;  /* 0x3fd774eb00037802 */ /* 0x000fd60000000f00 */
[----:B------:R-:W-:-:S04]  /*6540*/  @P0 FFMA.FTZ R0, R3, 0.93318945169448852539, -R0 ;  /* 0x3f6ee58103000823 */ /* 0x000fc80000010800 */
[----:B------:R-:W-:-:S07]  /*6550*/  @!P0 FFMA.FTZ R0, R3, 0.93318945169448852539, R0 ;  /* 0x3f6ee58103008823 */ /* 0x000fce0000010000 */
.L_x_8503:
[----:B------:R-:W-:Y:S05]  /*6560*/  BSYNC B2 ;  /* 0x0000000000027941 */ /* 0x000fea0003800000 */
.L_x_8501:
        /* <DEDUP_REMOVED lines=11> */
.L_x_8498:
        /* <DEDUP_REMOVED lines=17> */
.L_x_8505:
[----:B------:R-:W-:Y:S05]  /*6730*/  BSYNC B4 ;  /* 0x0000000000047941 */ /* 0x000fea0003800000 */
.L_x_8504:
        /* <DEDUP_REMOVED lines=18> */
.L_x_8507:
[----:B------:R-:W-:Y:S02]  /*6860*/  ISETP.GE.AND P0, PT, R14, RZ, PT ;  /* 0x000000ff0e00720c */ /* 0x000fe40003f06270 */
[----:B------:R-:W-:-:S11]  /*6870*/  MOV R3, 0x3fd774eb ;  /* 0x3fd774eb00037802 */ /* 0x000fd60000000f00 */
[----:B------:R-:W-:-:S04]  /*6880*/  @P0 FFMA.FTZ R0, R3, 0.93318945169448852539, -R0 ;  /* 0x3f6ee58103000823 */ /* 0x000fc80000010800 */
[----:B------:R-:W-:-:S07]  /*6890*/  @!P0 FFMA.FTZ R0, R3, 0.93318945169448852539, R0 ;  /* 0x3f6ee58103008823 */ /* 0x000fce0000010000 */
.L_x_8508:
[----:B------:R-:W-:Y:S05]  /*68a0*/  BSYNC B2 ;  /* 0x0000000000027941 */ /* 0x000fea0003800000 */
.L_x_8506:
        /* <DEDUP_REMOVED lines=10> */
.L_x_8497:
[----:B------:R-:W-:Y:S05]  /*6950*/  BSYNC B1 ;  /* 0x0000000000017941 */ /* 0x000fea0003800000 */
.L_x_8494:
[----:B------:R-:W-:-:S13]  /*6960*/  ISETP.NE.AND P0, PT, R4, RZ, PT ;  /* 0x000000ff0400720c */ /* 0x000fda0003f05270 */
[----:B-1----:R-:W-:Y:S01]  /*6970*/  @!P0 FADD.FTZ R15, -R15, -RZ ;  /* 0x800000ff0f0f8221 */ /* 0x002fe20000010100 */
[----:B------:R-:W-:Y:S06]  /*6980*/  BRA `(.L_x_8509) ;  /* 0x0000000c006c7947 */ /* 0x000fec0003800000 */
.L_x_8472:
[----:B------:R-:W-:Y:S01]  /*6990*/  FADD.FTZ R8, -R8, 6.1232342629258392722e-17 ;  /* 0x248d313208087421 */ /* 0x000fe20000010100 */
[----:B------:R-:W-:-:S03]  /*69a0*/  FADD.FTZ R15, -R9, -RZ ;  /* 0x800000ff090f7221 */ /* 0x000fc60000010100 */
[----:B------:R-:W-:Y:S01]  /*69b0*/  FADD.FTZ R14, R8, 1.5707963705062866211 ;  /* 0x3fc90fdb080e7421 */ /* 0x000fe20000010000 */
[----:B------:R-:W-:Y:S06]  /*69c0*/  BRA `(.L_x_8509) ;  /* 0x0000000c005c7947 */ /* 0x000fec0003800000 */
.L_x_8471:
[----:B------:R-:W-:Y:S01]  /*69d0*/  FADD.FTZ R15, -R9, -RZ ;  /* 0x800000ff090f7221 */ /* 0x000fe20000010100 */
[----:B------:R-:W-:Y:S01]  /*69e0*/  MOV R14, RZ ;  /* 0x000000ff000e7202 */ /* 0x000fe20000000f00 */
[----:B------:R-:W-:Y:S06]  /*69f0*/  BRA `(.L_x_8509) ;  /* 0x0000000c00507947 */ /* 0x000fec0003800000 */
.L_x_8470:
[C---:B------:R-:W-:Y:S01]  /*6a00*/  FSETP.GEU.FTZ.AND P6, PT, R14.reuse, |R9|, PT ;  /* 0x400000090e00720b */ /* 0x040fe20003fde000 */
[----:B------:R-:W-:Y:S03]  /*6a10*/  BSSY B1, `(.L_x_8510) ;  /* 0x00000be000017945 */ /* 0x000fe60003800000 */
[----:B------:R-:W-:Y:S02]  /*6a20*/  FSEL R15, R17, R14, !P6 ;  /* 0x0000000e110f7208 */ /* 0x000fe40007000000 */
[----:B-1----:R-:W-:Y:S02]  /*6a30*/  FSEL R13, R14, R17, !P6 ;  /* 0x000000110e0d7208 */ /* 0x002fe40007000000 */
        /* <DEDUP_REMOVED lines=19> */
[----:B--234-:R-:W-:Y:S05]  /*6b70*/  CALL.REL.NOINC `($__internal_9_$__cuda_sm3x_div_rn_ftz_f32_slowpath) ;  /* 0x0000000800fc7944 */ /* 0x01cfea0003c00000 */
.L_x_8514:
[----:B------:R-:W-:Y:S05]  /*6b80*/  BSYNC B4 ;  /* 0x0000000000047941 */ /* 0x000fea0003800000 */
.L_x_8513:
        /* <DEDUP_REMOVED lines=18> */
.L_x_8516:
[----:B------:R-:W-:Y:S02]  /*6cb0*/  ISETP.GE.AND P0, PT, R8, RZ, PT ;  /* 0x000000ff0800720c */ /* 0x000fe40003f06270 */
[----:B------:R-:W-:-:S11]  /*6cc0*/  MOV R3, 0x3fd774eb ;  /* 0x3fd774eb00037802 */ /* 0x000fd60000000f00 */
[----:B------:R-:W-:-:S04]  /*6cd0*/  @P0 FFMA.FTZ R0, R3, 0.93318945169448852539, -R0 ;  /* 0x3f6ee58103000823 */ /* 0x000fc80000010800 */
[----:B------:R-:W-:-:S07]  /*6ce0*/  @!P0 FFMA.FTZ R0, R3, 0.93318945169448852539, R0 ;  /* 0x3f6ee58103008823 */ /* 0x000fce0000010000 */
.L_x_8517:
[----:B------:R-:W-:Y:S05]  /*6cf0*/  BSYNC B2 ;  /* 0x0000000000027941 */ /* 0x000fea0003800000 */
.L_x_8515:
        /* <DEDUP_REMOVED lines=13> */
.L_x_8512:
        /* <DEDUP_REMOVED lines=12> */
.L_x_8520:
[----:B------:R-:W-:Y:S05]  /*6e90*/  BSYNC B4 ;  /* 0x0000000000047941 */ /* 0x000fea0003800000 */
.L_x_8519:
        /* <DEDUP_REMOVED lines=18> */
.L_x_8522:
[----:B------:R-:W-:Y:S02]  /*6fc0*/  ISETP.GE.AND P0, PT, R8, RZ, PT ;  /* 0x000000ff0800720c */ /* 0x000fe40003f06270 */
[----:B------:R-:W-:-:S11]  /*6fd0*/  MOV R3, 0x3fd774eb ;  /* 0x3fd774eb00037802 */ /* 0x000fd60000000f00 */
[----:B------:R-:W-:-:S04]  /*6fe0*/  @P0 FFMA.FTZ R0, R3, 0.93318945169448852539, -R0 ;  /* 0x3f6ee58103000823 */ /* 0x000fc80000010800 */
[----:B------:R-:W-:-:S07]  /*6ff0*/  @!P0 FFMA.FTZ R0, R3, 0.93318945169448852539, R0 ;  /* 0x3f6ee58103008823 */ /* 0x000fce0000010000 */
.L_x_8523:
[----:B------:R-:W-:Y:S05]  /*7000*/  BSYNC B2 ;  /* 0x0000000000027941 */ /* 0x000fea0003800000 */
.L_x_8521:
        /* <DEDUP_REMOVED lines=27> */
.L_x_8511:
        /* <DEDUP_REMOVED lines=32> */
[----:B--2-4-:R-:W-:Y:S05]  /*73c0*/  CALL.REL.NOINC `($__internal_9_$__cuda_sm3x_div_rn_ftz_f32_slowpath) ;  /* 0x0000000000e87944 */ /* 0x014fea0003c00000 */
.L_x_8525:
[----:B------:R-:W-:Y:S05]  /*73d0*/  BSYNC B4 ;  /* 0x0000000000047941 */ /* 0x000fea0003800000 */
.L_x_8524:
        /* <DEDUP_REMOVED lines=18> */
.L_x_8527:
[----:B------:R-:W-:Y:S02]  /*7500*/  ISETP.GE.AND P0, PT, R8, RZ, PT ;  /* 0x000000ff0800720c */ /* 0x000fe40003f06270 */
[----:B------:R-:W-:-:S11]  /*7510*/  MOV R3, 0x3fd774eb ;  /* 0x3fd774eb00037802 */ /* 0x000fd60000000f00 */
[----:B------:R-:W-:-:S04]  /*7520*/  @P0 FFMA.FTZ R0, R3, 0.93318945169448852539, -R0 ;  /* 0x3f6ee58103000823 */ /* 0x000fc80000010800 */
[----:B------:R-:W-:-:S07]  /*7530*/  @!P0 FFMA.FTZ R0, R3, 0.93318945169448852539, R0 ;  /* 0x3f6ee58103008823 */ /* 0x000fce0000010000 */
.L_x_8528:
[----:B------:R-:W-:Y:S05]  /*7540*/  BSYNC B2 ;  /* 0x0000000000027941 */ /* 0x000fea0003800000 */
.L_x_8526:
        /* <DEDUP_REMOVED lines=10> */
.L_x_8518:
[----:B------:R-:W-:Y:S05]  /*75f0*/  BSYNC B1 ;  /* 0x0000000000017941 */ /* 0x000fea0003800000 */
.L_x_8510:
[----:B------:R-:W-:Y:S01]  /*7600*/  ISETP.NE.AND P0, PT, R4, RZ, PT ;  /* 0x000000ff0400720c */ /* 0x000fe20003f05270 */
[----:B------:R-:W-:Y:S01]  /*7610*/  FADD.FTZ R15, R17, 0.69314718246459960938 ;  /* 0x3f317218110f7421 */ /* 0x000fe20000010000 */
[----:B------:R-:W-:-:S11]  /*7620*/  FADD.FTZ R14, |R0|, -RZ ;  /* 0x800000ff000e7221 */ /* 0x000fd60000010200 */
[----:B------:R-:W-:Y:S01]  /*7630*/  @!P0 FADD.FTZ R15, -R15, -RZ ;  /* 0x800000ff0f0f8221 */ /* 0x000fe20000010100 */
[----:B------:R-:W-:Y:S06]  /*7640*/  BRA `(.L_x_8509) ;  /* 0x00000000003c7947 */ /* 0x000fec0003800000 */
.L_x_8469:
        /* <DEDUP_REMOVED lines=15> */
.L_x_8509:
[----:B------:R-:W-:Y:S05]  /*7740*/  BSYNC B0 ;  /* 0x0000000000007941 */ /* 0x000fea0003800000 */
.L_x_8468:
[----:B------:R-:W-:Y:S01]  /*7750*/  STG.E.64 desc[UR4][R6.64], R14 ;  /* 0x0000000e06007986 */ /* 0x000fe2000c101b04 */
[----:B------:R-:W-:Y:S05]  /*7760*/  EXIT ;  /* 0x000000000000794d */ /* 0x000fea0003800000 */
        .weak           $__internal_9_$__cuda_sm3x_div_rn_ftz_f32_slowpath
        .type           $__internal_9_$__cuda_sm3x_div_rn_ftz_f32_slowpath,@function
        .size           $__internal_9_$__cuda_sm3x_div_rn_ftz_f32_slowpath,(.L_x_20076 - $__internal_9_$__cuda_sm3x_div_rn_ftz_f32_slowpath)
$__internal_9_$__cuda_sm3x_div_rn_ftz_f32_slowpath:
        /* <DEDUP_REMOVED lines=32> */
.L_x_8531:
[----:B------:R-:W-:Y:S05]  /*7970*/  BSYNC B3 ;  /* 0x0000000000037941 */ /* 0x000fea0003800000 */
.L_x_8530:
[----:B------:R-:W-:Y:S01]  /*7980*/  IADD3 R3, R3, -0x7f, RZ ;  /* 0xffffff8103037810 */ /* 0x000fe20007ffe0ff */
[----:B------:R-:W-:Y:S01]  /*7990*/  BSSY B3, `(.L_x_8536) ;  /* 0x000001b000037945 */ /* 0x000fe20003800000 */
[----:B------:R-:W-:-:S03]  /*79a0*/  IADD3 R10, R10, -0x7f, RZ ;  /* 0xffffff810a0a7810 */ /* 0x000fc60007ffe0ff */
[----:B------:R-:W-:Y:S01]  /*79b0*/  IMAD R20, R3, -0x800000, R12 ;  /* 0xff80000003147824 */ /* 0x000fe200078e020c */
[C---:B------:R-:W-:Y:S01]  /*79c0*/  IADD3 R3, R10.reuse, -R3, RZ ;  /* 0x800000030a037210 */ /* 0x040fe20007ffe0ff */
[----:B------:R-:W-:Y:S02]  /*79d0*/  IMAD R0, R10, -0x800000, R13 ;  /* 0xff8000000a007824 */ /* 0x000fe400078e020d */
        /* <DEDUP_REMOVED lines=21> */
.L_x_8537:
[----:B------:R-:W-:-:S07]  /*7b30*/  LEA R0, R3, R0, 0x17 ;  /* 0x0000000003007211 */ /* 0x000fce00078eb8ff */
.L_x_8538:
[----:B------:R-:W-:Y:S05]  /*7b40*/  BSYNC B3 ;  /* 0x0000000000037941 */ /* 0x000fea0003800000 */
.L_x_8536:
[----:B------:R-:W-:Y:S05]  /*7b50*/  BRA `(.L_x_8539) ;  /* 0x0000000000207947 */ /* 0x000fea0003800000 */
.L_x_8535:
[----:B------:R-:W-:-:S04]  /*7b60*/  LOP3.LUT R13, R12, 0x80000000, R13, 0x48, !PT ;  /* 0x800000000c0d7812 */ /* 0x000fc800078e480d */
[----:B------:R-:W-:Y:S01]  /*7b70*/  LOP3.LUT R0, R13, 0x7f800000, RZ, 0xfc, !PT ;  /* 0x7f8000000d007812 */ /* 0x000fe200078efcff */
[----:B------:R-:W-:Y:S06]  /*7b80*/  BRA `(.L_x_8539) ;  /* 0x0000000000147947 */ /* 0x000fec0003800000 */
.L_x_8534:
[----:B------:R-:W-:Y:S01]  /*7b90*/  LOP3.LUT R0, R12, 0x80000000, R13, 0x48, !PT ;  /* 0x800000000c007812 */ /* 0x000fe200078e480d */
[----:B------:R-:W-:Y:S06]  /*7ba0*/  BRA `(.L_x_8539) ;  /* 0x00000000000c7947 */ /* 0x000fec0003800000 */
.L_x_8533:
[----:B------:R-:W0:Y:S01]  /*7bb0*/  MUFU.RSQ R0, -QNAN ;  /* 0xffc0000000007908 */ /* 0x000e220000001400 */
[----:B------:R-:W-:Y:S05]  /*7bc0*/  BRA `(.L_x_8539) ;  /* 0x0000000000047947 */ /* 0x000fea0003800000 */
.L_x_8532:
[----:B------:R-:W-:-:S07]  /*7bd0*/  FADD.FTZ R0, R13, R12 ;  /* 0x0000000c0d007221 */ /* 0x000fce0000010000 */
.L_x_8539:
[----:B------:R-:W-:Y:S05]  /*7be0*/  BSYNC B2 ;  /* 0x0000000000027941 */ /* 0x000fea0003800000 */
.L_x_8529:
[----:B------:R-:W-:Y:S01]  /*7bf0*/  HFMA2.MMA R11, -RZ, RZ, 0, 0 ;  /* 0x00000000ff0b7435 */ /* 0x000fe200000001ff */
[----:B------:R-:W-:-:S05]  /*7c00*/  MOV R10, R2 ;  /* 0x00000002000a7202 */ /* 0x000fca0000000f00 */
[----:B0-----:R-:W-:Y:S05]  /*7c10*/  RET.REL.NODEC R10 `(_ZN2at6native18elementwise_kernelILi128ELi2EZNS0_22gpu_kernel_impl_nocastIZZZNS0_16acos_kernel_cudaERNS_18TensorIteratorBaseEENKUlvE_clEvENKUlvE0_clEvEUlN3c107complexIfEEE_EEvS4_RKT_EUliE_EEviT1_) ;  /* 0xffffff800af87950 */ /* 0x001fea0003c3ffff */
.L_x_8540:
        /* <DEDUP_REMOVED lines=14> */
.L_x_20076:


//--------------------- .text._ZN2at6native27unrolled_elementwise_kernelIZZZNS0_16acos_kernel_cudaERNS_18TensorIteratorBaseEENKUlvE_clEvENKUlvE0_clEvEUlN3c107complexIfEEE_St5arrayIPcLm2EELi4E23TrivialOffsetCalculatorILi1EjESE_NS0_6memory15LoadWithoutCastENSF_16StoreWithoutCastEEEviT_T0_T2_T3_T4_T5_ --------------------------
	.section	.text._ZN2at6native27unrolled_elementwise_kernelIZZZNS0_16acos_kernel_cudaERNS_18TensorIteratorBaseEENKUlvE_clEvENKUlvE0_clEvEUlN3c107complexIfEEE_St5arrayIPcLm2EELi4E23TrivialOffsetCalculatorILi1EjESE_NS0_6memory15LoadWithoutCastENSF_16StoreWithoutCastEEEviT_T0_T2_T3_T4_T5_,"ax",@progbits
	.align	128
        .global         _ZN2at6native27unrolled_elementwise_kernelIZZZNS0_16acos_kernel_cudaERNS_18TensorIteratorBaseEENKUlvE_clEvENKUlvE0_clEvEUlN3c107complexIfEEE_St5arrayIPcLm2EELi4E23TrivialOffsetCalculatorILi1EjESE_NS0_6memory15LoadWithoutCastENSF_16StoreWithoutCastEEEviT_T0_T2_T3_T4_T5_
        .type           _ZN2at6native27unrolled_elementwise_kernelIZZZNS0_16acos_kernel_cudaERNS_18TensorIteratorBaseEENKUlvE_clEvENKUlvE0_clEvEUlN3c107complexIfEEE_St5arrayIPcLm2EELi4E23TrivialOffsetCalculatorILi1EjESE_NS0_6memory15LoadWithoutCastENSF_16StoreWithoutCastEEEviT_T0_T2_T3_T4_T5_,@function
        .size           _ZN2at6native27unrolled_elementwise_kernelIZZZNS0_16acos_kernel_cudaERNS_18TensorIteratorBaseEENKUlvE_clEvENKUlvE0_clEvEUlN3c107complexIfEEE_St5arrayIPcLm2EELi4E23TrivialOffsetCalculatorILi1EjESE_NS0_6memory15LoadWithoutCastENSF_16StoreWithoutCastEEEviT_T0_T2_T3_T4_T5_,(.L_x_20077 - _ZN2at6native27unrolled_elementwise_kernelIZZZNS0_16acos_kernel_cudaERNS_18TensorIteratorBaseEENKUlvE_clEvENKUlvE0_clEvEUlN3c107complexIfEEE_St5arrayIPcLm2EELi4E23TrivialOffsetCalculatorILi1EjESE_NS0_6memory15LoadWithoutCastENSF_16StoreWithoutCastEEEviT_T0_T2_T3_T4_T5_)
        .other          _ZN2at6native27unrolled_elementwise_kernelIZZZNS0_16acos_kernel_cudaERNS_18TensorIteratorBaseEENKUlvE_clEvENKUlvE0_clEvEUlN3c107complexIfEEE_St5arrayIPcLm2EELi4E23TrivialOffsetCalculatorILi1EjESE_NS0_6memory15LoadWithoutCastENSF_16StoreWithoutCastEEEviT_T0_T2_T3_T4_T5_,@"STO_CUDA_ENTRY STV_DEFAULT"
_ZN2at6native27unrolled_elementwise_kernelIZZZNS0_16acos_kernel_cudaERNS_18TensorIteratorBaseEENKUlvE_clEvENKUlvE0_clEvEUlN3c107complexIfEEE_St5arrayIPcLm2EELi4E23TrivialOffsetCalculatorILi1EjESE_NS0_6memory15LoadWithoutCastENSF_16StoreWithoutCastEEEviT_T0_T2_T3_T4_T5_:
.text._ZN2at6native27unrolled_elementwise_kernelIZZZNS0_16acos_kernel_cudaERNS_18TensorIteratorBaseEENKUlvE_clEvENKUlvE0_clEvEUlN3c107complexIfEEE_St5arrayIPcLm2EELi4E23TrivialOffsetCalculatorILi1EjESE_NS0_6memory15LoadWithoutCastENSF_16StoreWithoutCastEEEviT_T0_T2_T3_T4_T5_:
[----:B------:R-:W-:Y:S01]  /*0000*/  LDC R1, c[0x0][0x28] ;  /* 0x00000a00ff017b82 */ /* 0x000fe20000000800 */
[----:B------:R-:W0:Y:S07]  /*0010*/  S2R R2, SR_CTAID.X ;  /* 0x0000000000027919 */ /* 0x000e2e0000002500 */
[----:B------:R-:W0:Y:S01]  /*0020*/  LDC R3, c[0x0][0x210] ;  /* 0x00008400ff037b82 */ /* 0x000e220000000800 */
[----:B------:R-:W-:Y:S02]  /*0030*/  CS2R R18, SRZ ;  /* 0x0000000000127805 */ /* 0x000fe4000001ff00 */
[----:B------:R-:W-:Y:S01]  /*0040*/  CS2R R20, SRZ ;  /* 0x0000000000147805 */ /* 0x000fe2000001ff00 */
[----:B------:R-:W1:Y:S01]  /*0050*/  S2R R0, SR_TID.X ;  /* 0x0000000000007919 */ /* 0x000e620000002100 */
[----:B------:R-:W-:Y:S01]  /*0060*/  ULDC.64 UR4, c[0x0][0x208] ;  /* 0x0000820000047ab9 */ /* 0x000fe20000000a00 */
        /* <DEDUP_REMOVED lines=10> */
[----:B0-----:R-:W-:-:S05]  /*0110*/  @!P2 IMAD.WIDE.U32 R4, R9, 0x8, R4 ;  /* 0x000000080904a825 */ /* 0x001fca00078e0004 */
[----:B------:R0:W5:Y:S07]  /*0120*/  @!P2 LDG.E.64 R18, desc[UR4][R4.64] ;  /* 0x000000040412a981 */ /* 0x00016e000c1e1b00 */
[----:B------:R-:W-:Y:S01]  /*0130*/  @!P3 LEA R23, R2, R0, 0x9 ;  /* 0x000000000217b211 */ /* 0x000fe200078e48ff */
[----:B------:R-:W2:Y:S01]  /*0140*/  @!P3 LDC.64 R10, c[0x0][0x220] ;  /* 0x00008800ff0abb82 */ /* 0x000ea20000000a00 */
[----:B------:R-:W-:-:S04]  /*0150*/  @!P3 IADD3 R0, R0, 0x80, RZ ;  /* 0x000000800000b810 */ /* 0x000fc80007ffe0ff */
[----:B------:R-:W-:Y:S01]  /*0160*/  ISETP.GE.AND P1, PT, R0, R3, PT ;  /* 0x000000030000720c */ /* 0x000fe20003f26270 */
[----:B-1----:R-:W-:Y:S01]  /*0170*/  @!P0 IMAD.WIDE.U32 R8, R17, 0x8, R6 ;  /* 0x0000000811088825 */ /* 0x002fe200078e0006 */
[----:B------:R-:W-:-:S04]  /*0180*/  CS2R R16, SRZ ;  /* 0x0000000000107805 */ /* 0x000fc8000001ff00 */
[----:B------:R0:W5:Y:S07]  /*0190*/  @!P0 LDG.E.64 R20, desc[UR4][R8.64] ;  /* 0x0000000408148981 */ /* 0x00016e000c1e1b00 */
[----:B------:R-:W1:Y:S01]  /*01a0*/  @!P1 LDC.64 R12, c[0x0][0x220] ;  /* 0x00008800ff0c9b82 */ /* 0x000e620000000a00 */
[----:B------:R-:W-:Y:S01]  /*01b0*/  @!P1 LEA R15, R2, R0, 0x9 ;  /* 0x00000000020f9211 */ /* 0x000fe200078e48ff */
[----:B--2---:R-:W-:Y:S01]  /*01c0*/  @!P3 IMAD.WIDE.U32 R22, R23, 0x8, R10 ;  /* 0x000000081716b825 */ /* 0x004fe200078e000a */
[----:B------:R-:W-:-:S06]  /*01d0*/  CS2R R10, SRZ ;  /* 0x00000000000a7805 */ /* 0x000fcc000001ff00 */
[----:B------:R0:W5:Y:S01]  /*01e0*/  @!P3 LDG.E.64 R10, desc[UR4][R22.64] ;  /* 0x00000004160ab981 */ /* 0x000162000c1e1b00 */
[----:B-1----:R-:W-:-:S05]  /*01f0*/  @!P1 IMAD.WIDE.U32 R6, R15, 0x8, R12 ;  /* 0x000000080f069825 */ /* 0x002fca00078e000c */
[----:B------:R0:W5:Y:S01]  /*0200*/  @!P1 LDG.E.64 R16, desc[UR4][R6.64] ;  /* 0x0000000406109981 */ /* 0x000162000c1e1b00 */
[----:B------:R-:W-:Y:S01]  /*0210*/  BSSY B0, `(.L_x_8541) ;  /* 0x000027e000007945 */ /* 0x000fe20003800000 */
[----:B------:R-:W-:Y:S01]  /*0220*/  HFMA2.MMA R13, -RZ, RZ, 0, 0 ;  /* 0x00000000ff0d7435 */ /* 0x000fe200000001ff */
[----:B------:R-:W-:Y:S02]  /*0230*/  CS2R R14, SRZ ;  /* 0x00000000000e7805 */ /* 0x000fe4000001ff00 */
[----:B------:R-:W-:Y:S08]  /*0240*/  @P2 BRA `(.L_x_8542) ;  /* 0x0000002400e82947 */ /* 0x000ff00003800000 */
[C---:B-----5:R-:W-:Y:S01]  /*0250*/  FSETP.GTU.FTZ.AND P0, PT, |R18|.reuse, +INF , PT ;  /* 0x7f8000001200780b */ /* 0x060fe20003f1c200 */
        /* <DEDUP_REMOVED lines=17> */
[----:B0-----:R-:W-:Y:S01]  /*0370*/  FADD.FTZ R9, |R14|, -RZ ;  /* 0x800000ff0e097221 */ /* 0x001fe20000010200 */
        /* <DEDUP_REMOVED lines=21> */
[----:B------:R-:W-:-:S02]  /*04d0*/  LOP3.LUT R15, R15, 0x800000, RZ, 0xfc, !PT ;  /* 0x008000000f0f7812 */ /* 0x000fc400078efcff */
[----:B------:R-:W-:Y:S01]  /*04e0*/  FMUL.FTZ R26, R23, R23 ;  /* 0x00000017171a7220 */ /* 0x000fe20000410000 */
[----:B------:R-:W0:Y:S01]  /*04f0*/  MUFU.SQRT R22, R22 ;  /* 0x0000001600167308 */ /* 0x000e220000002000 */
[----:B------:R-:W-:Y:S02]  /*0500*/  FSETP.NEU.FTZ.AND P1, PT, R8, +INF , PT ;  /* 0x7f8000000800780b */ /* 0x000fe40003f3d000 */
[----:B------:R-:W-:-:S06]  /*0510*/  FFMA.FTZ R26, R25, R25, R26 ;  /* 0x00000019191a7223 */ /* 0x000fcc000001001a */
        /* <DEDUP_REMOVED lines=62> */
.L_x_8550:
        /* <DEDUP_REMOVED lines=10> */
.L_x_8552:
[----:B------:R-:W-:-:S04]  /*09a0*/  FADD.FTZ R6, -R0, R7 ;  /* 0x0000000700067221 */ /* 0x000fc80000010100 */
[----:B------:R-:W-:-:S07]  /*09b0*/  FMUL.FTZ R6, R6, 0.5 ;  /* 0x3f00000006067820 */ /* 0x000fce0000410000 */
.L_x_8553:
[----:B------:R-:W-:Y:S05]  /*09c0*/  BSYNC B2 ;  /* 0x0000000000027941 */ /* 0x000fea0003800000 */
.L_x_8551:
        /* <DEDUP_REMOVED lines=11> */
.L_x_8555:
[----:B------:R-:W-:-:S04]  /*0a80*/  FADD.FTZ R8, R4, -R9 ;  /* 0x8000000904087221 */ /* 0x000fc80000010000 */
[----:B------:R-:W-:-:S07]  /*0a90*/  FMUL.FTZ R9, R8, 0.5 ;  /* 0x3f00000008097820 */ /* 0x000fce0000410000 */
.L_x_8556:
[----:B------:R-:W-:Y:S05]  /*0aa0*/  BSYNC B2 ;  /* 0x0000000000027941 */ /* 0x000fea0003800000 */
.L_x_8554:
        /* <DEDUP_REMOVED lines=35> */
.L_x_8549:
[----:B------:R0:W1:Y:S02]  /*0ce0*/  MUFU.SQRT R15, R14 ;  /* 0x0000000e000f7308 */ /* 0x0000640000002000 */
.L_x_8548:
[----:B------:R-:W-:Y:S05]  /*0cf0*/  BSYNC B1 ;  /* 0x0000000000017941 */ /* 0x000fea0003800000 */
.L_x_8547:
        /* <DEDUP_REMOVED lines=24> */
.L_x_8563:
[----:B------:R-:W-:-:S04]  /*0e80*/  FADD.FTZ R0, -R0, R7 ;  /* 0x0000000700007221 */ /* 0x000fc80000010100 */
[----:B------:R-:W-:-:S07]  /*0e90*/  FMUL.FTZ R0, R0, 0.5 ;  /* 0x3f00000000007820 */ /* 0x000fce0000410000 */
.L_x_8564:
[----:B------:R-:W-:Y:S05]  /*0ea0*/  BSYNC B2 ;  /* 0x0000000000027941 */ /* 0x000fea0003800000 */
.L_x_8562:
        /* <DEDUP_REMOVED lines=10> */
.L_x_8566:
[----:B------:R-:W-:-:S04]  /*0f50*/  FADD.FTZ R4, -R5, R4 ;  /* 0x0000000405047221 */ /* 0x000fc80000010100 */
[----:B------:R-:W-:-:S07]  /*0f60*/  FMUL.FTZ R5, R4, 0.5 ;  /* 0x3f00000004057820 */ /* 0x000fce0000410000 */
.L_x_8567:
[----:B------:R-:W-:Y:S05]  /*0f70*/  BSYNC B2 ;  /* 0x0000000000027941 */ /* 0x000fea0003800000 */
.L_x_8565:
[----:B------:R-:W-:Y:S01]  /*0f80*/  FADD.FTZ R0, R5, R0 ;  /* 0x0000000005007221 */ /* 0x000fe20000010000 */
[----:B------:R-:W-:Y:S01]  /*0f90*/  FADD.FTZ R27, R24, R27 ;  /* 0x0000001b181b7221 */ /* 0x000fe20000010000 */
[----:B------:R-:W-:-:S03]  /*0fa0*/  PLOP3.LUT P0, PT, PT, PT, PT, 0x80, 0x0 ;  /* 0x000000000000781c */ /* 0x000fc60003f0f070 */
[----:B------:R-:W-:-:S06]  /*0fb0*/  FMUL.FTZ R27, R27, R0 ;  /* 0x000000001b1b7220 */ /* 0x000fcc0000410000 */
[----:B------:R-:W2:Y:S01]  /*0fc0*/  MUFU.SQRT R27, R27 ;  /* 0x0000001b001b7308 */ /* 0x000ea20000002000 */
[----:B------:R-:W-:Y:S05]  /*0fd0*/  BRA `(.L_x_8559) ;  /* 0x0000000000687947 */ /* 0x000fea0003800000 */
.L_x_8561:
        /* <DEDUP_REMOVED lines=15> */
.L_x_8560:
        /* <DEDUP_REMOVED lines=8> */
.L_x_8558:
[----:B------:R-:W-:Y:S01]  /*1150*/  PLOP3.LUT P0, PT, PT, PT, PT, 0x80, 0x0 ;  /* 0x000000000000781c */ /* 0x000fe20003f0f070 */
[----:B------:R-:W-:Y:S01]  /*1160*/  FMUL.FTZ R27, R27, 16777216 ;  /* 0x4b8000001b1b7820 */ /* 0x000fe20000410000 */
[----:B------:R-:W-:-:S11]  /*1170*/  FMUL.FTZ R24, R24, 16777216 ;  /* 0x4b80000018187820 */ /* 0x000fd60000410000 */
.L_x_8559:
[----:B------:R-:W-:Y:S05]  /*1180*/  BSYNC B1 ;  /* 0x0000000000017941 */ /* 0x000fea0003800000 */
.L_x_8557:
        /* <DEDUP_REMOVED lines=33> */
.L_x_8570:
        /* <DEDUP_REMOVED lines=28> */
.L_x_8569:
        /* <DEDUP_REMOVED lines=19> */
[----:B-1-3--:R-:W-:Y:S05]  /*1690*/  CALL.REL.NOINC `($__internal_10_$__cuda_sm3x_div_rn_ftz_f32_slowpath) ;  /* 0x0000008c006c7944 */ /* 0x00afea0003c00000 */
.L_x_8574:
[----:B------:R-:W-:Y:S05]  /*16a0*/  BSYNC B4 ;  /* 0x0000000000047941 */ /* 0x000fea0003800000 */
.L_x_8573:
        /* <DEDUP_REMOVED lines=18> */
.L_x_8576:
[----:B------:R-:W-:Y:S02]  /*17d0*/  ISETP.GE.AND P0, PT, R24, RZ, PT ;  /* 0x000000ff1800720c */ /* 0x000fe40003f06270 */
[----:B------:R-:W-:-:S11]  /*17e0*/  MOV R5, 0x3fd774eb ;  /* 0x3fd774eb00057802 */ /* 0x000fd60000000f00 */
[----:B------:R-:W-:-:S04]  /*17f0*/  @P0 FFMA.FTZ R0, R5, 0.93318945169448852539, -R0 ;  /* 0x3f6ee58105000823 */ /* 0x000fc80000010800 */
[----:B------:R-:W-:-:S07]  /*1800*/  @!P0 FFMA.FTZ R0, R5, 0.93318945169448852539, R0 ;  /* 0x3f6ee58105008823 */ /* 0x000fce0000010000 */
.L_x_8577:
[----:B------:R-:W-:Y:S05]  /*1810*/  BSYNC B1 ;  /* 0x0000000000017941 */ /* 0x000fea0003800000 */
.L_x_8575:
        /* <DEDUP_REMOVED lines=11> */
.L_x_8572:
        /* <DEDUP_REMOVED lines=17> */
.L_x_8579:
[----:B------:R-:W-:Y:S05]  /*19e0*/  BSYNC B4 ;  /* 0x0000000000047941 */ /* 0x000fea0003800000 */
.L_x_8578:
        /* <DEDUP_REMOVED lines=18> */
.L_x_8581:
[----:B------:R-:W-:Y:S02]  /*1b10*/  ISETP.GE.AND P0, PT, R24, RZ, PT ;  /* 0x000000ff1800720c */ /* 0x000fe40003f06270 */
[----:B------:R-:W-:-:S11]  /*1b20*/  MOV R5, 0x3fd774eb ;  /* 0x3fd774eb00057802 */ /* 0x000fd60000000f00 */
[----:B------:R-:W-:-:S04]  /*1b30*/  @P0 FFMA.FTZ R0, R5, 0.93318945169448852539, -R0 ;  /* 0x3f6ee58105000823 */ /* 0x000fc80000010800 */
[----:B------:R-:W-:-:S07]  /*1b40*/  @!P0 FFMA.FTZ R0, R5, 0.93318945169448852539, R0 ;  /* 0x3f6ee58105008823 */ /* 0x000fce0000010000 */
.L_x_8582:
[----:B------:R-:W-:Y:S05]  /*1b50*/  BSYNC B1 ;  /* 0x0000000000017941 */ /* 0x000fea0003800000 */
.L_x_8580:
        /* <DEDUP_REMOVED lines=10> */
.L_x_8571:
[----:B------:R-:W-:Y:S05]  /*1c00*/  BSYNC B3 ;  /* 0x0000000000037941 */ /* 0x000fea0003800000 */
.L_x_8568:
[----:B------:R-:W-:-:S13]  /*1c10*/  ISETP.NE.AND P0, PT, R12, RZ, PT ;  /* 0x000000ff0c00720c */ /* 0x000fda0003f05270 */
[----:B-1----:R-:W-:Y:S01]  /*1c20*/  @!P0 FADD.FTZ R15, -R15, -RZ ;  /* 0x800000ff0f0f8221 */ /* 0x002fe20000010100 */
[----:B------:R-:W-:Y:S06]  /*1c30*/  BRA `(.L_x_8542) ;  /* 0x0000000c006c7947 */ /* 0x000fec0003800000 */
.L_x_8546:
[----:B------:R-:W-:Y:S01]  /*1c40*/  FADD.FTZ R14, -R18, 6.1232342629258392722e-17 ;  /* 0x248d3132120e7421 */ /* 0x000fe20000010100 */
[----:B------:R-:W-:-:S03]  /*1c50*/  FADD.FTZ R15, -R19, -RZ ;  /* 0x800000ff130f7221 */ /* 0x000fc60000010100 */
[----:B------:R-:W-:Y:S01]  /*1c60*/  FADD.FTZ R14, R14, 1.5707963705062866211 ;  /* 0x3fc90fdb0e0e7421 */ /* 0x000fe20000010000 */
[----:B------:R-:W-:Y:S06]  /*1c70*/  BRA `(.L_x_8542) ;  /* 0x0000000c005c7947 */ /* 0x000fec0003800000 */
.L_x_8545:
[----:B------:R-:W-:Y:S01]  /*1c80*/  FADD.FTZ R15, -R19, -RZ ;  /* 0x800000ff130f7221 */ /* 0x000fe20000010100 */
[----:B------:R-:W-:Y:S01]  /*1c90*/  MOV R14, RZ ;  /* 0x000000ff000e7202 */ /* 0x000fe20000000f00 */
[----:B------:R-:W-:Y:S06]  /*1ca0*/  BRA `(.L_x_8542) ;  /* 0x0000000c00507947 */ /* 0x000fec0003800000 */
.L_x_8544:
[----:B------:R-:W-:Y:S01]  /*1cb0*/  FSETP.GEU.FTZ.AND P6, PT, R24, |R19|, PT ;  /* 0x400000131800720b */ /* 0x000fe20003fde000 */
[----:B------:R-:W-:Y:S03]  /*1cc0*/  BSSY B3, `(.L_x_8583) ;  /* 0x00000be000037945 */ /* 0x000fe60003800000 */
[----:B------:R-:W-:Y:S02]  /*1cd0*/  FSEL R15, R14, R24, !P6 ;  /* 0x000000180e0f7208 */ /* 0x000fe40007000000 */
[----:B0-----:R-:W-:Y:S02]  /*1ce0*/  FSEL R23, R24, R14, !P6 ;  /* 0x0000000e18177208 */ /* 0x001fe40007000000 */
        /* <DEDUP_REMOVED lines=19> */
[----:B------:R-:W-:Y:S05]  /*1e20*/  CALL.REL.NOINC `($__internal_10_$__cuda_sm3x_div_rn_ftz_f32_slowpath) ;  /* 0x0000008400887944 */ /* 0x000fea0003c00000 */
.L_x_8587:
[----:B------:R-:W-:Y:S05]  /*1e30*/  BSYNC B4 ;  /* 0x0000000000047941 */ /* 0x000fea0003800000 */
.L_x_8586:
        /* <DEDUP_REMOVED lines=18> */
.L_x_8589:
[----:B------:R-:W-:Y:S02]  /*1f60*/  ISETP.GE.AND P0, PT, R18, RZ, PT ;  /* 0x000000ff1200720c */ /* 0x000fe40003f06270 */
[----:B------:R-:W-:-:S11]  /*1f70*/  MOV R5, 0x3fd774eb ;  /* 0x3fd774eb00057802 */ /* 0x000fd60000000f00 */
[----:B------:R-:W-:-:S04]  /*1f80*/  @P0 FFMA.FTZ R0, R5, 0.93318945169448852539, -R0 ;  /* 0x3f6ee58105000823 */ /* 0x000fc80000010800 */
[----:B------:R-:W-:-:S07]  /*1f90*/  @!P0 FFMA.FTZ R0, R5, 0.93318945169448852539, R0 ;  /* 0x3f6ee58105008823 */ /* 0x000fce0000010000 */
.L_x_8590:
[----:B------:R-:W-:Y:S05]  /*1fa0*/  BSYNC B1 ;  /* 0x0000000000017941 */ /* 0x000fea0003800000 */
.L_x_8588:
        /* <DEDUP_REMOVED lines=13> */
.L_x_8585:
        /* <DEDUP_REMOVED lines=12> */
.L_x_8593:
[----:B------:R-:W-:Y:S05]  /*2140*/  BSYNC B4 ;  /* 0x0000000000047941 */ /* 0x000fea0003800000 */
.L_x_8592:
        /* <DEDUP_REMOVED lines=18> */
.L_x_8595:
[----:B------:R-:W-:Y:S02]  /*2270*/  ISETP.GE.AND P0, PT, R18, RZ, PT ;  /* 0x000000ff1200720c */ /* 0x000fe40003f06270 */
[----:B------:R-:W-:-:S11]  /*2280*/  MOV R5, 0x3fd774eb ;  /* 0x3fd774eb00057802 */ /* 0x000fd60000000f00 */
[----:B------:R-:W-:-:S04]  /*2290*/  @P0 FFMA.FTZ R0, R5, 0.93318945169448852539, -R0 ;  /* 0x3f6ee58105000823 */ /* 0x000fc80000010800 */
[----:B------:R-:W-:-:S07]  /*22a0*/  @!P0 FFMA.FTZ R0, R5, 0.93318945169448852539, R0 ;  /* 0x3f6ee58105008823 */ /* 0x000fce0000010000 */
.L_x_8596:
[----:B------:R-:W-:Y:S05]  /*22b0*/  BSYNC B1 ;  /* 0x0000000000017941 */ /* 0x000fea0003800000 */
.L_x_8594:
        /* <DEDUP_REMOVED lines=27> */
.L_x_8584:
        /* <DEDUP_REMOVED lines=32> */
[----:B------:R-:W-:Y:S05]  /*2670*/  CALL.REL.NOINC `($__internal_10_$__cuda_sm3x_div_rn_ftz_f32_slowpath) ;  /* 0x0000007c00747944 */ /* 0x000fea0003c00000 */
.L_x_8598:
[----:B------:R-:W-:Y:S05]  /*2680*/  BSYNC B4 ;  /* 0x0000000000047941 */ /* 0x000fea0003800000 */
.L_x_8597:
        /* <DEDUP_REMOVED lines=18> */
.L_x_8600:
[----:B------:R-:W-:Y:S02]  /*27b0*/  ISETP.GE.AND P0, PT, R18, RZ, PT ;  /* 0x000000ff1200720c */ /* 0x000fe40003f06270 */
[----:B------:R-:W-:-:S11]  /*27c0*/  MOV R5, 0x3fd774eb ;  /* 0x3fd774eb00057802 */ /* 0x000fd60000000f00 */
[----:B------:R-:W-:-:S04]  /*27d0*/  @P0 FFMA.FTZ R0, R5, 0.93318945169448852539, -R0 ;  /* 0x3f6ee58105000823 */ /* 0x000fc80000010800 */
[----:B------:R-:W-:-:S07]  /*27e0*/  @!P0 FFMA.FTZ R0, R5, 0.93318945169448852539, R0 ;  /* 0x3f6ee58105008823 */ /* 0x000fce0000010000 */
.L_x_8601:
[----:B------:R-:W-:Y:S05]  /*27f0*/  BSYNC B1 ;  /* 0x0000000000017941 */ /* 0x000fea0003800000 */
.L_x_8599:
[C---:B------:R-:W-:Y:S01]  /*2800*/  FSETP.NEU.FTZ.AND P1, PT, R24.reuse, |R19|, PT ;  /* 0x400000131800720b */ /* 0x040fe20003f3d000 */
[----:B------:R-:W-:Y:S01]  /*2810*/  HFMA2.MMA R4, -RZ, RZ, 2.04296875, -15.78125 ;  /* 0x4016cbe4ff047435 */ /* 0x000fe200000001ff */
        /* <DEDUP_REMOVED lines=8> */
.L_x_8591:
[----:B------:R-:W-:Y:S05]  /*28a0*/  BSYNC B3 ;  /* 0x0000000000037941 */ /* 0x000fea0003800000 */
.L_x_8583:
[----:B------:R-:W-:Y:S01]  /*28b0*/  ISETP.NE.AND P0, PT, R12, RZ, PT ;  /* 0x000000ff0c00720c */ /* 0x000fe20003f05270 */
[----:B------:R-:W-:Y:S01]  /*28c0*/  FADD.FTZ R15, R26, 0.69314718246459960938 ;  /* 0x3f3172181a0f7421 */ /* 0x000fe20000010000 */
[----:B------:R-:W-:-:S11]  /*28d0*/  FADD.FTZ R14, |R0|, -RZ ;  /* 0x800000ff000e7221 */ /* 0x000fd60000010200 */
[----:B------:R-:W-:Y:S01]  /*28e0*/  @!P0 FADD.FTZ R15, -R15, -RZ ;  /* 0x800000ff0f0f8221 */ /* 0x000fe20000010100 */
[----:B------:R-:W-:Y:S06]  /*28f0*/  BRA `(.L_x_8542) ;  /* 0x00000000003c7947 */ /* 0x000fec0003800000 */
.L_x_8543:
        /* <DEDUP_REMOVED lines=15> */
.L_x_8542:
[----:B------:R-:W-:Y:S05]  /*29f0*/  BSYNC B0 ;  /* 0x0000000000007941 */ /* 0x000fea0003800000 */
.L_x_8541:
[----:B------:R-:W1:Y:S01]  /*2a00*/  S2R R24, SR_TID.X ;  /* 0x0000000000187919 */ /* 0x000e620000002100 */
[----:B------:R-:W-:Y:S01]  /*2a10*/  BSSY B0, `(.L_x_8602) ;  /* 0x0000280000007945 */ /* 0x000fe20003800000 */
[----:B------:R-:W-:Y:S01]  /*2a20*/  HFMA2.MMA R12, -RZ, RZ, 0, 0 ;  /* 0x00000000ff0c7435 */ /* 0x000fe200000001ff */
[----:B-1----:R-:W-:-:S04]  /*2a30*/  IADD3 R0, R24, 0x80, RZ ;  /* 0x0000008018007810 */ /* 0x002fc80007ffe0ff */
[----:B------:R-:W-:-:S13]  /*2a40*/  ISETP.GE.AND P0, PT, R0, R3, PT ;  /* 0x000000030000720c */ /* 0x000fda0003f06270 */
[----:B------:R-:W-:Y:S05]  /*2a50*/  @P0 BRA `(.L_x_8603) ;  /* 0x0000002400ec0947 */ /* 0x000fea0003800000 */
        /* <DEDUP_REMOVED lines=25> */
[----:B---3--:R-:W-:Y:S02]  /*2bf0*/  LOP3.LUT R7, R6, 0xfe000000, RZ, 0xc0, !PT ;  /* 0xfe00000006077812 */ /* 0x008fe400078ec0ff */
        /* <DEDUP_REMOVED lines=16> */
[----:B------:R-:W0:Y:S01]  /*2d00*/  MUFU.SQRT R22, R22 ;  /* 0x0000001600167308 */ /* 0x000e220000002000 */
[----:B------:R-:W-:Y:S02]  /*2d10*/  LOP3.LUT R19, R18, 0x800000, RZ, 0xfc, !PT ;  /* 0x0080000012137812 */ /* 0x000fe400078efcff */
        /* <DEDUP_REMOVED lines=63> */
.L_x_8611:
        /* <DEDUP_REMOVED lines=10> */
.L_x_8613:
[----:B------:R-:W-:-:S04]  /*31b0*/  FADD.FTZ R4, -R0, R7 ;  /* 0x0000000700047221 */ /* 0x000fc80000010100 */
[----:B------:R-:W-:-:S07]  /*31c0*/  FMUL.FTZ R4, R4, 0.5 ;  /* 0x3f00000004047820 */ /* 0x000fce0000410000 */
.L_x_8614:
[----:B------:R-:W-:Y:S05]  /*31d0*/  BSYNC B2 ;  /* 0x0000000000027941 */ /* 0x000fea0003800000 */
.L_x_8612:
        /* <DEDUP_REMOVED lines=11> */
.L_x_8616:
[----:B------:R-:W-:-:S04]  /*3290*/  FADD.FTZ R8, R6, -R9 ;  /* 0x8000000906087221 */ /* 0x000fc80000010000 */
[----:B------:R-:W-:-:S07]  /*32a0*/  FMUL.FTZ R9, R8, 0.5 ;  /* 0x3f00000008097820 */ /* 0x000fce0000410000 */
.L_x_8617:
[----:B------:R-:W-:Y:S05]  /*32b0*/  BSYNC B2 ;  /* 0x0000000000027941 */ /* 0x000fea0003800000 */
.L_x_8615:
        /* <DEDUP_REMOVED lines=35> */
.L_x_8610:
[----:B------:R0:W1:Y:S02]  /*34f0*/  MUFU.SQRT R18, R12 ;  /* 0x0000000c00127308 */ /* 0x0000640000002000 */
.L_x_8609:
[----:B------:R-:W-:Y:S05]  /*3500*/  BSYNC B1 ;  /* 0x0000000000017941 */ /* 0x000fea0003800000 */
.L_x_8608:
        /* <DEDUP_REMOVED lines=24> */
.L_x_8624:
[----:B------:R-:W-:-:S04]  /*3690*/  FADD.FTZ R0, -R0, R7 ;  /* 0x0000000700007221 */ /* 0x000fc80000010100 */
[----:B------:R-:W-:-:S07]  /*36a0*/  FMUL.FTZ R0, R0, 0.5 ;  /* 0x3f00000000007820 */ /* 0x000fce0000410000 */
.L_x_8625:
[----:B------:R-:W-:Y:S05]  /*36b0*/  BSYNC B2 ;  /* 0x0000000000027941 */ /* 0x000fea0003800000 */
.L_x_8623:
        /* <DEDUP_REMOVED lines=10> */
.L_x_8627:
[----:B------:R-:W-:-:S04]  /*3760*/  FADD.FTZ R5, -R5, R6 ;  /* 0x0000000605057221 */ /* 0x000fc80000010100 */
[----:B------:R-:W-:-:S07]  /*3770*/  FMUL.FTZ R5, R5, 0.5 ;  /* 0x3f00000005057820 */ /* 0x000fce0000410000 */
.L_x_8628:
[----:B------:R-:W-:Y:S05]  /*3780*/  BSYNC B2 ;  /* 0x0000000000027941 */ /* 0x000fea0003800000 */
.L_x_8626:
[----:B------:R-:W-:Y:S01]  /*3790*/  FADD.FTZ R0, R5, R0 ;  /* 0x0000000005007221 */ /* 0x000fe20000010000 */
[----:B------:R-:W-:Y:S01]  /*37a0*/  FADD.FTZ R19, R26, R19 ;  /* 0x000000131a137221 */ /* 0x000fe20000010000 */
[----:B------:R-:W-:-:S03]  /*37b0*/  PLOP3.LUT P0, PT, PT, PT, PT, 0x80, 0x0 ;  /* 0x000000000000781c */ /* 0x000fc60003f0f070 */
[----:B------:R-:W-:-:S06]  /*37c0*/  FMUL.FTZ R19, R19, R0 ;  /* 0x0000000013137220 */ /* 0x000fcc0000410000 */
[----:B------:R-:W3:Y:S01]  /*37d0*/  MUFU.SQRT R19, R19 ;  /* 0x0000001300137308 */ /* 0x000ee20000002000 */
[----:B------:R-:W-:Y:S05]  /*37e0*/  BRA `(.L_x_8620) ;  /* 0x0000000000687947 */ /* 0x000fea0003800000 */
.L_x_8622:
[----:B------:R-:W-:-:S13]  /*37f0*/  FSETP.GT.FTZ.AND P1, PT, R26, 1, PT ;  /* 0x3f8000001a00780b */ /* 0x000fda0003f34000 */
[----:B------:R-:W-:Y:S01]  /*3800*/  @!P1 FADD.FTZ R7, -R26, 1 ;  /* 0x3f8000001a079421 */ /* 0x000fe20000010100 */
[----:B------:R-:W-:-:S03]  /*3810*/  @!P1 PLOP3.LUT P0, PT, PT, PT, PT, 0x80, 0x0 ;  /* 0x000000000000981c */ /* 0x000fc60003f0f070 */
[----:B------:R-:W-:-:S04]  /*3820*/  @!P1 FMUL.FTZ R7, R0, R7 ;  /* 0x0000000700079220 */ /* 0x000fc80000410000 */
[----:B------:R3:W0:Y:S01]  /*3830*/  @!P1 MUFU.SQRT R19, R7 ;  /* 0x0000000700139308 */ /* 0x0006220000002000 */
[----:B------:R-:W-:Y:S05]  /*3840*/  @!P1 BRA `(.L_x_8620) ;  /* 0x0000000000509947 */ /* 0x000fea0003800000 */
[----:B------:R-:W-:Y:S01]  /*3850*/  FMUL.FTZ R5, R0, R5 ;  /* 0x0000000500057220 */ /* 0x000fe20000410000 */
[----:B------:R-:W-:Y:S01]  /*3860*/  FMUL.FTZ R21, |R21|, 2.81474976710656000000e+14 ;  /* 0x5780000015157820 */ /* 0x000fe20000410200 */
[----:B------:R-:W-:Y:S02]  /*3870*/  PLOP3.LUT P0, PT, PT, PT, PT, 0x80, 0x0 ;  /* 0x000000000000781c */ /* 0x000fe40003f0f070 */
[----:B------:R-:W5:Y:S01]  /*3880*/  MUFU.SQRT R0, R5 ;  /* 0x0000000500007308 */ /* 0x000f620000002000 */
[C---:B------:R-:W-:Y:S01]  /*3890*/  FMUL.FTZ R21, R26.reuse, R21 ;  /* 0x000000151a157220 */ /* 0x040fe20000410000 */
[----:B------:R-:W-:-:S06]  /*38a0*/  FMUL.FTZ R26, R26, 2.81474976710656000000e+14 ;  /* 0x578000001a1a7820 */ /* 0x000fcc0000410000 */
[----:B-----5:R-:W0:Y:S02]  /*38b0*/  MUFU.RCP R0, R0 ;  /* 0x0000000000007308 */ /* 0x020e240000001000 */
[----:B0-----:R-:W-:Y:S01]  /*38c0*/  FMUL.FTZ R19, R21, R0 ;  /* 0x0000000015137220 */ /* 0x001fe20000410000 */
[----:B------:R-:W-:Y:S06]  /*38d0*/  BRA `(.L_x_8620) ;  /* 0x00000000002c7947 */ /* 0x000fec0003800000 */
.L_x_8621:
        /* <DEDUP_REMOVED lines=8> */
.L_x_8619:
[----:B------:R-:W-:Y:S01]  /*3960*/  PLOP3.LUT P0, PT, PT, PT, PT, 0x80, 0x0 ;  /* 0x000000000000781c */ /* 0x000fe20003f0f070 */
[----:B------:R-:W-:Y:S01]  /*3970*/  FMUL.FTZ R19, R19, 16777216 ;  /* 0x4b80000013137820 */ /* 0x000fe20000410000 */
[----:B------:R-:W-:-:S11]  /*3980*/  FMUL.FTZ R26, R26, 16777216 ;  /* 0x4b8000001a1a7820 */ /* 0x000fd60000410000 */
.L_x_8620:
[----:B------:R-:W-:Y:S05]  /*3990*/  BSYNC B1 ;  /* 0x0000000000017941 */ /* 0x000fea0003800000 */
.L_x_8618:
        /* <DEDUP_REMOVED lines=33> */
.L_x_8631:
        /* <DEDUP_REMOVED lines=28> */
.L_x_8630:
[----:B------:R-:W-:-:S13]  /*3d70*/  ISETP.GT.AND P0, PT, R20, -0x1, PT ;  /* 0xffffffff1400780c */ /* 0x000fda0003f04270 */
[----:B------:R-:W-:Y:S05]  /*3d80*/  @P0 BRA `(.L_x_8633) ;  /* 0x0000000000d40947 */ /* 0x000fea0003800000 */
[----:B------:R-:W-:Y:S01]  /*3d90*/  FADD.FTZ R26, -R26, -RZ ;  /* 0x800000ff1a1a7221 */ /* 0x000fe20000010100 */
[C---:B0--3--:R-:W-:Y:S01]  /*3da0*/  FADD.FTZ R0, |R19|.reuse, -RZ ;  /* 0x800000ff13007221 */ /* 0x049fe20000010200 */
[----:B------:R-:W-:Y:S02]  /*3db0*/  BSSY B4, `(.L_x_8634) ;  /* 0x0000010000047945 */ /* 0x000fe40003800000 */
[----:B------:R-:W-:Y:S01]  /*3dc0*/  FADD.FTZ R23, |R26|, -RZ ;  /* 0x800000ff1a177221 */ /* 0x000fe20000010200 */
[----:B------:R-:W-:-:S04]  /*3dd0*/  FSETP.GT.FTZ.AND P6, PT, |R19|, |R26|, PT ;  /* 0x4000001a1300720b */ /* 0x000fc80003fd4200 */
[----:B------:R-:W-:Y:S02]  /*3de0*/  FSEL R12, R0, R23, P6 ;  /* 0x00000017000c7208 */ /* 0x000fe40003000000 */
        /* <DEDUP_REMOVED lines=11> */
[----:B-12-4-:R-:W-:Y:S05]  /*3ea0*/  CALL.REL.NOINC `($__internal_10_$__cuda_sm3x_div_rn_ftz_f32_slowpath) ;  /* 0x0000006400687944 */ /* 0x016fea0003c00000 */
.L_x_8635:
[----:B------:R-:W-:Y:S05]  /*3eb0*/  BSYNC B4 ;  /* 0x0000000000047941 */ /* 0x000fea0003800000 */
.L_x_8634:
        /* <DEDUP_REMOVED lines=18> */
.L_x_8637:
[----:B------:R-:W-:Y:S02]  /*3fe0*/  ISETP.GE.AND P0, PT, R26, RZ, PT ;  /* 0x000000ff1a00720c */ /* 0x000fe40003f06270 */
[----:B------:R-:W-:-:S11]  /*3ff0*/  MOV R5, 0x3fd774eb ;  /* 0x3fd774eb00057802 */ /* 0x000fd60000000f00 */
[----:B------:R-:W-:-:S04]  /*4000*/  @P0 FFMA.FTZ R0, R5, 0.93318945169448852539, -R0 ;  /* 0x3f6ee58105000823 */ /* 0x000fc80000010800 */
[----:B------:R-:W-:-:S07]  /*4010*/  @!P0 FFMA.FTZ R0, R5, 0.93318945169448852539, R0 ;  /* 0x3f6ee58105008823 */ /* 0x000fce0000010000 */
.L_x_8638:
[----:B------:R-:W-:Y:S05]  /*4020*/  BSYNC B1 ;  /* 0x0000000000017941 */ /* 0x000fea0003800000 */
.L_x_8636:
        /* <DEDUP_REMOVED lines=11> */
.L_x_8633:
[----:B------:R-:W-:Y:S01]  /*40e0*/  FADD.FTZ R23, |R26|, -RZ ;  /* 0x800000ff1a177221 */ /* 0x000fe20000010200 */
[C---:B0--3--:R-:W-:Y:S01]  /*40f0*/  FADD.FTZ R4, |R19|.reuse, -RZ ;  /* 0x800000ff13047221 */ /* 0x049fe20000010200 */
[----:B------:R-:W-:Y:S01]  /*4100*/  FSETP.GT.FTZ.AND P6, PT, |R19|, |R26|, PT ;  /* 0x4000001a1300720b */ /* 0x000fe20003fd4200 */
[----:B------:R-:W-:Y:S03]  /*4110*/  BSSY B4, `(.L_x_8639) ;  /* 0x000000e000047945 */ /* 0x000fe60003800000 */
        /* <DEDUP_REMOVED lines=13> */
.L_x_8640:
[----:B------:R-:W-:Y:S05]  /*41f0*/  BSYNC B4 ;  /* 0x0000000000047941 */ /* 0x000fea0003800000 */
.L_x_8639:
        /* <DEDUP_REMOVED lines=18> */
.L_x_8642:
[----:B------:R-:W-:Y:S02]  /*4320*/  ISETP.GE.AND P0, PT, R26, RZ, PT ;  /* 0x000000ff1a00720c */ /* 0x000fe40003f06270 */
[----:B------:R-:W-:-:S11]  /*4330*/  MOV R5, 0x3fd774eb ;  /* 0x3fd774eb00057802 */ /* 0x000fd60000000f00 */
[----:B------:R-:W-:-:S04]  /*4340*/  @P0 FFMA.FTZ R0, R5, 0.93318945169448852539, -R0 ;  /* 0x3f6ee58105000823 */ /* 0x000fc80000010800 */
[----:B------:R-:W-:-:S07]  /*4350*/  @!P0 FFMA.FTZ R0, R5, 0.93318945169448852539, R0 ;  /* 0x3f6ee58105008823 */ /* 0x000fce0000010000 */
.L_x_8643:
[----:B------:R-:W-:Y:S05]  /*4360*/  BSYNC B1 ;  /* 0x0000000000017941 */ /* 0x000fea0003800000 */
.L_x_8641:
        /* <DEDUP_REMOVED lines=10> */
.L_x_8632:
[----:B------:R-:W-:Y:S05]  /*4410*/  BSYNC B3 ;  /* 0x0000000000037941 */ /* 0x000fea0003800000 */
.L_x_8629:
[----:B------:R-:W-:-:S13]  /*4420*/  ISETP.NE.AND P0, PT, R13, RZ, PT ;  /* 0x000000ff0d00720c */ /* 0x000fda0003f05270 */
[----:B-1----:R-:W-:-:S05]  /*4430*/  @!P0 FADD.FTZ R18, -R18, -RZ ;  /* 0x800000ff12128221 */ /* 0x002fca0000010100 */
[----:B------:R-:W-:Y:S01]  /*4440*/  MOV R13, R18 ;  /* 0x00000012000d7202 */ /* 0x000fe20000000f00 */
[----:B------:R-:W-:Y:S06]  /*4450*/  BRA `(.L_x_8603) ;  /* 0x0000000c006c7947 */ /* 0x000fec0003800000 */
.L_x_8607:
[----:B------:R-:W-:Y:S01]  /*4460*/  FADD.FTZ R12, -R20, 6.1232342629258392722e-17 ;  /* 0x248d3132140c7421 */ /* 0x000fe20000010100 */
[----:B------:R-:W-:-:S03]  /*4470*/  FADD.FTZ R13, -R21, -RZ ;  /* 0x800000ff150d7221 */ /* 0x000fc60000010100 */
[----:B------:R-:W-:Y:S01]  /*4480*/  FADD.FTZ R12, R12, 1.5707963705062866211 ;  /* 0x3fc90fdb0c0c7421 */ /* 0x000fe20000010000 */
[----:B------:R-:W-:Y:S06]  /*4490*/  BRA `(.L_x_8603) ;  /* 0x0000000c005c7947 */ /* 0x000fec0003800000 */
.L_x_8606:
[----:B------:R-:W-:Y:S01]  /*44a0*/  HFMA2.MMA R12, -RZ, RZ, 0, 0 ;  /* 0x00000000ff0c7435 */ /* 0x000fe200000001ff */
[----:B------:R-:W-:Y:S01]  /*44b0*/  FADD.FTZ R13, -R21, -RZ ;  /* 0x800000ff150d7221 */ /* 0x000fe20000010100 */
[----:B------:R-:W-:Y:S09]  /*44c0*/  BRA `(.L_x_8603) ;  /* 0x0000000c00507947 */ /* 0x000ff20003800000 */
.L_x_8605:
        /* <DEDUP_REMOVED lines=23> */
[----:B--2-4-:R-:W-:Y:S05]  /*4640*/  CALL.REL.NOINC `($__internal_10_$__cuda_sm3x_div_rn_ftz_f32_slowpath) ;  /* 0x0000005c00807944 */ /* 0x014fea0003c00000 */
.L_x_8648:
[----:B------:R-:W-:Y:S05]  /*4650*/  BSYNC B4 ;  /* 0x0000000000047941 */ /* 0x000fea0003800000 */
.L_x_8647:
        /* <DEDUP_REMOVED lines=18> */
.L_x_8650:
[----:B------:R-:W-:Y:S02]  /*4780*/  ISETP.GE.AND P0, PT, R20, RZ, PT ;  /* 0x000000ff1400720c */ /* 0x000fe40003f06270 */
[----:B------:R-:W-:-:S11]  /*4790*/  MOV R5, 0x3fd774eb ;  /* 0x3fd774eb00057802 */ /* 0x000fd60000000f00 */
[----:B------:R-:W-:-:S04]  /*47a0*/  @P0 FFMA.FTZ R0, R5, 0.93318945169448852539, -R0 ;  /* 0x3f6ee58105000823 */ /* 0x000fc80000010800 */
[----:B------:R-:W-:-:S07]  /*47b0*/  @!P0 FFMA.FTZ R0, R5, 0.93318945169448852539, R0 ;  /* 0x3f6ee58105008823 */ /* 0x000fce0000010000 */
.L_x_8651:
[----:B------:R-:W-:Y:S05]  /*47c0*/  BSYNC B1 ;  /* 0x0000000000017941 */ /* 0x000fea0003800000 */
.L_x_8649:
        /* <DEDUP_REMOVED lines=13> */
.L_x_8646:
        /* <DEDUP_REMOVED lines=11> */
[----:B--234-:R-:W-:Y:S05]  /*4950*/  CALL.REL.NOINC `($__internal_10_$__cuda_sm3x_div_rn_ftz_f32_slowpath) ;  /* 0x0000005800bc7944 */ /* 0x01cfea0003c00000 */
.L_x_8654:
[----:B------:R-:W-:Y:S05]  /*4960*/  BSYNC B4 ;  /* 0x0000000000047941 */ /* 0x000fea0003800000 */
.L_x_8653:
        /* <DEDUP_REMOVED lines=18> */
.L_x_8656:
[----:B------:R-:W-:Y:S02]  /*4a90*/  ISETP.GE.AND P0, PT, R20, RZ, PT ;  /* 0x000000ff1400720c */ /* 0x000fe40003f06270 */
[----:B------:R-:W-:-:S11]  /*4aa0*/  MOV R5, 0x3fd774eb ;  /* 0x3fd774eb00057802 */ /* 0x000fd60000000f00 */
[----:B------:R-:W-:-:S04]  /*4ab0*/  @P0 FFMA.FTZ R0, R5, 0.93318945169448852539, -R0 ;  /* 0x3f6ee58105000823 */ /* 0x000fc80000010800 */
[----:B------:R-:W-:-:S07]  /*4ac0*/  @!P0 FFMA.FTZ R0, R5, 0.93318945169448852539, R0 ;  /* 0x3f6ee58105008823 */ /* 0x000fce0000010000 */
.L_x_8657:
[----:B------:R-:W-:Y:S05]  /*4ad0*/  BSYNC B1 ;  /* 0x0000000000017941 */ /* 0x000fea0003800000 */
.L_x_8655:
        /* <DEDUP_REMOVED lines=27> */
.L_x_8645:
        /* <DEDUP_REMOVED lines=11> */
[-C--:B---3--:R-:W-:Y:S01]  /*4d40*/  FMUL.FTZ R7, R0, R5.reuse ;  /* 0x0000000500077220 */ /* 0x088fe20000410000 */
        /* <DEDUP_REMOVED lines=20> */
[----:B--2-4-:R-:W-:Y:S05]  /*4e90*/  CALL.REL.NOINC `($__internal_10_$__cuda_sm3x_div_rn_ftz_f32_slowpath) ;  /* 0x00000054006c7944 */ /* 0x014fea0003c00000 */
.L_x_8659:
[----:B------:R-:W-:Y:S05]  /*4ea0*/  BSYNC B4 ;  /* 0x0000000000047941 */ /* 0x000fea0003800000 */
.L_x_8658:
        /* <DEDUP_REMOVED lines=18> */
.L_x_8661:
[----:B------:R-:W-:Y:S02]  /*4fd0*/  ISETP.GE.AND P0, PT, R20, RZ, PT ;  /* 0x000000ff1400720c */ /* 0x000fe40003f06270 */
[----:B------:R-:W-:-:S11]  /*4fe0*/  MOV R5, 0x3fd774eb ;  /* 0x3fd774eb00057802 */ /* 0x000fd60000000f00 */
[----:B------:R-:W-:-:S04]  /*4ff0*/  @P0 FFMA.FTZ R0, R5, 0.93318945169448852539, -R0 ;  /* 0x3f6ee58105000823 */ /* 0x000fc80000010800 */
[----:B------:R-:W-:-:S07]  /*5000*/  @!P0 FFMA.FTZ R0, R5, 0.93318945169448852539, R0 ;  /* 0x3f6ee58105008823 */ /* 0x000fce0000010000 */
.L_x_8662:
[----:B------:R-:W-:Y:S05]  /*5010*/  BSYNC B1 ;  /* 0x0000000000017941 */ /* 0x000fea0003800000 */
.L_x_8660:
[----:B------:R-:W-:Y:S01]  /*5020*/  FSETP.NEU.FTZ.AND P1, PT, R26, |R21|, PT ;  /* 0x400000151a00720b */ /* 0x000fe20003f3d000 */
        /* <DEDUP_REMOVED lines=9> */
.L_x_8652:
[----:B------:R-:W-:Y:S05]  /*50c0*/  BSYNC B3 ;  /* 0x0000000000037941 */ /* 0x000fea0003800000 */
.L_x_8644:
[----:B------:R-:W-:Y:S01]  /*50d0*/  ISETP.NE.AND P0, PT, R13, RZ, PT ;  /* 0x000000ff0d00720c */ /* 0x000fe20003f05270 */
[----:B------:R-:W-:Y:S01]  /*50e0*/  FADD.FTZ R13, R19, 0.69314718246459960938 ;  /* 0x3f317218130d7421 */ /* 0x000fe20000010000 */
[----:B------:R-:W-:-:S11]  /*50f0*/  FADD.FTZ R12, |R0|, -RZ ;  /* 0x800000ff000c7221 */ /* 0x000fd60000010200 */
[----:B------:R-:W-:Y:S01]  /*5100*/  @!P0 FADD.FTZ R13, -R13, -RZ ;  /* 0x800000ff0d0d8221 */ /* 0x000fe20000010100 */
[----:B------:R-:W-:Y:S06]  /*5110*/  BRA `(.L_x_8603) ;  /* 0x00000000003c7947 */ /* 0x000fec0003800000 */
.L_x_8604:
        /* <DEDUP_REMOVED lines=15> */
.L_x_8603:
[----:B------:R-:W-:Y:S05]  /*5210*/  BSYNC B0 ;  /* 0x0000000000007941 */ /* 0x000fea0003800000 */
.L_x_8602:
[----:B------:R-:W-:Y:S01]  /*5220*/  IADD3 R0, R24, 0x100, RZ ;  /* 0x0000010018007810 */ /* 0x000fe20007ffe0ff */
[----:B------:R-:W-:Y:S01]  /*5230*/  BSSY B0, `(.L_x_8663) ;  /* 0x000027f000007945 */ /* 0x000fe20003800000 */
[----:B-----5:R-:W-:Y:S01]  /*5240*/  HFMA2.MMA R19, -RZ, RZ, 0, 0 ;  /* 0x00000000ff137435 */ /* 0x020fe200000001ff */
        /* <DEDUP_REMOVED lines=20> */
[----:B0-----:R-:W-:Y:S01]  /*5390*/  FADD.FTZ R5, R26, 1 ;  /* 0x3f8000001a057421 */ /* 0x001fe20000010000 */
[----:B------:R-:W-:Y:S01]  /*53a0*/  FADD.FTZ R9, |R20|, -RZ ;  /* 0x800000ff14097221 */ /* 0x000fe20000010200 */
        /* <DEDUP_REMOVED lines=34> */
[----:B--2-4-:R-:W-:-:S04]  /*55d0*/  FMNMX.NAN R27, R4, 1, !PT ;  /* 0x3f800000041b7809 */ /* 0x014fc80007820000 */
        /* <DEDUP_REMOVED lines=22> */
[----:B------:R-:W-:-:S04]  /*5740*/  HFMA2.MMA R25, -RZ, RZ, 1.3056640625, -1.8671875 ;  /* 0x3d39bf78ff197435 */ /* 0x000fc800000001ff */
        /* <DEDUP_REMOVED lines=30> */
.L_x_8672:
        /* <DEDUP_REMOVED lines=10> */
.L_x_8674:
[----:B------:R-:W-:-:S04]  /*59d0*/  FADD.FTZ R4, -R5, R6 ;  /* 0x0000000605047221 */ /* 0x000fc80000010100 */
[----:B------:R-:W-:-:S07]  /*59e0*/  FMUL.FTZ R4, R4, 0.5 ;  /* 0x3f00000004047820 */ /* 0x000fce0000410000 */
.L_x_8675:
[----:B------:R-:W-:Y:S05]  /*59f0*/  BSYNC B2 ;  /* 0x0000000000027941 */ /* 0x000fea0003800000 */
.L_x_8673:
        /* <DEDUP_REMOVED lines=11> */
.L_x_8677:
[----:B------:R-:W-:-:S04]  /*5ab0*/  FADD.FTZ R8, R7, -R8 ;  /* 0x8000000807087221 */ /* 0x000fc80000010000 */
[----:B------:R-:W-:-:S07]  /*5ac0*/  FMUL.FTZ R9, R8, 0.5 ;  /* 0x3f00000008097820 */ /* 0x000fce0000410000 */
.L_x_8678:
[----:B------:R-:W-:Y:S05]  /*5ad0*/  BSYNC B2 ;  /* 0x0000000000027941 */ /* 0x000fea0003800000 */
.L_x_8676:
        /* <DEDUP_REMOVED lines=35> */
.L_x_8671:
[----:B------:R0:W1:Y:S02]  /*5d10*/  MUFU.SQRT R21, R20 ;  /* 0x0000001400157308 */ /* 0x0000640000002000 */
.L_x_8670:
[----:B------:R-:W-:Y:S05]  /*5d20*/  BSYNC B1 ;  /* 0x0000000000017941 */ /* 0x000fea0003800000 */
.L_x_8669:
        /* <DEDUP_REMOVED lines=24> */
.L_x_8685:
[----:B------:R-:W-:-:S04]  /*5eb0*/  FADD.FTZ R5, -R5, R6 ;  /* 0x0000000605057221 */ /* 0x000fc80000010100 */
[----:B------:R-:W-:-:S07]  /*5ec0*/  FMUL.FTZ R5, R5, 0.5 ;  /* 0x3f00000005057820 */ /* 0x000fce0000410000 */
.L_x_8686:
[----:B------:R-:W-:Y:S05]  /*5ed0*/  BSYNC B2 ;  /* 0x0000000000027941 */ /* 0x000fea0003800000 */
.L_x_8684:
        /* <DEDUP_REMOVED lines=10> */
.L_x_8688:
[----:B------:R-:W-:-:S04]  /*5f80*/  FADD.FTZ R0, -R0, R7 ;  /* 0x0000000700007221 */ /* 0x000fc80000010100 */
[----:B------:R-:W-:-:S07]  /*5f90*/  FMUL.FTZ R0, R0, 0.5 ;  /* 0x3f00000000007820 */ /* 0x000fce0000410000 */
.L_x_8689:
[----:B------:R-:W-:Y:S05]  /*5fa0*/  BSYNC B2 ;  /* 0x0000000000027941 */ /* 0x000fea0003800000 */
.L_x_8687:
[----:B------:R-:W-:Y:S01]  /*5fb0*/  FADD.FTZ R0, R0, R5 ;  /* 0x0000000500007221 */ /* 0x000fe20000010000 */
[----:B------:R-:W-:Y:S01]  /*5fc0*/  FADD.FTZ R27, R26, R27 ;  /* 0x0000001b1a1b7221 */ /* 0x000fe20000010000 */
[----:B------:R-:W-:-:S03]  /*5fd0*/  PLOP3.LUT P0, PT, PT, PT, PT, 0x80, 0x0 ;  /* 0x000000000000781c */ /* 0x000fc60003f0f070 */
[----:B------:R-:W-:-:S06]  /*5fe0*/  FMUL.FTZ R27, R27, R0 ;  /* 0x000000001b1b7220 */ /* 0x000fcc0000410000 */
[----:B------:R-:W2:Y:S01]  /*5ff0*/  MUFU.SQRT R27, R27 ;  /* 0x0000001b001b7308 */ /* 0x000ea20000002000 */
[----:B------:R-:W-:Y:S05]  /*6000*/  BRA `(.L_x_8681) ;  /* 0x0000000000687947 */ /* 0x000fea0003800000 */
.L_x_8683:
        /* <DEDUP_REMOVED lines=15> */
.L_x_8682:
        /* <DEDUP_REMOVED lines=8> */
.L_x_8680:
[----:B------:R-:W-:Y:S01]  /*6180*/  PLOP3.LUT P0, PT, PT, PT, PT, 0x80, 0x0 ;  /* 0x000000000000781c */ /* 0x000fe20003f0f070 */
[----:B------:R-:W-:Y:S01]  /*6190*/  FMUL.FTZ R27, R27, 16777216 ;  /* 0x4b8000001b1b7820 */ /* 0x000fe20000410000 */
[----:B------:R-:W-:-:S11]  /*61a0*/  FMUL.FTZ R26, R26, 16777216 ;  /* 0x4b8000001a1a7820 */ /* 0x000fd60000410000 */
.L_x_8681:
[----:B------:R-:W-:Y:S05]  /*61b0*/  BSYNC B1 ;  /* 0x0000000000017941 */ /* 0x000fea0003800000 */
.L_x_8679:
        /* <DEDUP_REMOVED lines=33> */
.L_x_8692:
[----:B------:R-:W-:Y:S01]  /*63d0*/  MOV R0, 0x3f000000 ;  /* 0x3f00000000007802 */ /* 0x000fe20000000f00 */
[C---:B------:R-:W-:Y:S01]  /*63e0*/  FADD.FTZ R5, |R4|.reuse, -RZ ;  /* 0x800000ff04057221 */ /* 0x040fe20000010200 */
[C---:B------:R-:W-:Y:S02]  /*63f0*/  FSETP.GT.FTZ.AND P0, PT, |R4|.reuse, 0.56000000238418579102, PT ;  /* 0x3f0f5c290400780b */ /* 0x040fe40003f14200 */
[----:B------:R-:W-:Y:S01]  /*6400*/  FSETP.NEU.FTZ.AND P1, PT, |R4|, 1, PT ;  /* 0x3f8000000400780b */ /* 0x000fe20003f3d200 */
[----:B------:R-:W-:-:S04]  /*6410*/  FFMA.FTZ R0, -R5, R0, 0.5 ;  /* 0x3f00000005007423 */ /* 0x000fc80000010100 */
[----:B------:R-:W3:Y:S02]  /*6420*/  MUFU.RSQ R7, R0 ;  /* 0x0000000000077308 */ /* 0x000ee40000001400 */
        /* <DEDUP_REMOVED lines=22> */
.L_x_8691:
        /* <DEDUP_REMOVED lines=19> */
[----:B01-3--:R-:W-:Y:S05]  /*66c0*/  CALL.REL.NOINC `($__internal_10_$__cuda_sm3x_div_rn_ftz_f32_slowpath) ;  /* 0x0000003c00607944 */ /* 0x00bfea0003c00000 */
.L_x_8696:
[----:B------:R-:W-:Y:S05]  /*66d0*/  BSYNC B4 ;  /* 0x0000000000047941 */ /* 0x000fea0003800000 */
.L_x_8695:
        /* <DEDUP_REMOVED lines=18> */
.L_x_8698:
[----:B------:R-:W-:Y:S02]  /*6800*/  ISETP.GE.AND P0, PT, R26, RZ, PT ;  /* 0x000000ff1a00720c */ /* 0x000fe40003f06270 */
[----:B------:R-:W-:-:S11]  /*6810*/  MOV R5, 0x3fd774eb ;  /* 0x3fd774eb00057802 */ /* 0x000fd60000000f00 */
[----:B------:R-:W-:-:S04]  /*6820*/  @P0 FFMA.FTZ R0, R5, 0.93318945169448852539, -R0 ;  /* 0x3f6ee58105000823 */ /* 0x000fc80000010800 */
[----:B------:R-:W-:-:S07]  /*6830*/  @!P0 FFMA.FTZ R0, R5, 0.93318945169448852539, R0 ;  /* 0x3f6ee58105008823 */ /* 0x000fce0000010000 */
.L_x_8699:
[----:B------:R-:W-:Y:S05]  /*6840*/  BSYNC B1 ;  /* 0x0000000000017941 */ /* 0x000fea0003800000 */
.L_x_8697:
        /* <DEDUP_REMOVED lines=11> */
.L_x_8694:
        /* <DEDUP_REMOVED lines=17> */
.L_x_8701:
[----:B------:R-:W-:Y:S05]  /*6a10*/  BSYNC B4 ;  /* 0x0000000000047941 */ /* 0x000fea0003800000 */
.L_x_8700:
        /* <DEDUP_REMOVED lines=18> */
.L_x_8703:
[----:B------:R-:W-:Y:S02]  /*6b40*/  ISETP.GE.AND P0, PT, R26, RZ, PT ;  /* 0x000000ff1a00720c */ /* 0x000fe40003f06270 */
[----:B------:R-:W-:-:S11]  /*6b50*/  MOV R5, 0x3fd774eb ;  /* 0x3fd774eb00057802 */ /* 0x000fd60000000f00 */
[----:B------:R-:W-:-:S04]  /*6b60*/  @P0 FFMA.FTZ R0, R5, 0.93318945169448852539, -R0 ;  /* 0x3f6ee58105000823 */ /* 0x000fc80000010800 */
[----:B------:R-:W-:-:S07]  /*6b70*/  @!P0 FFMA.FTZ R0, R5, 0.93318945169448852539, R0 ;  /* 0x3f6ee58105008823 */ /* 0x000fce0000010000 */
.L_x_8704:
[----:B------:R-:W-:Y:S05]  /*6b80*/  BSYNC B1 ;  /* 0x0000000000017941 */ /* 0x000fea0003800000 */
.L_x_8702:
        /* <DEDUP_REMOVED lines=10> */
.L_x_8693:
[----:B------:R-:W-:Y:S05]  /*6c30*/  BSYNC B3 ;  /* 0x0000000000037941 */ /* 0x000fea0003800000 */
.L_x_8690:
[----:B------:R-:W-:-:S13]  /*6c40*/  ISETP.NE.AND P0, PT, R18, RZ, PT ;  /* 0x000000ff1200720c */ /* 0x000fda0003f05270 */
[----:B-1----:R-:W-:Y:S01]  /*6c50*/  @!P0 FADD.FTZ R21, -R21, -RZ ;  /* 0x800000ff15158221 */ /* 0x002fe20000010100 */
[----:B------:R-:W-:Y:S06]  /*6c60*/  BRA `(.L_x_8664) ;  /* 0x0000000c006c7947 */ /* 0x000fec0003800000 */
.L_x_8668:
[----:B------:R-:W-:Y:S01]  /*6c70*/  FADD.FTZ R10, -R10, 6.1232342629258392722e-17 ;  /* 0x248d31320a0a7421 */ /* 0x000fe20000010100 */
[----:B------:R-:W-:-:S03]  /*6c80*/  FADD.FTZ R21, -R11, -RZ ;  /* 0x800000ff0b157221 */ /* 0x000fc60000010100 */
[----:B------:R-:W-:Y:S01]  /*6c90*/  FADD.FTZ R20, R10, 1.5707963705062866211 ;  /* 0x3fc90fdb0a147421 */ /* 0x000fe20000010000 */
[----:B------:R-:W-:Y:S06]  /*6ca0*/  BRA `(.L_x_8664) ;  /* 0x0000000c005c7947 */ /* 0x000fec0003800000 */
.L_x_8667:
[----:B------:R-:W-:Y:S01]  /*6cb0*/  FADD.FTZ R21, -R11, -RZ ;  /* 0x800000ff0b157221 */ /* 0x000fe20000010100 */
[----:B------:R-:W-:Y:S01]  /*6cc0*/  MOV R20, RZ ;  /* 0x000000ff00147202 */ /* 0x000fe20000000f00 */
[----:B------:R-:W-:Y:S06]  /*6cd0*/  BRA `(.L_x_8664) ;  /* 0x0000000c00507947 */ /* 0x000fec0003800000 */
.L_x_8666:
        /* <DEDUP_REMOVED lines=24> */
.L_x_8709:
[----:B------:R-:W-:Y:S05]  /*6e60*/  BSYNC B4 ;  /* 0x0000000000047941 */ /* 0x000fea0003800000 */
.L_x_8708:
        /* <DEDUP_REMOVED lines=18> */
.L_x_8711:
[----:B------:R-:W-:Y:S02]  /*6f90*/  ISETP.GE.AND P0, PT, R10, RZ, PT ;  /* 0x000000ff0a00720c */ /* 0x000fe40003f06270 */
[----:B------:R-:W-:-:S11]  /*6fa0*/  MOV R5, 0x3fd774eb ;  /* 0x3fd774eb00057802 */ /* 0x000fd60000000f00 */
[----:B------:R-:W-:-:S04]  /*6fb0*/  @P0 FFMA.FTZ R0, R5, 0.93318945169448852539, -R0 ;  /* 0x3f6ee58105000823 */ /* 0x000fc80000010800 */
[----:B------:R-:W-:-:S07]  /*6fc0*/  @!P0 FFMA.FTZ R0, R5, 0.93318945169448852539, R0 ;  /* 0x3f6ee58105008823 */ /* 0x000fce0000010000 */
.L_x_8712:
[----:B------:R-:W-:Y:S05]  /*6fd0*/  BSYNC B1 ;  /* 0x0000000000017941 */ /* 0x000fea0003800000 */
.L_x_8710:
[----:B------:R-:W-:Y:S01]  /*6fe0*/  FSETP.NEU.FTZ.AND P0, PT, R26, |R11|, PT ;  /* 0x4000000b1a00720b */ /* 0x000fe20003f1d000 */
[----:B------:R-:W-:Y:S01]  /*6ff0*/  HFMA2.MMA R4, -RZ, RZ, 2.04296875, -15.78125 ;  /* 0x4016cbe4ff047435 */ /* 0x000fe200000001ff */
[----:B------:R-:W-:Y:S01]  /*7000*/  FSETP.NEU.FTZ.AND P1, PT, R21, RZ, PT ;  /* 0x000000ff1500720b */ /* 0x000fe20003f3d000 */
[----:B------:R-:W2:Y:S01]  /*7010*/  MUFU.LG2 R20, R20 ;  /* 0x0000001400147308 */ /* 0x000ea20000000c00 */
[----:B------:R-:W-:Y:S01]  /*7020*/  ISETP.GE.AND P2, PT, R10, RZ, PT ;  /* 0x000000ff0a00720c */ /* 0x000fe20003f46270 */
[----:B------:R-:W-:-:S08]  /*7030*/  FADD.FTZ R26, R26, |R11| ;  /* 0x4000000b1a1a7221 */ /* 0x000fd00000010000 */
[----:B------:R-:W-:Y:S02]  /*7040*/  @!P0 FSEL R0, R4, 0.78539818525314331055, !P2 ;  /* 0x3f490fdb04008808 */ /* 0x000fe40005000000 */
[----:B------:R-:W-:Y:S02]  /*7050*/  @!P1 FSEL R0, RZ, 3.1415927410125732422, P2 ;  /* 0x40490fdbff009808 */ /* 0x000fe40001000000 */
[----:B------:R-:W-:Y:S02]  /*7060*/  FSETP.GTU.FTZ.AND P0, PT, |R26|, +INF , PT ;  /* 0x7f8000001a00780b */ /* 0x000fe40003f1c200 */
[----:B------:R-:W-:Y:S01]  /*7070*/  LOP3.LUT R11, R0, 0x80000000, R11, 0xb8, !PT ;  /* 0x80000000000b7812 */ /* 0x000fe200078eb80b */
[----:B--2-4-:R-:W-:-:S03]  /*7080*/  FMUL.FTZ.D2 R27, R20, 0.69314718246459960938 ;  /* 0x3f317218141b7820 */ /* 0x014fc60000310000 */
[----:B------:R-:W-:Y:S01]  /*7090*/  FSEL R0, R26, R11, P0 ;  /* 0x0000000b1a007208 */ /* 0x000fe20000000000 */
[----:B------:R-:W-:Y:S06]  /*70a0*/  BRA `(.L_x_8713) ;  /* 0x0000000800087947 */ /* 0x000fec0003800000 */
.L_x_8707:
        /* <DEDUP_REMOVED lines=12> */
.L_x_8715:
[----:B------:R-:W-:Y:S05]  /*7170*/  BSYNC B4 ;  /* 0x0000000000047941 */ /* 0x000fea0003800000 */
.L_x_8714:
        /* <DEDUP_REMOVED lines=18> */
.L_x_8717:
[----:B------:R-:W-:Y:S02]  /*72a0*/  ISETP.GE.AND P0, PT, R10, RZ, PT ;  /* 0x000000ff0a00720c */ /* 0x000fe40003f06270 */
[----:B------:R-:W-:-:S11]  /*72b0*/  MOV R5, 0x3fd774eb ;  /* 0x3fd774eb00057802 */ /* 0x000fd60000000f00 */
[----:B------:R-:W-:-:S04]  /*72c0*/  @P0 FFMA.FTZ R0, R5, 0.93318945169448852539, -R0 ;  /* 0x3f6ee58105000823 */ /* 0x000fc80000010800 */
[----:B------:R-:W-:-:S07]  /*72d0*/  @!P0 FFMA.FTZ R0, R5, 0.93318945169448852539, R0 ;  /* 0x3f6ee58105008823 */ /* 0x000fce0000010000 */
.L_x_8718:
[----:B------:R-:W-:Y:S05]  /*72e0*/  BSYNC B1 ;  /* 0x0000000000017941 */ /* 0x000fea0003800000 */
.L_x_8716:
        /* <DEDUP_REMOVED lines=18> */
[----:B------:R-:W2:Y:S01]  /*7410*/  MUFU.LG2 R4, R4 ;  /* 0x0000000400047308 */ /* 0x000ea20000000c00 */
[----:B------:R-:W-:Y:S01]  /*7420*/  @!P1 FSEL R0, R5, 0.78539818525314331055, !P0 ;  /* 0x3f490fdb05009808 */ /* 0x000fe20004000000 */
[----:B------:R-:W-:Y:S01]  /*7430*/  FADD.FTZ R5, R26, |R11| ;  /* 0x4000000b1a057221 */ /* 0x000fe20000010000 */
[----:B------:R-:W-:-:S04]  /*7440*/  @!P2 FSEL R0, RZ, 3.1415927410125732422, P0 ;  /* 0x40490fdbff00a808 */ /* 0x000fc80000000000 */
[----:B------:R-:W-:Y:S02]  /*7450*/  FSETP.GTU.FTZ.AND P0, PT, |R5|, +INF , PT ;  /* 0x7f8000000500780b */ /* 0x000fe40003f1c200 */
[----:B------:R-:W-:-:S04]  /*7460*/  LOP3.LUT R0, R0, 0x80000000, R11, 0xb8, !PT ;  /* 0x8000000000007812 */ /* 0x000fc800078eb80b */
[----:B------:R-:W-:Y:S01]  /*7470*/  FSEL R0, R5, R0, P0 ;  /* 0x0000000005007208 */ /* 0x000fe20000000000 */
[----:B--2-4-:R-:W-:Y:S01]  /*7480*/  FMUL.FTZ R27, R4, 0.69314718246459960938 ;  /* 0x3f317218041b7820 */ /* 0x014fe20000410000 */
[----:B------:R-:W-:Y:S06]  /*7490*/  BRA `(.L_x_8713) ;  /* 0x00000004000c7947 */ /* 0x000fec0003800000 */
.L_x_8706:
[----:B------:R-:W-:Y:S01]  /*74a0*/  FMUL.FTZ R0, R10, 0.36787945032119750977 ;  /* 0x3ebc5ab20a007820 */ /* 0x000fe20000410000 */
[----:B------:R-:W-:Y:S01]  /*74b0*/  FMUL.FTZ R4, R11, 0.36787945032119750977 ;  /* 0x3ebc5ab20b047820 */ /* 0x000fe20000410000 */
[----:B------:R-:W-:Y:S01]  /*74c0*/  MUFU.RCP R20, R21 ;  /* 0x0000001500147308 */ /* 0x000fe20000001000 */
[----:B--2-4-:R-:W-:Y:S01]  /*74d0*/  MOV R27, 0x3f800000 ;  /* 0x3f800000001b7802 */ /* 0x014fe20000000f00 */
        /* <DEDUP_REMOVED lines=29> */
.L_x_8720:
[----:B------:R-:W-:Y:S05]  /*76b0*/  BSYNC B4 ;  /* 0x0000000000047941 */ /* 0x000fea0003800000 */
.L_x_8719:
        /* <DEDUP_REMOVED lines=18> */
.L_x_8722:
[----:B------:R-:W-:Y:S02]  /*77e0*/  ISETP.GE.AND P0, PT, R10, RZ, PT ;  /* 0x000000ff0a00720c */ /* 0x000fe40003f06270 */
[----:B------:R-:W-:-:S11]  /*77f0*/  MOV R5, 0x3fd774eb ;  /* 0x3fd774eb00057802 */ /* 0x000fd60000000f00 */
[----:B------:R-:W-:-:S04]  /*7800*/  @P0 FFMA.FTZ R0, R5, 0.93318945169448852539, -R0 ;  /* 0x3f6ee58105000823 */ /* 0x000fc80000010800 */
[----:B------:R-:W-:-:S07]  /*7810*/  @!P0 FFMA.FTZ R0, R5, 0.93318945169448852539, R0 ;  /* 0x3f6ee58105008823 */ /* 0x000fce0000010000 */
.L_x_8723:
[----:B------:R-:W-:Y:S05]  /*7820*/  BSYNC B1 ;  /* 0x0000000000017941 */ /* 0x000fea0003800000 */
.L_x_8721:
        /* <DEDUP_REMOVED lines=10> */
.L_x_8713:
[----:B------:R-:W-:Y:S05]  /*78d0*/  BSYNC B3 ;  /* 0x0000000000037941 */ /* 0x000fea0003800000 */
.L_x_8705:
[----:B------:R-:W-:Y:S01]  /*78e0*/  ISETP.NE.AND P0, PT, R18, RZ, PT ;  /* 0x000000ff1200720c */ /* 0x000fe20003f05270 */
[----:B------:R-:W-:Y:S01]  /*78f0*/  FADD.FTZ R21, R27, 0.69314718246459960938 ;  /* 0x3f3172181b157421 */ /* 0x000fe20000010000 */
[----:B------:R-:W-:-:S11]  /*7900*/  FADD.FTZ R20, |R0|, -RZ ;  /* 0x800000ff00147221 */ /* 0x000fd60000010200 */
[----:B------:R-:W-:Y:S01]  /*7910*/  @!P0 FADD.FTZ R21, -R21, -RZ ;  /* 0x800000ff15158221 */ /* 0x000fe20000010100 */
[----:B------:R-:W-:Y:S06]  /*7920*/  BRA `(.L_x_8664) ;  /* 0x00000000003c7947 */ /* 0x000fec0003800000 */
.L_x_8665:
        /* <DEDUP_REMOVED lines=15> */
.L_x_8664:
[----:B------:R-:W-:Y:S05]  /*7a20*/  BSYNC B0 ;  /* 0x0000000000007941 */ /* 0x000fea0003800000 */
.L_x_8663:
[----:B------:R-:W-:Y:S01]  /*7a30*/  IADD3 R0, R24, 0x180, RZ ;  /* 0x0000018018007810 */ /* 0x000fe20007ffe0ff */
[----:B------:R-:W-:Y:S01]  /*7a40*/  BSSY B0, `(.L_x_8724) ;  /* 0x000027e000007945 */ /* 0x000fe20003800000 */
[----:B------:R-:W-:Y:S02]  /*7a50*/  HFMA2.MMA R18, -RZ, RZ, 0, 0 ;  /* 0x00000000ff127435 */ /* 0x000fe400000001ff */
        /* <DEDUP_REMOVED lines=20> */
[----:B0-----:R-:W-:Y:S01]  /*7ba0*/  FADD.FTZ R9, |R11|, -RZ ;  /* 0x800000ff0b097221 */ /* 0x001fe20000010200 */
[----:B------:R-:W-:Y:S01]  /*7bb0*/  FADD.FTZ R5, R18, -1 ;  /* 0xbf80000012057421 */ /* 0x000fe20000010000 */
[----:B------:R-:W-:Y:S01]  /*7bc0*/  BSSY B1, `(.L_x_8730) ;  /* 0x0000096000017945 */ /* 0x000fe20003800000 */
[----:B------:R-:W-:Y:S02]  /*7bd0*/  FADD.FTZ R8, |R0|, -RZ ;  /* 0x800000ff00087221 */ /* 0x000fe40000010200 */
[----:B------:R-:W-:-:S03]  /*7be0*/  FADD.FTZ R22, |R5|, -RZ ;  /* 0x800000ff05167221 */ /* 0x000fc60000010200 */
[CC--:B---3--:R-:W-:Y:S02]  /*7bf0*/  VIMNMX R6, R8.reuse, R9.reuse, !PT ;  /* 0x0000000908067248 */ /* 0x0c8fe40007fe0100 */
        /* <DEDUP_REMOVED lines=83> */
.L_x_8733:
        /* <DEDUP_REMOVED lines=10> */
.L_x_8735:
[----:B------:R-:W-:-:S04]  /*81d0*/  FADD.FTZ R4, -R0, R7 ;  /* 0x0000000700047221 */ /* 0x000fc80000010100 */
[----:B------:R-:W-:-:S07]  /*81e0*/  FMUL.FTZ R4, R4, 0.5 ;  /* 0x3f00000004047820 */ /* 0x000fce0000410000 */
.L_x_8736:
[----:B------:R-:W-:Y:S05]  /*81f0*/  BSYNC B2 ;  /* 0x0000000000027941 */ /* 0x000fea0003800000 */
.L_x_8734:
        /* <DEDUP_REMOVED lines=11> */
.L_x_8738:
[----:B------:R-:W-:-:S04]  /*82b0*/  FADD.FTZ R8, R6, -R9 ;  /* 0x8000000906087221 */ /* 0x000fc80000010000 */
[----:B------:R-:W-:-:S07]  /*82c0*/  FMUL.FTZ R9, R8, 0.5 ;  /* 0x3f00000008097820 */ /* 0x000fce0000410000 */
.L_x_8739:
[----:B------:R-:W-:Y:S05]  /*82d0*/  BSYNC B2 ;  /* 0x0000000000027941 */ /* 0x000fea0003800000 */
.L_x_8737:
        /* <DEDUP_REMOVED lines=35> */
.L_x_8732:
[----:B------:R0:W1:Y:S02]  /*8510*/  MUFU.SQRT R19, R11 ;  /* 0x0000000b00137308 */ /* 0x0000640000002000 */
.L_x_8731:
[----:B------:R-:W-:Y:S05]  /*8520*/  BSYNC B1 ;  /* 0x0000000000017941 */ /* 0x000fea0003800000 */
.L_x_8730:
        /* <DEDUP_REMOVED lines=24> */
.L_x_8746:
[----:B------:R-:W-:-:S04]  /*86b0*/  FADD.FTZ R0, -R0, R7 ;  /* 0x0000000700007221 */ /* 0x000fc80000010100 */
[----:B------:R-:W-:-:S07]  /*86c0*/  FMUL.FTZ R0, R0, 0.5 ;  /* 0x3f00000000007820 */ /* 0x000fce0000410000 */
.L_x_8747:
[----:B------:R-:W-:Y:S05]  /*86d0*/  BSYNC B2 ;  /* 0x0000000000027941 */ /* 0x000fea0003800000 */
.L_x_8745:
        /* <DEDUP_REMOVED lines=10> */
.L_x_8749:
[----:B------:R-:W-:-:S04]  /*8780*/  FADD.FTZ R5, -R5, R6 ;  /* 0x0000000605057221 */ /* 0x000fc80000010100 */
[----:B------:R-:W-:-:S07]  /*8790*/  FMUL.FTZ R5, R5, 0.5 ;  /* 0x3f00000005057820 */ /* 0x000fce0000410000 */
.L_x_8750:
[----:B------:R-:W-:Y:S05]  /*87a0*/  BSYNC B2 ;  /* 0x0000000000027941 */ /* 0x000fea0003800000 */
.L_x_8748:
[----:B------:R-:W-:Y:S01]  /*87b0*/  FADD.FTZ R0, R5, R0 ;  /* 0x0000000005007221 */ /* 0x000fe20000010000 */
[----:B------:R-:W-:Y:S01]  /*87c0*/  FADD.FTZ R27, R18, R27 ;  /* 0x0000001b121b7221 */ /* 0x000fe20000010000 */
[----:B------:R-:W-:-:S03]  /*87d0*/  PLOP3.LUT P0, PT, PT, PT, PT, 0x80, 0x0 ;  /* 0x000000000000781c */ /* 0x000fc60003f0f070 */
[----:B------:R-:W-:-:S06]  /*87e0*/  FMUL.FTZ R27, R27, R0 ;  /* 0x000000001b1b7220 */ /* 0x000fcc0000410000 */
[----:B------:R-:W2:Y:S01]  /*87f0*/  MUFU.SQRT R27, R27 ;  /* 0x0000001b001b7308 */ /* 0x000ea20000002000 */
[----:B------:R-:W-:Y:S05]  /*8800*/  BRA `(.L_x_8742) ;  /* 0x0000000000687947 */ /* 0x000fea0003800000 */
.L_x_8744:
        /* <DEDUP_REMOVED lines=15> */
.L_x_8743:
        /* <DEDUP_REMOVED lines=8> */
.L_x_8741:
[----:B------:R-:W-:Y:S01]  /*8980*/  PLOP3.LUT P0, PT, PT, PT, PT, 0x80, 0x0 ;  /* 0x000000000000781c */ /* 0x000fe20003f0f070 */
[----:B------:R-:W-:Y:S01]  /*8990*/  FMUL.FTZ R27, R27, 16777216 ;  /* 0x4b8000001b1b7820 */ /* 0x000fe20000410000 */
[----:B------:R-:W-:-:S11]  /*89a0*/  FMUL.FTZ R18, R18, 16777216 ;  /* 0x4b80000012127820 */ /* 0x000fd60000410000 */
.L_x_8742:
[----:B------:R-:W-:Y:S05]  /*89b0*/  BSYNC B1 ;  /* 0x0000000000017941 */ /* 0x000fea0003800000 */
.L_x_8740:
        /* <DEDUP_REMOVED lines=33> */
.L_x_8753:
        /* <DEDUP_REMOVED lines=28> */
.L_x_8752:
        /* <DEDUP_REMOVED lines=20> */
.L_x_8757:
[----:B------:R-:W-:Y:S05]  /*8ed0*/  BSYNC B4 ;  /* 0x0000000000047941 */ /* 0x000fea0003800000 */
.L_x_8756:
        /* <DEDUP_REMOVED lines=18> */
.L_x_8759:
[----:B------:R-:W-:Y:S02]  /*9000*/  ISETP.GE.AND P0, PT, R18, RZ, PT ;  /* 0x000000ff1200720c */ /* 0x000fe40003f06270 */
[----:B------:R-:W-:-:S11]  /*9010*/  MOV R5, 0x3fd774eb ;  /* 0x3fd774eb00057802 */ /* 0x000fd60000000f00 */
[----:B------:R-:W-:-:S04]  /*9020*/  @P0 FFMA.FTZ R0, R5, 0.93318945169448852539, -R0 ;  /* 0x3f6ee58105000823 */ /* 0x000fc80000010800 */
[----:B------:R-:W-:-:S07]  /*9030*/  @!P0 FFMA.FTZ R0, R5, 0.93318945169448852539, R0 ;  /* 0x3f6ee58105008823 */ /* 0x000fce0000010000 */
.L_x_8760:
[----:B------:R-:W-:Y:S05]  /*9040*/  BSYNC B1 ;  /* 0x0000000000017941 */ /* 0x000fea0003800000 */
.L_x_8758:
        /* <DEDUP_REMOVED lines=11> */
.L_x_8755:
        /* <DEDUP_REMOVED lines=17> */
.L_x_8762:
[----:B------:R-:W-:Y:S05]  /*9210*/  BSYNC B4 ;  /* 0x0000000000047941 */ /* 0x000fea0003800000 */
.L_x_8761:
        /* <DEDUP_REMOVED lines=18> */
.L_x_8764:
[----:B------:R-:W-:Y:S02]  /*9340*/  ISETP.GE.AND P0, PT, R18, RZ, PT ;  /* 0x000000ff1200720c */ /* 0x000fe40003f06270 */
[----:B------:R-:W-:-:S11]  /*9350*/  MOV R5, 0x3fd774eb ;  /* 0x3fd774eb00057802 */ /* 0x000fd60000000f00 */
[----:B------:R-:W-:-:S04]  /*9360*/  @P0 FFMA.FTZ R0, R5, 0.93318945169448852539, -R0 ;  /* 0x3f6ee58105000823 */ /* 0x000fc80000010800 */
[----:B------:R-:W-:-:S07]  /*9370*/  @!P0 FFMA.FTZ R0, R5, 0.93318945169448852539, R0 ;  /* 0x3f6ee58105008823 */ /* 0x000fce0000010000 */
.L_x_8765:
[----:B------:R-:W-:Y:S05]  /*9380*/  BSYNC B1 ;  /* 0x0000000000017941 */ /* 0x000fea0003800000 */
.L_x_8763:
        /* <DEDUP_REMOVED lines=10> */
.L_x_8754:
[----:B------:R-:W-:Y:S05]  /*9430*/  BSYNC B3 ;  /* 0x0000000000037941 */ /* 0x000fea0003800000 */
.L_x_8751:
[----:B------:R-:W-:-:S13]  /*9440*/  ISETP.NE.AND P0, PT, R10, RZ, PT ;  /* 0x000000ff0a00720c */ /* 0x000fda0003f05270 */
[----:B-1----:R-:W-:Y:S01]  /*9450*/  @!P0 FADD.FTZ R19, -R19, -RZ ;  /* 0x800000ff13138221 */ /* 0x002fe20000010100 */
[----:B------:R-:W-:Y:S06]  /*9460*/  BRA `(.L_x_8725) ;  /* 0x0000000c006c7947 */ /* 0x000fec0003800000 */
.L_x_8729:
[----:B------:R-:W-:Y:S01]  /*9470*/  FADD.FTZ R16, -R16, 6.1232342629258392722e-17 ;  /* 0x248d313210107421 */ /* 0x000fe20000010100 */
[----:B------:R-:W-:-:S03]  /*9480*/  FADD.FTZ R19, -R17, -RZ ;  /* 0x800000ff11137221 */ /* 0x000fc60000010100 */
[----:B------:R-:W-:Y:S01]  /*9490*/  FADD.FTZ R18, R16, 1.5707963705062866211 ;  /* 0x3fc90fdb10127421 */ /* 0x000fe20000010000 */
[----:B------:R-:W-:Y:S06]  /*94a0*/  BRA `(.L_x_8725) ;  /* 0x0000000c005c7947 */ /* 0x000fec0003800000 */
.L_x_8728:
[----:B------:R-:W-:Y:S01]  /*94b0*/  FADD.FTZ R19, -R17, -RZ ;  /* 0x800000ff11137221 */ /* 0x000fe20000010100 */
[----:B------:R-:W-:Y:S01]  /*94c0*/  MOV R18, RZ ;  /* 0x000000ff00127202 */ /* 0x000fe20000000f00 */
[----:B------:R-:W-:Y:S06]  /*94d0*/  BRA `(.L_x_8725) ;  /* 0x0000000c00507947 */ /* 0x000fec0003800000 */
.L_x_8727:
[C---:B------:R-:W-:Y:S01]  /*94e0*/  FSETP.GEU.FTZ.AND P6, PT, R18.reuse, |R17|, PT ;  /* 0x400000111200720b */ /* 0x040fe20003fde000 */
        /* <DEDUP_REMOVED lines=17> */
[----:B---3--:R-:W-:-:S04]  /*9600*/  FFMA R6, -R19, R5, R23 ;  /* 0x0000000513067223 */ /* 0x008fc80000000117 */
[----:B------:R-:W-:Y:S01]  /*9610*/  FFMA R0, R4, R6, R5 ;  /* 0x0000000604007223 */ /* 0x000fe20000000005 */
[----:B-1----:R-:W-:Y:S06]  /*9620*/  @!P0 BRA `(.L_x_8770) ;  /* 0x00000000000c8947 */ /* 0x002fec0003800000 */
[----:B------:R-:W-:Y:S02]  /*9630*/  MOV R0, R19 ;  /* 0x0000001300007202 */ /* 0x000fe40000000f00 */
[----:B------:R-:W-:-:S07]  /*9640*/  MOV R4, 0x9660 ;  /* 0x0000966000047802 */ /* 0x000fce0000000f00 */
[----:B--2-4-:R-:W-:Y:S05]  /*9650*/  CALL.REL.NOINC `($__internal_10_$__cuda_sm3x_div_rn_ftz_f32_slowpath) ;  /* 0x0000000c007c7944 */ /* 0x014fea0003c00000 */
.L_x_8770:
[----:B------:R-:W-:Y:S05]  /*9660*/  BSYNC B4 ;  /* 0x0000000000047941 */ /* 0x000fea0003800000 */
.L_x_8769:
        /* <DEDUP_REMOVED lines=18> */
.L_x_8772:
[----:B------:R-:W-:Y:S02]  /*9790*/  ISETP.GE.AND P0, PT, R16, RZ, PT ;  /* 0x000000ff1000720c */ /* 0x000fe40003f06270 */
[----:B------:R-:W-:-:S11]  /*97a0*/  MOV R5, 0x3fd774eb ;  /* 0x3fd774eb00057802 */ /* 0x000fd60000000f00 */
[----:B------:R-:W-:-:S04]  /*97b0*/  @P0 FFMA.FTZ R0, R5, 0.93318945169448852539, -R0 ;  /* 0x3f6ee58105000823 */ /* 0x000fc80000010800 */
[----:B------:R-:W-:-:S07]  /*97c0*/  @!P0 FFMA.FTZ R0, R5, 0.93318945169448852539, R0 ;  /* 0x3f6ee58105008823 */ /* 0x000fce0000010000 */
.L_x_8773:
[----:B------:R-:W-:Y:S05]  /*97d0*/  BSYNC B1 ;  /* 0x0000000000017941 */ /* 0x000fea0003800000 */
.L_x_8771:
        /* <DEDUP_REMOVED lines=13> */
.L_x_8768:
        /* <DEDUP_REMOVED lines=12> */
.L_x_8776:
[----:B------:R-:W-:Y:S05]  /*9970*/  BSYNC B4 ;  /* 0x0000000000047941 */ /* 0x000fea0003800000 */
.L_x_8775:
        /* <DEDUP_REMOVED lines=18> */
.L_x_8778:
[----:B------:R-:W-:Y:S02]  /*9aa0*/  ISETP.GE.AND P0, PT, R16, RZ, PT ;  /* 0x000000ff1000720c */ /* 0x000fe40003f06270 */
[----:B------:R-:W-:-:S11]  /*9ab0*/  MOV R5, 0x3fd774eb ;  /* 0x3fd774eb00057802 */ /* 0x000fd60000000f00 */
[----:B------:R-:W-:-:S04]  /*9ac0*/  @P0 FFMA.FTZ R0, R5, 0.93318945169448852539, -R0 ;  /* 0x3f6ee58105000823 */ /* 0x000fc80000010800 */
[----:B------:R-:W-:-:S07]  /*9ad0*/  @!P0 FFMA.FTZ R0, R5, 0.93318945169448852539, R0 ;  /* 0x3f6ee58105008823 */ /* 0x000fce0000010000 */
.L_x_8779:
[----:B------:R-:W-:Y:S05]  /*9ae0*/  BSYNC B1 ;  /* 0x0000000000017941 */ /* 0x000fea0003800000 */
.L_x_8777:
        /* <DEDUP_REMOVED lines=27> */
.L_x_8767:
        /* <DEDUP_REMOVED lines=8> */
[----:B---3--:R-:W-:Y:S02]  /*9d20*/  LOP3.LUT R6, R4, 0xfe000000, RZ, 0xc0, !PT ;  /* 0xfe00000004067812 */ /* 0x008fe400078ec0ff */
        /* <DEDUP_REMOVED lines=24> */
.L_x_8781:
[----:B------:R-:W-:Y:S05]  /*9eb0*/  BSYNC B4 ;  /* 0x0000000000047941 */ /* 0x000fea0003800000 */
.L_x_8780:
        /* <DEDUP_REMOVED lines=18> */
.L_x_8783:
[----:B------:R-:W-:Y:S02]  /*9fe0*/  ISETP.GE.AND P0, PT, R16, RZ, PT ;  /* 0x000000ff1000720c */ /* 0x000fe40003f06270 */
[----:B------:R-:W-:-:S11]  /*9ff0*/  MOV R5, 0x3fd774eb ;  /* 0x3fd774eb00057802 */ /* 0x000fd60000000f00 */
[----:B------:R-:W-:-:S04]  /*a000*/  @P0 FFMA.FTZ R0, R5, 0.93318945169448852539, -R0 ;  /* 0x3f6ee58105000823 */ /* 0x000fc80000010800 */
[----:B------:R-:W-:-:S07]  /*a010*/  @!P0 FFMA.FTZ R0, R5, 0.93318945169448852539, R0 ;  /* 0x3f6ee58105008823 */ /* 0x000fce0000010000 */
.L_x_8784:
[----:B------:R-:W-:Y:S05]  /*a020*/  BSYNC B1 ;  /* 0x0000000000017941 */ /* 0x000fea0003800000 */
.L_x_8782:
        /* <DEDUP_REMOVED lines=10> */
.L_x_8774:
[----:B------:R-:W-:Y:S05]  /*a0d0*/  BSYNC B3 ;  /* 0x0000000000037941 */ /* 0x000fea0003800000 */
.L_x_8766:
[----:B------:R-:W-:Y:S01]  /*a0e0*/  ISETP.NE.AND P0, PT, R10, RZ, PT ;  /* 0x000000ff0a00720c */ /* 0x000fe20003f05270 */
[----:B------:R-:W-:Y:S01]  /*a0f0*/  FADD.FTZ R19, R26, 0.69314718246459960938 ;  /* 0x3f3172181a137421 */ /* 0x000fe20000010000 */
[----:B------:R-:W-:-:S11]  /*a100*/  FADD.FTZ R18, |R0|, -RZ ;  /* 0x800000ff00127221 */ /* 0x000fd60000010200 */
[----:B------:R-:W-:Y:S01]  /*a110*/  @!P0 FADD.FTZ R19, -R19, -RZ ;  /* 0x800000ff13138221 */ /* 0x000fe20000010100 */
[----:B------:R-:W-:Y:S06]  /*a120*/  BRA `(.L_x_8725) ;  /* 0x00000000003c7947 */ /* 0x000fec0003800000 */
.L_x_8726:
        /* <DEDUP_REMOVED lines=15> */
.L_x_8725:
[----:B------:R-:W-:Y:S05]  /*a220*/  BSYNC B0 ;  /* 0x0000000000007941 */ /* 0x000fea0003800000 */
.L_x_8724:
[----:B------:R-:W-:Y:S01]  /*a230*/  ISETP.GE.AND P0, PT, R24, R3, PT ;  /* 0x000000031800720c */ /* 0x000fe20003f06270 */
[----:B------:R-:W-:Y:S04]  /*a240*/  BSSY B0, `(.L_x_8785) ;  /* 0x0000018000007945 */ /* 0x000fe80003800000 */
[----:B------:R-:W-:Y:S08]  /*a250*/  BSSY B1, `(.L_x_8786) ;  /* 0x0000010000017945 */ /* 0x000ff00003800000 */
[----:B------:R-:W-:Y:S05]  /*a260*/  @P0 BRA `(.L_x_8787) ;  /* 0x0000000000380947 */ /* 0x000fea0003800000 */
[----:B0-----:R-:W3:Y:S01]  /*a270*/  S2R R9, SR_TID.X ;  /* 0x0000000000097919 */ /* 0x001ee20000002100 */
[----:B------:R-:W0:Y:S01]  /*a280*/  LDC.64 R4, c[0x0][0x218] ;  /* 0x00008600ff047b82 */ /* 0x000e220000000a00 */
[----:B---3--:R-:W-:Y:S02]  /*a290*/  LEA R7, R2, R9, 0x9 ;  /* 0x0000000902077211 */ /* 0x008fe400078e48ff */
[----:B------:R-:W-:-:S03]  /*a2a0*/  IADD3 R24, R9, 0x80, RZ ;  /* 0x0000008009187810 */ /* 0x000fc60007ffe0ff */
[----:B0-----:R-:W-:Y:S01]  /*a2b0*/  IMAD.WIDE.U32 R4, R7, 0x8, R4 ;  /* 0x0000000807047825 */ /* 0x001fe200078e0004 */
[----:B------:R-:W-:-:S04]  /*a2c0*/  ISETP.GE.AND P0, PT, R24, R3, PT ;  /* 0x000000031800720c */ /* 0x000fc80003f06270 */
[----:B------:R0:W-:Y:S09]  /*a2d0*/  STG.E.64 desc[UR4][R4.64], R14 ;  /* 0x0000000e04007986 */ /* 0x0001f2000c101b04 */
[----:B------:R-:W-:Y:S05]  /*a2e0*/  @P0 BREAK B1 ;  /* 0x0000000000010942 */ /* 0x000fea0003800000 */
[----:B------:R-:W-:Y:S05]  /*a2f0*/  @P0 BRA `(.L_x_8788) ;  /* 0x0000000000300947 */ /* 0x000fea0003800000 */
[----:B0-----:R-:W0:Y:S01]  /*a300*/  LDC.64 R4, c[0x0][0x218] ;  /* 0x00008600ff047b82 */ /* 0x001e220000000a00 */
[----:B------:R-:W-:Y:S02]  /*a310*/  LEA R7, R2, R24, 0x9 ;  /* 0x0000001802077211 */ /* 0x000fe400078e48ff */
[----:B------:R-:W-:-:S03]  /*a320*/  IADD3 R24, R24, 0x80, RZ ;  /* 0x0000008018187810 */ /* 0x000fc60007ffe0ff */
[----:B0-----:R-:W-:-:S05]  /*a330*/  IMAD.WIDE.U32 R4, R7, 0x8, R4 ;  /* 0x0000000807047825 */ /* 0x001fca00078e0004 */
[----:B------:R1:W-:Y:S02]  /*a340*/  STG.E.64 desc[UR4][R4.64], R12 ;  /* 0x0000000c04007986 */ /* 0x0003e4000c101b04 */
.L_x_8787:
[----:B------:R-:W-:Y:S05]  /*a350*/  BSYNC B1 ;  /* 0x0000000000017941 */ /* 0x000fea0003800000 */
.L_x_8786:
[----:B------:R-:W-:-:S13]  /*a360*/  ISETP.GE.AND P0, PT, R24, R3, PT ;  /* 0x000000031800720c */ /* 0x000fda0003f06270 */
[----:B01----:R-:W0:Y:S01]  /*a370*/  @!P0 LDC.64 R4, c[0x0][0x218] ;  /* 0x00008600ff048b82 */ /* 0x003e220000000a00 */
[----:B---3--:R-:W-:Y:S02]  /*a380*/  @!P0 LEA R7, R2, R24, 0x9 ;  /* 0x0000001802078211 */ /* 0x008fe400078e48ff */
[----:B------:R-:W-:-:S03]  /*a390*/  @!P0 IADD3 R24, R24, 0x80, RZ ;  /* 0x0000008018188810 */ /* 0x000fc60007ffe0ff */
[----:B0-----:R-:W-:-:S05]  /*a3a0*/  @!P0 IMAD.WIDE.U32 R4, R7, 0x8, R4 ;  /* 0x0000000807048825 */ /* 0x001fca00078e0004 */
[----:B------:R1:W-:Y:S02]  /*a3b0*/  @!P0 STG.E.64 desc[UR4][R4.64], R20 ;  /* 0x0000001404008986 */ /* 0x0003e4000c101b04 */
.L_x_8788:
[----:B------:R-:W-:Y:S05]  /*a3c0*/  BSYNC B0 ;  /* 0x0000000000007941 */ /* 0x000fea0003800000 */
.L_x_8785:
[----:B------:R-:W-:Y:S05]  /*a3d0*/  WARPSYNC.ALL ;  /* 0x0000000000007948 */ /* 0x000fea0003800000 */
[----:B------:R-:W-:-:S13]  /*a3e0*/  ISETP.GE.AND P0, PT, R24, R3, PT ;  /* 0x000000031800720c */ /* 0x000fda0003f06270 */
[----:B------:R-:W-:Y:S05]  /*a3f0*/  @P0 EXIT ;  /* 0x000000000000094d */ /* 0x000fea0003800000 */
[----:B01----:R-:W0:Y:S01]  /*a400*/  LDC.64 R4, c[0x0][0x218] ;  /* 0x00008600ff047b82 */ /* 0x003e220000000a00 */
[----:B------:R-:W-:-:S05]  /*a410*/  LEA R3, R2, R24, 0x9 ;  /* 0x0000001802037211 */ /* 0x000fca00078e48ff */
[----:B0-----:R-:W-:-:S05]  /*a420*/  IMAD.WIDE.U32 R2, R3, 0x8, R4 ;  /* 0x0000000803027825 */ /* 0x001fca00078e0004 */
[----:B------:R-:W-:Y:S01]  /*a430*/  STG.E.64 desc[UR4][R2.64], R18 ;  /* 0x0000001202007986 */ /* 0x000fe2000c101b04 */
[----:B------:R-:W-:Y:S05]  /*a440*/  EXIT ;  /* 0x000000000000794d */ /* 0x000fea0003800000 */
        .weak           $__internal_10_$__cuda_sm3x_div_rn_ftz_f32_slowpath
        .type           $__internal_10_$__cuda_sm3x_div_rn_ftz_f32_slowpath,@function
        .size           $__internal_10_$__cuda_sm3x_div_rn_ftz_f32_slowpath,(.L_x_20077 - $__internal_10_$__cuda_sm3x_div_rn_ftz_f32_slowpath)
$__internal_10_$__cuda_sm3x_div_rn_ftz_f32_slowpath:
        /* <DEDUP_REMOVED lines=32> */
.L_x_8791:
[----:B------:R-:W-:Y:S05]  /*a650*/  BSYNC B2 ;  /* 0x0000000000027941 */ /* 0x000fea0003800000 */
.L_x_8790:
        /* <DEDUP_REMOVED lines=27> */
.L_x_8797:
[----:B------:R-:W-:-:S07]  /*a810*/  LEA R0, R5, R0, 0x17 ;  /* 0x0000000005007211 */ /* 0x000fce00078eb8ff */
.L_x_8798:
[----:B------:R-:W-:Y:S05]  /*a820*/  BSYNC B2 ;  /* 0x0000000000027941 */ /* 0x000fea0003800000 */
.L_x_8796:
[----:B------:R-:W-:Y:S05]  /*a830*/  BRA `(.L_x_8799) ;  /* 0x0000000000207947 */ /* 0x000fea0003800000 */
.L_x_8795:
[----:B------:R-:W-:-:S04]  /*a840*/  LOP3.LUT R23, R0, 0x80000000, R23, 0x48, !PT ;  /* 0x8000000000177812 */ /* 0x000fc800078e4817 */
[----:B------:R-:W-:Y:S01]  /*a850*/  LOP3.LUT R0, R23, 0x7f800000, RZ, 0xfc, !PT ;  /* 0x7f80000017007812 */ /* 0x000fe200078efcff */
[----:B------:R-:W-:Y:S06]  /*a860*/  BRA `(.L_x_8799) ;  /* 0x0000000000147947 */ /* 0x000fec0003800000 */
.L_x_8794:
[----:B------:R-:W-:Y:S01]  /*a870*/  LOP3.LUT R0, R0, 0x80000000, R23, 0x48, !PT ;  /* 0x8000000000007812 */ /* 0x000fe200078e4817 */
[----:B------:R-:W-:Y:S06]  /*a880*/  BRA `(.L_x_8799) ;  /* 0x00000000000c7947 */ /* 0x000fec0003800000 */
.L_x_8793:
[----:B------:R-:W0:Y:S01]  /*a890*/  MUFU.RSQ R0, -QNAN ;  /* 0xffc0000000007908 */ /* 0x000e220000001400 */
[----:B------:R-:W-:Y:S05]  /*a8a0*/  BRA `(.L_x_8799) ;  /* 0x0000000000047947 */ /* 0x000fea0003800000 */
.L_x_8792:
[----:B------:R-:W-:-:S07]  /*a8b0*/  FADD.FTZ R0, R23, R0 ;  /* 0x0000000017007221 */ /* 0x000fce0000010000 */
.L_x_8799:
[----:B------:R-:W-:Y:S05]  /*a8c0*/  BSYNC B1 ;  /* 0x0000000000017941 */ /* 0x000fea0003800000 */
.L_x_8789:
[----:B------:R-:W-:Y:S01]  /*a8d0*/  HFMA2.MMA R7, -RZ, RZ, 0, 0 ;  /* 0x00000000ff077435 */ /* 0x000fe200000001ff */
[----:B------:R-:W-:-:S05]  /*a8e0*/  MOV R6, R4 ;  /* 0x0000000400067202 */ /* 0x000fca0000000f00 */
[----:B0-----:R-:W-:Y:S05]  /*a8f0*/  RET.REL.NODEC R6 `(_ZN2at6native27unrolled_elementwise_kernelIZZZNS0_16acos_kernel_cudaERNS_18TensorIteratorBaseEENKUlvE_clEvENKUlvE0_clEvEUlN3c107complexIfEEE_St5arrayIPcLm2EELi4E23TrivialOffsetCalculatorILi1EjESE_NS0_6memory15LoadWithoutCastENSF_16StoreWithoutCastEEEviT_T0_T2_T3_T4_T5_) ;  /* 0xffffff5406c07950 */ /* 0x001fea0003c3ffff */
.L_x_8800:
        /* <DEDUP_REMOVED lines=16> */
.L_x_20077:


//--------------------- .text._ZN2at6native29vectorized_elementwise_kernelILi2EZZZNS0_16acos_kernel_cudaERNS_18TensorIteratorBaseEENKUlvE_clEvENKUlvE0_clEvEUlN3c107complexIfEEE_St5arrayIPcLm2EEEEviT0_T1_ --------------------------
	.section	.text._ZN2at6native29vectorized_elementwise_kernelILi2EZZZNS0_16acos_kernel_cudaERNS_18TensorIteratorBaseEENKUlvE_clEvENKUlvE0_clEvEUlN3c107complexIfEEE_St5arrayIPcLm2EEEEviT0_T1_,"ax",@progbits
	.align	128
        .global         _ZN2at6native29vectorized_elementwise_kernelILi2EZZZNS0_16acos_kernel_cudaERNS_18TensorIteratorBaseEENKUlvE_clEvENKUlvE0_clEvEUlN3c107complexIfEEE_St5arrayIPcLm2EEEEviT0_T1_
        .type           _ZN2at6native29vectorized_elementwise_kernelILi2EZZZNS0_16acos_kernel_cudaERNS_18TensorIteratorBaseEENKUlvE_clEvENKUlvE0_clEvEUlN3c107complexIfEEE_St5arrayIPcLm2EEEEviT0_T1_,@function
        .size           _ZN2at6native29vectorized_elementwise_kernelILi2EZZZNS0_16acos_kernel_cudaERNS_18TensorIteratorBaseEENKUlvE_clEvENKUlvE0_clEvEUlN3c107complexIfEEE_St5arrayIPcLm2EEEEviT0_T1_,(.L_x_20078 - _ZN2at6native29vectorized_elementwise_kernelILi2EZZZNS0_16acos_kernel_cudaERNS_18TensorIteratorBaseEENKUlvE_clEvENKUlvE0_clEvEUlN3c107complexIfEEE_St5arrayIPcLm2EEEEviT0_T1_)
        .other          _ZN2at6native29vectorized_elementwise_kernelILi2EZZZNS0_16acos_kernel_cudaERNS_18TensorIteratorBaseEENKUlvE_clEvENKUlvE0_clEvEUlN3c107complexIfEEE_St5arrayIPcLm2EEEEviT0_T1_,@"STO_CUDA_ENTRY STV_DEFAULT"
_ZN2at6native29vectorized_elementwise_kernelILi2EZZZNS0_16acos_kernel_cudaERNS_18TensorIteratorBaseEENKUlvE_clEvENKUlvE0_clEvEUlN3c107complexIfEEE_St5arrayIPcLm2EEEEviT0_T1_:
.text._ZN2at6native29vectorized_elementwise_kernelILi2EZZZNS0_16acos_kernel_cudaERNS_18TensorIteratorBaseEENKUlvE_clEvENKUlvE0_clEvEUlN3c107complexIfEEE_St5arrayIPcLm2EEEEviT0_T1_:
        /* <DEDUP_REMOVED lines=17> */
[C---:B--2---:R-:W-:Y:S01]  /*0110*/  FSETP.GTU.FTZ.AND P0, PT, |R8|.reuse, +INF , PT ;  /* 0x7f8000000800780b */ /* 0x044fe20003f1c200 */
        /* <DEDUP_REMOVED lines=106> */
.L_x_8810:
        /* <DEDUP_REMOVED lines=10> */
.L_x_8812:
[----:B------:R-:W-:-:S04]  /*0860*/  FADD.FTZ R6, -R0, R5 ;  /* 0x0000000500067221 */ /* 0x000fc80000010100 */
[----:B------:R-:W-:-:S07]  /*0870*/  FMUL.FTZ R6, R6, 0.5 ;  /* 0x3f00000006067820 */ /* 0x000fce0000410000 */
.L_x_8813:
[----:B------:R-:W-:Y:S05]  /*0880*/  BSYNC B1 ;  /* 0x0000000000017941 */ /* 0x000fea0003800000 */
.L_x_8811:
        /* <DEDUP_REMOVED lines=11> */
.L_x_8815:
[----:B------:R-:W-:-:S04]  /*0940*/  FADD.FTZ R7, R4, -R7 ;  /* 0x8000000704077221 */ /* 0x000fc80000010000 */
[----:B------:R-:W-:-:S07]  /*0950*/  FMUL.FTZ R7, R7, 0.5 ;  /* 0x3f00000007077820 */ /* 0x000fce0000410000 */
.L_x_8816:
[----:B------:R-:W-:Y:S05]  /*0960*/  BSYNC B1 ;  /* 0x0000000000017941 */ /* 0x000fea0003800000 */
.L_x_8814:
        /* <DEDUP_REMOVED lines=35> */
.L_x_8809:
[----:B------:R0:W1:Y:S02]  /*0ba0*/  MUFU.SQRT R14, R15 ;  /* 0x0000000f000e7308 */ /* 0x0000640000002000 */
.L_x_8808:
[----:B------:R-:W-:Y:S05]  /*0bb0*/  BSYNC B0 ;  /* 0x0000000000007941 */ /* 0x000fea0003800000 */
.L_x_8807:
        /* <DEDUP_REMOVED lines=24> */
.L_x_8823:
[----:B------:R-:W-:-:S04]  /*0d40*/  FADD.FTZ R0, -R0, R5 ;  /* 0x0000000500007221 */ /* 0x000fc80000010100 */
[----:B------:R-:W-:-:S07]  /*0d50*/  FMUL.FTZ R0, R0, 0.5 ;  /* 0x3f00000000007820 */ /* 0x000fce0000410000 */
.L_x_8824:
[----:B------:R-:W-:Y:S05]  /*0d60*/  BSYNC B1 ;  /* 0x0000000000017941 */ /* 0x000fea0003800000 */
.L_x_8822:
        /* <DEDUP_REMOVED lines=10> */
.L_x_8826:
[----:B------:R-:W-:-:S04]  /*0e10*/  FADD.FTZ R3, -R3, R4 ;  /* 0x0000000403037221 */ /* 0x000fc80000010100 */
[----:B------:R-:W-:-:S07]  /*0e20*/  FMUL.FTZ R3, R3, 0.5 ;  /* 0x3f00000003037820 */ /* 0x000fce0000410000 */
.L_x_8827:
[----:B------:R-:W-:Y:S05]  /*0e30*/  BSYNC B1 ;  /* 0x0000000000017941 */ /* 0x000fea0003800000 */
.L_x_8825:
[----:B------:R-:W-:Y:S01]  /*0e40*/  FADD.FTZ R0, R3, R0 ;  /* 0x0000000003007221 */ /* 0x000fe20000010000 */
[----:B------:R-:W-:Y:S01]  /*0e50*/  FADD.FTZ R33, R12, R33 ;  /* 0x000000210c217221 */ /* 0x000fe20000010000 */
[----:B------:R-:W-:-:S03]  /*0e60*/  PLOP3.LUT P0, PT, PT, PT, PT, 0x80, 0x0 ;  /* 0x000000000000781c */ /* 0x000fc60003f0f070 */
[----:B------:R-:W-:-:S06]  /*0e70*/  FMUL.FTZ R33, R33, R0 ;  /* 0x0000000021217220 */ /* 0x000fcc0000410000 */
[----:B------:R-:W2:Y:S01]  /*0e80*/  MUFU.SQRT R33, R33 ;  /* 0x0000002100217308 */ /* 0x000ea20000002000 */
[----:B------:R-:W-:Y:S05]  /*0e90*/  BRA `(.L_x_8819) ;  /* 0x0000000000687947 */ /* 0x000fea0003800000 */
.L_x_8821:
        /* <DEDUP_REMOVED lines=15> */
.L_x_8820:
        /* <DEDUP_REMOVED lines=8> */
.L_x_8818:
[----:B------:R-:W-:Y:S01]  /*1010*/  PLOP3.LUT P0, PT, PT, PT, PT, 0x80, 0x0 ;  /* 0x000000000000781c */ /* 0x000fe20003f0f070 */
[----:B------:R-:W-:Y:S01]  /*1020*/  FMUL.FTZ R33, R33, 16777216 ;  /* 0x4b80000021217820 */ /* 0x000fe20000410000 */
[----:B------:R-:W-:-:S11]  /*1030*/  FMUL.FTZ R12, R12, 16777216 ;  /* 0x4b8000000c0c7820 */ /* 0x000fd60000410000 */
.L_x_8819:
[----:B------:R-:W-:Y:S05]  /*1040*/  BSYNC B0 ;  /* 0x0000000000007941 */ /* 0x000fea0003800000 */
.L_x_8817:
        /* <DEDUP_REMOVED lines=33> */
.L_x_8830:
        /* <DEDUP_REMOVED lines=28> */
.L_x_8829:
        /* <DEDUP_REMOVED lines=19> */
[----:B01-3-5:R-:W-:Y:S05]  /*1550*/  CALL.REL.NOINC `($__internal_11_$__cuda_sm3x_div_rn_ftz_f32_slowpath) ;  /* 0x0000027000e47944 */ /* 0x02bfea0003c00000 */
.L_x_8834:
[----:B------:R-:W-:Y:S05]  /*1560*/  BSYNC B4 ;  /* 0x0000000000047941 */ /* 0x000fea0003800000 */
.L_x_8833:
        /* <DEDUP_REMOVED lines=18> */
.L_x_8836:
[----:B------:R-:W-:Y:S02]  /*1690*/  ISETP.GE.AND P0, PT, R12, RZ, PT ;  /* 0x000000ff0c00720c */ /* 0x000fe40003f06270 */
[----:B------:R-:W-:-:S11]  /*16a0*/  MOV R3, 0x3fd774eb ;  /* 0x3fd774eb00037802 */ /* 0x000fd60000000f00 */
[----:B------:R-:W-:-:S04]  /*16b0*/  @P0 FFMA.FTZ R0, R3, 0.93318945169448852539, -R0 ;  /* 0x3f6ee58103000823 */ /* 0x000fc80000010800 */
[----:B------:R-:W-:-:S07]  /*16c0*/  @!P0 FFMA.FTZ R0, R3, 0.93318945169448852539, R0 ;  /* 0x3f6ee58103008823 */ /* 0x000fce0000010000 */
.L_x_8837:
[----:B------:R-:W-:Y:S05]  /*16d0*/  BSYNC B0 ;  /* 0x0000000000007941 */ /* 0x000fea0003800000 */
.L_x_8835:
        /* <DEDUP_REMOVED lines=11> */
.L_x_8832:
        /* <DEDUP_REMOVED lines=17> */
.L_x_8839:
[----:B------:R-:W-:Y:S05]  /*18a0*/  BSYNC B4 ;  /* 0x0000000000047941 */ /* 0x000fea0003800000 */
.L_x_8838:
        /* <DEDUP_REMOVED lines=18> */
.L_x_8841:
[----:B------:R-:W-:Y:S02]  /*19d0*/  ISETP.GE.AND P0, PT, R12, RZ, PT ;  /* 0x000000ff0c00720c */ /* 0x000fe40003f06270 */
[----:B------:R-:W-:-:S11]  /*19e0*/  MOV R3, 0x3fd774eb ;  /* 0x3fd774eb00037802 */ /* 0x000fd60000000f00 */
[----:B------:R-:W-:-:S04]  /*19f0*/  @P0 FFMA.FTZ R0, R3, 0.93318945169448852539, -R0 ;  /* 0x3f6ee58103000823 */ /* 0x000fc80000010800 */
[----:B------:R-:W-:-:S07]  /*1a00*/  @!P0 FFMA.FTZ R0, R3, 0.93318945169448852539, R0 ;  /* 0x3f6ee58103008823 */ /* 0x000fce0000010000 */
.L_x_8842:
[----:B------:R-:W-:Y:S05]  /*1a10*/  BSYNC B0 ;  /* 0x0000000000007941 */ /* 0x000fea0003800000 */
.L_x_8840:
        /* <DEDUP_REMOVED lines=10> */
.L_x_8831:
[----:B------:R-:W-:Y:S05]  /*1ac0*/  BSYNC B3 ;  /* 0x0000000000037941 */ /* 0x000fea0003800000 */
.L_x_8828:
[----:B------:R-:W-:-:S13]  /*1ad0*/  ISETP.NE.AND P0, PT, R13, RZ, PT ;  /* 0x000000ff0d00720c */ /* 0x000fda0003f05270 */
[----:B-1----:R-:W-:-:S05]  /*1ae0*/  @!P0 FADD.FTZ R14, -R14, -RZ ;  /* 0x800000ff0e0e8221 */ /* 0x002fca0000010100 */
[----:B------:R-:W-:Y:S01]  /*1af0*/  MOV R13, R14 ;  /* 0x0000000e000d7202 */ /* 0x000fe20000000f00 */
[----:B------:R-:W-:Y:S06]  /*1b00*/  BRA `(.L_x_8843) ;  /* 0x0000000c006c7947 */ /* 0x000fec0003800000 */
.L_x_8806:
[----:B------:R-:W-:Y:S01]  /*1b10*/  FADD.FTZ R8, -R8, 6.1232342629258392722e-17 ;  /* 0x248d313208087421 */ /* 0x000fe20000010100 */
[----:B------:R-:W-:-:S03]  /*1b20*/  FADD.FTZ R13, -R9, -RZ ;  /* 0x800000ff090d7221 */ /* 0x000fc60000010100 */
[----:B------:R-:W-:Y:S01]  /*1b30*/  FADD.FTZ R12, R8, 1.5707963705062866211 ;  /* 0x3fc90fdb080c7421 */ /* 0x000fe20000010000 */
[----:B------:R-:W-:Y:S06]  /*1b40*/  BRA `(.L_x_8843) ;  /* 0x0000000c005c7947 */ /* 0x000fec0003800000 */
.L_x_8805:
[----:B------:R-:W-:Y:S01]  /*1b50*/  HFMA2.MMA R12, -RZ, RZ, 0, 0 ;  /* 0x00000000ff0c7435 */ /* 0x000fe200000001ff */
[----:B------:R-:W-:Y:S01]  /*1b60*/  FADD.FTZ R13, -R9, -RZ ;  /* 0x800000ff090d7221 */ /* 0x000fe20000010100 */
[----:B------:R-:W-:Y:S09]  /*1b70*/  BRA `(.L_x_8843) ;  /* 0x0000000c00507947 */ /* 0x000ff20003800000 */
.L_x_8804:
        /* <DEDUP_REMOVED lines=23> */
[----:B-----5:R-:W-:Y:S05]  /*1cf0*/  CALL.REL.NOINC `($__internal_11_$__cuda_sm3x_div_rn_ftz_f32_slowpath) ;  /* 0x0000026800fc7944 */ /* 0x020fea0003c00000 */
.L_x_8848:
[----:B------:R-:W-:Y:S05]  /*1d00*/  BSYNC B4 ;  /* 0x0000000000047941 */ /* 0x000fea0003800000 */
.L_x_8847:
        /* <DEDUP_REMOVED lines=18> */
.L_x_8850:
[----:B------:R-:W-:Y:S02]  /*1e30*/  ISETP.GE.AND P0, PT, R8, RZ, PT ;  /* 0x000000ff0800720c */ /* 0x000fe40003f06270 */
[----:B------:R-:W-:-:S11]  /*1e40*/  MOV R3, 0x3fd774eb ;  /* 0x3fd774eb00037802 */ /* 0x000fd60000000f00 */
[----:B------:R-:W-:-:S04]  /*1e50*/  @P0 FFMA.FTZ R0, R3, 0.93318945169448852539, -R0 ;  /* 0x3f6ee58103000823 */ /* 0x000fc80000010800 */
[----:B------:R-:W-:-:S07]  /*1e60*/  @!P0 FFMA.FTZ R0, R3, 0.93318945169448852539, R0 ;  /* 0x3f6ee58103008823 */ /* 0x000fce0000010000 */
.L_x_8851:
[----:B------:R-:W-:Y:S05]  /*1e70*/  BSYNC B0 ;  /* 0x0000000000007941 */ /* 0x000fea0003800000 */
.L_x_8849:
        /* <DEDUP_REMOVED lines=13> */
.L_x_8846:
        /* <DEDUP_REMOVED lines=11> */
[----:B-----5:R-:W-:Y:S05]  /*2000*/  CALL.REL.NOINC `($__internal_11_$__cuda_sm3x_div_rn_ftz_f32_slowpath) ;  /* 0x0000026800387944 */ /* 0x020fea0003c00000 */
.L_x_8854:
[----:B------:R-:W-:Y:S05]  /*2010*/  BSYNC B4 ;  /* 0x0000000000047941 */ /* 0x000fea0003800000 */
.L_x_8853:
        /* <DEDUP_REMOVED lines=18> */
.L_x_8856:
[----:B------:R-:W-:Y:S02]  /*2140*/  ISETP.GE.AND P0, PT, R8, RZ, PT ;  /* 0x000000ff0800720c */ /* 0x000fe40003f06270 */
[----:B------:R-:W-:-:S11]  /*2150*/  MOV R3, 0x3fd774eb ;  /* 0x3fd774eb00037802 */ /* 0x000fd60000000f00 */
[----:B------:R-:W-:-:S04]  /*2160*/  @P0 FFMA.FTZ R0, R3, 0.93318945169448852539, -R0 ;  /* 0x3f6ee58103000823 */ /* 0x000fc80000010800 */
[----:B------:R-:W-:-:S07]  /*2170*/  @!P0 FFMA.FTZ R0, R3, 0.93318945169448852539, R0 ;  /* 0x3f6ee58103008823 */ /* 0x000fce0000010000 */
.L_x_8857:
[----:B------:R-:W-:Y:S05]  /*2180*/  BSYNC B0 ;  /* 0x0000000000007941 */ /* 0x000fea0003800000 */
.L_x_8855:
        /* <DEDUP_REMOVED lines=27> */
.L_x_8845:
        /* <DEDUP_REMOVED lines=32> */
[----:B-----5:R-:W-:Y:S05]  /*2540*/  CALL.REL.NOINC `($__internal_11_$__cuda_sm3x_div_rn_ftz_f32_slowpath) ;  /* 0x0000026000e87944 */ /* 0x020fea0003c00000 */
.L_x_8859:
[----:B------:R-:W-:Y:S05]  /*2550*/  BSYNC B4 ;  /* 0x0000000000047941 */ /* 0x000fea0003800000 */
.L_x_8858:
        /* <DEDUP_REMOVED lines=18> */
.L_x_8861:
[----:B------:R-:W-:Y:S02]  /*2680*/  ISETP.GE.AND P0, PT, R8, RZ, PT ;  /* 0x000000ff0800720c */ /* 0x000fe40003f06270 */
[----:B------:R-:W-:-:S11]  /*2690*/  MOV R3, 0x3fd774eb ;  /* 0x3fd774eb00037802 */ /* 0x000fd60000000f00 */
[----:B------:R-:W-:-:S04]  /*26a0*/  @P0 FFMA.FTZ R0, R3, 0.93318945169448852539, -R0 ;  /* 0x3f6ee58103000823 */ /* 0x000fc80000010800 */
[----:B------:R-:W-:-:S07]  /*26b0*/  @!P0 FFMA.FTZ R0, R3, 0.93318945169448852539, R0 ;  /* 0x3f6ee58103008823 */ /* 0x000fce0000010000 */
.L_x_8862:
[----:B------:R-:W-:Y:S05]  /*26c0*/  BSYNC B0 ;  /* 0x0000000000007941 */ /* 0x000fea0003800000 */
.L_x_8860:
        /* <DEDUP_REMOVED lines=10> */
.L_x_8852:
[----:B------:R-:W-:Y:S05]  /*2770*/  BSYNC B3 ;  /* 0x0000000000037941 */ /* 0x000fea0003800000 */
.L_x_8844:
[----:B------:R-:W-:Y:S01]  /*2780*/  ISETP.NE.AND P0, PT, R13, RZ, PT ;  /* 0x000000ff0d00720c */ /* 0x000fe20003f05270 */
[----:B------:R-:W-:Y:S01]  /*2790*/  FADD.FTZ R13, R15, 0.69314718246459960938 ;  /* 0x3f3172180f0d7421 */ /* 0x000fe20000010000 */
[----:B------:R-:W-:-:S11]  /*27a0*/  FADD.FTZ R12, |R0|, -RZ ;  /* 0x800000ff000c7221 */ /* 0x000fd60000010200 */
[----:B------:R-:W-:Y:S01]  /*27b0*/  @!P0 FADD.FTZ R13, -R13, -RZ ;  /* 0x800000ff0d0d8221 */ /* 0x000fe20000010100 */
[----:B------:R-:W-:Y:S06]  /*27c0*/  BRA `(.L_x_8843) ;  /* 0x00000000003c7947 */ /* 0x000fec0003800000 */
.L_x_8803:
        /* <DEDUP_REMOVED lines=15> */
.L_x_8843:
[----:B------:R-:W-:Y:S05]  /*28c0*/  BSYNC B2 ;  /* 0x0000000000027941 */ /* 0x000fea0003800000 */
.L_x_8802:
[C---:B------:R-:W-:Y:S01]  /*28d0*/  FSETP.GTU.FTZ.AND P0, PT, |R10|.reuse, +INF , PT ;  /* 0x7f8000000a00780b */ /* 0x040fe20003f1c200 */
[----:B------:R-:W-:Y:S01]  /*28e0*/  BSSY B2, `(.L_x_8863) ;  /* 0x000027a000027945 */ /* 0x000fe20003800000 */
[----:B------:R-:W-:Y:S01]  /*28f0*/  FSETP.GTU.FTZ.AND P1, PT, |R11|, +INF , PT ;  /* 0x7f8000000b00780b */ /* 0x000fe20003f3c200 */
[----:B------:R-:W-:-:S03]  /*2900*/  FADD.FTZ R14, |R10|, -RZ ;  /* 0x800000ff0a0e7221 */ /* 0x000fc60000010200 */
        /* <DEDUP_REMOVED lines=20> */
[-C--:B---3--:R-:W-:Y:S02]  /*2a50*/  VIMNMX R5, R6, R7.reuse, !PT ;  /* 0x0000000706057248 */ /* 0x088fe40007fe0100 */
[----:B------:R-:W-:Y:S02]  /*2a60*/  VIMNMX R4, R7, R30, !PT ;  /* 0x0000001e07047248 */ /* 0x000fe40007fe0100 */
[----:B0-----:R-:W-:Y:S02]  /*2a70*/  LOP3.LUT R15, R5, 0xfe000000, RZ, 0xc0, !PT ;  /* 0xfe000000050f7812 */ /* 0x001fe400078ec0ff */
        /* <DEDUP_REMOVED lines=81> */
.L_x_8871:
        /* <DEDUP_REMOVED lines=10> */
.L_x_8873:
[----:B------:R-:W-:-:S04]  /*3030*/  FADD.FTZ R4, -R0, R5 ;  /* 0x0000000500047221 */ /* 0x000fc80000010100 */
[----:B------:R-:W-:-:S07]  /*3040*/  FMUL.FTZ R4, R4, 0.5 ;  /* 0x3f00000004047820 */ /* 0x000fce0000410000 */
.L_x_8874:
[----:B------:R-:W-:Y:S05]  /*3050*/  BSYNC B1 ;  /* 0x0000000000017941 */ /* 0x000fea0003800000 */
.L_x_8872:
        /* <DEDUP_REMOVED lines=11> */
.L_x_8876:
[----:B------:R-:W-:-:S04]  /*3110*/  FADD.FTZ R7, R6, -R7 ;  /* 0x8000000706077221 */ /* 0x000fc80000010000 */
[----:B------:R-:W-:-:S07]  /*3120*/  FMUL.FTZ R7, R7, 0.5 ;  /* 0x3f00000007077820 */ /* 0x000fce0000410000 */
.L_x_8877:
[----:B------:R-:W-:Y:S05]  /*3130*/  BSYNC B1 ;  /* 0x0000000000017941 */ /* 0x000fea0003800000 */
.L_x_8875:
        /* <DEDUP_REMOVED lines=35> */
.L_x_8870:
[----:B------:R0:W1:Y:S02]  /*3370*/  MUFU.SQRT R15, R9 ;  /* 0x00000009000f7308 */ /* 0x0000640000002000 */
.L_x_8869:
[----:B------:R-:W-:Y:S05]  /*3380*/  BSYNC B0 ;  /* 0x0000000000007941 */ /* 0x000fea0003800000 */
.L_x_8868:
        /* <DEDUP_REMOVED lines=24> */
.L_x_8884:
[----:B------:R-:W-:-:S04]  /*3510*/  FADD.FTZ R0, -R0, R5 ;  /* 0x0000000500007221 */ /* 0x000fc80000010100 */
[----:B------:R-:W-:-:S07]  /*3520*/  FMUL.FTZ R0, R0, 0.5 ;  /* 0x3f00000000007820 */ /* 0x000fce0000410000 */
.L_x_8885:
[----:B------:R-:W-:Y:S05]  /*3530*/  BSYNC B1 ;  /* 0x0000000000017941 */ /* 0x000fea0003800000 */
.L_x_8883:
        /* <DEDUP_REMOVED lines=10> */
.L_x_8887:
[----:B------:R-:W-:-:S04]  /*35e0*/  FADD.FTZ R3, -R3, R6 ;  /* 0x0000000603037221 */ /* 0x000fc80000010100 */
[----:B------:R-:W-:-:S07]  /*35f0*/  FMUL.FTZ R3, R3, 0.5 ;  /* 0x3f00000003037820 */ /* 0x000fce0000410000 */
.L_x_8888:
[----:B------:R-:W-:Y:S05]  /*3600*/  BSYNC B1 ;  /* 0x0000000000017941 */ /* 0x000fea0003800000 */
.L_x_8886:
[----:B------:R-:W-:Y:S01]  /*3610*/  FADD.FTZ R0, R3, R0 ;  /* 0x0000000003007221 */ /* 0x000fe20000010000 */
[----:B------:R-:W-:Y:S01]  /*3620*/  FADD.FTZ R33, R14, R33 ;  /* 0x000000210e217221 */ /* 0x000fe20000010000 */
[----:B------:R-:W-:-:S03]  /*3630*/  PLOP3.LUT P0, PT, PT, PT, PT, 0x80, 0x0 ;  /* 0x000000000000781c */ /* 0x000fc60003f0f070 */
[----:B------:R-:W-:-:S06]  /*3640*/  FMUL.FTZ R33, R33, R0 ;  /* 0x0000000021217220 */ /* 0x000fcc0000410000 */
[----:B------:R-:W2:Y:S01]  /*3650*/  MUFU.SQRT R33, R33 ;  /* 0x0000002100217308 */ /* 0x000ea20000002000 */
[----:B------:R-:W-:Y:S05]  /*3660*/  BRA `(.L_x_8880) ;  /* 0x0000000000687947 */ /* 0x000fea0003800000 */
.L_x_8882:
        /* <DEDUP_REMOVED lines=15> */
.L_x_8881:
        /* <DEDUP_REMOVED lines=8> */
.L_x_8879:
[----:B------:R-:W-:Y:S01]  /*37e0*/  PLOP3.LUT P0, PT, PT, PT, PT, 0x80, 0x0 ;  /* 0x000000000000781c */ /* 0x000fe20003f0f070 */
[----:B------:R-:W-:Y:S01]  /*37f0*/  FMUL.FTZ R33, R33, 16777216 ;  /* 0x4b80000021217820 */ /* 0x000fe20000410000 */
[----:B------:R-:W-:-:S11]  /*3800*/  FMUL.FTZ R14, R14, 16777216 ;  /* 0x4b8000000e0e7820 */ /* 0x000fd60000410000 */
.L_x_8880:
[----:B------:R-:W-:Y:S05]  /*3810*/  BSYNC B0 ;  /* 0x0000000000007941 */ /* 0x000fea0003800000 */
.L_x_8878:
        /* <DEDUP_REMOVED lines=33> */
.L_x_8891:
        /* <DEDUP_REMOVED lines=28> */
.L_x_8890:
        /* <DEDUP_REMOVED lines=19> */
[----:B-1-3-5:R-:W-:Y:S05]  /*3d20*/  CALL.REL.NOINC `($__internal_11_$__cuda_sm3x_div_rn_ftz_f32_slowpath) ;  /* 0x0000024800f07944 */ /* 0x02afea0003c00000 */
.L_x_8895:
[----:B------:R-:W-:Y:S05]  /*3d30*/  BSYNC B4 ;  /* 0x0000000000047941 */ /* 0x000fea0003800000 */
.L_x_8894:
        /* <DEDUP_REMOVED lines=18> */
.L_x_8897:
[----:B------:R-:W-:Y:S02]  /*3e60*/  ISETP.GE.AND P0, PT, R14, RZ, PT ;  /* 0x000000ff0e00720c */ /* 0x000fe40003f06270 */
[----:B------:R-:W-:-:S11]  /*3e70*/  MOV R3, 0x3fd774eb ;  /* 0x3fd774eb00037802 */ /* 0x000fd60000000f00 */
[----:B------:R-:W-:-:S04]  /*3e80*/  @P0 FFMA.FTZ R0, R3, 0.93318945169448852539, -R0 ;  /* 0x3f6ee58103000823 */ /* 0x000fc80000010800 */
[----:B------:R-:W-:-:S07]  /*3e90*/  @!P0 FFMA.FTZ R0, R3, 0.93318945169448852539, R0 ;  /* 0x3f6ee58103008823 */ /* 0x000fce0000010000 */
.L_x_8898:
[----:B------:R-:W-:Y:S05]  /*3ea0*/  BSYNC B0 ;  /* 0x0000000000007941 */ /* 0x000fea0003800000 */
.L_x_8896:
        /* <DEDUP_REMOVED lines=11> */
.L_x_8893:
        /* <DEDUP_REMOVED lines=17> */
.L_x_8900:
[----:B------:R-:W-:Y:S05]  /*4070*/  BSYNC B4 ;  /* 0x0000000000047941 */ /* 0x000fea0003800000 */
.L_x_8899:
        /* <DEDUP_REMOVED lines=18> */
.L_x_8902:
[----:B------:R-:W-:Y:S02]  /*41a0*/  ISETP.GE.AND P0, PT, R14, RZ, PT ;  /* 0x000000ff0e00720c */ /* 0x000fe40003f06270 */
[----:B------:R-:W-:-:S11]  /*41b0*/  MOV R3, 0x3fd774eb ;  /* 0x3fd774eb00037802 */ /* 0x000fd60000000f00 */
[----:B------:R-:W-:-:S04]  /*41c0*/  @P0 FFMA.FTZ R0, R3, 0.93318945169448852539, -R0 ;  /* 0x3f6ee58103000823 */ /* 0x000fc80000010800 */
[----:B------:R-:W-:-:S07]  /*41d0*/  @!P0 FFMA.FTZ R0, R3, 0.93318945169448852539, R0 ;  /* 0x3f6ee58103008823 */ /* 0x000fce0000010000 */
.L_x_8903:
[----:B------:R-:W-:Y:S05]  /*41e0*/  BSYNC B0 ;  /* 0x0000000000007941 */ /* 0x000fea0003800000 */
.L_x_8901:
        /* <DEDUP_REMOVED lines=10> */
.L_x_8892:
[----:B------:R-:W-:Y:S05]  /*4290*/  BSYNC B3 ;  /* 0x0000000000037941 */ /* 0x000fea0003800000 */
.L_x_8889:
[----:B------:R-:W-:-:S13]  /*42a0*/  ISETP.NE.AND P0, PT, R8, RZ, PT ;  /* 0x000000ff0800720c */ /* 0x000fda0003f05270 */
[----:B-1----:R-:W-:Y:S01]  /*42b0*/  @!P0 FADD.FTZ R15, -R15, -RZ ;  /* 0x800000ff0f0f8221 */ /* 0x002fe20000010100 */
[----:B------:R-:W-:Y:S06]  /*42c0*/  BRA `(.L_x_8904) ;  /* 0x0000000c006c7947 */ /* 0x000fec0003800000 */
.L_x_8867:
[----:B------:R-:W-:Y:S01]  /*42d0*/  FADD.FTZ R10, -R10, 6.1232342629258392722e-17 ;  /* 0x248d31320a0a7421 */ /* 0x000fe20000010100 */
[----:B0-----:R-:W-:-:S03]  /*42e0*/  FADD.FTZ R15, -R11, -RZ ;  /* 0x800000ff0b0f7221 */ /* 0x001fc60000010100 */
[----:B------:R-:W-:Y:S01]  /*42f0*/  FADD.FTZ R14, R10, 1.5707963705062866211 ;  /* 0x3fc90fdb0a0e7421 */ /* 0x000fe20000010000 */
[----:B------:R-:W-:Y:S06]  /*4300*/  BRA `(.L_x_8904) ;  /* 0x0000000c005c7947 */ /* 0x000fec0003800000 */
.L_x_8866:
[----:B0-----:R-:W-:Y:S01]  /*4310*/  FADD.FTZ R15, -R11, -RZ ;  /* 0x800000ff0b0f7221 */ /* 0x001fe20000010100 */
[----:B------:R-:W-:Y:S01]  /*4320*/  MOV R14, RZ ;  /* 0x000000ff000e7202 */ /* 0x000fe20000000f00 */
[----:B------:R-:W-:Y:S06]  /*4330*/  BRA `(.L_x_8904) ;  /* 0x0000000c00507947 */ /* 0x000fec0003800000 */
.L_x_8865:
[C---:B------:R-:W-:Y:S01]  /*4340*/  FSETP.GEU.FTZ.AND P6, PT, R14.reuse, |R11|, PT ;  /* 0x4000000b0e00720b */ /* 0x040fe20003fde000 */
[----:B------:R-:W-:Y:S03]  /*4350*/  BSSY B3, `(.L_x_8905) ;  /* 0x00000be000037945 */ /* 0x000fe60003800000 */
[----:B0-----:R-:W-:Y:S02]  /*4360*/  FSEL R15, R9, R14, !P6 ;  /* 0x0000000e090f7208 */ /* 0x001fe40007000000 */
        /* <DEDUP_REMOVED lines=20> */
[----:B--2-45:R-:W-:Y:S05]  /*44b0*/  CALL.REL.NOINC `($__internal_11_$__cuda_sm3x_div_rn_ftz_f32_slowpath) ;  /* 0x00000244000c7944 */ /* 0x034fea0003c00000 */
.L_x_8909:
[----:B------:R-:W-:Y:S05]  /*44c0*/  BSYNC B4 ;  /* 0x0000000000047941 */ /* 0x000fea0003800000 */
.L_x_8908:
        /* <DEDUP_REMOVED lines=18> */
.L_x_8911:
[----:B------:R-:W-:Y:S02]  /*45f0*/  ISETP.GE.AND P0, PT, R10, RZ, PT ;  /* 0x000000ff0a00720c */ /* 0x000fe40003f06270 */
[----:B------:R-:W-:-:S11]  /*4600*/  MOV R3, 0x3fd774eb ;  /* 0x3fd774eb00037802 */ /* 0x000fd60000000f00 */
[----:B------:R-:W-:-:S04]  /*4610*/  @P0 FFMA.FTZ R0, R3, 0.93318945169448852539, -R0 ;  /* 0x3f6ee58103000823 */ /* 0x000fc80000010800 */
[----:B------:R-:W-:-:S07]  /*4620*/  @!P0 FFMA.FTZ R0, R3, 0.93318945169448852539, R0 ;  /* 0x3f6ee58103008823 */ /* 0x000fce0000010000 */
.L_x_8912:
[----:B------:R-:W-:Y:S05]  /*4630*/  BSYNC B0 ;  /* 0x0000000000007941 */ /* 0x000fea0003800000 */
.L_x_8910:
        /* <DEDUP_REMOVED lines=13> */
.L_x_8907:
        /* <DEDUP_REMOVED lines=11> */
[----:B--2345:R-:W-:Y:S05]  /*47c0*/  CALL.REL.NOINC `($__internal_11_$__cuda_sm3x_div_rn_ftz_f32_slowpath) ;  /* 0x0000024000487944 */ /* 0x03cfea0003c00000 */
.L_x_8915:
[----:B------:R-:W-:Y:S05]  /*47d0*/  BSYNC B4 ;  /* 0x0000000000047941 */ /* 0x000fea0003800000 */
.L_x_8914:
        /* <DEDUP_REMOVED lines=18> */
.L_x_8917:
[----:B------:R-:W-:Y:S02]  /*4900*/  ISETP.GE.AND P0, PT, R10, RZ, PT ;  /* 0x000000ff0a00720c */ /* 0x000fe40003f06270 */
[----:B------:R-:W-:-:S11]  /*4910*/  MOV R3, 0x3fd774eb ;  /* 0x3fd774eb00037802 */ /* 0x000fd60000000f00 */
[----:B------:R-:W-:-:S04]  /*4920*/  @P0 FFMA.FTZ R0, R3, 0.93318945169448852539, -R0 ;  /* 0x3f6ee58103000823 */ /* 0x000fc80000010800 */
[----:B------:R-:W-:-:S07]  /*4930*/  @!P0 FFMA.FTZ R0, R3, 0.93318945169448852539, R0 ;  /* 0x3f6ee58103008823 */ /* 0x000fce0000010000 */
.L_x_8918:
[----:B------:R-:W-:Y:S05]  /*4940*/  BSYNC B0 ;  /* 0x0000000000007941 */ /* 0x000fea0003800000 */
.L_x_8916:
        /* <DEDUP_REMOVED lines=27> */
.L_x_8906:
        /* <DEDUP_REMOVED lines=32> */
[----:B--2-45:R-:W-:Y:S05]  /*4d00*/  CALL.REL.NOINC `($__internal_11_$__cuda_sm3x_div_rn_ftz_f32_slowpath) ;  /* 0x0000023800f87944 */ /* 0x034fea0003c00000 */
.L_x_8920:
[----:B------:R-:W-:Y:S05]  /*4d10*/  BSYNC B4 ;  /* 0x0000000000047941 */ /* 0x000fea0003800000 */
.L_x_8919:
        /* <DEDUP_REMOVED lines=18> */
.L_x_8922:
[----:B------:R-:W-:Y:S02]  /*4e40*/  ISETP.GE.AND P0, PT, R10, RZ, PT ;  /* 0x000000ff0a00720c */ /* 0x000fe40003f06270 */
[----:B------:R-:W-:-:S11]  /*4e50*/  MOV R3, 0x3fd774eb ;  /* 0x3fd774eb00037802 */ /* 0x000fd60000000f00 */
[----:B------:R-:W-:-:S04]  /*4e60*/  @P0 FFMA.FTZ R0, R3, 0.93318945169448852539, -R0 ;  /* 0x3f6ee58103000823 */ /* 0x000fc80000010800 */
[----:B------:R-:W-:-:S07]  /*4e70*/  @!P0 FFMA.FTZ R0, R3, 0.93318945169448852539, R0 ;  /* 0x3f6ee58103008823 */ /* 0x000fce0000010000 */
.L_x_8923:
[----:B------:R-:W-:Y:S05]  /*4e80*/  BSYNC B0 ;  /* 0x0000000000007941 */ /* 0x000fea0003800000 */
.L_x_8921:
        /* <DEDUP_REMOVED lines=10> */
.L_x_8913:
[----:B------:R-:W-:Y:S05]  /*4f30*/  BSYNC B3 ;  /* 0x0000000000037941 */ /* 0x000fea0003800000 */
.L_x_8905:
[----:B------:R-:W-:Y:S01]  /*4f40*/  ISETP.NE.AND P0, PT, R8, RZ, PT ;  /* 0x000000ff0800720c */ /* 0x000fe20003f05270 */
[----:B------:R-:W-:Y:S01]  /*4f50*/  FADD.FTZ R15, R32, 0.69314718246459960938 ;  /* 0x3f317218200f7421 */ /* 0x000fe20000010000 */
[----:B------:R-:W-:-:S11]  /*4f60*/  FADD.FTZ R14, |R0|, -RZ ;  /* 0x800000ff000e7221 */ /* 0x000fd60000010200 */
[----:B------:R-:W-:Y:S01]  /*4f70*/  @!P0 FADD.FTZ R15, -R15, -RZ ;  /* 0x800000ff0f0f8221 */ /* 0x000fe20000010100 */
[----:B------:R-:W-:Y:S06]  /*4f80*/  BRA `(.L_x_8904) ;  /* 0x00000000003c7947 */ /* 0x000fec0003800000 */
.L_x_8864:
[----:B------:R-:W-:-:S13]  /*4f90*/  FSETP.NEU.FTZ.AND P0, PT, R14, +INF , PT ;  /* 0x7f8000000e00780b */ /* 0x000fda0003f1d000 */
[----:B------:R-:W-:Y:S01]  /*4fa0*/  @!P0 FADD.FTZ R14, R11, R11 ;  /* 0x0000000b0b0e8221 */ /* 0x000fe20000010000 */
[----:B0-----:R-:W-:Y:S01]  /*4fb0*/  @!P0 MOV R15, 0xff800000 ;  /* 0xff800000000f8802 */ /* 0x001fe20000000f00 */
        /* <DEDUP_REMOVED lines=12> */
.L_x_8904:
[----:B------:R-:W-:Y:S05]  /*5080*/  BSYNC B2 ;  /* 0x0000000000027941 */ /* 0x000fea0003800000 */
.L_x_8863:
[C---:B-----5:R-:W-:Y:S01]  /*5090*/  FSETP.GTU.FTZ.AND P0, PT, |R24|.reuse, +INF , PT ;  /* 0x7f8000001800780b */ /* 0x060fe20003f1c200 */
        /* <DEDUP_REMOVED lines=25> */
[----:B------:R-:W-:Y:S02]  /*5230*/  LOP3.LUT R10, R5, 0xfe000000, RZ, 0xc0, !PT ;  /* 0xfe000000050a7812 */ /* 0x000fe400078ec0ff */
        /* <DEDUP_REMOVED lines=81> */
.L_x_8932:
        /* <DEDUP_REMOVED lines=10> */
.L_x_8934:
[----:B------:R-:W-:-:S04]  /*57f0*/  FADD.FTZ R4, -R0, R5 ;  /* 0x0000000500047221 */ /* 0x000fc80000010100 */
[----:B------:R-:W-:-:S07]  /*5800*/  FMUL.FTZ R4, R4, 0.5 ;  /* 0x3f00000004047820 */ /* 0x000fce0000410000 */
.L_x_8935:
[----:B------:R-:W-:Y:S05]  /*5810*/  BSYNC B1 ;  /* 0x0000000000017941 */ /* 0x000fea0003800000 */
.L_x_8933:
        /* <DEDUP_REMOVED lines=11> */
.L_x_8937:
[----:B------:R-:W-:-:S04]  /*58d0*/  FADD.FTZ R7, R6, -R7 ;  /* 0x8000000706077221 */ /* 0x000fc80000010000 */
[----:B------:R-:W-:-:S07]  /*58e0*/  FMUL.FTZ R7, R7, 0.5 ;  /* 0x3f00000007077820 */ /* 0x000fce0000410000 */
.L_x_8938:
[----:B------:R-:W-:Y:S05]  /*58f0*/  BSYNC B1 ;  /* 0x0000000000017941 */ /* 0x000fea0003800000 */
.L_x_8936:
        /* <DEDUP_REMOVED lines=35> */
.L_x_8931:
[----:B------:R0:W1:Y:S02]  /*5b30*/  MUFU.SQRT R10, R11 ;  /* 0x0000000b000a7308 */ /* 0x0000640000002000 */
.L_x_8930:
[----:B------:R-:W-:Y:S05]  /*5b40*/  BSYNC B0 ;  /* 0x0000000000007941 */ /* 0x000fea0003800000 */
.L_x_8929:
        /* <DEDUP_REMOVED lines=24> */
.L_x_8945:
[----:B------:R-:W-:-:S04]  /*5cd0*/  FADD.FTZ R0, -R0, R5 ;  /* 0x0000000500007221 */ /* 0x000fc80000010100 */
[----:B------:R-:W-:-:S07]  /*5ce0*/  FMUL.FTZ R0, R0, 0.5 ;  /* 0x3f00000000007820 */ /* 0x000fce0000410000 */
.L_x_8946:
[----:B------:R-:W-:Y:S05]  /*5cf0*/  BSYNC B1 ;  /* 0x0000000000017941 */ /* 0x000fea0003800000 */
.L_x_8944:
        /* <DEDUP_REMOVED lines=10> */
.L_x_8948:
[----:B------:R-:W-:-:S04]  /*5da0*/  FADD.FTZ R3, -R3, R6 ;  /* 0x0000000603037221 */ /* 0x000fc80000010100 */
[----:B------:R-:W-:-:S07]  /*5db0*/  FMUL.FTZ R3, R3, 0.5 ;  /* 0x3f00000003037820 */ /* 0x000fce0000410000 */
.L_x_8949:
[----:B------:R-:W-:Y:S05]  /*5dc0*/  BSYNC B1 ;  /* 0x0000000000017941 */ /* 0x000fea0003800000 */
.L_x_8947:
[----:B------:R-:W-:Y:S01]  /*5dd0*/  FADD.FTZ R0, R3, R0 ;  /* 0x0000000003007221 */ /* 0x000fe20000010000 */
[----:B------:R-:W-:Y:S01]  /*5de0*/  FADD.FTZ R33, R8, R33 ;  /* 0x0000002108217221 */ /* 0x000fe20000010000 */
[----:B------:R-:W-:-:S03]  /*5df0*/  PLOP3.LUT P0, PT, PT, PT, PT, 0x80, 0x0 ;  /* 0x000000000000781c */ /* 0x000fc60003f0f070 */
[----:B------:R-:W-:-:S06]  /*5e00*/  FMUL.FTZ R33, R33, R0 ;  /* 0x0000000021217220 */ /* 0x000fcc0000410000 */
[----:B------:R-:W4:Y:S01]  /*5e10*/  MUFU.SQRT R33, R33 ;  /* 0x0000002100217308 */ /* 0x000f220000002000 */
[----:B------:R-:W-:Y:S05]  /*5e20*/  BRA `(.L_x_8941) ;  /* 0x0000000000687947 */ /* 0x000fea0003800000 */
.L_x_8943:
        /* <DEDUP_REMOVED lines=15> */
.L_x_8942:
        /* <DEDUP_REMOVED lines=8> */
.L_x_8940:
[----:B------:R-:W-:Y:S01]  /*5fa0*/  PLOP3.LUT P0, PT, PT, PT, PT, 0x80, 0x0 ;  /* 0x000000000000781c */ /* 0x000fe20003f0f070 */
[----:B------:R-:W-:Y:S01]  /*5fb0*/  FMUL.FTZ R33, R33, 16777216 ;  /* 0x4b80000021217820 */ /* 0x000fe20000410000 */
[----:B------:R-:W-:-:S11]  /*5fc0*/  FMUL.FTZ R8, R8, 16777216 ;  /* 0x4b80000008087820 */ /* 0x000fd60000410000 */
.L_x_8941:
[----:B------:R-:W-:Y:S05]  /*5fd0*/  BSYNC B0 ;  /* 0x0000000000007941 */ /* 0x000fea0003800000 */
.L_x_8939:
        /* <DEDUP_REMOVED lines=33> */
.L_x_8952:
        /* <DEDUP_REMOVED lines=28> */
.L_x_8951:
        /* <DEDUP_REMOVED lines=19> */
[----:B-12---:R-:W-:Y:S05]  /*64e0*/  CALL.REL.NOINC `($__internal_11_$__cuda_sm3x_div_rn_ftz_f32_slowpath) ;  /* 0x0000022400007944 */ /* 0x006fea0003c00000 */
.L_x_8956:
[----:B------:R-:W-:Y:S05]  /*64f0*/  BSYNC B4 ;  /* 0x0000000000047941 */ /* 0x000fea0003800000 */
.L_x_8955:
        /* <DEDUP_REMOVED lines=18> */
.L_x_8958:
[----:B------:R-:W-:Y:S02]  /*6620*/  ISETP.GE.AND P0, PT, R8, RZ, PT ;  /* 0x000000ff0800720c */ /* 0x000fe40003f06270 */
[----:B------:R-:W-:-:S11]  /*6630*/  MOV R3, 0x3fd774eb ;  /* 0x3fd774eb00037802 */ /* 0x000fd60000000f00 */
[----:B------:R-:W-:-:S04]  /*6640*/  @P0 FFMA.FTZ R0, R3, 0.93318945169448852539, -R0 ;  /* 0x3f6ee58103000823 */ /* 0x000fc80000010800 */
[----:B------:R-:W-:-:S07]  /*6650*/  @!P0 FFMA.FTZ R0, R3, 0.93318945169448852539, R0 ;  /* 0x3f6ee58103008823 */ /* 0x000fce0000010000 */
.L_x_8959:
[----:B------:R-:W-:Y:S05]  /*6660*/  BSYNC B0 ;  /* 0x0000000000007941 */ /* 0x000fea0003800000 */
.L_x_8957:
        /* <DEDUP_REMOVED lines=11> */
.L_x_8954:
        /* <DEDUP_REMOVED lines=17> */
.L_x_8961:
[----:B------:R-:W-:Y:S05]  /*6830*/  BSYNC B4 ;  /* 0x0000000000047941 */ /* 0x000fea0003800000 */
.L_x_8960:
        /* <DEDUP_REMOVED lines=18> */
.L_x_8963:
[----:B------:R-:W-:Y:S02]  /*6960*/  ISETP.GE.AND P0, PT, R8, RZ, PT ;  /* 0x000000ff0800720c */ /* 0x000fe40003f06270 */
[----:B------:R-:W-:-:S11]  /*6970*/  MOV R3, 0x3fd774eb ;  /* 0x3fd774eb00037802 */ /* 0x000fd60000000f00 */
[----:B------:R-:W-:-:S04]  /*6980*/  @P0 FFMA.FTZ R0, R3, 0.93318945169448852539, -R0 ;  /* 0x3f6ee58103000823 */ /* 0x000fc80000010800 */
[----:B------:R-:W-:-:S07]  /*6990*/  @!P0 FFMA.FTZ R0, R3, 0.93318945169448852539, R0 ;  /* 0x3f6ee58103008823 */ /* 0x000fce0000010000 */
.L_x_8964:
[----:B------:R-:W-:Y:S05]  /*69a0*/  BSYNC B0 ;  /* 0x0000000000007941 */ /* 0x000fea0003800000 */
.L_x_8962:
        /* <DEDUP_REMOVED lines=10> */
.L_x_8953:
[----:B------:R-:W-:Y:S05]  /*6a50*/  BSYNC B3 ;  /* 0x0000000000037941 */ /* 0x000fea0003800000 */
.L_x_8950:
[----:B------:R-:W-:-:S13]  /*6a60*/  ISETP.NE.AND P0, PT, R9, RZ, PT ;  /* 0x000000ff0900720c */ /* 0x000fda0003f05270 */
[----:B-1----:R-:W-:-:S05]  /*6a70*/  @!P0 FADD.FTZ R10, -R10, -RZ ;  /* 0x800000ff0a0a8221 */ /* 0x002fca0000010100 */
[----:B------:R-:W-:Y:S01]  /*6a80*/  MOV R9, R10 ;  /* 0x0000000a00097202 */ /* 0x000fe20000000f00 */
[----:B------:R-:W-:Y:S06]  /*6a90*/  BRA `(.L_x_8965) ;  /* 0x0000000c006c7947 */ /* 0x000fec0003800000 */
.L_x_8928:
[----:B------:R-:W-:Y:S01]  /*6aa0*/  FADD.FTZ R8, -R24, 6.1232342629258392722e-17 ;  /* 0x248d313218087421 */ /* 0x000fe20000010100 */
[----:B------:R-:W-:-:S03]  /*6ab0*/  FADD.FTZ R9, -R25, -RZ ;  /* 0x800000ff19097221 */ /* 0x000fc60000010100 */
[----:B------:R-:W-:Y:S01]  /*6ac0*/  FADD.FTZ R8, R8, 1.5707963705062866211 ;  /* 0x3fc90fdb08087421 */ /* 0x000fe20000010000 */
[----:B------:R-:W-:Y:S06]  /*6ad0*/  BRA `(.L_x_8965) ;  /* 0x0000000c005c7947 */ /* 0x000fec0003800000 */
.L_x_8927:
[----:B------:R-:W-:Y:S01]  /*6ae0*/  HFMA2.MMA R8, -RZ, RZ, 0, 0 ;  /* 0x00000000ff087435 */ /* 0x000fe200000001ff */
[----:B------:R-:W-:Y:S01]  /*6af0*/  FADD.FTZ R9, -R25, -RZ ;  /* 0x800000ff19097221 */ /* 0x000fe20000010100 */
[----:B------:R-:W-:Y:S09]  /*6b00*/  BRA `(.L_x_8965) ;  /* 0x0000000c00507947 */ /* 0x000ff20003800000 */
.L_x_8926:
        /* <DEDUP_REMOVED lines=23> */
[----:B--2-4-:R-:W-:Y:S05]  /*6c80*/  CALL.REL.NOINC `($__internal_11_$__cuda_sm3x_div_rn_ftz_f32_slowpath) ;  /* 0x0000021c00187944 */ /* 0x014fea0003c00000 */
.L_x_8970:
[----:B------:R-:W-:Y:S05]  /*6c90*/  BSYNC B4 ;  /* 0x0000000000047941 */ /* 0x000fea0003800000 */
.L_x_8969:
        /* <DEDUP_REMOVED lines=18> */
.L_x_8972:
[----:B------:R-:W-:Y:S02]  /*6dc0*/  ISETP.GE.AND P0, PT, R24, RZ, PT ;  /* 0x000000ff1800720c */ /* 0x000fe40003f06270 */
[----:B------:R-:W-:-:S11]  /*6dd0*/  MOV R3, 0x3fd774eb ;  /* 0x3fd774eb00037802 */ /* 0x000fd60000000f00 */
[----:B------:R-:W-:-:S04]  /*6de0*/  @P0 FFMA.FTZ R0, R3, 0.93318945169448852539, -R0 ;  /* 0x3f6ee58103000823 */ /* 0x000fc80000010800 */
[----:B------:R-:W-:-:S07]  /*6df0*/  @!P0 FFMA.FTZ R0, R3, 0.93318945169448852539, R0 ;  /* 0x3f6ee58103008823 */ /* 0x000fce0000010000 */
.L_x_8973:
[----:B------:R-:W-:Y:S05]  /*6e00*/  BSYNC B0 ;  /* 0x0000000000007941 */ /* 0x000fea0003800000 */
.L_x_8971:
        /* <DEDUP_REMOVED lines=13> */
.L_x_8968:
        /* <DEDUP_REMOVED lines=11> */
[----:B--234-:R-:W-:Y:S05]  /*6f90*/  CALL.REL.NOINC `($__internal_11_$__cuda_sm3x_div_rn_ftz_f32_slowpath) ;  /* 0x0000021800547944 */ /* 0x01cfea0003c00000 */
.L_x_8976:
[----:B------:R-:W-:Y:S05]  /*6fa0*/  BSYNC B4 ;  /* 0x0000000000047941 */ /* 0x000fea0003800000 */
.L_x_8975:
        /* <DEDUP_REMOVED lines=18> */
.L_x_8978:
[----:B------:R-:W-:Y:S02]  /*70d0*/  ISETP.GE.AND P0, PT, R24, RZ, PT ;  /* 0x000000ff1800720c */ /* 0x000fe40003f06270 */
[----:B------:R-:W-:-:S11]  /*70e0*/  MOV R3, 0x3fd774eb ;  /* 0x3fd774eb00037802 */ /* 0x000fd60000000f00 */
[----:B------:R-:W-:-:S04]  /*70f0*/  @P0 FFMA.FTZ R0, R3, 0.93318945169448852539, -R0 ;  /* 0x3f6ee58103000823 */ /* 0x000fc80000010800 */
[----:B------:R-:W-:-:S07]  /*7100*/  @!P0 FFMA.FTZ R0, R3, 0.93318945169448852539, R0 ;  /* 0x3f6ee58103008823 */ /* 0x000fce0000010000 */
.L_x_8979:
[----:B------:R-:W-:Y:S05]  /*7110*/  BSYNC B0 ;  /* 0x0000000000007941 */ /* 0x000fea0003800000 */
.L_x_8977:
        /* <DEDUP_REMOVED lines=27> */
.L_x_8967:
        /* <DEDUP_REMOVED lines=32> */
[----:B--2-4-:R-:W-:Y:S05]  /*74d0*/  CALL.REL.NOINC `($__internal_11_$__cuda_sm3x_div_rn_ftz_f32_slowpath) ;  /* 0x0000021400047944 */ /* 0x014fea0003c00000 */
.L_x_8981:
[----:B------:R-:W-:Y:S05]  /*74e0*/  BSYNC B4 ;  /* 0x0000000000047941 */ /* 0x000fea0003800000 */
.L_x_8980:
        /* <DEDUP_REMOVED lines=18> */
.L_x_8983:
[----:B------:R-:W-:Y:S02]  /*7610*/  ISETP.GE.AND P0, PT, R24, RZ, PT ;  /* 0x000000ff1800720c */ /* 0x000fe40003f06270 */
[----:B------:R-:W-:-:S11]  /*7620*/  MOV R3, 0x3fd774eb ;  /* 0x3fd774eb00037802 */ /* 0x000fd60000000f00 */
[----:B------:R-:W-:-:S04]  /*7630*/  @P0 FFMA.FTZ R0, R3, 0.93318945169448852539, -R0 ;  /* 0x3f6ee58103000823 */ /* 0x000fc80000010800 */
[----:B------:R-:W-:-:S07]  /*7640*/  @!P0 FFMA.FTZ R0, R3, 0.93318945169448852539, R0 ;  /* 0x3f6ee58103008823 */ /* 0x000fce0000010000 */
.L_x_8984:
[----:B------:R-:W-:Y:S05]  /*7650*/  BSYNC B0 ;  /* 0x0000000000007941 */ /* 0x000fea0003800000 */
.L_x_8982:
        /* <DEDUP_REMOVED lines=10> */
.L_x_8974:
[----:B------:R-:W-:Y:S05]  /*7700*/  BSYNC B3 ;  /* 0x0000000000037941 */ /* 0x000fea0003800000 */
.L_x_8966:
[----:B------:R-:W-:Y:S01]  /*7710*/  ISETP.NE.AND P0, PT, R9, RZ, PT ;  /* 0x000000ff0900720c */ /* 0x000fe20003f05270 */
[----:B------:R-:W-:Y:S01]  /*7720*/  FADD.FTZ R9, R11, 0.69314718246459960938 ;  /* 0x3f3172180b097421 */ /* 0x000fe20000010000 */
[----:B------:R-:W-:-:S11]  /*7730*/  FADD.FTZ R8, |R0|, -RZ ;  /* 0x800000ff00087221 */ /* 0x000fd60000010200 */
[----:B------:R-:W-:Y:S01]  /*7740*/  @!P0 FADD.FTZ R9, -R9, -RZ ;  /* 0x800000ff09098221 */ /* 0x000fe20000010100 */
[----:B------:R-:W-:Y:S06]  /*7750*/  BRA `(.L_x_8965) ;  /* 0x00000000003c7947 */ /* 0x000fec0003800000 */
.L_x_8925:
        /* <DEDUP_REMOVED lines=15> */
.L_x_8965:
[----:B------:R-:W-:Y:S05]  /*7850*/  BSYNC B2 ;  /* 0x0000000000027941 */ /* 0x000fea0003800000 */
.L_x_8924:
        /* <DEDUP_REMOVED lines=24> */
[-C--:B--23--:R-:W-:Y:S02]  /*79e0*/  VIMNMX R5, R6, R7.reuse, !PT ;  /* 0x0000000706057248 */ /* 0x08cfe40007fe0100 */
[----:B------:R-:W-:Y:S02]  /*79f0*/  VIMNMX R4, R7, R30, !PT ;  /* 0x0000001e07047248 */ /* 0x000fe40007fe0100 */
[----:B------:R-:W-:Y:S02]  /*7a00*/  LOP3.LUT R24, R5, 0xfe000000, RZ, 0xc0, !PT ;  /* 0xfe00000005187812 */ /* 0x000fe400078ec0ff */
[----:B------:R-:W-:Y:S02]  /*7a10*/  LOP3.LUT R29, R4, 0xfe000000, RZ, 0xc0, !PT ;  /* 0xfe000000041d7812 */ /* 0x000fe400078ec0ff */
[----:B------:R-:W-:Y:S02]  /*7a20*/  VIMNMX R6, R6, R7, PT ;  /* 0x0000000706067248 */ /* 0x000fe40003fe0100 */
[----:B------:R-:W-:-:S02]  /*7a30*/  IADD3 R28, -R24, 0x7e800000, RZ ;  /* 0x7e800000181c7810 */ /* 0x000fc40007ffe1ff */
[----:B------:R-:W-:Y:S02]  /*7a40*/  VIMNMX R30, R7, R30, PT ;  /* 0x0000001e071e7248 */ /* 0x000fe40003fe0100 */
[----:B----4-:R-:W-:Y:S01]  /*7a50*/  IADD3 R33, -R29, 0x7e800000, RZ ;  /* 0x7e8000001d217810 */ /* 0x010fe20007ffe1ff */
        /* <DEDUP_REMOVED lines=76> */
.L_x_8993:
        /* <DEDUP_REMOVED lines=10> */
.L_x_8995:
[----:B------:R-:W-:-:S04]  /*7fc0*/  FADD.FTZ R4, -R0, R5 ;  /* 0x0000000500047221 */ /* 0x000fc80000010100 */
[----:B------:R-:W-:-:S07]  /*7fd0*/  FMUL.FTZ R4, R4, 0.5 ;  /* 0x3f00000004047820 */ /* 0x000fce0000410000 */
.L_x_8996:
[----:B------:R-:W-:Y:S05]  /*7fe0*/  BSYNC B1 ;  /* 0x0000000000017941 */ /* 0x000fea0003800000 */
.L_x_8994:
        /* <DEDUP_REMOVED lines=11> */
.L_x_8998:
[----:B------:R-:W-:-:S04]  /*80a0*/  FADD.FTZ R7, R6, -R7 ;  /* 0x8000000706077221 */ /* 0x000fc80000010000 */
[----:B------:R-:W-:-:S07]  /*80b0*/  FMUL.FTZ R7, R7, 0.5 ;  /* 0x3f00000007077820 */ /* 0x000fce0000410000 */
.L_x_8999:
[----:B------:R-:W-:Y:S05]  /*80c0*/  BSYNC B1 ;  /* 0x0000000000017941 */ /* 0x000fea0003800000 */
.L_x_8997:
        /* <DEDUP_REMOVED lines=35> */
.L_x_8992:
[----:B------:R0:W1:Y:S02]  /*8300*/  MUFU.SQRT R24, R25 ;  /* 0x0000001900187308 */ /* 0x0000640000002000 */
.L_x_8991:
[----:B------:R-:W-:Y:S05]  /*8310*/  BSYNC B0 ;  /* 0x0000000000007941 */ /* 0x000fea0003800000 */
.L_x_8990:
        /* <DEDUP_REMOVED lines=24> */
.L_x_9006:
[----:B------:R-:W-:-:S04]  /*84a0*/  FADD.FTZ R0, -R0, R5 ;  /* 0x0000000500007221 */ /* 0x000fc80000010100 */
[----:B------:R-:W-:-:S07]  /*84b0*/  FMUL.FTZ R0, R0, 0.5 ;  /* 0x3f00000000007820 */ /* 0x000fce0000410000 */
.L_x_9007:
[----:B------:R-:W-:Y:S05]  /*84c0*/  BSYNC B1 ;  /* 0x0000000000017941 */ /* 0x000fea0003800000 */
.L_x_9005:
        /* <DEDUP_REMOVED lines=10> */
.L_x_9009:
[----:B------:R-:W-:-:S04]  /*8570*/  FADD.FTZ R3, -R3, R6 ;  /* 0x0000000603037221 */ /* 0x000fc80000010100 */
[----:B------:R-:W-:-:S07]  /*8580*/  FMUL.FTZ R3, R3, 0.5 ;  /* 0x3f00000003037820 */ /* 0x000fce0000410000 */
.L_x_9010:
[----:B------:R-:W-:Y:S05]  /*8590*/  BSYNC B1 ;  /* 0x0000000000017941 */ /* 0x000fea0003800000 */
.L_x_9008:
[----:B------:R-:W-:Y:S01]  /*85a0*/  FADD.FTZ R0, R3, R0 ;  /* 0x0000000003007221 */ /* 0x000fe20000010000 */
[----:B------:R-:W-:Y:S01]  /*85b0*/  FADD.FTZ R33, R10, R33 ;  /* 0x000000210a217221 */ /* 0x000fe20000010000 */
[----:B------:R-:W-:-:S03]  /*85c0*/  PLOP3.LUT P0, PT, PT, PT, PT, 0x80, 0x0 ;  /* 0x000000000000781c */ /* 0x000fc60003f0f070 */
[----:B------:R-:W-:-:S06]  /*85d0*/  FMUL.FTZ R33, R33, R0 ;  /* 0x0000000021217220 */ /* 0x000fcc0000410000 */
[----:B------:R-:W2:Y:S01]  /*85e0*/  MUFU.SQRT R33, R33 ;  /* 0x0000002100217308 */ /* 0x000ea20000002000 */
[----:B------:R-:W-:Y:S05]  /*85f0*/  BRA `(.L_x_9002) ;  /* 0x0000000000687947 */ /* 0x000fea0003800000 */
.L_x_9004:
        /* <DEDUP_REMOVED lines=15> */
.L_x_9003:
        /* <DEDUP_REMOVED lines=8> */
.L_x_9001:
[----:B------:R-:W-:Y:S01]  /*8770*/  PLOP3.LUT P0, PT, PT, PT, PT, 0x80, 0x0 ;  /* 0x000000000000781c */ /* 0x000fe20003f0f070 */
[----:B------:R-:W-:Y:S01]  /*8780*/  FMUL.FTZ R33, R33, 16777216 ;  /* 0x4b80000021217820 */ /* 0x000fe20000410000 */
[----:B------:R-:W-:-:S11]  /*8790*/  FMUL.FTZ R10, R10, 16777216 ;  /* 0x4b8000000a0a7820 */ /* 0x000fd60000410000 */
.L_x_9002:
[----:B------:R-:W-:Y:S05]  /*87a0*/  BSYNC B0 ;  /* 0x0000000000007941 */ /* 0x000fea0003800000 */
.L_x_9000:
        /* <DEDUP_REMOVED lines=33> */
.L_x_9013:
        /* <DEDUP_REMOVED lines=28> */
.L_x_9012:
        /* <DEDUP_REMOVED lines=19> */
[----:B-1-3--:R-:W-:Y:S05]  /*8cb0*/  CALL.REL.NOINC `($__internal_11_$__cuda_sm3x_div_rn_ftz_f32_slowpath) ;  /* 0x000001fc000c7944 */ /* 0x00afea0003c00000 */
.L_x_9017:
[----:B------:R-:W-:Y:S05]  /*8cc0*/  BSYNC B4 ;  /* 0x0000000000047941 */ /* 0x000fea0003800000 */
.L_x_9016:
        /* <DEDUP_REMOVED lines=18> */
.L_x_9019:
[----:B------:R-:W-:Y:S02]  /*8df0*/  ISETP.GE.AND P0, PT, R10, RZ, PT ;  /* 0x000000ff0a00720c */ /* 0x000fe40003f06270 */
[----:B------:R-:W-:-:S11]  /*8e00*/  MOV R3, 0x3fd774eb ;  /* 0x3fd774eb00037802 */ /* 0x000fd60000000f00 */
[----:B------:R-:W-:-:S04]  /*8e10*/  @P0 FFMA.FTZ R0, R3, 0.93318945169448852539, -R0 ;  /* 0x3f6ee58103000823 */ /* 0x000fc80000010800 */
[----:B------:R-:W-:-:S07]  /*8e20*/  @!P0 FFMA.FTZ R0, R3, 0.93318945169448852539, R0 ;  /* 0x3f6ee58103008823 */ /* 0x000fce0000010000 */
.L_x_9020:
[----:B------:R-:W-:Y:S05]  /*8e30*/  BSYNC B0 ;  /* 0x0000000000007941 */ /* 0x000fea0003800000 */
.L_x_9018:
        /* <DEDUP_REMOVED lines=11> */
.L_x_9015:
        /* <DEDUP_REMOVED lines=17> */
.L_x_9022:
[----:B------:R-:W-:Y:S05]  /*9000*/  BSYNC B4 ;  /* 0x0000000000047941 */ /* 0x000fea0003800000 */
.L_x_9021:
        /* <DEDUP_REMOVED lines=18> */
.L_x_9024:
[----:B------:R-:W-:Y:S02]  /*9130*/  ISETP.GE.AND P0, PT, R10, RZ, PT ;  /* 0x000000ff0a00720c */ /* 0x000fe40003f06270 */
[----:B------:R-:W-:-:S11]  /*9140*/  MOV R3, 0x3fd774eb ;  /* 0x3fd774eb00037802 */ /* 0x000fd60000000f00 */
[----:B------:R-:W-:-:S04]  /*9150*/  @P0 FFMA.FTZ R0, R3, 0.93318945169448852539, -R0 ;  /* 0x3f6ee58103000823 */ /* 0x000fc80000010800 */
[----:B------:R-:W-:-:S07]  /*9160*/  @!P0 FFMA.FTZ R0, R3, 0.93318945169448852539, R0 ;  /* 0x3f6ee58103008823 */ /* 0x000fce0000010000 */
.L_x_9025:
[----:B------:R-:W-:Y:S05]  /*9170*/  BSYNC B0 ;  /* 0x0000000000007941 */ /* 0x000fea0003800000 */
.L_x_9023:
        /* <DEDUP_REMOVED lines=10> */
.L_x_9014:
[----:B------:R-:W-:Y:S05]  /*9220*/  BSYNC B3 ;  /* 0x0000000000037941 */ /* 0x000fea0003800000 */
.L_x_9011:
[----:B------:R-:W-:-:S13]  /*9230*/  ISETP.NE.AND P0, PT, R11, RZ, PT ;  /* 0x000000ff0b00720c */ /* 0x000fda0003f05270 */
[----:B-1----:R-:W-:-:S05]  /*9240*/  @!P0 FADD.FTZ R24, -R24, -RZ ;  /* 0x800000ff18188221 */ /* 0x002fca0000010100 */
[----:B------:R-:W-:Y:S01]  /*9250*/  MOV R11, R24 ;  /* 0x00000018000b7202 */ /* 0x000fe20000000f00 */
[----:B------:R-:W-:Y:S06]  /*9260*/  BRA `(.L_x_9026) ;  /* 0x0000000c006c7947 */ /* 0x000fec0003800000 */
.L_x_8989:
[----:B------:R-:W-:Y:S01]  /*9270*/  FADD.FTZ R10, -R26, 6.1232342629258392722e-17 ;  /* 0x248d31321a0a7421 */ /* 0x000fe20000010100 */
[----:B------:R-:W-:-:S03]  /*9280*/  FADD.FTZ R11, -R27, -RZ ;  /* 0x800000ff1b0b7221 */ /* 0x000fc60000010100 */
[----:B------:R-:W-:Y:S01]  /*9290*/  FADD.FTZ R10, R10, 1.5707963705062866211 ;  /* 0x3fc90fdb0a0a7421 */ /* 0x000fe20000010000 */
[----:B------:R-:W-:Y:S06]  /*92a0*/  BRA `(.L_x_9026) ;  /* 0x0000000c005c7947 */ /* 0x000fec0003800000 */
.L_x_8988:
[----:B------:R-:W-:Y:S01]  /*92b0*/  HFMA2.MMA R10, -RZ, RZ, 0, 0 ;  /* 0x00000000ff0a7435 */ /* 0x000fe200000001ff */
[----:B------:R-:W-:Y:S01]  /*92c0*/  FADD.FTZ R11, -R27, -RZ ;  /* 0x800000ff1b0b7221 */ /* 0x000fe20000010100 */
[----:B------:R-:W-:Y:S09]  /*92d0*/  BRA `(.L_x_9026) ;  /* 0x0000000c00507947 */ /* 0x000ff20003800000 */
.L_x_8987:
        /* <DEDUP_REMOVED lines=16> */
[----:B--23--:R-:W-:Y:S01]  /*93e0*/  FFMA R5, R29, R0, RZ ;  /* 0x000000001d057223 */ /* 0x00cfe200000000ff */
[----:B------:R-:W-:-:S03]  /*93f0*/  FFMA.FTZ R24, R32, R32, R3 ;  /* 0x0000002020187223 */ /* 0x000fc60000010003 */
[----:B------:R-:W-:-:S04]  /*9400*/  FFMA R4, -R32, R5, R29 ;  /* 0x0000000520047223 */ /* 0x000fc8000000011d */
[----:B------:R-:W-:Y:S01]  /*9410*/  FFMA R0, R0, R4, R5 ;  /* 0x0000000400007223 */ /* 0x000fe20000000005 */
[----:B-1----:R-:W-:Y:S06]  /*9420*/  @!P0 BRA `(.L_x_9031) ;  /* 0x00000000000c8947 */ /* 0x002fec0003800000 */
[----:B------:R-:W-:Y:S02]  /*9430*/  MOV R0, R32 ;  /* 0x0000002000007202 */ /* 0x000fe40000000f00 */
[----:B------:R-:W-:-:S07]  /*9440*/  MOV R4, 0x9460 ;  /* 0x0000946000047802 */ /* 0x000fce0000000f00 */
[----:B----4-:R-:W-:Y:S05]  /*9450*/  CALL.REL.NOINC `($__internal_11_$__cuda_sm3x_div_rn_ftz_f32_slowpath) ;  /* 0x000001f400247944 */ /* 0x010fea0003c00000 */
.L_x_9031:
[----:B------:R-:W-:Y:S05]  /*9460*/  BSYNC B4 ;  /* 0x0000000000047941 */ /* 0x000fea0003800000 */
.L_x_9030:
        /* <DEDUP_REMOVED lines=18> */
.L_x_9033:
[----:B------:R-:W-:Y:S02]  /*9590*/  ISETP.GE.AND P0, PT, R26, RZ, PT ;  /* 0x000000ff1a00720c */ /* 0x000fe40003f06270 */
[----:B------:R-:W-:-:S11]  /*95a0*/  MOV R3, 0x3fd774eb ;  /* 0x3fd774eb00037802 */ /* 0x000fd60000000f00 */
[----:B------:R-:W-:-:S04]  /*95b0*/  @P0 FFMA.FTZ R0, R3, 0.93318945169448852539, -R0 ;  /* 0x3f6ee58103000823 */ /* 0x000fc80000010800 */
[----:B------:R-:W-:-:S07]  /*95c0*/  @!P0 FFMA.FTZ R0, R3, 0.93318945169448852539, R0 ;  /* 0x3f6ee58103008823 */ /* 0x000fce0000010000 */
.L_x_9034:
[----:B------:R-:W-:Y:S05]  /*95d0*/  BSYNC B0 ;  /* 0x0000000000007941 */ /* 0x000fea0003800000 */
.L_x_9032:
        /* <DEDUP_REMOVED lines=13> */
.L_x_9029:
        /* <DEDUP_REMOVED lines=12> */
.L_x_9037:
[----:B------:R-:W-:Y:S05]  /*9770*/  BSYNC B4 ;  /* 0x0000000000047941 */ /* 0x000fea0003800000 */
.L_x_9036:
        /* <DEDUP_REMOVED lines=18> */
.L_x_9039:
[----:B------:R-:W-:Y:S02]  /*98a0*/  ISETP.GE.AND P0, PT, R26, RZ, PT ;  /* 0x000000ff1a00720c */ /* 0x000fe40003f06270 */
[----:B------:R-:W-:-:S11]  /*98b0*/  MOV R3, 0x3fd774eb ;  /* 0x3fd774eb00037802 */ /* 0x000fd60000000f00 */
[----:B------:R-:W-:-:S04]  /*98c0*/  @P0 FFMA.FTZ R0, R3, 0.93318945169448852539, -R0 ;  /* 0x3f6ee58103000823 */ /* 0x000fc80000010800 */
[----:B------:R-:W-:-:S07]  /*98d0*/  @!P0 FFMA.FTZ R0, R3, 0.93318945169448852539, R0 ;  /* 0x3f6ee58103008823 */ /* 0x000fce0000010000 */
.L_x_9040:
[----:B------:R-:W-:Y:S05]  /*98e0*/  BSYNC B0 ;  /* 0x0000000000007941 */ /* 0x000fea0003800000 */
.L_x_9038:
[CC--:B------:R-:W-:Y:S02]  /*98f0*/  VIMNMX R3, R25.reuse, R10.reuse, !PT ;  /* 0x0000000a19037248 */ /* 0x0c0fe40007fe0100 */
[----:B------:R-:W-:Y:S02]  /*9900*/  VIMNMX R25, R25, R10, PT ;  /* 0x0000000a19197248 */ /* 0x000fe40003fe0100 */
[----:B------:R-:W-:Y:S02]  /*9910*/  LOP3.LUT R4, R3, 0xfe000000, RZ, 0xc0, !PT ;  /* 0xfe00000003047812 */ /* 0x000fe400078ec0ff */
[----:B------:R-:W-:Y:S02]  /*9920*/  FSETP.NEU.FTZ.AND P0, PT, R25, RZ, PT ;  /* 0x000000ff1900720b */ /* 0x000fe40003f1d000 */
[C---:B------:R-:W-:Y:S02]  /*9930*/  IADD3 R6, -R4.reuse, 0x7e800000, RZ ;  /* 0x7e80000004067810 */ /* 0x040fe40007ffe1ff */
[----:B------:R-:W-:-:S02]  /*9940*/  LOP3.LUT R4, R4, 0x800000, RZ, 0xfc, !PT ;  /* 0x0080000004047812 */ /* 0x000fc400078efcff */
[----:B------:R-:W-:Y:S01]  /*9950*/  FSETP.NEU.FTZ.AND P1, PT, R10, |R27|, PT ;  /* 0x4000001b0a00720b */ /* 0x000fe20003f3d000 */
[-C--:B--23--:R-:W-:Y:S01]  /*9960*/  FMUL.FTZ R5, R25, R6.reuse ;  /* 0x0000000619057220 */ /* 0x08cfe20000410000 */
        /* <DEDUP_REMOVED lines=19> */
.L_x_9028:
        /* <DEDUP_REMOVED lines=8> */
[----:B--23--:R-:W-:Y:S02]  /*9b20*/  LOP3.LUT R5, R4, 0xfe000000, RZ, 0xc0, !PT ;  /* 0xfe00000004057812 */ /* 0x00cfe400078ec0ff */
        /* <DEDUP_REMOVED lines=23> */
[----:B----4-:R-:W-:Y:S05]  /*9ca0*/  CALL.REL.NOINC `($__internal_11_$__cuda_sm3x_div_rn_ftz_f32_slowpath) ;  /* 0x000001ec00107944 */ /* 0x010fea0003c00000 */
.L_x_9042:
[----:B------:R-:W-:Y:S05]  /*9cb0*/  BSYNC B4 ;  /* 0x0000000000047941 */ /* 0x000fea0003800000 */
.L_x_9041:
        /* <DEDUP_REMOVED lines=18> */
.L_x_9044:
[----:B------:R-:W-:Y:S02]  /*9de0*/  ISETP.GE.AND P0, PT, R26, RZ, PT ;  /* 0x000000ff1a00720c */ /* 0x000fe40003f06270 */
[----:B------:R-:W-:-:S11]  /*9df0*/  MOV R3, 0x3fd774eb ;  /* 0x3fd774eb00037802 */ /* 0x000fd60000000f00 */
[----:B------:R-:W-:-:S04]  /*9e00*/  @P0 FFMA.FTZ R0, R3, 0.93318945169448852539, -R0 ;  /* 0x3f6ee58103000823 */ /* 0x000fc80000010800 */
[----:B------:R-:W-:-:S07]  /*9e10*/  @!P0 FFMA.FTZ R0, R3, 0.93318945169448852539, R0 ;  /* 0x3f6ee58103008823 */ /* 0x000fce0000010000 */
.L_x_9045:
[----:B------:R-:W-:Y:S05]  /*9e20*/  BSYNC B0 ;  /* 0x0000000000007941 */ /* 0x000fea0003800000 */
.L_x_9043:
        /* <DEDUP_REMOVED lines=10> */
.L_x_9035:
[----:B------:R-:W-:Y:S05]  /*9ed0*/  BSYNC B3 ;  /* 0x0000000000037941 */ /* 0x000fea0003800000 */
.L_x_9027:
[----:B------:R-:W-:Y:S01]  /*9ee0*/  ISETP.NE.AND P0, PT, R11, RZ, PT ;  /* 0x000000ff0b00720c */ /* 0x000fe20003f05270 */
[----:B------:R-:W-:Y:S01]  /*9ef0*/  FADD.FTZ R11, R25, 0.69314718246459960938 ;  /* 0x3f317218190b7421 */ /* 0x000fe20000010000 */
[----:B------:R-:W-:-:S11]  /*9f00*/  FADD.FTZ R10, |R0|, -RZ ;  /* 0x800000ff000a7221 */ /* 0x000fd60000010200 */
[----:B------:R-:W-:Y:S01]  /*9f10*/  @!P0 FADD.FTZ R11, -R11, -RZ ;  /* 0x800000ff0b0b8221 */ /* 0x000fe20000010100 */
[----:B------:R-:W-:Y:S06]  /*9f20*/  BRA `(.L_x_9026) ;  /* 0x00000000003c7947 */ /* 0x000fec0003800000 */
.L_x_8986:
        /* <DEDUP_REMOVED lines=15> */
.L_x_9026:
[----:B------:R-:W-:Y:S05]  /*a020*/  BSYNC B2 ;  /* 0x0000000000027941 */ /* 0x000fea0003800000 */
.L_x_8985:
        /* <DEDUP_REMOVED lines=108> */
.L_x_9054:
        /* <DEDUP_REMOVED lines=10> */
.L_x_9056:
[----:B------:R-:W-:-:S04]  /*a790*/  FADD.FTZ R4, -R0, R5 ;  /* 0x0000000500047221 */ /* 0x000fc80000010100 */
[----:B------:R-:W-:-:S07]  /*a7a0*/  FMUL.FTZ R4, R4, 0.5 ;  /* 0x3f00000004047820 */ /* 0x000fce0000410000 */
.L_x_9057:
[----:B------:R-:W-:Y:S05]  /*a7b0*/  BSYNC B1 ;  /* 0x0000000000017941 */ /* 0x000fea0003800000 */
.L_x_9055:
        /* <DEDUP_REMOVED lines=11> */
.L_x_9059:
[----:B------:R-:W-:-:S04]  /*a870*/  FADD.FTZ R7, R6, -R7 ;  /* 0x8000000706077221 */ /* 0x000fc80000010000 */
[----:B------:R-:W-:-:S07]  /*a880*/  FMUL.FTZ R7, R7, 0.5 ;  /* 0x3f00000007077820 */ /* 0x000fce0000410000 */
.L_x_9060:
[----:B------:R-:W-:Y:S05]  /*a890*/  BSYNC B1 ;  /* 0x0000000000017941 */ /* 0x000fea0003800000 */
.L_x_9058:
        /* <DEDUP_REMOVED lines=35> */
.L_x_9053:
[----:B------:R0:W1:Y:S02]  /*aad0*/  MUFU.SQRT R26, R27 ;  /* 0x0000001b001a7308 */ /* 0x0000640000002000 */
.L_x_9052:
[----:B------:R-:W-:Y:S05]  /*aae0*/  BSYNC B0 ;  /* 0x0000000000007941 */ /* 0x000fea0003800000 */
.L_x_9051:
        /* <DEDUP_REMOVED lines=24> */
.L_x_9067:
[----:B------:R-:W-:-:S04]  /*ac70*/  FADD.FTZ R0, -R0, R5 ;  /* 0x0000000500007221 */ /* 0x000fc80000010100 */
[----:B------:R-:W-:-:S07]  /*ac80*/  FMUL.FTZ R0, R0, 0.5 ;  /* 0x3f00000000007820 */ /* 0x000fce0000410000 */
.L_x_9068:
[----:B------:R-:W-:Y:S05]  /*ac90*/  BSYNC B1 ;  /* 0x0000000000017941 */ /* 0x000fea0003800000 */
.L_x_9066:
        /* <DEDUP_REMOVED lines=10> */
.L_x_9070:
[----:B------:R-:W-:-:S04]  /*ad40*/  FADD.FTZ R3, -R3, R6 ;  /* 0x0000000603037221 */ /* 0x000fc80000010100 */
[----:B------:R-:W-:-:S07]  /*ad50*/  FMUL.FTZ R3, R3, 0.5 ;  /* 0x3f00000003037820 */ /* 0x000fce0000410000 */
.L_x_9071:
[----:B------:R-:W-:Y:S05]  /*ad60*/  BSYNC B1 ;  /* 0x0000000000017941 */ /* 0x000fea0003800000 */
.L_x_9069:
[----:B------:R-:W-:Y:S01]  /*ad70*/  FADD.FTZ R0, R3, R0 ;  /* 0x0000000003007221 */ /* 0x000fe20000010000 */
[----:B------:R-:W-:Y:S01]  /*ad80*/  FADD.FTZ R33, R24, R33 ;  /* 0x0000002118217221 */ /* 0x000fe20000010000 */
[----:B------:R-:W-:-:S03]  /*ad90*/  PLOP3.LUT P0, PT, PT, PT, PT, 0x80, 0x0 ;  /* 0x000000000000781c */ /* 0x000fc60003f0f070 */
[----:B------:R-:W-:-:S06]  /*ada0*/  FMUL.FTZ R33, R33, R0 ;  /* 0x0000000021217220 */ /* 0x000fcc0000410000 */
[----:B------:R-:W2:Y:S01]  /*adb0*/  MUFU.SQRT R33, R33 ;  /* 0x0000002100217308 */ /* 0x000ea20000002000 */
[----:B------:R-:W-:Y:S05]  /*adc0*/  BRA `(.L_x_9063) ;  /* 0x0000000000687947 */ /* 0x000fea0003800000 */
.L_x_9065:
        /* <DEDUP_REMOVED lines=15> */
.L_x_9064:
        /* <DEDUP_REMOVED lines=8> */
.L_x_9062:
[----:B------:R-:W-:Y:S01]  /*af40*/  PLOP3.LUT P0, PT, PT, PT, PT, 0x80, 0x0 ;  /* 0x000000000000781c */ /* 0x000fe20003f0f070 */
[----:B------:R-:W-:Y:S01]  /*af50*/  FMUL.FTZ R33, R33, 16777216 ;  /* 0x4b80000021217820 */ /* 0x000fe20000410000 */
[----:B------:R-:W-:-:S11]  /*af60*/  FMUL.FTZ R24, R24, 16777216 ;  /* 0x4b80000018187820 */ /* 0x000fd60000410000 */
.L_x_9063:
[----:B------:R-:W-:Y:S05]  /*af70*/  BSYNC B0 ;  /* 0x0000000000007941 */ /* 0x000fea0003800000 */
.L_x_9061:
        /* <DEDUP_REMOVED lines=33> */
.L_x_9074:
        /* <DEDUP_REMOVED lines=28> */
.L_x_9073:
        /* <DEDUP_REMOVED lines=19> */
[----:B01-3--:R-:W-:Y:S05]  /*b480*/  CALL.REL.NOINC `($__internal_11_$__cuda_sm3x_div_rn_ftz_f32_slowpath) ;  /* 0x000001d400187944 */ /* 0x00bfea0003c00000 */
.L_x_9078:
[----:B------:R-:W-:Y:S05]  /*b490*/  BSYNC B4 ;  /* 0x0000000000047941 */ /* 0x000fea0003800000 */
.L_x_9077:
        /* <DEDUP_REMOVED lines=18> */
.L_x_9080:
[----:B------:R-:W-:Y:S02]  /*b5c0*/  ISETP.GE.AND P0, PT, R24, RZ, PT ;  /* 0x000000ff1800720c */ /* 0x000fe40003f06270 */
[----:B------:R-:W-:-:S11]  /*b5d0*/  MOV R3, 0x3fd774eb ;  /* 0x3fd774eb00037802 */ /* 0x000fd60000000f00 */
[----:B------:R-:W-:-:S04]  /*b5e0*/  @P0 FFMA.FTZ R0, R3, 0.93318945169448852539, -R0 ;  /* 0x3f6ee58103000823 */ /* 0x000fc80000010800 */
[----:B------:R-:W-:-:S07]  /*b5f0*/  @!P0 FFMA.FTZ R0, R3, 0.93318945169448852539, R0 ;  /* 0x3f6ee58103008823 */ /* 0x000fce0000010000 */
.L_x_9081:
[----:B------:R-:W-:Y:S05]  /*b600*/  BSYNC B0 ;  /* 0x0000000000007941 */ /* 0x000fea0003800000 */
.L_x_9079:
        /* <DEDUP_REMOVED lines=11> */
.L_x_9076:
        /* <DEDUP_REMOVED lines=17> */
.L_x_9083:
[----:B------:R-:W-:Y:S05]  /*b7d0*/  BSYNC B4 ;  /* 0x0000000000047941 */ /* 0x000fea0003800000 */
.L_x_9082:
        /* <DEDUP_REMOVED lines=18> */
.L_x_9085:
[----:B------:R-:W-:Y:S02]  /*b900*/  ISETP.GE.AND P0, PT, R24, RZ, PT ;  /* 0x000000ff1800720c */ /* 0x000fe40003f06270 */
[----:B------:R-:W-:-:S11]  /*b910*/  MOV R3, 0x3fd774eb ;  /* 0x3fd774eb00037802 */ /* 0x000fd60000000f00 */
[----:B------:R-:W-:-:S04]  /*b920*/  @P0 FFMA.FTZ R0, R3, 0.93318945169448852539, -R0 ;  /* 0x3f6ee58103000823 */ /* 0x000fc80000010800 */
[----:B------:R-:W-:-:S07]  /*b930*/  @!P0 FFMA.FTZ R0, R3, 0.93318945169448852539, R0 ;  /* 0x3f6ee58103008823 */ /* 0x000fce0000010000 */
.L_x_9086:
[----:B------:R-:W-:Y:S05]  /*b940*/  BSYNC B0 ;  /* 0x0000000000007941 */ /* 0x000fea0003800000 */
.L_x_9084:
        /* <DEDUP_REMOVED lines=10> */
.L_x_9075:
[----:B------:R-:W-:Y:S05]  /*b9f0*/  BSYNC B3 ;  /* 0x0000000000037941 */ /* 0x000fea0003800000 */
.L_x_9072:
[----:B------:R-:W-:-:S13]  /*ba00*/  ISETP.NE.AND P0, PT, R25, RZ, PT ;  /* 0x000000ff1900720c */ /* 0x000fda0003f05270 */
[----:B-1----:R-:W-:-:S05]  /*ba10*/  @!P0 FADD.FTZ R26, -R26, -RZ ;  /* 0x800000ff1a1a8221 */ /* 0x002fca0000010100 */
[----:B------:R-:W-:Y:S01]  /*ba20*/  MOV R25, R26 ;  /* 0x0000001a00197202 */ /* 0x000fe20000000f00 */
[----:B------:R-:W-:Y:S06]  /*ba30*/  BRA `(.L_x_9087) ;  /* 0x0000000c006c7947 */ /* 0x000fec0003800000 */
.L_x_9050:
[----:B------:R-:W-:Y:S01]  /*ba40*/  FADD.FTZ R20, -R20, 6.1232342629258392722e-17 ;  /* 0x248d313214147421 */ /* 0x000fe20000010100 */
[----:B------:R-:W-:-:S03]  /*ba50*/  FADD.FTZ R25, -R21, -RZ ;  /* 0x800000ff15197221 */ /* 0x000fc60000010100 */
[----:B------:R-:W-:Y:S01]  /*ba60*/  FADD.FTZ R24, R20, 1.5707963705062866211 ;  /* 0x3fc90fdb14187421 */ /* 0x000fe20000010000 */
[----:B------:R-:W-:Y:S06]  /*ba70*/  BRA `(.L_x_9087) ;  /* 0x0000000c005c7947 */ /* 0x000fec0003800000 */
.L_x_9049:
[----:B------:R-:W-:Y:S01]  /*ba80*/  HFMA2.MMA R24, -RZ, RZ, 0, 0 ;  /* 0x00000000ff187435 */ /* 0x000fe200000001ff */
[----:B------:R-:W-:Y:S01]  /*ba90*/  FADD.FTZ R25, -R21, -RZ ;  /* 0x800000ff15197221 */ /* 0x000fe20000010100 */
[----:B------:R-:W-:Y:S09]  /*baa0*/  BRA `(.L_x_9087) ;  /* 0x0000000c00507947 */ /* 0x000ff20003800000 */
.L_x_9048:
        /* <DEDUP_REMOVED lines=24> */
.L_x_9092:
[----:B------:R-:W-:Y:S05]  /*bc30*/  BSYNC B4 ;  /* 0x0000000000047941 */ /* 0x000fea0003800000 */
.L_x_9091:
        /* <DEDUP_REMOVED lines=18> */
.L_x_9094:
[----:B------:R-:W-:Y:S02]  /*bd60*/  ISETP.GE.AND P0, PT, R20, RZ, PT ;  /* 0x000000ff1400720c */ /* 0x000fe40003f06270 */
[----:B------:R-:W-:-:S11]  /*bd70*/  MOV R3, 0x3fd774eb ;  /* 0x3fd774eb00037802 */ /* 0x000fd60000000f00 */
[----:B------:R-:W-:-:S04]  /*bd80*/  @P0 FFMA.FTZ R0, R3, 0.93318945169448852539, -R0 ;  /* 0x3f6ee58103000823 */ /* 0x000fc80000010800 */
[----:B------:R-:W-:-:S07]  /*bd90*/  @!P0 FFMA.FTZ R0, R3, 0.93318945169448852539, R0 ;  /* 0x3f6ee58103008823 */ /* 0x000fce0000010000 */
.L_x_9095:
[----:B------:R-:W-:Y:S05]  /*bda0*/  BSYNC B0 ;  /* 0x0000000000007941 */ /* 0x000fea0003800000 */
.L_x_9093:
        /* <DEDUP_REMOVED lines=13> */
.L_x_9090:
        /* <DEDUP_REMOVED lines=12> */
.L_x_9098:
[----:B------:R-:W-:Y:S05]  /*bf40*/  BSYNC B4 ;  /* 0x0000000000047941 */ /* 0x000fea0003800000 */
.L_x_9097:
        /* <DEDUP_REMOVED lines=18> */
.L_x_9100:
[----:B------:R-:W-:Y:S02]  /*c070*/  ISETP.GE.AND P0, PT, R20, RZ, PT ;  /* 0x000000ff1400720c */ /* 0x000fe40003f06270 */
[----:B------:R-:W-:-:S11]  /*c080*/  MOV R3, 0x3fd774eb ;  /* 0x3fd774eb00037802 */ /* 0x000fd60000000f00 */
[----:B------:R-:W-:-:S04]  /*c090*/  @P0 FFMA.FTZ R0, R3, 0.93318945169448852539, -R0 ;  /* 0x3f6ee58103000823 */ /* 0x000fc80000010800 */
[----:B------:R-:W-:-:S07]  /*c0a0*/  @!P0 FFMA.FTZ R0, R3, 0.93318945169448852539, R0 ;  /* 0x3f6ee58103008823 */ /* 0x000fce0000010000 */
.L_x_9101:
[----:B------:R-:W-:Y:S05]  /*c0b0*/  BSYNC B0 ;  /* 0x0000000000007941 */ /* 0x000fea0003800000 */
.L_x_9099:
        /* <DEDUP_REMOVED lines=27> */
.L_x_9089:
        /* <DEDUP_REMOVED lines=33> */
.L_x_9103:
[----:B------:R-:W-:Y:S05]  /*c480*/  BSYNC B4 ;  /* 0x0000000000047941 */ /* 0x000fea0003800000 */
.L_x_9102:
        /* <DEDUP_REMOVED lines=18> */
.L_x_9105:
[----:B------:R-:W-:Y:S02]  /*c5b0*/  ISETP.GE.AND P0, PT, R20, RZ, PT ;  /* 0x000000ff1400720c */ /* 0x000fe40003f06270 */
[----:B------:R-:W-:-:S11]  /*c5c0*/  MOV R3, 0x3fd774eb ;  /* 0x3fd774eb00037802 */ /* 0x000fd60000000f00 */
[----:B------:R-:W-:-:S04]  /*c5d0*/  @P0 FFMA.FTZ R0, R3, 0.93318945169448852539, -R0 ;  /* 0x3f6ee58103000823 */ /* 0x000fc80000010800 */
[----:B------:R-:W-:-:S07]  /*c5e0*/  @!P0 FFMA.FTZ R0, R3, 0.93318945169448852539, R0 ;  /* 0x3f6ee58103008823 */ /* 0x000fce0000010000 */
.L_x_9106:
[----:B------:R-:W-:Y:S05]  /*c5f0*/  BSYNC B0 ;  /* 0x0000000000007941 */ /* 0x000fea0003800000 */
.L_x_9104:
        /* <DEDUP_REMOVED lines=10> */
.L_x_9096:
[----:B------:R-:W-:Y:S05]  /*c6a0*/  BSYNC B3 ;  /* 0x0000000000037941 */ /* 0x000fea0003800000 */
.L_x_9088:
[----:B------:R-:W-:Y:S01]  /*c6b0*/  ISETP.NE.AND P0, PT, R25, RZ, PT ;  /* 0x000000ff1900720c */ /* 0x000fe20003f05270 */
[----:B------:R-:W-:Y:S01]  /*c6c0*/  FADD.FTZ R25, R27, 0.69314718246459960938 ;  /* 0x3f3172181b197421 */ /* 0x000fe20000010000 */
[----:B------:R-:W-:-:S11]  /*c6d0*/  FADD.FTZ R24, |R0|, -RZ ;  /* 0x800000ff00187221 */ /* 0x000fd60000010200 */
[----:B------:R-:W-:Y:S01]  /*c6e0*/  @!P0 FADD.FTZ R25, -R25, -RZ ;  /* 0x800000ff19198221 */ /* 0x000fe20000010100 */
[----:B------:R-:W-:Y:S06]  /*c6f0*/  BRA `(.L_x_9087) ;  /* 0x00000000003c7947 */ /* 0x000fec0003800000 */
.L_x_9047:
        /* <DEDUP_REMOVED lines=15> */
.L_x_9087:
[----:B------:R-:W-:Y:S05]  /*c7f0*/  BSYNC B2 ;  /* 0x0000000000027941 */ /* 0x000fea0003800000 */
.L_x_9046:
        /* <DEDUP_REMOVED lines=26> */
[----:B0-----:R-:W-:Y:S02]  /*c9a0*/  LOP3.LUT R27, R5, 0xfe000000, RZ, 0xc0, !PT ;  /* 0xfe000000051b7812 */ /* 0x001fe400078ec0ff */
        /* <DEDUP_REMOVED lines=81> */
.L_x_9115:
        /* <DEDUP_REMOVED lines=10> */
.L_x_9117:
[----:B------:R-:W-:-:S04]  /*cf60*/  FADD.FTZ R4, -R0, R5 ;  /* 0x0000000500047221 */ /* 0x000fc80000010100 */
[----:B------:R-:W-:-:S07]  /*cf70*/  FMUL.FTZ R4, R4, 0.5 ;  /* 0x3f00000004047820 */ /* 0x000fce0000410000 */
.L_x_9118:
[----:B------:R-:W-:Y:S05]  /*cf80*/  BSYNC B1 ;  /* 0x0000000000017941 */ /* 0x000fea0003800000 */
.L_x_9116:
        /* <DEDUP_REMOVED lines=11> */
.L_x_9120:
[----:B------:R-:W-:-:S04]  /*d040*/  FADD.FTZ R7, R6, -R7 ;  /* 0x8000000706077221 */ /* 0x000fc80000010000 */
[----:B------:R-:W-:-:S07]  /*d050*/  FMUL.FTZ R7, R7, 0.5 ;  /* 0x3f00000007077820 */ /* 0x000fce0000410000 */
.L_x_9121:
[----:B------:R-:W-:Y:S05]  /*d060*/  BSYNC B1 ;  /* 0x0000000000017941 */ /* 0x000fea0003800000 */
.L_x_9119:
        /* <DEDUP_REMOVED lines=35> */
.L_x_9114:
[----:B------:R0:W1:Y:S02]  /*d2a0*/  MUFU.SQRT R27, R21 ;  /* 0x00000015001b7308 */ /* 0x0000640000002000 */
.L_x_9113:
[----:B------:R-:W-:Y:S05]  /*d2b0*/  BSYNC B0 ;  /* 0x0000000000007941 */ /* 0x000fea0003800000 */
.L_x_9112:
        /* <DEDUP_REMOVED lines=24> */
.L_x_9128:
[----:B------:R-:W-:-:S04]  /*d440*/  FADD.FTZ R0, -R0, R5 ;  /* 0x0000000500007221 */ /* 0x000fc80000010100 */
[----:B------:R-:W-:-:S07]  /*d450*/  FMUL.FTZ R0, R0, 0.5 ;  /* 0x3f00000000007820 */ /* 0x000fce0000410000 */
.L_x_9129:
[----:B------:R-:W-:Y:S05]  /*d460*/  BSYNC B1 ;  /* 0x0000000000017941 */ /* 0x000fea0003800000 */
.L_x_9127:
        /* <DEDUP_REMOVED lines=10> */
.L_x_9131:
[----:B------:R-:W-:-:S04]  /*d510*/  FADD.FTZ R3, -R3, R6 ;  /* 0x0000000603037221 */ /* 0x000fc80000010100 */
[----:B------:R-:W-:-:S07]  /*d520*/  FMUL.FTZ R3, R3, 0.5 ;  /* 0x3f00000003037820 */ /* 0x000fce0000410000 */
.L_x_9132:
[----:B------:R-:W-:Y:S05]  /*d530*/  BSYNC B1 ;  /* 0x0000000000017941 */ /* 0x000fea0003800000 */
.L_x_9130:
[----:B------:R-:W-:Y:S01]  /*d540*/  FADD.FTZ R0, R3, R0 ;  /* 0x0000000003007221 */ /* 0x000fe20000010000 */
[----:B------:R-:W-:Y:S01]  /*d550*/  FADD.FTZ R33, R26, R33 ;  /* 0x000000211a217221 */ /* 0x000fe20000010000 */
[----:B------:R-:W-:-:S03]  /*d560*/  PLOP3.LUT P0, PT, PT, PT, PT, 0x80, 0x0 ;  /* 0x000000000000781c */ /* 0x000fc60003f0f070 */
[----:B------:R-:W-:-:S06]  /*d570*/  FMUL.FTZ R33, R33, R0 ;  /* 0x0000000021217220 */ /* 0x000fcc0000410000 */
[----:B------:R-:W2:Y:S01]  /*d580*/  MUFU.SQRT R33, R33 ;  /* 0x0000002100217308 */ /* 0x000ea20000002000 */
[----:B------:R-:W-:Y:S05]  /*d590*/  BRA `(.L_x_9124) ;  /* 0x0000000000687947 */ /* 0x000fea0003800000 */
.L_x_9126:
        /* <DEDUP_REMOVED lines=15> */
.L_x_9125:
        /* <DEDUP_REMOVED lines=8> */
.L_x_9123:
[----:B------:R-:W-:Y:S01]  /*d710*/  PLOP3.LUT P0, PT, PT, PT, PT, 0x80, 0x0 ;  /* 0x000000000000781c */ /* 0x000fe20003f0f070 */
[----:B------:R-:W-:Y:S01]  /*d720*/  FMUL.FTZ R33, R33, 16777216 ;  /* 0x4b80000021217820 */ /* 0x000fe20000410000 */
[----:B------:R-:W-:-:S11]  /*d730*/  FMUL.FTZ R26, R26, 16777216 ;  /* 0x4b8000001a1a7820 */ /* 0x000fd60000410000 */
.L_x_9124:
[----:B------:R-:W-:Y:S05]  /*d740*/  BSYNC B0 ;  /* 0x0000000000007941 */ /* 0x000fea0003800000 */
.L_x_9122:
        /* <DEDUP_REMOVED lines=33> */
.L_x_9135:
        /* <DEDUP_REMOVED lines=28> */
.L_x_9134:
        /* <DEDUP_REMOVED lines=20> */
.L_x_9139:
[----:B------:R-:W-:Y:S05]  /*dc60*/  BSYNC B4 ;  /* 0x0000000000047941 */ /* 0x000fea0003800000 */
.L_x_9138:
        /* <DEDUP_REMOVED lines=18> */
.L_x_9141:
[----:B------:R-:W-:Y:S02]  /*dd90*/  ISETP.GE.AND P0, PT, R26, RZ, PT ;  /* 0x000000ff1a00720c */ /* 0x000fe40003f06270 */
[----:B------:R-:W-:-:S11]  /*dda0*/  MOV R3, 0x3fd774eb ;  /* 0x3fd774eb00037802 */ /* 0x000fd60000000f00 */
[----:B------:R-:W-:-:S04]  /*ddb0*/  @P0 FFMA.FTZ R0, R3, 0.93318945169448852539, -R0 ;  /* 0x3f6ee58103000823 */ /* 0x000fc80000010800 */
[----:B------:R-:W-:-:S07]  /*ddc0*/  @!P0 FFMA.FTZ R0, R3, 0.93318945169448852539, R0 ;  /* 0x3f6ee58103008823 */ /* 0x000fce0000010000 */
.L_x_9142:
[----:B------:R-:W-:Y:S05]  /*ddd0*/  BSYNC B0 ;  /* 0x0000000000007941 */ /* 0x000fea0003800000 */
.L_x_9140:
        /* <DEDUP_REMOVED lines=11> */
.L_x_9137:
        /* <DEDUP_REMOVED lines=17> */
.L_x_9144:
[----:B------:R-:W-:Y:S05]  /*dfa0*/  BSYNC B4 ;  /* 0x0000000000047941 */ /* 0x000fea0003800000 */
.L_x_9143:
        /* <DEDUP_REMOVED lines=18> */
.L_x_9146:
[----:B------:R-:W-:Y:S02]  /*e0d0*/  ISETP.GE.AND P0, PT, R26, RZ, PT ;  /* 0x000000ff1a00720c */ /* 0x000fe40003f06270 */
[----:B------:R-:W-:-:S11]  /*e0e0*/  MOV R3, 0x3fd774eb ;  /* 0x3fd774eb00037802 */ /* 0x000fd60000000f00 */
[----:B------:R-:W-:-:S04]  /*e0f0*/  @P0 FFMA.FTZ R0, R3, 0.93318945169448852539, -R0 ;  /* 0x3f6ee58103000823 */ /* 0x000fc80000010800 */
[----:B------:R-:W-:-:S07]  /*e100*/  @!P0 FFMA.FTZ R0, R3, 0.93318945169448852539, R0 ;  /* 0x3f6ee58103008823 */ /* 0x000fce0000010000 */
.L_x_9147:
[----:B------:R-:W-:Y:S05]  /*e110*/  BSYNC B0 ;  /* 0x0000000000007941 */ /* 0x000fea0003800000 */
.L_x_9145:
        /* <DEDUP_REMOVED lines=10> */
.L_x_9136:
[----:B------:R-:W-:Y:S05]  /*e1c0*/  BSYNC B3 ;  /* 0x0000000000037941 */ /* 0x000fea0003800000 */
.L_x_9133:
[----:B------:R-:W-:-:S13]  /*e1d0*/  ISETP.NE.AND P0, PT, R20, RZ, PT ;  /* 0x000000ff1400720c */ /* 0x000fda0003f05270 */
[----:B-1----:R-:W-:Y:S01]  /*e1e0*/  @!P0 FADD.FTZ R27, -R27, -RZ ;  /* 0x800000ff1b1b8221 */ /* 0x002fe20000010100 */
[----:B------:R-:W-:Y:S06]  /*e1f0*/  BRA `(.L_x_9148) ;  /* 0x0000000c006c7947 */ /* 0x000fec0003800000 */
.L_x_9111:
[----:B------:R-:W-:Y:S01]  /*e200*/  FADD.FTZ R22, -R22, 6.1232342629258392722e-17 ;  /* 0x248d313216167421 */ /* 0x000fe20000010100 */
[----:B0-----:R-:W-:-:S03]  /*e210*/  FADD.FTZ R27, -R23, -RZ ;  /* 0x800000ff171b7221 */ /* 0x001fc60000010100 */
[----:B------:R-:W-:Y:S01]  /*e220*/  FADD.FTZ R26, R22, 1.5707963705062866211 ;  /* 0x3fc90fdb161a7421 */ /* 0x000fe20000010000 */
[----:B------:R-:W-:Y:S06]  /*e230*/  BRA `(.L_x_9148) ;  /* 0x0000000c005c7947 */ /* 0x000fec0003800000 */
.L_x_9110:
[----:B0-----:R-:W-:Y:S01]  /*e240*/  FADD.FTZ R27, -R23, -RZ ;  /* 0x800000ff171b7221 */ /* 0x001fe20000010100 */
[----:B------:R-:W-:Y:S01]  /*e250*/  MOV R26, RZ ;  /* 0x000000ff001a7202 */ /* 0x000fe20000000f00 */
[----:B------:R-:W-:Y:S06]  /*e260*/  BRA `(.L_x_9148) ;  /* 0x0000000c00507947 */ /* 0x000fec0003800000 */
.L_x_9109:
        /* <DEDUP_REMOVED lines=18> */
[----:B--23--:R-:W-:-:S04]  /*e390*/  FFMA R5, -R27, R3, R29 ;  /* 0x000000031b057223 */ /* 0x00cfc8000000011d */
[----:B------:R-:W-:Y:S01]  /*e3a0*/  FFMA R0, R4, R5, R3 ;  /* 0x0000000504007223 */ /* 0x000fe20000000003 */
[----:B-1----:R-:W-:Y:S06]  /*e3b0*/  @!P0 BRA `(.L_x_9153) ;  /* 0x00000000000c8947 */ /* 0x002fec0003800000 */
[----:B------:R-:W-:Y:S02]  /*e3c0*/  MOV R0, R27 ;  /* 0x0000001b00007202 */ /* 0x000fe40000000f00 */
[----:B------:R-:W-:-:S07]  /*e3d0*/  MOV R4, 0xe3f0 ;  /* 0x0000e3f000047802 */ /* 0x000fce0000000f00 */
[----:B----4-:R-:W-:Y:S05]  /*e3e0*/  CALL.REL.NOINC `($__internal_11_$__cuda_sm3x_div_rn_ftz_f32_slowpath) ;  /* 0x000001a400407944 */ /* 0x010fea0003c00000 */
.L_x_9153:
[----:B------:R-:W-:Y:S05]  /*e3f0*/  BSYNC B4 ;  /* 0x0000000000047941 */ /* 0x000fea0003800000 */
.L_x_9152:
        /* <DEDUP_REMOVED lines=18> */
.L_x_9155:
[----:B------:R-:W-:Y:S02]  /*e520*/  ISETP.GE.AND P0, PT, R22, RZ, PT ;  /* 0x000000ff1600720c */ /* 0x000fe40003f06270 */
[----:B------:R-:W-:-:S11]  /*e530*/  MOV R3, 0x3fd774eb ;  /* 0x3fd774eb00037802 */ /* 0x000fd60000000f00 */
[----:B------:R-:W-:-:S04]  /*e540*/  @P0 FFMA.FTZ R0, R3, 0.93318945169448852539, -R0 ;  /* 0x3f6ee58103000823 */ /* 0x000fc80000010800 */
[----:B------:R-:W-:-:S07]  /*e550*/  @!P0 FFMA.FTZ R0, R3, 0.93318945169448852539, R0 ;  /* 0x3f6ee58103008823 */ /* 0x000fce0000010000 */
.L_x_9156:
[----:B------:R-:W-:Y:S05]  /*e560*/  BSYNC B0 ;  /* 0x0000000000007941 */ /* 0x000fea0003800000 */
.L_x_9154:
        /* <DEDUP_REMOVED lines=13> */
.L_x_9151:
        /* <DEDUP_REMOVED lines=12> */
.L_x_9159:
[----:B------:R-:W-:Y:S05]  /*e700*/  BSYNC B4 ;  /* 0x0000000000047941 */ /* 0x000fea0003800000 */
.L_x_9158:
        /* <DEDUP_REMOVED lines=18> */
.L_x_9161:
[----:B------:R-:W-:Y:S02]  /*e830*/  ISETP.GE.AND P0, PT, R22, RZ, PT ;  /* 0x000000ff1600720c */ /* 0x000fe40003f06270 */
[----:B------:R-:W-:-:S11]  /*e840*/  MOV R3, 0x3fd774eb ;  /* 0x3fd774eb00037802 */ /* 0x000fd60000000f00 */
[----:B------:R-:W-:-:S04]  /*e850*/  @P0 FFMA.FTZ R0, R3, 0.93318945169448852539, -R0 ;  /* 0x3f6ee58103000823 */ /* 0x000fc80000010800 */
[----:B------:R-:W-:-:S07]  /*e860*/  @!P0 FFMA.FTZ R0, R3, 0.93318945169448852539, R0 ;  /* 0x3f6ee58103008823 */ /* 0x000fce0000010000 */
.L_x_9162:
[----:B------:R-:W-:Y:S05]  /*e870*/  BSYNC B0 ;  /* 0x0000000000007941 */ /* 0x000fea0003800000 */
.L_x_9160:
        /* <DEDUP_REMOVED lines=27> */
.L_x_9150:
        /* <DEDUP_REMOVED lines=32> */
[----:B----4-:R-:W-:Y:S05]  /*ec30*/  CALL.REL.NOINC `($__internal_11_$__cuda_sm3x_div_rn_ftz_f32_slowpath) ;  /* 0x0000019c002c7944 */ /* 0x010fea0003c00000 */
.L_x_9164:
[----:B------:R-:W-:Y:S05]  /*ec40*/  BSYNC B4 ;  /* 0x0000000000047941 */ /* 0x000fea0003800000 */
.L_x_9163:
        /* <DEDUP_REMOVED lines=18> */
.L_x_9166:
[----:B------:R-:W-:Y:S02]  /*ed70*/  ISETP.GE.AND P0, PT, R22, RZ, PT ;  /* 0x000000ff1600720c */ /* 0x000fe40003f06270 */
[----:B------:R-:W-:-:S11]  /*ed80*/  MOV R3, 0x3fd774eb ;  /* 0x3fd774eb00037802 */ /* 0x000fd60000000f00 */
[----:B------:R-:W-:-:S04]  /*ed90*/  @P0 FFMA.FTZ R0, R3, 0.93318945169448852539, -R0 ;  /* 0x3f6ee58103000823 */ /* 0x000fc80000010800 */
[----:B------:R-:W-:-:S07]  /*eda0*/  @!P0 FFMA.FTZ R0, R3, 0.93318945169448852539, R0 ;  /* 0x3f6ee58103008823 */ /* 0x000fce0000010000 */
.L_x_9167:
[----:B------:R-:W-:Y:S05]  /*edb0*/  BSYNC B0 ;  /* 0x0000000000007941 */ /* 0x000fea0003800000 */
.L_x_9165:
        /* <DEDUP_REMOVED lines=10> */
.L_x_9157:
[----:B------:R-:W-:Y:S05]  /*ee60*/  BSYNC B3 ;  /* 0x0000000000037941 */ /* 0x000fea0003800000 */
.L_x_9149:
[----:B------:R-:W-:Y:S01]  /*ee70*/  ISETP.NE.AND P0, PT, R20, RZ, PT ;  /* 0x000000ff1400720c */ /* 0x000fe20003f05270 */
[----:B------:R-:W-:Y:S01]  /*ee80*/  FADD.FTZ R27, R32, 0.69314718246459960938 ;  /* 0x3f317218201b7421 */ /* 0x000fe20000010000 */
[----:B------:R-:W-:-:S11]  /*ee90*/  FADD.FTZ R26, |R0|, -RZ ;  /* 0x800000ff001a7221 */ /* 0x000fd60000010200 */
[----:B------:R-:W-:Y:S01]  /*eea0*/  @!P0 FADD.FTZ R27, -R27, -RZ ;  /* 0x800000ff1b1b8221 */ /* 0x000fe20000010100 */
[----:B------:R-:W-:Y:S06]  /*eeb0*/  BRA `(.L_x_9148) ;  /* 0x00000000003c7947 */ /* 0x000fec0003800000 */
.L_x_9108:
        /* <DEDUP_REMOVED lines=15> */
.L_x_9148:
[----:B------:R-:W-:Y:S05]  /*efb0*/  BSYNC B2 ;  /* 0x0000000000027941 */ /* 0x000fea0003800000 */
.L_x_9107:
        /* <DEDUP_REMOVED lines=108> */
.L_x_9176:
        /* <DEDUP_REMOVED lines=10> */
.L_x_9178:
[----:B------:R-:W-:-:S04]  /*f720*/  FADD.FTZ R4, -R0, R5 ;  /* 0x0000000500047221 */ /* 0x000fc80000010100 */
[----:B------:R-:W-:-:S07]  /*f730*/  FMUL.FTZ R4, R4, 0.5 ;  /* 0x3f00000004047820 */ /* 0x000fce0000410000 */
.L_x_9179:
[----:B------:R-:W-:Y:S05]  /*f740*/  BSYNC B1 ;  /* 0x0000000000017941 */ /* 0x000fea0003800000 */
.L_x_9177:
        /* <DEDUP_REMOVED lines=11> */
.L_x_9181:
[----:B------:R-:W-:-:S04]  /*f800*/  FADD.FTZ R7, R6, -R7 ;  /* 0x8000000706077221 */ /* 0x000fc80000010000 */
[----:B------:R-:W-:-:S07]  /*f810*/  FMUL.FTZ R7, R7, 0.5 ;  /* 0x3f00000007077820 */ /* 0x000fce0000410000 */
.L_x_9182:
[----:B------:R-:W-:Y:S05]  /*f820*/  BSYNC B1 ;  /* 0x0000000000017941 */ /* 0x000fea0003800000 */
.L_x_9180:
        /* <DEDUP_REMOVED lines=35> */
.L_x_9175:
[----:B------:R0:W1:Y:S02]  /*fa60*/  MUFU.SQRT R22, R23 ;  /* 0x0000001700167308 */ /* 0x0000640000002000 */
.L_x_9174:
[----:B------:R-:W-:Y:S05]  /*fa70*/  BSYNC B0 ;  /* 0x0000000000007941 */ /* 0x000fea0003800000 */
.L_x_9173:
        /* <DEDUP_REMOVED lines=24> */
.L_x_9189:
[----:B------:R-:W-:-:S04]  /*fc00*/  FADD.FTZ R0, -R0, R5 ;  /* 0x0000000500007221 */ /* 0x000fc80000010100 */
[----:B------:R-:W-:-:S07]  /*fc10*/  FMUL.FTZ R0, R0, 0.5 ;  /* 0x3f00000000007820 */ /* 0x000fce0000410000 */
.L_x_9190:
[----:B------:R-:W-:Y:S05]  /*fc20*/  BSYNC B1 ;  /* 0x0000000000017941 */ /* 0x000fea0003800000 */
.L_x_9188:
        /* <DEDUP_REMOVED lines=10> */
.L_x_9192:
[----:B------:R-:W-:-:S04]  /*fcd0*/  FADD.FTZ R3, -R3, R6 ;  /* 0x0000000603037221 */ /* 0x000fc80000010100 */
[----:B------:R-:W-:-:S07]  /*fce0*/  FMUL.FTZ R3, R3, 0.5 ;  /* 0x3f00000003037820 */ /* 0x000fce0000410000 */
.L_x_9193:
[----:B------:R-:W-:Y:S05]  /*fcf0*/  BSYNC B1 ;  /* 0x0000000000017941 */ /* 0x000fea0003800000 */
.L_x_9191:
[----:B------:R-:W-:Y:S01]  /*fd00*/  FADD.FTZ R0, R3, R0 ;  /* 0x0000000003007221 */ /* 0x000fe20000010000 */
[----:B------:R-:W-:Y:S01]  /*fd10*/  FADD.FTZ R33, R20, R33 ;  /* 0x0000002114217221 */ /* 0x000fe20000010000 */
[----:B------:R-:W-:-:S03]  /*fd20*/  PLOP3.LUT P0, PT, PT, PT, PT, 0x80, 0x0 ;  /* 0x000000000000781c */ /* 0x000fc60003f0f070 */
[----:B------:R-:W-:-:S06]  /*fd30*/  FMUL.FTZ R33, R33, R0 ;  /* 0x0000000021217220 */ /* 0x000fcc0000410000 */
[----:B------:R-:W2:Y:S01]  /*fd40*/  MUFU.SQRT R33, R33 ;  /* 0x0000002100217308 */ /* 0x000ea20000002000 */
[----:B------:R-:W-:Y:S05]  /*fd50*/  BRA `(.L_x_9185) ;  /* 0x0000000000687947 */ /* 0x000fea0003800000 */
.L_x_9187:
        /* <DEDUP_REMOVED lines=15> */
.L_x_9186:
        /* <DEDUP_REMOVED lines=8> */
.L_x_9184:
[----:B------:R-:W-:Y:S01]  /*fed0*/  PLOP3.LUT P0, PT, PT, PT, PT, 0x80, 0x0 ;  /* 0x000000000000781c */ /* 0x000fe20003f0f070 */
[----:B------:R-:W-:Y:S01]  /*fee0*/  FMUL.FTZ R33, R33, 16777216 ;  /* 0x4b80000021217820 */ /* 0x000fe20000410000 */
[----:B------:R-:W-:-:S11]  /*fef0*/  FMUL.FTZ R20, R20, 16777216 ;  /* 0x4b80000014147820 */ /* 0x000fd60000410000 */
.L_x_9185:
[----:B------:R-:W-:Y:S05]  /*ff00*/  BSYNC B0 ;  /* 0x0000000000007941 */ /* 0x000fea0003800000 */
.L_x_9183:
        /* <DEDUP_REMOVED lines=33> */
.L_x_9196:
        /* <DEDUP_REMOVED lines=28> */
.L_x_9195:
        /* <DEDUP_REMOVED lines=20> */
.L_x_9200:
[----:B------:R-:W-:Y:S05]  /*10420*/  BSYNC B4 ;  /* 0x0000000000047941 */ /* 0x000fea0003800000 */
.L_x_9199:
        /* <DEDUP_REMOVED lines=18> */
.L_x_9202:
[----:B------:R-:W-:Y:S02]  /*10550*/  ISETP.GE.AND P0, PT, R20, RZ, PT ;  /* 0x000000ff1400720c */ /* 0x000fe40003f06270 */
[----:B------:R-:W-:-:S11]  /*10560*/  MOV R3, 0x3fd774eb ;  /* 0x3fd774eb00037802 */ /* 0x000fd60000000f00 */
[----:B------:R-:W-:-:S04]  /*10570*/  @P0 FFMA.FTZ R0, R3, 0.93318945169448852539, -R0 ;  /* 0x3f6ee58103000823 */ /* 0x000fc80000010800 */
[----:B------:R-:W-:-:S07]  /*10580*/  @!P0 FFMA.FTZ R0, R3, 0.93318945169448852539, R0 ;  /* 0x3f6ee58103008823 */ /* 0x000fce0000010000 */
.L_x_9203:
[----:B------:R-:W-:Y:S05]  /*10590*/  BSYNC B0 ;  /* 0x0000000000007941 */ /* 0x000fea0003800000 */
.L_x_9201:
        /* <DEDUP_REMOVED lines=11> */
.L_x_9198:
        /* <DEDUP_REMOVED lines=17> */
.L_x_9205:
[----:B------:R-:W-:Y:S05]  /*10760*/  BSYNC B4 ;  /* 0x0000000000047941 */ /* 0x000fea0003800000 */
.L_x_9204:
        /* <DEDUP_REMOVED lines=18> */
.L_x_9207:
[----:B------:R-:W-:Y:S02]  /*10890*/  ISETP.GE.AND P0, PT, R20, RZ, PT ;  /* 0x000000ff1400720c */ /* 0x000fe40003f06270 */
[----:B------:R-:W-:-:S11]  /*108a0*/  MOV R3, 0x3fd774eb ;  /* 0x3fd774eb00037802 */ /* 0x000fd60000000f00 */
[----:B------:R-:W-:-:S04]  /*108b0*/  @P0 FFMA.FTZ R0, R3, 0.93318945169448852539, -R0 ;  /* 0x3f6ee58103000823 */ /* 0x000fc80000010800 */
[----:B------:R-:W-:-:S07]  /*108c0*/  @!P0 FFMA.FTZ R0, R3, 0.93318945169448852539, R0 ;  /* 0x3f6ee58103008823 */ /* 0x000fce0000010000 */
.L_x_9208:
[----:B------:R-:W-:Y:S05]  /*108d0*/  BSYNC B0 ;  /* 0x0000000000007941 */ /* 0x000fea0003800000 */
.L_x_9206:
        /* <DEDUP_REMOVED lines=10> */
.L_x_9197:
[----:B------:R-:W-:Y:S05]  /*10980*/  BSYNC B3 ;  /* 0x0000000000037941 */ /* 0x000fea0003800000 */
.L_x_9194:
[----:B------:R-:W-:-:S13]  /*10990*/  ISETP.NE.AND P0, PT, R21, RZ, PT ;  /* 0x000000ff1500720c */ /* 0x000fda0003f05270 */
[----:B-1----:R-:W-:-:S05]  /*109a0*/  @!P0 FADD.FTZ R22, -R22, -RZ ;  /* 0x800000ff16168221 */ /* 0x002fca0000010100 */
[----:B------:R-:W-:Y:S01]  /*109b0*/  MOV R21, R22 ;  /* 0x0000001600157202 */ /* 0x000fe20000000f00 */
[----:B------:R-:W-:Y:S06]  /*109c0*/  BRA `(.L_x_9209) ;  /* 0x0000000c006c7947 */ /* 0x000fec0003800000 */
.L_x_9172:
[----:B------:R-:W-:Y:S01]  /*109d0*/  FADD.FTZ R16, -R16, 6.1232342629258392722e-17 ;  /* 0x248d313210107421 */ /* 0x000fe20000010100 */
[----:B------:R-:W-:-:S03]  /*109e0*/  FADD.FTZ R21, -R17, -RZ ;  /* 0x800000ff11157221 */ /* 0x000fc60000010100 */
[----:B------:R-:W-:Y:S01]  /*109f0*/  FADD.FTZ R20, R16, 1.5707963705062866211 ;  /* 0x3fc90fdb10147421 */ /* 0x000fe20000010000 */
[----:B------:R-:W-:Y:S06]  /*10a00*/  BRA `(.L_x_9209) ;  /* 0x0000000c005c7947 */ /* 0x000fec0003800000 */
.L_x_9171:
[----:B------:R-:W-:Y:S01]  /*10a10*/  HFMA2.MMA R20, -RZ, RZ, 0, 0 ;  /* 0x00000000ff147435 */ /* 0x000fe200000001ff */
[----:B------:R-:W-:Y:S01]  /*10a20*/  FADD.FTZ R21, -R17, -RZ ;  /* 0x800000ff11157221 */ /* 0x000fe20000010100 */
[----:B------:R-:W-:Y:S09]  /*10a30*/  BRA `(.L_x_9209) ;  /* 0x0000000c00507947 */ /* 0x000ff20003800000 */
.L_x_9170:
        /* <DEDUP_REMOVED lines=24> */
.L_x_9214:
[----:B------:R-:W-:Y:S05]  /*10bc0*/  BSYNC B4 ;  /* 0x0000000000047941 */ /* 0x000fea0003800000 */
.L_x_9213:
        /* <DEDUP_REMOVED lines=18> */
.L_x_9216:
[----:B------:R-:W-:Y:S02]  /*10cf0*/  ISETP.GE.AND P0, PT, R16, RZ, PT ;  /* 0x000000ff1000720c */ /* 0x000fe40003f06270 */
[----:B------:R-:W-:-:S11]  /*10d00*/  MOV R3, 0x3fd774eb ;  /* 0x3fd774eb00037802 */ /* 0x000fd60000000f00 */
[----:B------:R-:W-:-:S04]  /*10d10*/  @P0 FFMA.FTZ R0, R3, 0.93318945169448852539, -R0 ;  /* 0x3f6ee58103000823 */ /* 0x000fc80000010800 */
[----:B------:R-:W-:-:S07]  /*10d20*/  @!P0 FFMA.FTZ R0, R3, 0.93318945169448852539, R0 ;  /* 0x3f6ee58103008823 */ /* 0x000fce0000010000 */
.L_x_9217:
[----:B------:R-:W-:Y:S05]  /*10d30*/  BSYNC B0 ;  /* 0x0000000000007941 */ /* 0x000fea0003800000 */
.L_x_9215:
        /* <DEDUP_REMOVED lines=13> */
.L_x_9212:
        /* <DEDUP_REMOVED lines=12> */
.L_x_9220:
[----:B------:R-:W-:Y:S05]  /*10ed0*/  BSYNC B4 ;  /* 0x0000000000047941 */ /* 0x000fea0003800000 */
.L_x_9219:
        /* <DEDUP_REMOVED lines=18> */
.L_x_9222:
[----:B------:R-:W-:Y:S02]  /*11000*/  ISETP.GE.AND P0, PT, R16, RZ, PT ;  /* 0x000000ff1000720c */ /* 0x000fe40003f06270 */
[----:B------:R-:W-:-:S11]  /*11010*/  MOV R3, 0x3fd774eb ;  /* 0x3fd774eb00037802 */ /* 0x000fd60000000f00 */
[----:B------:R-:W-:-:S04]  /*11020*/  @P0 FFMA.FTZ R0, R3, 0.93318945169448852539, -R0 ;  /* 0x3f6ee58103000823 */ /* 0x000fc80000010800 */
[----:B------:R-:W-:-:S07]  /*11030*/  @!P0 FFMA.FTZ R0, R3, 0.93318945169448852539, R0 ;  /* 0x3f6ee58103008823 */ /* 0x000fce0000010000 */
.L_x_9223:
[----:B------:R-:W-:Y:S05]  /*11040*/  BSYNC B0 ;  /* 0x0000000000007941 */ /* 0x000fea0003800000 */
.L_x_9221:
        /* <DEDUP_REMOVED lines=27> */
.L_x_9211:
        /* <DEDUP_REMOVED lines=33> */
.L_x_9225:
[----:B------:R-:W-:Y:S05]  /*11410*/  BSYNC B4 ;  /* 0x0000000000047941 */ /* 0x000fea0003800000 */
.L_x_9224:
        /* <DEDUP_REMOVED lines=18> */
.L_x_9227:
[----:B------:R-:W-:Y:S02]  /*11540*/  ISETP.GE.AND P0, PT, R16, RZ, PT ;  /* 0x000000ff1000720c */ /* 0x000fe40003f06270 */
[----:B------:R-:W-:-:S11]  /*11550*/  MOV R3, 0x3fd774eb ;  /* 0x3fd774eb00037802 */ /* 0x000fd60000000f00 */
[----:B------:R-:W-:-:S04]  /*11560*/  @P0 FFMA.FTZ R0, R3, 0.93318945169448852539, -R0 ;  /* 0x3f6ee58103000823 */ /* 0x000fc80000010800 */
[----:B------:R-:W-:-:S07]  /*11570*/  @!P0 FFMA.FTZ R0, R3, 0.93318945169448852539, R0 ;  /* 0x3f6ee58103008823 */ /* 0x000fce0000010000 */
.L_x_9228:
[----:B------:R-:W-:Y:S05]  /*11580*/  BSYNC B0 ;  /* 0x0000000000007941 */ /* 0x000fea0003800000 */
.L_x_9226:
        /* <DEDUP_REMOVED lines=10> */
.L_x_9218:
[----:B------:R-:W-:Y:S05]  /*11630*/  BSYNC B3 ;  /* 0x0000000000037941 */ /* 0x000fea0003800000 */
.L_x_9210:
[----:B------:R-:W-:Y:S01]  /*11640*/  ISETP.NE.AND P0, PT, R21, RZ, PT ;  /* 0x000000ff1500720c */ /* 0x000fe20003f05270 */
[----:B------:R-:W-:Y:S01]  /*11650*/  FADD.FTZ R21, R23, 0.69314718246459960938 ;  /* 0x3f31721817157421 */ /* 0x000fe20000010000 */
[----:B------:R-:W-:-:S11]  /*11660*/  FADD.FTZ R20, |R0|, -RZ ;  /* 0x800000ff00147221 */ /* 0x000fd60000010200 */
[----:B------:R-:W-:Y:S01]  /*11670*/  @!P0 FADD.FTZ R21, -R21, -RZ ;  /* 0x800000ff15158221 */ /* 0x000fe20000010100 */
[----:B------:R-:W-:Y:S06]  /*11680*/  BRA `(.L_x_9209) ;  /* 0x00000000003c7947 */ /* 0x000fec0003800000 */
.L_x_9169:
        /* <DEDUP_REMOVED lines=15> */
.L_x_9209:
[----:B------:R-:W-:Y:S05]  /*11780*/  BSYNC B2 ;  /* 0x0000000000027941 */ /* 0x000fea0003800000 */
.L_x_9168:
        /* <DEDUP_REMOVED lines=108> */
.L_x_9237:
        /* <DEDUP_REMOVED lines=10> */
.L_x_9239:
[----:B------:R-:W-:-:S04]  /*11ef0*/  FADD.FTZ R4, -R0, R5 ;  /* 0x0000000500047221 */ /* 0x000fc80000010100 */
[----:B------:R-:W-:-:S07]  /*11f00*/  FMUL.FTZ R4, R4, 0.5 ;  /* 0x3f00000004047820 */ /* 0x000fce0000410000 */
.L_x_9240:
[----:B------:R-:W-:Y:S05]  /*11f10*/  BSYNC B1 ;  /* 0x0000000000017941 */ /* 0x000fea0003800000 */
.L_x_9238:
        /* <DEDUP_REMOVED lines=11> */
.L_x_9242:
[----:B------:R-:W-:-:S04]  /*11fd0*/  FADD.FTZ R7, R6, -R7 ;  /* 0x8000000706077221 */ /* 0x000fc80000010000 */
[----:B------:R-:W-:-:S07]  /*11fe0*/  FMUL.FTZ R7, R7, 0.5 ;  /* 0x3f00000007077820 */ /* 0x000fce0000410000 */
.L_x_9243:
[----:B------:R-:W-:Y:S05]  /*11ff0*/  BSYNC B1 ;  /* 0x0000000000017941 */ /* 0x000fea0003800000 */
.L_x_9241:
        /* <DEDUP_REMOVED lines=35> */
.L_x_9236:
[----:B------:R0:W1:Y:S02]  /*12230*/  MUFU.SQRT R23, R17 ;  /* 0x0000001100177308 */ /* 0x0000640000002000 */
.L_x_9235:
[----:B------:R-:W-:Y:S05]  /*12240*/  BSYNC B0 ;  /* 0x0000000000007941 */ /* 0x000fea0003800000 */
.L_x_9234:
        /* <DEDUP_REMOVED lines=24> */
.L_x_9250:
[----:B------:R-:W-:-:S04]  /*123d0*/  FADD.FTZ R0, -R0, R5 ;  /* 0x0000000500007221 */ /* 0x000fc80000010100 */
[----:B------:R-:W-:-:S07]  /*123e0*/  FMUL.FTZ R0, R0, 0.5 ;  /* 0x3f00000000007820 */ /* 0x000fce0000410000 */
.L_x_9251:
[----:B------:R-:W-:Y:S05]  /*123f0*/  BSYNC B1 ;  /* 0x0000000000017941 */ /* 0x000fea0003800000 */
.L_x_9249:
        /* <DEDUP_REMOVED lines=10> */
.L_x_9253:
[----:B------:R-:W-:-:S04]  /*124a0*/  FADD.FTZ R3, -R3, R6 ;  /* 0x0000000603037221 */ /* 0x000fc80000010100 */
[----:B------:R-:W-:-:S07]  /*124b0*/  FMUL.FTZ R3, R3, 0.5 ;  /* 0x3f00000003037820 */ /* 0x000fce0000410000 */
.L_x_9254:
[----:B------:R-:W-:Y:S05]  /*124c0*/  BSYNC B1 ;  /* 0x0000000000017941 */ /* 0x000fea0003800000 */
.L_x_9252:
[----:B------:R-:W-:Y:S01]  /*124d0*/  FADD.FTZ R0, R3, R0 ;  /* 0x0000000003007221 */ /* 0x000fe20000010000 */
[----:B------:R-:W-:Y:S01]  /*124e0*/  FADD.FTZ R33, R22, R33 ;  /* 0x0000002116217221 */ /* 0x000fe20000010000 */
[----:B------:R-:W-:-:S03]  /*124f0*/  PLOP3.LUT P0, PT, PT, PT, PT, 0x80, 0x0 ;  /* 0x000000000000781c */ /* 0x000fc60003f0f070 */
[----:B------:R-:W-:-:S06]  /*12500*/  FMUL.FTZ R33, R33, R0 ;  /* 0x0000000021217220 */ /* 0x000fcc0000410000 */
[----:B------:R-:W4:Y:S01]  /*12510*/  MUFU.SQRT R33, R33 ;  /* 0x0000002100217308 */ /* 0x000f220000002000 */
[----:B------:R-:W-:Y:S05]  /*12520*/  BRA `(.L_x_9246) ;  /* 0x0000000000687947 */ /* 0x000fea0003800000 */
.L_x_9248:
        /* <DEDUP_REMOVED lines=15> */
.L_x_9247:
        /* <DEDUP_REMOVED lines=8> */
.L_x_9245:
[----:B------:R-:W-:Y:S01]  /*126a0*/  PLOP3.LUT P0, PT, PT, PT, PT, 0x80, 0x0 ;  /* 0x000000000000781c */ /* 0x000fe20003f0f070 */
[----:B------:R-:W-:Y:S01]  /*126b0*/  FMUL.FTZ R33, R33, 16777216 ;  /* 0x4b80000021217820 */ /* 0x000fe20000410000 */
[----:B------:R-:W-:-:S11]  /*126c0*/  FMUL.FTZ R22, R22, 16777216 ;  /* 0x4b80000016167820 */ /* 0x000fd60000410000 */
.L_x_9246:
[----:B------:R-:W-:Y:S05]  /*126d0*/  BSYNC B0 ;  /* 0x0000000000007941 */ /* 0x000fea0003800000 */
.L_x_9244:
        /* <DEDUP_REMOVED lines=33> */
.L_x_9257:
        /* <DEDUP_REMOVED lines=28> */
.L_x_9256:
        /* <DEDUP_REMOVED lines=20> */
.L_x_9261:
[----:B------:R-:W-:Y:S05]  /*12bf0*/  BSYNC B4 ;  /* 0x0000000000047941 */ /* 0x000fea0003800000 */
.L_x_9260:
        /* <DEDUP_REMOVED lines=18> */
.L_x_9263:
[----:B------:R-:W-:Y:S02]  /*12d20*/  ISETP.GE.AND P0, PT, R22, RZ, PT ;  /* 0x000000ff1600720c */ /* 0x000fe40003f06270 */
[----:B------:R-:W-:-:S11]  /*12d30*/  MOV R3, 0x3fd774eb ;  /* 0x3fd774eb00037802 */ /* 0x000fd60000000f00 */
[----:B------:R-:W-:-:S04]  /*12d40*/  @P0 FFMA.FTZ R0, R3, 0.93318945169448852539, -R0 ;  /* 0x3f6ee58103000823 */ /* 0x000fc80000010800 */
[----:B------:R-:W-:-:S07]  /*12d50*/  @!P0 FFMA.FTZ R0, R3, 0.93318945169448852539, R0 ;  /* 0x3f6ee58103008823 */ /* 0x000fce0000010000 */
.L_x_9264:
[----:B------:R-:W-:Y:S05]  /*12d60*/  BSYNC B0 ;  /* 0x0000000000007941 */ /* 0x000fea0003800000 */
.L_x_9262:
        /* <DEDUP_REMOVED lines=11> */
.L_x_9259:
        /* <DEDUP_REMOVED lines=17> */
.L_x_9266:
[----:B------:R-:W-:Y:S05]  /*12f30*/  BSYNC B4 ;  /* 0x0000000000047941 */ /* 0x000fea0003800000 */
.L_x_9265:
        /* <DEDUP_REMOVED lines=18> */
.L_x_9268:
[----:B------:R-:W-:Y:S02]  /*13060*/  ISETP.GE.AND P0, PT, R22, RZ, PT ;  /* 0x000000ff1600720c */ /* 0x000fe40003f06270 */
[----:B------:R-:W-:-:S11]  /*13070*/  MOV R3, 0x3fd774eb ;  /* 0x3fd774eb00037802 */ /* 0x000fd60000000f00 */
[----:B------:R-:W-:-:S04]  /*13080*/  @P0 FFMA.FTZ R0, R3, 0.93318945169448852539, -R0 ;  /* 0x3f6ee58103000823 */ /* 0x000fc80000010800 */
[----:B------:R-:W-:-:S07]  /*13090*/  @!P0 FFMA.FTZ R0, R3, 0.93318945169448852539, R0 ;  /* 0x3f6ee58103008823 */ /* 0x000fce0000010000 */
.L_x_9269:
[----:B------:R-:W-:Y:S05]  /*130a0*/  BSYNC B0 ;  /* 0x0000000000007941 */ /* 0x000fea0003800000 */
.L_x_9267:
        /* <DEDUP_REMOVED lines=10> */
.L_x_9258:
[----:B------:R-:W-:Y:S05]  /*13150*/  BSYNC B3 ;  /* 0x0000000000037941 */ /* 0x000fea0003800000 */
.L_x_9255:
[----:B------:R-:W-:-:S13]  /*13160*/  ISETP.NE.AND P0, PT, R16, RZ, PT ;  /* 0x000000ff1000720c */ /* 0x000fda0003f05270 */
[----:B-1----:R-:W-:Y:S01]  /*13170*/  @!P0 FADD.FTZ R23, -R23, -RZ ;  /* 0x800000ff17178221 */ /* 0x002fe20000010100 */
[----:B------:R-:W-:Y:S06]  /*13180*/  BRA `(.L_x_9270) ;  /* 0x0000000c006c7947 */ /* 0x000fec0003800000 */
.L_x_9233:
[----:B------:R-:W-:Y:S01]  /*13190*/  FADD.FTZ R18, -R18, 6.1232342629258392722e-17 ;  /* 0x248d313212127421 */ /* 0x000fe20000010100 */
[----:B0-----:R-:W-:-:S03]  /*131a0*/  FADD.FTZ R23, -R19, -RZ ;  /* 0x800000ff13177221 */ /* 0x001fc60000010100 */
[----:B------:R-:W-:Y:S01]  /*131b0*/  FADD.FTZ R22, R18, 1.5707963705062866211 ;  /* 0x3fc90fdb12167421 */ /* 0x000fe20000010000 */
[----:B------:R-:W-:Y:S06]  /*131c0*/  BRA `(.L_x_9270) ;  /* 0x0000000c005c7947 */ /* 0x000fec0003800000 */
.L_x_9232:
[----:B0-----:R-:W-:Y:S01]  /*131d0*/  FADD.FTZ R23, -R19, -RZ ;  /* 0x800000ff13177221 */ /* 0x001fe20000010100 */
[----:B------:R-:W-:Y:S01]  /*131e0*/  MOV R22, RZ ;  /* 0x000000ff00167202 */ /* 0x000fe20000000f00 */
[----:B------:R-:W-:Y:S06]  /*131f0*/  BRA `(.L_x_9270) ;  /* 0x0000000c00507947 */ /* 0x000fec0003800000 */
.L_x_9231:
        /* <DEDUP_REMOVED lines=24> */
.L_x_9275:
[----:B------:R-:W-:Y:S05]  /*13380*/  BSYNC B4 ;  /* 0x0000000000047941 */ /* 0x000fea0003800000 */
.L_x_9274:
        /* <DEDUP_REMOVED lines=18> */
.L_x_9277:
[----:B------:R-:W-:Y:S02]  /*134b0*/  ISETP.GE.AND P0, PT, R18, RZ, PT ;  /* 0x000000ff1200720c */ /* 0x000fe40003f06270 */
[----:B------:R-:W-:-:S11]  /*134c0*/  MOV R3, 0x3fd774eb ;  /* 0x3fd774eb00037802 */ /* 0x000fd60000000f00 */
[----:B------:R-:W-:-:S04]  /*134d0*/  @P0 FFMA.FTZ R0, R3, 0.93318945169448852539, -R0 ;  /* 0x3f6ee58103000823 */ /* 0x000fc80000010800 */
[----:B------:R-:W-:-:S07]  /*134e0*/  @!P0 FFMA.FTZ R0, R3, 0.93318945169448852539, R0 ;  /* 0x3f6ee58103008823 */ /* 0x000fce0000010000 */
.L_x_9278:
[----:B------:R-:W-:Y:S05]  /*134f0*/  BSYNC B0 ;  /* 0x0000000000007941 */ /* 0x000fea0003800000 */
.L_x_9276:
        /* <DEDUP_REMOVED lines=13> */
.L_x_9273:
        /* <DEDUP_REMOVED lines=12> */
.L_x_9281:
[----:B------:R-:W-:Y:S05]  /*13690*/  BSYNC B4 ;  /* 0x0000000000047941 */ /* 0x000fea0003800000 */
.L_x_9280:
        /* <DEDUP_REMOVED lines=18> */
.L_x_9283:
[----:B------:R-:W-:Y:S02]  /*137c0*/  ISETP.GE.AND P0, PT, R18, RZ, PT ;  /* 0x000000ff1200720c */ /* 0x000fe40003f06270 */
[----:B------:R-:W-:-:S11]  /*137d0*/  MOV R3, 0x3fd774eb ;  /* 0x3fd774eb00037802 */ /* 0x000fd60000000f00 */
[----:B------:R-:W-:-:S04]  /*137e0*/  @P0 FFMA.FTZ R0, R3, 0.93318945169448852539, -R0 ;  /* 0x3f6ee58103000823 */ /* 0x000fc80000010800 */
[----:B------:R-:W-:-:S07]  /*137f0*/  @!P0 FFMA.FTZ R0, R3, 0.93318945169448852539, R0 ;  /* 0x3f6ee58103008823 */ /* 0x000fce0000010000 */
.L_x_9284:
[----:B------:R-:W-:Y:S05]  /*13800*/  BSYNC B0 ;  /* 0x0000000000007941 */ /* 0x000fea0003800000 */
.L_x_9282:
        /* <DEDUP_REMOVED lines=27> */
.L_x_9272:
        /* <DEDUP_REMOVED lines=33> */
.L_x_9286:
[----:B------:R-:W-:Y:S05]  /*13bd0*/  BSYNC B4 ;  /* 0x0000000000047941 */ /* 0x000fea0003800000 */
.L_x_9285:
        /* <DEDUP_REMOVED lines=18> */
.L_x_9288:
[----:B------:R-:W-:Y:S02]  /*13d00*/  ISETP.GE.AND P0, PT, R18, RZ, PT ;  /* 0x000000ff1200720c */ /* 0x000fe40003f06270 */
[----:B------:R-:W-:-:S11]  /*13d10*/  MOV R3, 0x3fd774eb ;  /* 0x3fd774eb00037802 */ /* 0x000fd60000000f00 */
[----:B------:R-:W-:-:S04]  /*13d20*/  @P0 FFMA.FTZ R0, R3, 0.93318945169448852539, -R0 ;  /* 0x3f6ee58103000823 */ /* 0x000fc80000010800 */
[----:B------:R-:W-:-:S07]  /*13d30*/  @!P0 FFMA.FTZ R0, R3, 0.93318945169448852539, R0 ;  /* 0x3f6ee58103008823 */ /* 0x000fce0000010000 */
.L_x_9289:
[----:B------:R-:W-:Y:S05]  /*13d40*/  BSYNC B0 ;  /* 0x0000000000007941 */ /* 0x000fea0003800000 */
.L_x_9287:
        /* <DEDUP_REMOVED lines=10> */
.L_x_9279:
[----:B------:R-:W-:Y:S05]  /*13df0*/  BSYNC B3 ;  /* 0x0000000000037941 */ /* 0x000fea0003800000 */
.L_x_9271:
[----:B------:R-:W-:Y:S01]  /*13e00*/  ISETP.NE.AND P0, PT, R16, RZ, PT ;  /* 0x000000ff1000720c */ /* 0x000fe20003f05270 */
[----:B------:R-:W-:Y:S01]  /*13e10*/  FADD.FTZ R23, R32, 0.69314718246459960938 ;  /* 0x3f31721820177421 */ /* 0x000fe20000010000 */
[----:B------:R-:W-:-:S11]  /*13e20*/  FADD.FTZ R22, |R0|, -RZ ;  /* 0x800000ff00167221 */ /* 0x000fd60000010200 */
[----:B------:R-:W-:Y:S01]  /*13e30*/  @!P0 FADD.FTZ R23, -R23, -RZ ;  /* 0x800000ff17178221 */ /* 0x000fe20000010100 */
[----:B------:R-:W-:Y:S06]  /*13e40*/  BRA `(.L_x_9270) ;  /* 0x00000000003c7947 */ /* 0x000fec0003800000 */
.L_x_9230:
        /* <DEDUP_REMOVED lines=15> */
.L_x_9270:
[----:B------:R-:W-:Y:S05]  /*13f40*/  BSYNC B2 ;  /* 0x0000000000027941 */ /* 0x000fea0003800000 */
.L_x_9229:
[----:B--23--:R-:W1:Y:S02]  /*13f50*/  LDC.64 R4, c[0x0][0x218] ;  /* 0x00008600ff047b82 */ /* 0x00ce640000000a00 */
[----:B-1----:R-:W-:-:S04]  /*13f60*/  IMAD.WIDE.U32 R2, R2, 0x8, R4 ;  /* 0x0000000802027825 */ /* 0x002fc800078e0004 */
[----:B------:R-:W-:-:S05]  /*13f70*/  IMAD.WIDE R2, R31, 0x10, R2 ;  /* 0x000000101f027825 */ /* 0x000fca00078e0202 */
[----:B------:R-:W-:Y:S04]  /*13f80*/  STG.E.128 desc[UR4][R2.64], R12 ;  /* 0x0000000c02007986 */ /* 0x000fe8000c101d04 */
[----:B------:R-:W-:Y:S04]  /*13f90*/  STG.E.128 desc[UR4][R2.64+0x800], R8 ;  /* 0x0008000802007986 */ /* 0x000fe8000c101d04 */
[----:B------:R-:W-:Y:S04]  /*13fa0*/  STG.E.128 desc[UR4][R2.64+0x1000], R24 ;  /* 0x0010001802007986 */ /* 0x000fe8000c101d04 */
[----:B------:R-:W-:Y:S01]  /*13fb0*/  STG.E.128 desc[UR4][R2.64+0x1800], R20 ;  /* 0x0018001402007986 */ /* 0x000fe2000c101d04 */
[----:B------:R-:W-:Y:S05]  /*13fc0*/  EXIT ;  /* 0x000000000000794d */ /* 0x000fea0003800000 */
.L_x_8801:
[----:B------:R-:W0:Y:S01]  /*13fd0*/  S2R R0, SR_TID.X ;  /* 0x0000000000007919 */ /* 0x000e220000002100 */
[----:B------:R-:W-:Y:S02]  /*13fe0*/  CS2R R16, SRZ ;  /* 0x0000000000107805 */ /* 0x000fe4000001ff00 */
[----:B0-----:R-:W-:-:S13]  /*13ff0*/  ISETP.GE.AND P0, PT, R0, R31, PT ;  /* 0x0000001f0000720c */ /* 0x001fda0003f06270 */
[----:B------:R-:W-:Y:S01]  /*14000*/  @!P0 IADD3 R3, R2, R0, RZ ;  /* 0x0000000002038210 */ /* 0x000fe20007ffe0ff */
[----:B------:R-:W0:Y:S01]  /*14010*/  @!P0 LDC.64 R12, c[0x0][0x220] ;  /* 0x00008800ff0c8b82 */ /* 0x000e220000000a00 */
[----:B------:R-:W-:-:S04]  /*14020*/  @!P0 IADD3 R0, R0, 0x80, RZ ;  /* 0x0000008000008810 */ /* 0x000fc80007ffe0ff */
[----:B------:R-:W-:-:S13]  /*14030*/  ISETP.GE.AND P6, PT, R0, R31, PT ;  /* 0x0000001f0000720c */ /* 0x000fda0003fc6270 */
[----:B------:R-:W-:Y:S01]  /*14040*/  @!P6 IADD3 R7, R2, R0, RZ ;  /* 0x000000000207e210 */ /* 0x000fe20007ffe0ff */
[----:B------:R-:W1:Y:S01]  /*14050*/  @!P6 LDC.64 R4, c[0x0][0x220] ;  /* 0x00008800ff04eb82 */ /* 0x000e620000000a00 */
[----:B------:R-:W-:-:S04]  /*14060*/  @!P6 IADD3 R0, R0, 0x80, RZ ;  /* 0x000000800000e810 */ /* 0x000fc80007ffe0ff */
[----:B------:R-:W-:-:S13]  /*14070*/  ISETP.GE.AND P5, PT, R0, R31, PT ;  /* 0x0000001f0000720c */ /* 0x000fda0003fa6270 */
[----:B------:R-:W-:Y:S01]  /*14080*/  @!P5 IADD3 R19, R2, R0, RZ ;  /* 0x000000000213d210 */ /* 0x000fe20007ffe0ff */
[----:B------:R-:W2:Y:S01]  /*14090*/  @!P5 LDC.64 R28, c[0x0][0x220] ;  /* 0x00008800ff1cdb82 */ /* 0x000ea20000000a00 */
[----:B------:R-:W-:-:S04]  /*140a0*/  @!P5 IADD3 R0, R0, 0x80, RZ ;  /* 0x000000800000d810 */ /* 0x000fc80007ffe0ff */
[----:B------:R-:W-:Y:S01]  /*140b0*/  ISETP.GE.AND P4, PT, R0, R31, PT ;  /* 0x0000001f0000720c */ /* 0x000fe20003f86270 */
[----:B-1----:R-:W-:-:S05]  /*140c0*/  @!P6 IMAD.WIDE.U32 R4, R7, 0x8, R4 ;  /* 0x000000080704e825 */ /* 0x002fca00078e0004 */
[----:B------:R1:W5:Y:S07]  /*140d0*/  @!P6 LDG.E.64 R16, desc[UR4][R4.64] ;  /* 0x000000040410e981 */ /* 0x00036e000c1e1b00 */
[----:B------:R-:W-:Y:S01]  /*140e0*/  @!P4 IADD3 R21, R2, R0, RZ ;  /* 0x000000000215c210 */ /* 0x000fe20007ffe0ff */
[----:B------:R-:W1:Y:S01]  /*140f0*/  @!P4 LDC.64 R14, c[0x0][0x220] ;  /* 0x00008800ff0ecb82 */ /* 0x000e620000000a00 */
[----:B------:R-:W-:-:S04]  /*14100*/  @!P4 IADD3 R0, R0, 0x80, RZ ;  /* 0x000000800000c810 */ /* 0x000fc80007ffe0ff */
[----:B------:R-:W-:-:S13]  /*14110*/  ISETP.GE.AND P3, PT, R0, R31, PT ;  /* 0x0000001f0000720c */ /* 0x000fda0003f66270 */
[----:B------:R-:W-:Y:S01]  /*14120*/  @!P3 IADD3 R23, R2, R0, RZ ;  /* 0x000000000217b210 */ /* 0x000fe20007ffe0ff */
[----:B------:R-:W3:Y:S01]  /*14130*/  @!P3 LDC.64 R26, c[0x0][0x220] ;  /* 0x00008800ff1abb82 */ /* 0x000ee20000000a00 */
[----:B------:R-:W-:-:S04]  /*14140*/  @!P3 IADD3 R0, R0, 0x80, RZ ;  /* 0x000000800000b810 */ /* 0x000fc80007ffe0ff */
[----:B------:R-:W-:-:S13]  /*14150*/  ISETP.GE.AND P2, PT, R0, R31, PT ;  /* 0x0000001f0000720c */ /* 0x000fda0003f46270 */
[----:B------:R-:W-:Y:S01]  /*14160*/  @!P2 IADD3 R33, R2, R0, RZ ;  /* 0x000000000221a210 */ /* 0x000fe20007ffe0ff */
[----:B------:R-:W4:Y:S01]  /*14170*/  @!P2 LDC.64 R10, c[0x0][0x220] ;  /* 0x00008800ff0aab82 */ /* 0x000f220000000a00 */
[----:B------:R-:W-:-:S04]  /*14180*/  @!P2 IADD3 R0, R0, 0x80, RZ ;  /* 0x000000800000a810 */ /* 0x000fc80007ffe0ff */
[----:B------:R-:W-:-:S13]  /*14190*/  ISETP.GE.AND P1, PT, R0, R31, PT ;  /* 0x0000001f0000720c */ /* 0x000fda0003f26270 */
[----:B------:R-:W-:Y:S01]  /*141a0*/  @!P1 IADD3 R35, R2, R0, RZ ;  /* 0x0000000002239210 */ /* 0x000fe20007ffe0ff */
[----:B------:R-:W4:Y:S01]  /*141b0*/  @!P1 LDC.64 R8, c[0x0][0x220] ;  /* 0x00008800ff089b82 */ /* 0x000f220000000a00 */
[----:B------:R-:W-:-:S04]  /*141c0*/  @!P1 IADD3 R0, R0, 0x80, RZ ;  /* 0x0000008000009810 */ /* 0x000fc80007ffe0ff */
[----:B------:R-:W-:-:S13]  /*141d0*/  ISETP.GE.AND P6, PT, R0, R31, PT ;  /* 0x0000001f0000720c */ /* 0x000fda0003fc6270 */
[----:B------:R-:W4:Y:S01]  /*141e0*/  @!P6 LDC.64 R6, c[0x0][0x220] ;  /* 0x00008800ff06eb82 */ /* 0x000f220000000a00 */
[----:B0-----:R-:W-:Y:S01]  /*141f0*/  @!P0 IMAD.WIDE.U32 R12, R3, 0x8, R12 ;  /* 0x00000008030c8825 */ /* 0x001fe200078e000c */
[----:B------:R-:W-:Y:S02]  /*14200*/  @!P6 IADD3 R3, R2, R0, RZ ;  /* 0x000000000203e210 */ /* 0x000fe40007ffe0ff */
[----:B------:R-:W-:Y:S01]  /*14210*/  CS2R R24, SRZ ;  /* 0x0000000000187805 */ /* 0x000fe2000001ff00 */
[----:B--2---:R-:W-:Y:S01]  /*14220*/  @!P5 IMAD.WIDE.U32 R28, R19, 0x8, R28 ;  /* 0x00000008131cd825 */ /* 0x004fe200078e001c */
[----:B------:R-:W-:-:S03]  /*14230*/  CS2R R18, SRZ ;  /* 0x0000000000127805 */ /* 0x000fc6000001ff00 */
[----:B-1----:R-:W-:Y:S01]  /*14240*/  @!P4 IMAD.WIDE.U32 R4, R21, 0x8, R14 ;  /* 0x000000081504c825 */ /* 0x002fe200078e000e */
[----:B------:R-:W-:Y:S02]  /*14250*/  CS2R R20, SRZ ;  /* 0x0000000000147805 */ /* 0x000fe4000001ff00 */
[----:B------:R-:W5:Y:S01]  /*14260*/  @!P5 LDG.E.64 R18, desc[UR4][R28.64] ;  /* 0x000000041c12d981 */ /* 0x000f62000c1e1b00 */
[----:B---3--:R-:W-:Y:S01]  /*14270*/  @!P3 IMAD.WIDE.U32 R26, R23, 0x8, R26 ;  /* 0x00000008171ab825 */ /* 0x008fe200078e001a */
[----:B------:R-:W-:Y:S02]  /*14280*/  CS2R R22, SRZ ;  /* 0x0000000000167805 */ /* 0x000fe4000001ff00 */
[----:B------:R-:W5:Y:S01]  /*14290*/  @!P4 LDG.E.64 R20, desc[UR4][R4.64] ;  /* 0x000000040414c981 */ /* 0x000f62000c1e1b00 */
[----:B----4-:R-:W-:Y:S01]  /*142a0*/  @!P2 IMAD.WIDE.U32 R32, R33, 0x8, R10 ;  /* 0x000000082120a825 */ /* 0x010fe200078e000a */
[----:B------:R-:W-:Y:S02]  /*142b0*/  CS2R R10, SRZ ;  /* 0x00000000000a7805 */ /* 0x000fe4000001ff00 */
[----:B------:R-:W5:Y:S01]  /*142c0*/  @!P3 LDG.E.64 R22, desc[UR4][R26.64] ;  /* 0x000000041a16b981 */ /* 0x000f62000c1e1b00 */
[----:B------:R-:W-:Y:S01]  /*142d0*/  @!P1 IMAD.WIDE.U32 R34, R35, 0x8, R8 ;  /* 0x0000000823229825 */ /* 0x000fe200078e0008 */
[----:B------:R-:W-:-:S02]  /*142e0*/  CS2R R8, SRZ ;  /* 0x0000000000087805 */ /* 0x000fc4000001ff00 */
[----:B------:R-:W5:Y:S01]  /*142f0*/  @!P2 LDG.E.64 R24, desc[UR4][R32.64] ;  /* 0x000000042018a981 */ /* 0x000f62000c1e1b00 */
[----:B------:R-:W-:-:S03]  /*14300*/  @!P6 IMAD.WIDE.U32 R6, R3, 0x8, R6 ;  /* 0x000000080306e825 */ /* 0x000fc600078e0006 */
[----:B------:R-:W5:Y:S04]  /*14310*/  @!P1 LDG.E.64 R8, desc[UR4][R34.64] ;  /* 0x0000000422089981 */ /* 0x000f68000c1e1b00 */
[----:B------:R-:W5:Y:S01]  /*14320*/  @!P6 LDG.E.64 R10, desc[UR4][R6.64] ;  /* 0x00000004060ae981 */ /* 0x000f62000c1e1b00 */
[----:B------:R-:W-:Y:S01]  /*14330*/  CS2R R14, SRZ ;  /* 0x00000000000e7805 */ /* 0x000fe2000001ff00 */
[----:B------:R-:W-:Y:S05]  /*14340*/  BSSY B2, `(.L_x_9290) ;  /* 0x0000288000027945 */ /* 0x000fea0003800000 */
[----:B------:R0:W5:Y:S02]  /*14350*/  @!P0 LDG.E.64 R14, desc[UR4][R12.64] ;  /* 0x000000040c0e8981 */ /* 0x000164000c1e1b00 */
[----:B0-----:R-:W-:Y:S01]  /*14360*/  CS2R R12, SRZ ;  /* 0x00000000000c7805 */ /* 0x001fe2000001ff00 */
[----:B------:R-:W-:Y:S06]  /*14370*/  @P0 BRA `(.L_x_9291) ;  /* 0x0000002800100947 */ /* 0x000fec0003800000 */
[----:B-----5:R-:W-:Y:S02]  /*14380*/  FSETP.GTU.FTZ.AND P0, PT, |R14|, +INF , PT ;  /* 0x7f8000000e00780b */ /* 0x020fe40003f1c200 */
[----:B------:R-:W-:-:S04]  /*14390*/  FSETP.GTU.FTZ.AND P1, PT, |R15|, +INF , PT ;  /* 0x7f8000000f00780b */ /* 0x000fc80003f3c200 */
[----:B------:R-:W-:-:S13]  /*143a0*/  PLOP3.LUT P0, PT, P0, P1, PT, 0xa8, 0x0 ;  /* 0x000000000000781c */ /* 0x000fda0000703570 */
[----:B------:R-:W-:Y:S05]  /*143b0*/  @P0 BRA `(.L_x_9292) ;  /* 0x0000002400c40947 */ /* 0x000fea0003800000 */
[C---:B------:R-:W-:Y:S01]  /*143c0*/  FSETP.GT.FTZ.AND P0, PT, |R14|.reuse, 8388608, PT ;  /* 0x4b0000000e00780b */ /* 0x040fe20003f14200 */
[----:B------:R-:W-:Y:S01]  /*143d0*/  FADD.FTZ R12, |R14|, -RZ ;  /* 0x800000ff0e0c7221 */ /* 0x000fe20000010200 */
[C---:B------:R-:W-:Y:S01]  /*143e0*/  FSETP.GT.FTZ.AND P1, PT, |R15|.reuse, 8388608, PT ;  /* 0x4b0000000f00780b */ /* 0x040fe20003f34200 */
[----:B------:R-:W-:-:S03]  /*143f0*/  FADD.FTZ R29, |R15|, -RZ ;  /* 0x800000ff0f1d7221 */ /* 0x000fc60000010200 */
[----:B------:R-:W-:-:S13]  /*14400*/  PLOP3.LUT P0, PT, P0, P1, PT, 0xa8, 0x0 ;  /* 0x000000000000781c */ /* 0x000fda0000703570 */
[----:B------:R-:W-:Y:S05]  /*14410*/  @P0 BRA `(.L_x_9293) ;  /* 0x0000001800900947 */ /* 0x000fea0003800000 */
[----:B------:R-:W-:Y:S02]  /*14420*/  FSETP.NEU.FTZ.AND P1, PT, R14, 1, PT ;  /* 0x3f8000000e00780b */ /* 0x000fe40003f3d000 */
[----:B------:R-:W-:-:S13]  /*14430*/  FSETP.NEU.FTZ.AND P0, PT, R15, RZ, PT ;  /* 0x000000ff0f00720b */ /* 0x000fda0003f1d000 */
[----:B------:R-:W-:Y:S05]  /*14440*/  @!P0 BRA !P1, `(.L_x_9294) ;  /* 0x0000001800788947 */ /* 0x000fea0004800000 */
[----:B------:R-:W-:Y:S02]  /*14450*/  FSETP.GEU.FTZ.AND P0, PT, |R15|, 0.00021143197955098003149, PT ;  /* 0x395db3d70f00780b */ /* 0x000fe40003f1e200 */
[----:B------:R-:W-:-:S13]  /*14460*/  FSETP.GEU.FTZ.AND P1, PT, |R14|, 0.00021143197955098003149, PT ;  /* 0x395db3d70e00780b */ /* 0x000fda0003f3e200 */
[----:B------:R-:W-:Y:S05]  /*14470*/  @!P0 BRA !P1, `(.L_x_9295) ;  /* 0x00000018005c8947 */ /* 0x000fea0004800000 */
[C---:B------:R-:W-:Y:S01]  /*14480*/  FADD.FTZ R0, |R14|.reuse, 1 ;  /* 0x3f8000000e007421 */ /* 0x040fe20000010200 */
[----:B------:R-:W-:Y:S01]  /*14490*/  FADD.FTZ R6, |R29|, -RZ ;  /* 0x800000ff1d067221 */ /* 0x000fe20000010200 */
[----:B------:R-:W-:Y:S01]  /*144a0*/  FADD.FTZ R3, |R14|, -1 ;  /* 0xbf8000000e037421 */ /* 0x000fe20000010200 */
        /* <DEDUP_REMOVED lines=41> */
[----:B------:R-:W-:Y:S02]  /*14740*/  FSETP.NEU.FTZ.AND P1, PT, |R14|, 1, PT ;  /* 0x3f8000000e00780b */ /* 0x000fe40003f3d200 */
[----:B------:R-:W-:-:S13]  /*14750*/  FSETP.GEU.FTZ.AND P0, PT, |R15|, 1.1102230246251565404e-16, PT ;  /* 0x250000000f00780b */ /* 0x000fda0003f1e200 */
[----:B------:R-:W-:Y:S05]  /*14760*/  @!P0 BRA !P1, `(.L_x_9298) ;  /* 0x0000000400a48947 */ /* 0x000fea0004800000 */
[----:B------:R-:W-:-:S05]  /*14770*/  FMUL.FTZ R6, |R3|, 1.1920928955078125e-07 ;  /* 0x3400000003067820 */ /* 0x000fca0000410200 */
[----:B------:R-:W-:-:S13]  /*14780*/  FSETP.GTU.FTZ.AND P0, PT, R6, |R15|, PT ;  /* 0x4000000f0600720b */ /* 0x000fda0003f1c000 */
[----:B------:R-:W-:Y:S05]  /*14790*/  @!P0 BRA `(.L_x_9299) ;  /* 0x0000000000a08947 */ /* 0x000fea0003800000 */
[----:B------:R-:W-:-:S13]  /*147a0*/  FSETP.GEU.FTZ.AND P0, PT, |R14|, 1, PT ;  /* 0x3f8000000e00780b */ /* 0x000fda0003f1e200 */
        /* <DEDUP_REMOVED lines=39> */
.L_x_9299:
        /* <DEDUP_REMOVED lines=10> */
.L_x_9301:
[----:B------:R-:W-:-:S04]  /*14ac0*/  FADD.FTZ R6, -R0, R5 ;  /* 0x0000000500067221 */ /* 0x000fc80000010100 */
[----:B------:R-:W-:-:S07]  /*14ad0*/  FMUL.FTZ R6, R6, 0.5 ;  /* 0x3f00000006067820 */ /* 0x000fce0000410000 */
.L_x_9302:
[----:B------:R-:W-:Y:S05]  /*14ae0*/  BSYNC B1 ;  /* 0x0000000000017941 */ /* 0x000fea0003800000 */
.L_x_9300:
        /* <DEDUP_REMOVED lines=11> */
.L_x_9304:
[----:B------:R-:W-:-:S04]  /*14ba0*/  FADD.FTZ R13, R4, -R13 ;  /* 0x8000000d040d7221 */ /* 0x000fc80000010000 */
[----:B------:R-:W-:-:S07]  /*14bb0*/  FMUL.FTZ R13, R13, 0.5 ;  /* 0x3f0000000d0d7820 */ /* 0x000fce0000410000 */
.L_x_9305:
[----:B------:R-:W-:Y:S05]  /*14bc0*/  BSYNC B1 ;  /* 0x0000000000017941 */ /* 0x000fea0003800000 */
.L_x_9303:
        /* <DEDUP_REMOVED lines=35> */
.L_x_9298:
[----:B------:R0:W1:Y:S02]  /*14e00*/  MUFU.SQRT R13, R29 ;  /* 0x0000001d000d7308 */ /* 0x0000640000002000 */
.L_x_9297:
[----:B------:R-:W-:Y:S05]  /*14e10*/  BSYNC B0 ;  /* 0x0000000000007941 */ /* 0x000fea0003800000 */
.L_x_9296:
[----:B------:R-:W-:Y:S01]  /*14e20*/  FSETP.GEU.FTZ.AND P0, PT, |R14|, 4.336808689942017736e-19, PT ;  /* 0x210000000e00780b */ /* 0x000fe20003f1e200 */
[----:B------:R-:W-:-:S12]  /*14e30*/  BSSY B0, `(.L_x_9306) ;  /* 0x0000047000007945 */ /* 0x000fd80003800000 */
[----:B------:R-:W-:Y:S05]  /*14e40*/  @!P0 BRA `(.L_x_9307) ;  /* 0x0000000400088947 */ /* 0x000fea0003800000 */
[----:B------:R-:W2:Y:S01]  /*14e50*/  MUFU.RCP R27, R7 ;  /* 0x00000007001b7308 */ /* 0x000ea20000001000 */
[----:B------:R-:W-:Y:S01]  /*14e60*/  PLOP3.LUT P0, PT, PT, PT, PT, 0x8, 0x0 ;  /* 0x000000000000781c */ /* 0x000fe20003f0e170 */
[----:B--2---:R-:W-:-:S05]  /*14e70*/  FMUL.FTZ R6, R27, |R14| ;  /* 0x4000000e1b067220 */ /* 0x004fca0000410000 */
[----:B------:R-:W-:-:S13]  /*14e80*/  FSETP.GT.FTZ.AND P1, PT, R6, 0.64170002937316894531, PT ;  /* 0x3f2446740600780b */ /* 0x000fda0003f34000 */
[----:B------:R-:W-:Y:S05]  /*14e90*/  @!P1 BRA `(.L_x_9308) ;  /* 0x0000000400009947 */ /* 0x000fea0003800000 */
[----:B------:R-:W-:Y:S02]  /*14ea0*/  FSETP.NEU.FTZ.AND P1, PT, |R14|, 1, PT ;  /* 0x3f8000000e00780b */ /* 0x000fe40003f3d200 */
        /* <DEDUP_REMOVED lines=15> */
.L_x_9312:
[----:B------:R-:W-:-:S04]  /*14fa0*/  FADD.FTZ R0, -R0, R5 ;  /* 0x0000000500007221 */ /* 0x000fc80000010100 */
[----:B------:R-:W-:-:S07]  /*14fb0*/  FMUL.FTZ R0, R0, 0.5 ;  /* 0x3f00000000007820 */ /* 0x000fce0000410000 */
.L_x_9313:
[----:B------:R-:W-:Y:S05]  /*14fc0*/  BSYNC B1 ;  /* 0x0000000000017941 */ /* 0x000fea0003800000 */
.L_x_9311:
        /* <DEDUP_REMOVED lines=10> */
.L_x_9315:
[----:B------:R-:W-:-:S04]  /*15070*/  FADD.FTZ R3, -R3, R4 ;  /* 0x0000000403037221 */ /* 0x000fc80000010100 */
[----:B------:R-:W-:-:S07]  /*15080*/  FMUL.FTZ R3, R3, 0.5 ;  /* 0x3f00000003037820 */ /* 0x000fce0000410000 */
.L_x_9316:
[----:B------:R-:W-:Y:S05]  /*15090*/  BSYNC B1 ;  /* 0x0000000000017941 */ /* 0x000fea0003800000 */
.L_x_9314:
[----:B------:R-:W-:Y:S01]  /*150a0*/  FADD.FTZ R0, R3, R0 ;  /* 0x0000000003007221 */ /* 0x000fe20000010000 */
[----:B------:R-:W-:Y:S01]  /*150b0*/  FADD.FTZ R7, R7, |R14| ;  /* 0x4000000e07077221 */ /* 0x000fe20000010000 */
[----:B------:R-:W-:-:S03]  /*150c0*/  PLOP3.LUT P0, PT, PT, PT, PT, 0x80, 0x0 ;  /* 0x000000000000781c */ /* 0x000fc60003f0f070 */
[----:B------:R-:W-:-:S04]  /*150d0*/  FMUL.FTZ R0, R7, R0 ;  /* 0x0000000007007220 */ /* 0x000fc80000410000 */
[----:B------:R4:W2:Y:S01]  /*150e0*/  MUFU.SQRT R26, R0 ;  /* 0x00000000001a7308 */ /* 0x0008a20000002000 */
[----:B------:R-:W-:Y:S05]  /*150f0*/  BRA `(.L_x_9308) ;  /* 0x0000000000687947 */ /* 0x000fea0003800000 */
.L_x_9310:
[----:B------:R-:W-:-:S13]  /*15100*/  FSETP.GT.FTZ.AND P1, PT, |R14|, 1, PT ;  /* 0x3f8000000e00780b */ /* 0x000fda0003f34200 */
[----:B------:R-:W-:Y:S01]  /*15110*/  @!P1 FADD.FTZ R5, -R12, 1 ;  /* 0x3f8000000c059421 */ /* 0x000fe20000010100 */
[----:B------:R-:W-:-:S03]  /*15120*/  @!P1 PLOP3.LUT P0, PT, PT, PT, PT, 0x80, 0x0 ;  /* 0x000000000000981c */ /* 0x000fc60003f0f070 */
[----:B------:R-:W-:-:S04]  /*15130*/  @!P1 FMUL.FTZ R5, R0, R5 ;  /* 0x0000000500059220 */ /* 0x000fc80000410000 */
[----:B------:R2:W3:Y:S01]  /*15140*/  @!P1 MUFU.SQRT R26, R5 ;  /* 0x00000005001a9308 */ /* 0x0004e20000002000 */
[----:B------:R-:W-:Y:S05]  /*15150*/  @!P1 BRA `(.L_x_9308) ;  /* 0x0000000000509947 */ /* 0x000fea0003800000 */
[----:B------:R-:W-:Y:S01]  /*15160*/  FMUL.FTZ R0, R0, R3 ;  /* 0x0000000300007220 */ /* 0x000fe20000410000 */
[----:B------:R-:W-:Y:S01]  /*15170*/  FMUL.FTZ R3, |R15|, 2.81474976710656000000e+14 ;  /* 0x578000000f037820 */ /* 0x000fe20000410200 */
[----:B------:R-:W-:Y:S01]  /*15180*/  PLOP3.LUT P0, PT, PT, PT, PT, 0x80, 0x0 ;  /* 0x000000000000781c */ /* 0x000fe20003f0f070 */
[----:B------:R-:W-:Y:S02]  /*15190*/  FMUL.FTZ R12, |R14|, 2.81474976710656000000e+14 ;  /* 0x578000000e0c7820 */ /* 0x000fe40000410200 */
[----:B------:R-:W-:Y:S01]  /*151a0*/  FMUL.FTZ R3, R3, |R14| ;  /* 0x4000000e03037220 */ /* 0x000fe20000410000 */
[----:B------:R-:W3:Y:S08]  /*151b0*/  MUFU.SQRT R0, R0 ;  /* 0x0000000000007308 */ /* 0x000ef00000002000 */
[----:B---3--:R-:W3:Y:S02]  /*151c0*/  MUFU.RCP R26, R0 ;  /* 0x00000000001a7308 */ /* 0x008ee40000001000 */
[----:B---3--:R-:W-:Y:S01]  /*151d0*/  FMUL.FTZ R26, R3, R26 ;  /* 0x0000001a031a7220 */ /* 0x008fe20000410000 */
[----:B------:R-:W-:Y:S06]  /*151e0*/  BRA `(.L_x_9308) ;  /* 0x00000000002c7947 */ /* 0x000fec0003800000 */
.L_x_9309:
        /* <DEDUP_REMOVED lines=8> */
.L_x_9307:
[----:B------:R-:W-:Y:S01]  /*15270*/  PLOP3.LUT P0, PT, PT, PT, PT, 0x80, 0x0 ;  /* 0x000000000000781c */ /* 0x000fe20003f0f070 */
[----:B------:R-:W-:Y:S01]  /*15280*/  FMUL.FTZ R26, R7, 16777216 ;  /* 0x4b800000071a7820 */ /* 0x000fe20000410000 */
[----:B------:R-:W-:-:S11]  /*15290*/  FMUL.FTZ R12, |R14|, 16777216 ;  /* 0x4b8000000e0c7820 */ /* 0x000fd60000410200 */
.L_x_9308:
[----:B------:R-:W-:Y:S05]  /*152a0*/  BSYNC B0 ;  /* 0x0000000000007941 */ /* 0x000fea0003800000 */
.L_x_9306:
[----:B------:R-:W-:Y:S04]  /*152b0*/  BSSY B3, `(.L_x_9317) ;  /* 0x00000af000037945 */ /* 0x000fe80003800000 */
[----:B------:R-:W-:Y:S05]  /*152c0*/  @P0 BRA `(.L_x_9318) ;  /* 0x0000000000ec0947 */ /* 0x000fea0003800000 */
[----:B------:R-:W-:-:S13]  /*152d0*/  ISETP.GT.AND P0, PT, R14, -0x1, PT ;  /* 0xffffffff0e00780c */ /* 0x000fda0003f04270 */
[----:B------:R-:W-:Y:S05]  /*152e0*/  @P0 BRA `(.L_x_9319) ;  /* 0x0000000000740947 */ /* 0x000fea0003800000 */
[----:B------:R-:W-:Y:S01]  /*152f0*/  HFMA2.MMA R4, -RZ, RZ, 1.75, 0 ;  /* 0x3f000000ff047435 */ /* 0x000fe200000001ff */
[----:B----4-:R-:W-:-:S04]  /*15300*/  FADD.FTZ R0, -R6, -RZ ;  /* 0x800000ff06007221 */ /* 0x010fc80000010100 */
        /* <DEDUP_REMOVED lines=27> */
.L_x_9319:
[----:B----4-:R-:W-:Y:S01]  /*154c0*/  MOV R0, 0x3f000000 ;  /* 0x3f00000000007802 */ /* 0x010fe20000000f00 */
[C---:B------:R-:W-:Y:S01]  /*154d0*/  FADD.FTZ R3, |R6|.reuse, -RZ ;  /* 0x800000ff06037221 */ /* 0x040fe20000010200 */
[C---:B------:R-:W-:Y:S02]  /*154e0*/  FSETP.GT.FTZ.AND P0, PT, |R6|.reuse, 0.56000000238418579102, PT ;  /* 0x3f0f5c290600780b */ /* 0x040fe40003f14200 */
[----:B------:R-:W-:Y:S01]  /*154f0*/  FSETP.NEU.FTZ.AND P1, PT, |R6|, 1, PT ;  /* 0x3f8000000600780b */ /* 0x000fe20003f3d200 */
[----:B------:R-:W-:-:S04]  /*15500*/  FFMA.FTZ R0, -R3, R0, 0.5 ;  /* 0x3f00000003007423 */ /* 0x000fc80000010100 */
[----:B--2---:R-:W2:Y:S02]  /*15510*/  MUFU.RSQ R5, R0 ;  /* 0x0000000000057308 */ /* 0x004ea40000001400 */
[----:B--2---:R-:W-:Y:S01]  /*15520*/  FMUL.FTZ R4, R0, R5 ;  /* 0x0000000500047220 */ /* 0x004fe20000410000 */
        /* <DEDUP_REMOVED lines=21> */
.L_x_9318:
[----:B------:R-:W-:-:S13]  /*15680*/  ISETP.GT.AND P0, PT, R14, -0x1, PT ;  /* 0xffffffff0e00780c */ /* 0x000fda0003f04270 */
[----:B------:R-:W-:Y:S05]  /*15690*/  @P0 BRA `(.L_x_9321) ;  /* 0x0000000000e80947 */ /* 0x000fea0003800000 */
[----:B------:R-:W-:Y:S01]  /*156a0*/  FADD.FTZ R3, -R12, -RZ ;  /* 0x800000ff0c037221 */ /* 0x000fe20000010100 */
[C---:B--234-:R-:W-:Y:S01]  /*156b0*/  FADD.FTZ R0, |R26|.reuse, -RZ ;  /* 0x800000ff1a007221 */ /* 0x05cfe20000010200 */
[----:B------:R-:W-:Y:S02]  /*156c0*/  BSSY B4, `(.L_x_9322) ;  /* 0x0000010000047945 */ /* 0x000fe40003800000 */
[----:B0-----:R-:W-:Y:S01]  /*156d0*/  FADD.FTZ R29, |R3|, -RZ ;  /* 0x800000ff031d7221 */ /* 0x001fe20000010200 */
[----:B------:R-:W-:-:S04]  /*156e0*/  FSETP.GT.FTZ.AND P6, PT, |R26|, |R3|, PT ;  /* 0x400000031a00720b */ /* 0x000fc80003fd4200 */
        /* <DEDUP_REMOVED lines=12> */
[----:B-1----:R-:W-:Y:S05]  /*157b0*/  CALL.REL.NOINC `($__internal_11_$__cuda_sm3x_div_rn_ftz_f32_slowpath) ;  /* 0x00000130004c7944 */ /* 0x002fea0003c00000 */
.L_x_9323:
[----:B------:R-:W-:Y:S05]  /*157c0*/  BSYNC B4 ;  /* 0x0000000000047941 */ /* 0x000fea0003800000 */
.L_x_9322:
        /* <DEDUP_REMOVED lines=13> */
[----:B------:R-:W-:-:S05]  /*158a0*/  FADD.FTZ R3, -R12, -RZ ;  /* 0x800000ff0c037221 */ /* 0x000fca0000010100 */
[----:B------:R-:W-:-:S13]  /*158b0*/  ISETP.GT.AND P0, PT, R3, -0x1, PT ;  /* 0xffffffff0300780c */ /* 0x000fda0003f04270 */
[----:B------:R-:W-:Y:S05]  /*158c0*/  @P0 BRA `(.L_x_9326) ;  /* 0x0000000000200947 */ /* 0x000fea0003800000 */
[----:B------:R-:W-:-:S05]  /*158d0*/  MOV R5, 0x3fd774eb ;  /* 0x3fd774eb00057802 */ /* 0x000fca0000000f00 */
[----:B------:R-:W-:Y:S01]  /*158e0*/  FFMA.FTZ R0, R5, 1.8663789033889770508, -R0 ;  /* 0x3feee58105007823 */ /* 0x000fe20000010800 */
[----:B------:R-:W-:Y:S06]  /*158f0*/  BRA `(.L_x_9326) ;  /* 0x0000000000147947 */ /* 0x000fec0003800000 */
.L_x_9325:
[----:B------:R-:W-:Y:S01]  /*15900*/  FADD.FTZ R3, -R12, -RZ ;  /* 0x800000ff0c037221 */ /* 0x000fe20000010100 */
[----:B------:R-:W-:-:S04]  /*15910*/  MOV R5, 0x3fd774eb ;  /* 0x3fd774eb00057802 */ /* 0x000fc80000000f00 */
[----:B------:R-:W-:-:S13]  /*15920*/  ISETP.GE.AND P0, PT, R3, RZ, PT ;  /* 0x000000ff0300720c */ /* 0x000fda0003f06270 */
[----:B------:R-:W-:-:S04]  /*15930*/  @P0 FFMA.FTZ R0, R5, 0.93318945169448852539, -R0 ;  /* 0x3f6ee58105000823 */ /* 0x000fc80000010800 */
[----:B------:R-:W-:-:S07]  /*15940*/  @!P0 FFMA.FTZ R0, R5, 0.93318945169448852539, R0 ;  /* 0x3f6ee58105008823 */ /* 0x000fce0000010000 */
.L_x_9326:
[----:B------:R-:W-:Y:S05]  /*15950*/  BSYNC B0 ;  /* 0x0000000000007941 */ /* 0x000fea0003800000 */
.L_x_9324:
[C---:B------:R-:W-:Y:S01]  /*15960*/  FSETP.GT.FTZ.AND P0, PT, |R26|.reuse, |R3|, PT ;  /* 0x400000031a00720b */ /* 0x040fe20003f14200 */
[----:B------:R-:W-:Y:S01]  /*15970*/  FADD.FTZ R4, |R26|, -RZ ;  /* 0x800000ff1a047221 */ /* 0x000fe20000010200 */
[C---:B------:R-:W-:Y:S01]  /*15980*/  ISETP.GE.AND P2, PT, R3.reuse, RZ, PT ;  /* 0x000000ff0300720c */ /* 0x040fe20003f46270 */
[----:B------:R-:W-:-:S10]  /*15990*/  FADD.FTZ R12, |R3|, |R26| ;  /* 0x4000001a030c7221 */ /* 0x000fd40000010200 */
[C---:B------:R-:W-:Y:S01]  /*159a0*/  @!P0 FADD.FTZ R4, |R3|.reuse, -RZ ;  /* 0x800000ff03048221 */ /* 0x040fe20000010200 */
[----:B------:R-:W-:-:S04]  /*159b0*/  FSETP.NEU.FTZ.AND P0, PT, |R3|, |R26|, PT ;  /* 0x4000001a0300720b */ /* 0x000fc80003f1d200 */
[----:B------:R-:W-:Y:S01]  /*159c0*/  FSETP.NEU.FTZ.AND P1, PT, R4, RZ, PT ;  /* 0x000000ff0400720b */ /* 0x000fe20003f3d000 */
[----:B------:R-:W-:-:S10]  /*159d0*/  HFMA2.MMA R4, -RZ, RZ, 2.04296875, -15.78125 ;  /* 0x4016cbe4ff047435 */ /* 0x000fd400000001ff */
[----:B------:R-:W-:Y:S02]  /*159e0*/  @!P0 FSEL R0, R4, 0.78539818525314331055, !P2 ;  /* 0x3f490fdb04008808 */ /* 0x000fe40005000000 */
[----:B------:R-:W-:Y:S02]  /*159f0*/  @!P1 FSEL R0, RZ, 3.1415927410125732422, P2 ;  /* 0x40490fdbff009808 */ /* 0x000fe40001000000 */
[----:B------:R-:W-:Y:S02]  /*15a00*/  FSETP.GTU.FTZ.AND P0, PT, |R12|, +INF , PT ;  /* 0x7f8000000c00780b */ /* 0x000fe40003f1c200 */
[----:B------:R-:W-:-:S04]  /*15a10*/  LOP3.LUT R3, R0, 0x80000000, R26, 0xb8, !PT ;  /* 0x8000000000037812 */ /* 0x000fc800078eb81a */
[----:B------:R-:W-:Y:S01]  /*15a20*/  FSEL R12, R12, R3, P0 ;  /* 0x000000030c0c7208 */ /* 0x000fe20000000000 */
[----:B------:R-:W-:Y:S06]  /*15a30*/  BRA `(.L_x_9320) ;  /* 0x0000000000d87947 */ /* 0x000fec0003800000 */
.L_x_9321:
[----:B0-----:R-:W-:Y:S01]  /*15a40*/  FADD.FTZ R29, |R12|, -RZ ;  /* 0x800000ff0c1d7221 */ /* 0x001fe20000010200 */
[C---:B--23--:R-:W-:Y:S01]  /*15a50*/  FADD.FTZ R4, |R26|.reuse, -RZ ;  /* 0x800000ff1a047221 */ /* 0x04cfe20000010200 */
[----:B------:R-:W-:Y:S01]  /*15a60*/  FSETP.GT.FTZ.AND P6, PT, |R26|, |R12|, PT ;  /* 0x4000000c1a00720b */ /* 0x000fe20003fd4200 */
[----:B------:R-:W-:Y:S03]  /*15a70*/  BSSY B4, `(.L_x_9327) ;  /* 0x000000e000047945 */ /* 0x000fe60003800000 */
        /* <DEDUP_REMOVED lines=13> */
.L_x_9328:
[----:B------:R-:W-:Y:S05]  /*15b50*/  BSYNC B4 ;  /* 0x0000000000047941 */ /* 0x000fea0003800000 */
.L_x_9327:
        /* <DEDUP_REMOVED lines=18> */
.L_x_9330:
[----:B------:R-:W-:Y:S02]  /*15c80*/  ISETP.GE.AND P0, PT, R12, RZ, PT ;  /* 0x000000ff0c00720c */ /* 0x000fe40003f06270 */
[----:B------:R-:W-:-:S11]  /*15c90*/  MOV R3, 0x3fd774eb ;  /* 0x3fd774eb00037802 */ /* 0x000fd60000000f00 */
[----:B------:R-:W-:-:S04]  /*15ca0*/  @P0 FFMA.FTZ R0, R3, 0.93318945169448852539, -R0 ;  /* 0x3f6ee58103000823 */ /* 0x000fc80000010800 */
[----:B------:R-:W-:-:S07]  /*15cb0*/  @!P0 FFMA.FTZ R0, R3, 0.93318945169448852539, R0 ;  /* 0x3f6ee58103008823 */ /* 0x000fce0000010000 */
.L_x_9331:
[----:B------:R-:W-:Y:S05]  /*15cc0*/  BSYNC B0 ;  /* 0x0000000000007941 */ /* 0x000fea0003800000 */
.L_x_9329:
[----:B------:R-:W-:Y:S01]  /*15cd0*/  FSETP.GT.FTZ.AND P0, PT, |R26|, |R12|, PT ;  /* 0x4000000c1a00720b */ /* 0x000fe20003f14200 */
[C---:B------:R-:W-:Y:S01]  /*15ce0*/  FADD.FTZ R3, |R12|.reuse, -RZ ;  /* 0x800000ff0c037221 */ /* 0x040fe20000010200 */
[----:B------:R-:W-:-:S11]  /*15cf0*/  ISETP.GE.AND P2, PT, R12, RZ, PT ;  /* 0x000000ff0c00720c */ /* 0x000fd60003f46270 */
[----:B------:R-:W-:Y:S01]  /*15d00*/  @P0 FADD.FTZ R3, |R26|, -RZ ;  /* 0x800000ff1a030221 */ /* 0x000fe20000010200 */
[C---:B------:R-:W-:Y:S01]  /*15d10*/  FSETP.NEU.FTZ.AND P0, PT, |R12|.reuse, |R26|, PT ;  /* 0x4000001a0c00720b */ /* 0x040fe20003f1d200 */
[----:B------:R-:W-:-:S03]  /*15d20*/  FADD.FTZ R12, |R12|, |R26| ;  /* 0x4000001a0c0c7221 */ /* 0x000fc60000010200 */
[----:B------:R-:W-:Y:S01]  /*15d30*/  FSETP.NEU.FTZ.AND P1, PT, R3, RZ, PT ;  /* 0x000000ff0300720b */ /* 0x000fe20003f3d000 */
[----:B------:R-:W-:-:S10]  /*15d40*/  HFMA2.MMA R3, -RZ, RZ, 2.04296875, -15.78125 ;  /* 0x4016cbe4ff037435 */ /* 0x000fd400000001ff */
[----:B------:R-:W-:Y:S02]  /*15d50*/  @!P0 FSEL R0, R3, 0.78539818525314331055, !P2 ;  /* 0x3f490fdb03008808 */ /* 0x000fe40005000000 */
[----:B------:R-:W-:Y:S02]  /*15d60*/  @!P1 FSEL R0, RZ, 3.1415927410125732422, P2 ;  /* 0x40490fdbff009808 */ /* 0x000fe40001000000 */
[----:B------:R-:W-:Y:S02]  /*15d70*/  FSETP.GTU.FTZ.AND P0, PT, |R12|, +INF , PT ;  /* 0x7f8000000c00780b */ /* 0x000fe40003f1c200 */
[----:B------:R-:W-:-:S04]  /*15d80*/  LOP3.LUT R3, R0, 0x80000000, R26, 0xb8, !PT ;  /* 0x8000000000037812 */ /* 0x000fc800078eb81a */
[----:B------:R-:W-:-:S07]  /*15d90*/  FSEL R12, R12, R3, P0 ;  /* 0x000000030c0c7208 */ /* 0x000fce0000000000 */
.L_x_9320:
[----:B------:R-:W-:Y:S05]  /*15da0*/  BSYNC B3 ;  /* 0x0000000000037941 */ /* 0x000fea0003800000 */
.L_x_9317:
[----:B------:R-:W-:-:S04]  /*15db0*/  SHF.R.U32.HI R15, RZ, 0x1f, R15 ;  /* 0x0000001fff0f7819 */ /* 0x000fc8000001160f */
[----:B------:R-:W-:-:S13]  /*15dc0*/  ISETP.NE.AND P0, PT, R15, RZ, PT ;  /* 0x000000ff0f00720c */ /* 0x000fda0003f05270 */
[----:B-1----:R-:W-:Y:S01]  /*15dd0*/  @!P0 FADD.FTZ R13, -R13, -RZ ;  /* 0x800000ff0d0d8221 */ /* 0x002fe20000010100 */
[----:B------:R-:W-:Y:S06]  /*15de0*/  BRA `(.L_x_9291) ;  /* 0x0000000c00747947 */ /* 0x000fec0003800000 */
.L_x_9295:
[----:B------:R-:W-:Y:S01]  /*15df0*/  FADD.FTZ R12, -R14, 6.1232342629258392722e-17 ;  /* 0x248d31320e0c7421 */ /* 0x000fe20000010100 */
[----:B------:R-:W-:-:S03]  /*15e00*/  FADD.FTZ R13, -R15, -RZ ;  /* 0x800000ff0f0d7221 */ /* 0x000fc60000010100 */
[----:B------:R-:W-:Y:S01]  /*15e10*/  FADD.FTZ R12, R12, 1.5707963705062866211 ;  /* 0x3fc90fdb0c0c7421 */ /* 0x000fe20000010000 */
[----:B------:R-:W-:Y:S06]  /*15e20*/  BRA `(.L_x_9291) ;  /* 0x0000000c00647947 */ /* 0x000fec0003800000 */
.L_x_9294:
[----:B------:R-:W-:Y:S01]  /*15e30*/  FADD.FTZ R13, -R15, -RZ ;  /* 0x800000ff0f0d7221 */ /* 0x000fe20000010100 */
[----:B------:R-:W-:Y:S01]  /*15e40*/  MOV R12, RZ ;  /* 0x000000ff000c7202 */ /* 0x000fe20000000f00 */
[----:B------:R-:W-:Y:S06]  /*15e50*/  BRA `(.L_x_9291) ;  /* 0x0000000c00587947 */ /* 0x000fec0003800000 */
.L_x_9293:
[----:B------:R-:W-:Y:S01]  /*15e60*/  FSETP.GEU.FTZ.AND P6, PT, |R14|, |R15|, PT ;  /* 0x4000000f0e00720b */ /* 0x000fe20003fde200 */
        /* <DEDUP_REMOVED lines=22> */
[----:B------:R-:W-:Y:S05]  /*15fd0*/  CALL.REL.NOINC `($__internal_11_$__cuda_sm3x_div_rn_ftz_f32_slowpath) ;  /* 0x0000012800447944 */ /* 0x000fea0003c00000 */
.L_x_9336:
[----:B------:R-:W-:Y:S05]  /*15fe0*/  BSYNC B4 ;  /* 0x0000000000047941 */ /* 0x000fea0003800000 */
.L_x_9335:
        /* <DEDUP_REMOVED lines=18> */
.L_x_9338:
[----:B------:R-:W-:Y:S02]  /*16110*/  ISETP.GE.AND P0, PT, R14, RZ, PT ;  /* 0x000000ff0e00720c */ /* 0x000fe40003f06270 */
[----:B------:R-:W-:-:S11]  /*16120*/  MOV R3, 0x3fd774eb ;  /* 0x3fd774eb00037802 */ /* 0x000fd60000000f00 */
[----:B------:R-:W-:-:S04]  /*16130*/  @P0 FFMA.FTZ R0, R3, 0.93318945169448852539, -R0 ;  /* 0x3f6ee58103000823 */ /* 0x000fc80000010800 */
[----:B------:R-:W-:-:S07]  /*16140*/  @!P0 FFMA.FTZ R0, R3, 0.93318945169448852539, R0 ;  /* 0x3f6ee58103008823 */ /* 0x000fce0000010000 */
.L_x_9339:
[----:B------:R-:W-:Y:S05]  /*16150*/  BSYNC B0 ;  /* 0x0000000000007941 */ /* 0x000fea0003800000 */
.L_x_9337:
[C---:B------:R-:W-:Y:S01]  /*16160*/  FSETP.NEU.FTZ.AND P0, PT, |R14|.reuse, |R15|, PT ;  /* 0x4000000f0e00720b */ /* 0x040fe20003f1d200 */
[----:B------:R-:W-:Y:S01]  /*16170*/  HFMA2.MMA R3, -RZ, RZ, 2.04296875, -15.78125 ;  /* 0x4016cbe4ff037435 */ /* 0x000fe200000001ff */
[----:B------:R-:W-:Y:S01]  /*16180*/  FSETP.NEU.FTZ.AND P1, PT, R13, RZ, PT ;  /* 0x000000ff0d00720b */ /* 0x000fe20003f3d000 */
[----:B------:R-:W0:Y:S01]  /*16190*/  MUFU.LG2 R12, R12 ;  /* 0x0000000c000c7308 */ /* 0x000e220000000c00 */
[C---:B------:R-:W-:Y:S01]  /*161a0*/  ISETP.GE.AND P2, PT, R14.reuse, RZ, PT ;  /* 0x000000ff0e00720c */ /* 0x040fe20003f46270 */
[----:B------:R-:W-:-:S08]  /*161b0*/  FADD.FTZ R14, |R14|, |R15| ;  /* 0x4000000f0e0e7221 */ /* 0x000fd00000010200 */
[----:B------:R-:W-:Y:S02]  /*161c0*/  @!P0 FSEL R0, R3, 0.78539818525314331055, !P2 ;  /* 0x3f490fdb03008808 */ /* 0x000fe40005000000 */
[----:B------:R-:W-:Y:S02]  /*161d0*/  @!P1 FSEL R0, RZ, 3.1415927410125732422, P2 ;  /* 0x40490fdbff009808 */ /* 0x000fe40001000000 */
[----:B------:R-:W-:Y:S02]  /*161e0*/  FSETP.GTU.FTZ.AND P0, PT, |R14|, +INF , PT ;  /* 0x7f8000000e00780b */ /* 0x000fe40003f1c200 */
[----:B------:R-:W-:Y:S01]  /*161f0*/  LOP3.LUT R3, R0, 0x80000000, R15, 0xb8, !PT ;  /* 0x8000000000037812 */ /* 0x000fe200078eb80f */
[----:B0-----:R-:W-:-:S03]  /*16200*/  FMUL.FTZ.D2 R26, R12, 0.69314718246459960938 ;  /* 0x3f3172180c1a7820 */ /* 0x001fc60000310000 */
[----:B------:R-:W-:Y:S01]  /*16210*/  FSEL R0, R14, R3, P0 ;  /* 0x000000030e007208 */ /* 0x000fe20000000000 */
[----:B------:R-:W-:Y:S06]  /*16220*/  BRA `(.L_x_9340) ;  /* 0x00000008000c7947 */ /* 0x000fec0003800000 */
.L_x_9334:
        /* <DEDUP_REMOVED lines=12> */
.L_x_9342:
[----:B------:R-:W-:Y:S05]  /*162f0*/  BSYNC B4 ;  /* 0x0000000000047941 */ /* 0x000fea0003800000 */
.L_x_9341:
        /* <DEDUP_REMOVED lines=18> */
.L_x_9344:
[----:B------:R-:W-:Y:S02]  /*16420*/  ISETP.GE.AND P0, PT, R14, RZ, PT ;  /* 0x000000ff0e00720c */ /* 0x000fe40003f06270 */
[----:B------:R-:W-:-:S11]  /*16430*/  MOV R3, 0x3fd774eb ;  /* 0x3fd774eb00037802 */ /* 0x000fd60000000f00 */
[----:B------:R-:W-:-:S04]  /*16440*/  @P0 FFMA.FTZ R0, R3, 0.93318945169448852539, -R0 ;  /* 0x3f6ee58103000823 */ /* 0x000fc80000010800 */
[----:B------:R-:W-:-:S07]  /*16450*/  @!P0 FFMA.FTZ R0, R3, 0.93318945169448852539, R0 ;  /* 0x3f6ee58103008823 */ /* 0x000fce0000010000 */
.L_x_9345:
[----:B------:R-:W-:Y:S05]  /*16460*/  BSYNC B0 ;  /* 0x0000000000007941 */ /* 0x000fea0003800000 */
.L_x_9343:
[----:B------:R-:W-:Y:S01]  /*16470*/  FADD.FTZ R5, |R15|, -RZ ;  /* 0x800000ff0f057221 */ /* 0x000fe20000010200 */
[----:B------:R-:W-:Y:S02]  /*16480*/  FSETP.NEU.FTZ.AND P1, PT, |R14|, |R15|, PT ;  /* 0x4000000f0e00720b */ /* 0x000fe40003f3d200 */
[----:B------:R-:W-:Y:S02]  /*16490*/  FSETP.NEU.FTZ.AND P2, PT, R13, RZ, PT ;  /* 0x000000ff0d00720b */ /* 0x000fe40003f5d000 */
[CC--:B------:R-:W-:Y:S02]  /*164a0*/  VIMNMX R3, R12.reuse, R5.reuse, !PT ;  /* 0x000000050c037248 */ /* 0x0c0fe40007fe0100 */
[----:B------:R-:W-:Y:S02]  /*164b0*/  VIMNMX R12, R12, R5, PT ;  /* 0x000000050c0c7248 */ /* 0x000fe40003fe0100 */
[----:B------:R-:W-:Y:S02]  /*164c0*/  LOP3.LUT R4, R3, 0xfe000000, RZ, 0xc0, !PT ;  /* 0xfe00000003047812 */ /* 0x000fe400078ec0ff */
[----:B------:R-:W-:-:S02]  /*164d0*/  FSETP.NEU.FTZ.AND P0, PT, R12, RZ, PT ;  /* 0x000000ff0c00720b */ /* 0x000fc40003f1d000 */
[C---:B------:R-:W-:Y:S02]  /*164e0*/  IADD3 R5, -R4.reuse, 0x7e800000, RZ ;  /* 0x7e80000004057810 */ /* 0x040fe40007ffe1ff */
[----:B------:R-:W-:-:S03]  /*164f0*/  LOP3.LUT R4, R4, 0x800000, RZ, 0xfc, !PT ;  /* 0x0080000004047812 */ /* 0x000fc600078efcff */
[-C--:B------:R-:W-:Y:S01]  /*16500*/  FMUL.FTZ R6, R12, R5.reuse ;  /* 0x000000050c067220 */ /* 0x080fe20000410000 */
[----:B------:R-:W-:-:S03]  /*16510*/  FMUL.FTZ R5, R3, R5 ;  /* 0x0000000503057220 */ /* 0x000fc60000410000 */
[----:B------:R-:W-:-:S04]  /*16520*/  FMUL.FTZ R6, R6, R6 ;  /* 0x0000000606067220 */ /* 0x000fc80000410000 */
[----:B------:R-:W-:-:S04]  /*16530*/  FFMA.FTZ R6, R5, R5, R6 ;  /* 0x0000000505067223 */ /* 0x000fc80000010006 */
[----:B------:R-:W0:Y:S02]  /*16540*/  MUFU.SQRT R5, R6 ;  /* 0x0000000600057308 */ /* 0x000e240000002000 */
[----:B0-----:R-:W-:Y:S01]  /*16550*/  @P0 FMUL.FTZ R3, R4, R5 ;  /* 0x0000000504030220 */ /* 0x001fe20000410000 */
[----:B------:R-:W-:Y:S01]  /*16560*/  FSETP.NEU.FTZ.AND P0, PT, R12, +INF , PT ;  /* 0x7f8000000c00780b */ /* 0x000fe20003f1d000 */
[----:B------:R-:W-:Y:S01]  /*16570*/  HFMA2.MMA R4, -RZ, RZ, 2.04296875, -15.78125 ;  /* 0x4016cbe4ff047435 */ /* 0x000fe200000001ff */
[C---:B------:R-:W-:Y:S02]  /*16580*/  FADD.FTZ R5, |R14|.reuse, |R15| ;  /* 0x4000000f0e057221 */ /* 0x040fe40000010200 */
        /* <DEDUP_REMOVED lines=10> */
.L_x_9333:
        /* <DEDUP_REMOVED lines=32> */
[----:B------:R-:W-:Y:S05]  /*16830*/  CALL.REL.NOINC `($__internal_11_$__cuda_sm3x_div_rn_ftz_f32_slowpath) ;  /* 0x00000120002c7944 */ /* 0x000fea0003c00000 */
.L_x_9347:
[----:B------:R-:W-:Y:S05]  /*16840*/  BSYNC B4 ;  /* 0x0000000000047941 */ /* 0x000fea0003800000 */
.L_x_9346:
        /* <DEDUP_REMOVED lines=18> */
.L_x_9349:
[----:B------:R-:W-:Y:S02]  /*16970*/  ISETP.GE.AND P0, PT, R14, RZ, PT ;  /* 0x000000ff0e00720c */ /* 0x000fe40003f06270 */
[----:B------:R-:W-:-:S11]  /*16980*/  MOV R3, 0x3fd774eb ;  /* 0x3fd774eb00037802 */ /* 0x000fd60000000f00 */
[----:B------:R-:W-:-:S04]  /*16990*/  @P0 FFMA.FTZ R0, R3, 0.93318945169448852539, -R0 ;  /* 0x3f6ee58103000823 */ /* 0x000fc80000010800 */
[----:B------:R-:W-:-:S07]  /*169a0*/  @!P0 FFMA.FTZ R0, R3, 0.93318945169448852539, R0 ;  /* 0x3f6ee58103008823 */ /* 0x000fce0000010000 */
.L_x_9350:
[----:B------:R-:W-:Y:S05]  /*169b0*/  BSYNC B0 ;  /* 0x0000000000007941 */ /* 0x000fea0003800000 */
.L_x_9348:
        /* <DEDUP_REMOVED lines=10> */
.L_x_9340:
[----:B------:R-:W-:Y:S05]  /*16a60*/  BSYNC B3 ;  /* 0x0000000000037941 */ /* 0x000fea0003800000 */
.L_x_9332:
[----:B------:R-:W-:Y:S01]  /*16a70*/  SHF.R.U32.HI R15, RZ, 0x1f, R15 ;  /* 0x0000001fff0f7819 */ /* 0x000fe2000001160f */
[----:B------:R-:W-:Y:S01]  /*16a80*/  FADD.FTZ R13, R26, 0.69314718246459960938 ;  /* 0x3f3172181a0d7421 */ /* 0x000fe20000010000 */
[----:B------:R-:W-:Y:S02]  /*16a90*/  FADD.FTZ R12, |R0|, -RZ ;  /* 0x800000ff000c7221 */ /* 0x000fe40000010200 */
[----:B------:R-:W-:-:S13]  /*16aa0*/  ISETP.NE.AND P0, PT, R15, RZ, PT ;  /* 0x000000ff0f00720c */ /* 0x000fda0003f05270 */
[----:B------:R-:W-:Y:S01]  /*16ab0*/  @!P0 FADD.FTZ R13, -R13, -RZ ;  /* 0x800000ff0d0d8221 */ /* 0x000fe20000010100 */
[----:B------:R-:W-:Y:S06]  /*16ac0*/  BRA `(.L_x_9291) ;  /* 0x00000000003c7947 */ /* 0x000fec0003800000 */
.L_x_9292:
[----:B------:R-:W-:-:S13]  /*16ad0*/  FSETP.NEU.FTZ.AND P0, PT, |R14|, +INF , PT ;  /* 0x7f8000000e00780b */ /* 0x000fda0003f1d200 */
        /* <DEDUP_REMOVED lines=14> */
.L_x_9291:
[----:B------:R-:W-:Y:S05]  /*16bc0*/  BSYNC B2 ;  /* 0x0000000000027941 */ /* 0x000fea0003800000 */
.L_x_9290:
[----:B------:R-:W1:Y:S01]  /*16bd0*/  S2R R0, SR_TID.X ;  /* 0x0000000000007919 */ /* 0x000e620000002100 */
[----:B------:R-:W-:Y:S01]  /*16be0*/  BSSY B2, `(.L_x_9351) ;  /* 0x0000288000027945 */ /* 0x000fe20003800000 */
[----:B-----5:R-:W-:Y:S02]  /*16bf0*/  CS2R R14, SRZ ;  /* 0x00000000000e7805 */ /* 0x020fe4000001ff00 */
[----:B-1----:R-:W-:-:S04]  /*16c00*/  IADD3 R0, R0, 0x80, RZ ;  /* 0x0000008000007810 */ /* 0x002fc80007ffe0ff */
[----:B------:R-:W-:-:S13]  /*16c10*/  ISETP.GE.AND P0, PT, R0, R31, PT ;  /* 0x0000001f0000720c */ /* 0x000fda0003f06270 */
[----:B------:R-:W-:Y:S05]  /*16c20*/  @P0 BRA `(.L_x_9352) ;  /* 0x00000028000c0947 */ /* 0x000fea0003800000 */
[----:B------:R-:W-:Y:S02]  /*16c30*/  FSETP.GTU.FTZ.AND P0, PT, |R16|, +INF , PT ;  /* 0x7f8000001000780b */ /* 0x000fe40003f1c200 */
        /* <DEDUP_REMOVED lines=15> */
[----:B------:R-:W-:Y:S01]  /*16d30*/  FADD.FTZ R0, |R16|, 1 ;  /* 0x3f80000010007421 */ /* 0x000fe20000010200 */
[----:B------:R-:W-:Y:S01]  /*16d40*/  FADD.FTZ R6, |R14|, -RZ ;  /* 0x800000ff0e067221 */ /* 0x000fe20000010200 */
[----:B------:R-:W-:Y:S01]  /*16d50*/  FADD.FTZ R3, |R16|, -1 ;  /* 0xbf80000010037421 */ /* 0x000fe20000010200 */
[----:B------:R-:W-:Y:S01]  /*16d60*/  BSSY B0, `(.L_x_9357) ;  /* 0x0000096000007945 */ /* 0x000fe20003800000 */
[----:B------:R-:W-:Y:S02]  /*16d70*/  FADD.FTZ R5, |R0|, -RZ ;  /* 0x800000ff00057221 */ /* 0x000fe40000010200 */
[----:B0-----:R-:W-:-:S03]  /*16d80*/  FADD.FTZ R29, |R3|, -RZ ;  /* 0x800000ff031d7221 */ /* 0x001fc60000010200 */
[-C--:B------:R-:W-:Y:S02]  /*16d90*/  VIMNMX R7, R5, R6.reuse, !PT ;  /* 0x0000000605077248 */ /* 0x080fe40007fe0100 */
[----:B------:R-:W-:Y:S02]  /*16da0*/  VIMNMX R4, R6, R29, !PT ;  /* 0x0000001d06047248 */ /* 0x000fe40007fe0100 */
[----:B------:R-:W-:Y:S02]  /*16db0*/  LOP3.LUT R15, R7, 0xfe000000, RZ, 0xc0, !PT ;  /* 0xfe000000070f7812 */ /* 0x000fe400078ec0ff */
[----:B------:R-:W-:Y:S02]  /*16dc0*/  VIMNMX R5, R5, R6, PT ;  /* 0x0000000605057248 */ /* 0x000fe40003fe0100 */
[----:B---3--:R-:W-:Y:S02]  /*16dd0*/  IADD3 R26, -R15, 0x7e800000, RZ ;  /* 0x7e8000000f1a7810 */ /* 0x008fe40007ffe1ff */
        /* <DEDUP_REMOVED lines=79> */
.L_x_9360:
        /* <DEDUP_REMOVED lines=10> */
.L_x_9362:
[----:B------:R-:W-:-:S04]  /*17370*/  FADD.FTZ R4, -R0, R5 ;  /* 0x0000000500047221 */ /* 0x000fc80000010100 */
[----:B------:R-:W-:-:S07]  /*17380*/  FMUL.FTZ R4, R4, 0.5 ;  /* 0x3f00000004047820 */ /* 0x000fce0000410000 */
.L_x_9363:
[----:B------:R-:W-:Y:S05]  /*17390*/  BSYNC B1 ;  /* 0x0000000000017941 */ /* 0x000fea0003800000 */
.L_x_9361:
        /* <DEDUP_REMOVED lines=11> */
.L_x_9365:
[----:B------:R-:W-:-:S04]  /*17450*/  FADD.FTZ R15, R6, -R15 ;  /* 0x8000000f060f7221 */ /* 0x000fc80000010000 */
[----:B------:R-:W-:-:S07]  /*17460*/  FMUL.FTZ R15, R15, 0.5 ;  /* 0x3f0000000f0f7820 */ /* 0x000fce0000410000 */
.L_x_9366:
[----:B------:R-:W-:Y:S05]  /*17470*/  BSYNC B1 ;  /* 0x0000000000017941 */ /* 0x000fea0003800000 */
.L_x_9364:
        /* <DEDUP_REMOVED lines=35> */
.L_x_9359:
[----:B------:R0:W1:Y:S02]  /*176b0*/  MUFU.SQRT R15, R14 ;  /* 0x0000000e000f7308 */ /* 0x0000640000002000 */
.L_x_9358:
[----:B------:R-:W-:Y:S05]  /*176c0*/  BSYNC B0 ;  /* 0x0000000000007941 */ /* 0x000fea0003800000 */
.L_x_9357:
        /* <DEDUP_REMOVED lines=24> */
.L_x_9373:
[----:B------:R-:W-:-:S04]  /*17850*/  FADD.FTZ R0, -R0, R5 ;  /* 0x0000000500007221 */ /* 0x000fc80000010100 */
[----:B------:R-:W-:-:S07]  /*17860*/  FMUL.FTZ R0, R0, 0.5 ;  /* 0x3f00000000007820 */ /* 0x000fce0000410000 */
.L_x_9374:
[----:B------:R-:W-:Y:S05]  /*17870*/  BSYNC B1 ;  /* 0x0000000000017941 */ /* 0x000fea0003800000 */
.L_x_9372:
        /* <DEDUP_REMOVED lines=10> */
.L_x_9376:
[----:B------:R-:W-:-:S04]  /*17920*/  FADD.FTZ R3, -R3, R6 ;  /* 0x0000000603037221 */ /* 0x000fc80000010100 */
[----:B------:R-:W-:-:S07]  /*17930*/  FMUL.FTZ R3, R3, 0.5 ;  /* 0x3f00000003037820 */ /* 0x000fce0000410000 */
.L_x_9377:
[----:B------:R-:W-:Y:S05]  /*17940*/  BSYNC B1 ;  /* 0x0000000000017941 */ /* 0x000fea0003800000 */
.L_x_9375:
[----:B------:R-:W-:Y:S01]  /*17950*/  FADD.FTZ R0, R3, R0 ;  /* 0x0000000003007221 */ /* 0x000fe20000010000 */
[----:B------:R-:W-:Y:S01]  /*17960*/  FADD.FTZ R7, R7, |R16| ;  /* 0x4000001007077221 */ /* 0x000fe20000010000 */
[----:B------:R-:W-:-:S03]  /*17970*/  PLOP3.LUT P0, PT, PT, PT, PT, 0x80, 0x0 ;  /* 0x000000000000781c */ /* 0x000fc60003f0f070 */
[----:B------:R-:W-:-:S04]  /*17980*/  FMUL.FTZ R0, R7, R0 ;  /* 0x0000000007007220 */ /* 0x000fc80000410000 */
[----:B------:R2:W3:Y:S01]  /*17990*/  MUFU.SQRT R26, R0 ;  /* 0x00000000001a7308 */ /* 0x0004e20000002000 */
[----:B------:R-:W-:Y:S05]  /*179a0*/  BRA `(.L_x_9369) ;  /* 0x0000000000687947 */ /* 0x000fea0003800000 */
.L_x_9371:
[----:B------:R-:W-:-:S13]  /*179b0*/  FSETP.GT.FTZ.AND P1, PT, |R16|, 1, PT ;  /* 0x3f8000001000780b */ /* 0x000fda0003f34200 */
[----:B------:R-:W-:Y:S01]  /*179c0*/  @!P1 FADD.FTZ R5, -R27, 1 ;  /* 0x3f8000001b059421 */ /* 0x000fe20000010100 */
[----:B------:R-:W-:-:S03]  /*179d0*/  @!P1 PLOP3.LUT P0, PT, PT, PT, PT, 0x80, 0x0 ;  /* 0x000000000000981c */ /* 0x000fc60003f0f070 */
[----:B------:R-:W-:-:S04]  /*179e0*/  @!P1 FMUL.FTZ R5, R0, R5 ;  /* 0x0000000500059220 */ /* 0x000fc80000410000 */
[----:B------:R4:W0:Y:S01]  /*179f0*/  @!P1 MUFU.SQRT R26, R5 ;  /* 0x00000005001a9308 */ /* 0x0008220000002000 */
[----:B------:R-:W-:Y:S05]  /*17a00*/  @!P1 BRA `(.L_x_9369) ;  /* 0x0000000000509947 */ /* 0x000fea0003800000 */
[----:B------:R-:W-:Y:S01]  /*17a10*/  FMUL.FTZ R0, R0, R3 ;  /* 0x0000000300007220 */ /* 0x000fe20000410000 */
[----:B------:R-:W-:Y:S01]  /*17a20*/  FMUL.FTZ R3, |R17|, 2.81474976710656000000e+14 ;  /* 0x5780000011037820 */ /* 0x000fe20000410200 */
[----:B------:R-:W-:Y:S01]  /*17a30*/  PLOP3.LUT P0, PT, PT, PT, PT, 0x80, 0x0 ;  /* 0x000000000000781c */ /* 0x000fe20003f0f070 */
[----:B------:R-:W-:Y:S02]  /*17a40*/  FMUL.FTZ R27, |R16|, 2.81474976710656000000e+14 ;  /* 0x57800000101b7820 */ /* 0x000fe40000410200 */
[----:B------:R-:W-:Y:S01]  /*17a50*/  FMUL.FTZ R3, R3, |R16| ;  /* 0x4000001003037220 */ /* 0x000fe20000410000 */
[----:B------:R-:W0:Y:S08]  /*17a60*/  MUFU.SQRT R0, R0 ;  /* 0x0000000000007308 */ /* 0x000e300000002000 */
[----:B0-----:R-:W0:Y:S02]  /*17a70*/  MUFU.RCP R26, R0 ;  /* 0x00000000001a7308 */ /* 0x001e240000001000 */
[----:B0-----:R-:W-:Y:S01]  /*17a80*/  FMUL.FTZ R26, R3, R26 ;  /* 0x0000001a031a7220 */ /* 0x001fe20000410000 */
[----:B------:R-:W-:Y:S06]  /*17a90*/  BRA `(.L_x_9369) ;  /* 0x00000000002c7947 */ /* 0x000fec0003800000 */
.L_x_9370:
        /* <DEDUP_REMOVED lines=8> */
.L_x_9368:
[----:B------:R-:W-:Y:S01]  /*17b20*/  PLOP3.LUT P0, PT, PT, PT, PT, 0x80, 0x0 ;  /* 0x000000000000781c */ /* 0x000fe20003f0f070 */
[----:B------:R-:W-:Y:S01]  /*17b30*/  FMUL.FTZ R26, R7, 16777216 ;  /* 0x4b800000071a7820 */ /* 0x000fe20000410000 */
[----:B------:R-:W-:-:S11]  /*17b40*/  FMUL.FTZ R27, |R16|, 16777216 ;  /* 0x4b800000101b7820 */ /* 0x000fd60000410200 */
.L_x_9369:
[----:B------:R-:W-:Y:S05]  /*17b50*/  BSYNC B0 ;  /* 0x0000000000007941 */ /* 0x000fea0003800000 */
.L_x_9367:
        /* <DEDUP_REMOVED lines=9> */
[----:B----4-:R-:W-:-:S04]  /*17bf0*/  FFMA.FTZ R5, -R3, R6, 0.5 ;  /* 0x3f00000003057423 */ /* 0x010fc80000010106 */
        /* <DEDUP_REMOVED lines=23> */
.L_x_9380:
[----:B--2---:R-:W-:Y:S01]  /*17d70*/  MOV R0, 0x3f000000 ;  /* 0x3f00000000007802 */ /* 0x004fe20000000f00 */
        /* <DEDUP_REMOVED lines=27> */
.L_x_9379:
[----:B------:R-:W-:-:S13]  /*17f30*/  ISETP.GT.AND P0, PT, R16, -0x1, PT ;  /* 0xffffffff1000780c */ /* 0x000fda0003f04270 */
[----:B------:R-:W-:Y:S05]  /*17f40*/  @P0 BRA `(.L_x_9382) ;  /* 0x0000000000e80947 */ /* 0x000fea0003800000 */
[----:B------:R-:W-:Y:S01]  /*17f50*/  FADD.FTZ R3, -R27, -RZ ;  /* 0x800000ff1b037221 */ /* 0x000fe20000010100 */
[C---:B0-23--:R-:W-:Y:S01]  /*17f60*/  FADD.FTZ R0, |R26|.reuse, -RZ ;  /* 0x800000ff1a007221 */ /* 0x04dfe20000010200 */
[----:B------:R-:W-:Y:S02]  /*17f70*/  BSSY B4, `(.L_x_9383) ;  /* 0x0000010000047945 */ /* 0x000fe40003800000 */
[----:B------:R-:W-:Y:S01]  /*17f80*/  FADD.FTZ R29, |R3|, -RZ ;  /* 0x800000ff031d7221 */ /* 0x000fe20000010200 */
        /* <DEDUP_REMOVED lines=13> */
[----:B-1--4-:R-:W-:Y:S05]  /*18060*/  CALL.REL.NOINC `($__internal_11_$__cuda_sm3x_div_rn_ftz_f32_slowpath) ;  /* 0x0000010800207944 */ /* 0x012fea0003c00000 */
.L_x_9384:
[----:B------:R-:W-:Y:S05]  /*18070*/  BSYNC B4 ;  /* 0x0000000000047941 */ /* 0x000fea0003800000 */
.L_x_9383:
        /* <DEDUP_REMOVED lines=19> */
.L_x_9386:
[----:B------:R-:W-:Y:S01]  /*181b0*/  FADD.FTZ R27, -R27, -RZ ;  /* 0x800000ff1b1b7221 */ /* 0x000fe20000010100 */
[----:B------:R-:W-:-:S04]  /*181c0*/  MOV R3, 0x3fd774eb ;  /* 0x3fd774eb00037802 */ /* 0x000fc80000000f00 */
[----:B------:R-:W-:-:S13]  /*181d0*/  ISETP.GE.AND P0, PT, R27, RZ, PT ;  /* 0x000000ff1b00720c */ /* 0x000fda0003f06270 */
[----:B------:R-:W-:-:S04]  /*181e0*/  @P0 FFMA.FTZ R0, R3, 0.93318945169448852539, -R0 ;  /* 0x3f6ee58103000823 */ /* 0x000fc80000010800 */
[----:B------:R-:W-:-:S07]  /*181f0*/  @!P0 FFMA.FTZ R0, R3, 0.93318945169448852539, R0 ;  /* 0x3f6ee58103008823 */ /* 0x000fce0000010000 */
.L_x_9387:
[----:B------:R-:W-:Y:S05]  /*18200*/  BSYNC B0 ;  /* 0x0000000000007941 */ /* 0x000fea0003800000 */
.L_x_9385:
        /* <DEDUP_REMOVED lines=14> */
.L_x_9382:
[----:B------:R-:W-:Y:S01]  /*182f0*/  FADD.FTZ R29, |R27|, -RZ ;  /* 0x800000ff1b1d7221 */ /* 0x000fe20000010200 */
[C---:B0--3--:R-:W-:Y:S01]  /*18300*/  FADD.FTZ R4, |R26|.reuse, -RZ ;  /* 0x800000ff1a047221 */ /* 0x049fe20000010200 */
[----:B------:R-:W-:Y:S01]  /*18310*/  FSETP.GT.FTZ.AND P6, PT, |R26|, |R27|, PT ;  /* 0x4000001b1a00720b */ /* 0x000fe20003fd4200 */
[----:B------:R-:W-:Y:S03]  /*18320*/  BSSY B4, `(.L_x_9388) ;  /* 0x000000e000047945 */ /* 0x000fe60003800000 */
[----:B------:R-:W-:Y:S02]  /*18330*/  FSEL R6, R4, R29, P6 ;  /* 0x0000001d04067208 */ /* 0x000fe40003000000 */
[----:B------:R-:W-:Y:S02]  /*18340*/  FSEL R29, R29, R4, P6 ;  /* 0x000000041d1d7208 */ /* 0x000fe40003000000 */
[----:B--2---:R-:W0:Y:S08]  /*18350*/  MUFU.RCP R0, R6 ;  /* 0x0000000600007308 */ /* 0x004e300000001000 */
        /* <DEDUP_REMOVED lines=10> */
.L_x_9389:
[----:B------:R-:W-:Y:S05]  /*18400*/  BSYNC B4 ;  /* 0x0000000000047941 */ /* 0x000fea0003800000 */
.L_x_9388:
        /* <DEDUP_REMOVED lines=18> */
.L_x_9391:
[----:B------:R-:W-:Y:S02]  /*18530*/  ISETP.GE.AND P0, PT, R27, RZ, PT ;  /* 0x000000ff1b00720c */ /* 0x000fe40003f06270 */
[----:B------:R-:W-:-:S11]  /*18540*/  MOV R3, 0x3fd774eb ;  /* 0x3fd774eb00037802 */ /* 0x000fd60000000f00 */
[----:B------:R-:W-:-:S04]  /*18550*/  @P0 FFMA.FTZ R0, R3, 0.93318945169448852539, -R0 ;  /* 0x3f6ee58103000823 */ /* 0x000fc80000010800 */
[----:B------:R-:W-:-:S07]  /*18560*/  @!P0 FFMA.FTZ R0, R3, 0.93318945169448852539, R0 ;  /* 0x3f6ee58103008823 */ /* 0x000fce0000010000 */
.L_x_9392:
[----:B------:R-:W-:Y:S05]  /*18570*/  BSYNC B0 ;  /* 0x0000000000007941 */ /* 0x000fea0003800000 */
.L_x_9390:
[----:B------:R-:W-:Y:S01]  /*18580*/  FSETP.GT.FTZ.AND P0, PT, |R26|, |R27|, PT ;  /* 0x4000001b1a00720b */ /* 0x000fe20003f14200 */
[C---:B------:R-:W-:Y:S01]  /*18590*/  FADD.FTZ R3, |R27|.reuse, -RZ ;  /* 0x800000ff1b037221 */ /* 0x040fe20000010200 */
[C---:B------:R-:W-:Y:S01]  /*185a0*/  ISETP.GE.AND P2, PT, R27.reuse, RZ, PT ;  /* 0x000000ff1b00720c */ /* 0x040fe20003f46270 */
[----:B------:R-:W-:-:S10]  /*185b0*/  FADD.FTZ R14, |R27|, |R26| ;  /* 0x4000001a1b0e7221 */ /* 0x000fd40000010200 */
[----:B------:R-:W-:Y:S01]  /*185c0*/  @P0 FADD.FTZ R3, |R26|, -RZ ;  /* 0x800000ff1a030221 */ /* 0x000fe20000010200 */
[----:B------:R-:W-:-:S04]  /*185d0*/  FSETP.NEU.FTZ.AND P0, PT, |R27|, |R26|, PT ;  /* 0x4000001a1b00720b */ /* 0x000fc80003f1d200 */
[----:B------:R-:W-:Y:S01]  /*185e0*/  FSETP.NEU.FTZ.AND P1, PT, R3, RZ, PT ;  /* 0x000000ff0300720b */ /* 0x000fe20003f3d000 */
[----:B------:R-:W-:-:S10]  /*185f0*/  HFMA2.MMA R3, -RZ, RZ, 2.04296875, -15.78125 ;  /* 0x4016cbe4ff037435 */ /* 0x000fd400000001ff */
[----:B------:R-:W-:Y:S02]  /*18600*/  @!P0 FSEL R0, R3, 0.78539818525314331055, !P2 ;  /* 0x3f490fdb03008808 */ /* 0x000fe40005000000 */
[----:B------:R-:W-:Y:S02]  /*18610*/  @!P1 FSEL R0, RZ, 3.1415927410125732422, P2 ;  /* 0x40490fdbff009808 */ /* 0x000fe40001000000 */
[----:B------:R-:W-:Y:S02]  /*18620*/  FSETP.GTU.FTZ.AND P0, PT, |R14|, +INF , PT ;  /* 0x7f8000000e00780b */ /* 0x000fe40003f1c200 */
[----:B------:R-:W-:-:S04]  /*18630*/  LOP3.LUT R3, R0, 0x80000000, R26, 0xb8, !PT ;  /* 0x8000000000037812 */ /* 0x000fc800078eb81a */
[----:B------:R-:W-:-:S07]  /*18640*/  FSEL R14, R14, R3, P0 ;  /* 0x000000030e0e7208 */ /* 0x000fce0000000000 */
.L_x_9381:
[----:B------:R-:W-:Y:S05]  /*18650*/  BSYNC B3 ;  /* 0x0000000000037941 */ /* 0x000fea0003800000 */
.L_x_9378:
[----:B------:R-:W-:-:S04]  /*18660*/  SHF.R.U32.HI R17, RZ, 0x1f, R17 ;  /* 0x0000001fff117819 */ /* 0x000fc80000011611 */
[----:B------:R-:W-:-:S13]  /*18670*/  ISETP.NE.AND P0, PT, R17, RZ, PT ;  /* 0x000000ff1100720c */ /* 0x000fda0003f05270 */
[----:B-1----:R-:W-:Y:S01]  /*18680*/  @!P0 FADD.FTZ R15, -R15, -RZ ;  /* 0x800000ff0f0f8221 */ /* 0x002fe20000010100 */
[----:B------:R-:W-:Y:S06]  /*18690*/  BRA `(.L_x_9352) ;  /* 0x0000000c00707947 */ /* 0x000fec0003800000 */
.L_x_9356:
[----:B------:R-:W-:Y:S01]  /*186a0*/  FADD.FTZ R14, -R16, 6.1232342629258392722e-17 ;  /* 0x248d3132100e7421 */ /* 0x000fe20000010100 */
[----:B------:R-:W-:-:S03]  /*186b0*/  FADD.FTZ R15, -R17, -RZ ;  /* 0x800000ff110f7221 */ /* 0x000fc60000010100 */
[----:B------:R-:W-:Y:S01]  /*186c0*/  FADD.FTZ R14, R14, 1.5707963705062866211 ;  /* 0x3fc90fdb0e0e7421 */ /* 0x000fe20000010000 */
[----:B------:R-:W-:Y:S06]  /*186d0*/  BRA `(.L_x_9352) ;  /* 0x0000000c00607947 */ /* 0x000fec0003800000 */
.L_x_9355:
[----:B------:R-:W-:Y:S01]  /*186e0*/  FADD.FTZ R15, -R17, -RZ ;  /* 0x800000ff110f7221 */ /* 0x000fe20000010100 */
[----:B------:R-:W-:Y:S01]  /*186f0*/  MOV R14, RZ ;  /* 0x000000ff000e7202 */ /* 0x000fe20000000f00 */
[----:B------:R-:W-:Y:S06]  /*18700*/  BRA `(.L_x_9352) ;  /* 0x0000000c00547947 */ /* 0x000fec0003800000 */
.L_x_9354:
[----:B------:R-:W-:Y:S01]  /*18710*/  FSETP.GEU.FTZ.AND P6, PT, |R16|, |R17|, PT ;  /* 0x400000111000720b */ /* 0x000fe20003fde200 */
        /* <DEDUP_REMOVED lines=22> */
[----:B---3--:R-:W-:Y:S05]  /*18880*/  CALL.REL.NOINC `($__internal_11_$__cuda_sm3x_div_rn_ftz_f32_slowpath) ;  /* 0x0000010000187944 */ /* 0x008fea0003c00000 */
.L_x_9397:
[----:B------:R-:W-:Y:S05]  /*18890*/  BSYNC B4 ;  /* 0x0000000000047941 */ /* 0x000fea0003800000 */
.L_x_9396:
        /* <DEDUP_REMOVED lines=18> */
.L_x_9399:
[----:B------:R-:W-:Y:S02]  /*189c0*/  ISETP.GE.AND P0, PT, R16, RZ, PT ;  /* 0x000000ff1000720c */ /* 0x000fe40003f06270 */
[----:B------:R-:W-:-:S11]  /*189d0*/  MOV R3, 0x3fd774eb ;  /* 0x3fd774eb00037802 */ /* 0x000fd60000000f00 */
[----:B------:R-:W-:-:S04]  /*189e0*/  @P0 FFMA.FTZ R0, R3, 0.93318945169448852539, -R0 ;  /* 0x3f6ee58103000823 */ /* 0x000fc80000010800 */
[----:B------:R-:W-:-:S07]  /*189f0*/  @!P0 FFMA.FTZ R0, R3, 0.93318945169448852539, R0 ;  /* 0x3f6ee58103008823 */ /* 0x000fce0000010000 */
.L_x_9400:
[----:B------:R-:W-:Y:S05]  /*18a00*/  BSYNC B0 ;  /* 0x0000000000007941 */ /* 0x000fea0003800000 */
.L_x_9398:
[C---:B------:R-:W-:Y:S01]  /*18a10*/  FSETP.NEU.FTZ.AND P0, PT, |R16|.reuse, |R17|, PT ;  /* 0x400000111000720b */ /* 0x040fe20003f1d200 */
[----:B------:R-:W-:Y:S01]  /*18a20*/  HFMA2.MMA R3, -RZ, RZ, 2.04296875, -15.78125 ;  /* 0x4016cbe4ff037435 */ /* 0x000fe200000001ff */
[----:B------:R-:W-:Y:S01]  /*18a30*/  FSETP.NEU.FTZ.AND P1, PT, R15, RZ, PT ;  /* 0x000000ff0f00720b */ /* 0x000fe20003f3d000 */
[----:B------:R-:W3:Y:S01]  /*18a40*/  MUFU.LG2 R14, R14 ;  /* 0x0000000e000e7308 */ /* 0x000ee20000000c00 */
[C---:B------:R-:W-:Y:S01]  /*18a50*/  ISETP.GE.AND P2, PT, R16.reuse, RZ, PT ;  /* 0x000000ff1000720c */ /* 0x040fe20003f46270 */
[----:B------:R-:W-:-:S08]  /*18a60*/  FADD.FTZ R16, |R16|, |R17| ;  /* 0x4000001110107221 */ /* 0x000fd00000010200 */
[----:B------:R-:W-:Y:S02]  /*18a70*/  @!P0 FSEL R0, R3, 0.78539818525314331055, !P2 ;  /* 0x3f490fdb03008808 */ /* 0x000fe40005000000 */
[----:B------:R-:W-:Y:S02]  /*18a80*/  @!P1 FSEL R0, RZ, 3.1415927410125732422, P2 ;  /* 0x40490fdbff009808 */ /* 0x000fe40001000000 */
[----:B------:R-:W-:Y:S02]  /*18a90*/  FSETP.GTU.FTZ.AND P0, PT, |R16|, +INF , PT ;  /* 0x7f8000001000780b */ /* 0x000fe40003f1c200 */
[----:B------:R-:W-:Y:S01]  /*18aa0*/  LOP3.LUT R3, R0, 0x80000000, R17, 0xb8, !PT ;  /* 0x8000000000037812 */ /* 0x000fe200078eb811 */
[----:B---3--:R-:W-:-:S03]  /*18ab0*/  FMUL.FTZ.D2 R26, R14, 0.69314718246459960938 ;  /* 0x3f3172180e1a7820 */ /* 0x008fc60000310000 */
[----:B------:R-:W-:Y:S01]  /*18ac0*/  FSEL R0, R16, R3, P0 ;  /* 0x0000000310007208 */ /* 0x000fe20000000000 */
[----:B------:R-:W-:Y:S06]  /*18ad0*/  BRA `(.L_x_9401) ;  /* 0x0000000800087947 */ /* 0x000fec0003800000 */
.L_x_9395:
        /* <DEDUP_REMOVED lines=12> */
.L_x_9403:
[----:B------:R-:W-:Y:S05]  /*18ba0*/  BSYNC B4 ;  /* 0x0000000000047941 */ /* 0x000fea0003800000 */
.L_x_9402:
        /* <DEDUP_REMOVED lines=18> */
.L_x_9405:
[----:B------:R-:W-:Y:S02]  /*18cd0*/  ISETP.GE.AND P0, PT, R16, RZ, PT ;  /* 0x000000ff1000720c */ /* 0x000fe40003f06270 */
[----:B------:R-:W-:-:S11]  /*18ce0*/  MOV R3, 0x3fd774eb ;  /* 0x3fd774eb00037802 */ /* 0x000fd60000000f00 */
[----:B------:R-:W-:-:S04]  /*18cf0*/  @P0 FFMA.FTZ R0, R3, 0.93318945169448852539, -R0 ;  /* 0x3f6ee58103000823 */ /* 0x000fc80000010800 */
[----:B------:R-:W-:-:S07]  /*18d00*/  @!P0 FFMA.FTZ R0, R3, 0.93318945169448852539, R0 ;  /* 0x3f6ee58103008823 */ /* 0x000fce0000010000 */
.L_x_9406:
[----:B------:R-:W-:Y:S05]  /*18d10*/  BSYNC B0 ;  /* 0x0000000000007941 */ /* 0x000fea0003800000 */
.L_x_9404:
[CC--:B------:R-:W-:Y:S02]  /*18d20*/  VIMNMX R3, R27.reuse, R14.reuse, !PT ;  /* 0x0000000e1b037248 */ /* 0x0c0fe40007fe0100 */
[----:B------:R-:W-:Y:S02]  /*18d30*/  VIMNMX R14, R27, R14, PT ;  /* 0x0000000e1b0e7248 */ /* 0x000fe40003fe0100 */
[----:B------:R-:W-:Y:S02]  /*18d40*/  LOP3.LUT R4, R3, 0xfe000000, RZ, 0xc0, !PT ;  /* 0xfe00000003047812 */ /* 0x000fe400078ec0ff */
[----:B------:R-:W-:Y:S02]  /*18d50*/  FSETP.NEU.FTZ.AND P0, PT, R14, RZ, PT ;  /* 0x000000ff0e00720b */ /* 0x000fe40003f1d000 */
[C---:B------:R-:W-:Y:S02]  /*18d60*/  IADD3 R5, -R4.reuse, 0x7e800000, RZ ;  /* 0x7e80000004057810 */ /* 0x040fe40007ffe1ff */
[----:B------:R-:W-:-:S02]  /*18d70*/  LOP3.LUT R4, R4, 0x800000, RZ, 0xfc, !PT ;  /* 0x0080000004047812 */ /* 0x000fc400078efcff */
[----:B------:R-:W-:Y:S01]  /*18d80*/  FSETP.NEU.FTZ.AND P1, PT, |R16|, |R17|, PT ;  /* 0x400000111000720b */ /* 0x000fe20003f3d200 */
        /* <DEDUP_REMOVED lines=12> */
[----:B------:R-:W3:Y:S01]  /*18e50*/  MUFU.LG2 R3, R3 ;  /* 0x0000000300037308 */ /* 0x000ee20000000c00 */
[----:B------:R-:W-:Y:S02]  /*18e60*/  @!P1 FSEL R0, R4, 0.78539818525314331055, !P0 ;  /* 0x3f490fdb04009808 */ /* 0x000fe40004000000 */
[----:B------:R-:W-:Y:S02]  /*18e70*/  @!P2 FSEL R0, RZ, 3.1415927410125732422, P0 ;  /* 0x40490fdbff00a808 */ /* 0x000fe40000000000 */
[----:B------:R-:W-:Y:S02]  /*18e80*/  FSETP.GTU.FTZ.AND P0, PT, |R5|, +INF , PT ;  /* 0x7f8000000500780b */ /* 0x000fe40003f1c200 */
[----:B------:R-:W-:-:S04]  /*18e90*/  LOP3.LUT R0, R0, 0x80000000, R17, 0xb8, !PT ;  /* 0x8000000000007812 */ /* 0x000fc800078eb811 */
[----:B------:R-:W-:Y:S01]  /*18ea0*/  FSEL R0, R5, R0, P0 ;  /* 0x0000000005007208 */ /* 0x000fe20000000000 */
[----:B---3--:R-:W-:Y:S01]  /*18eb0*/  FMUL.FTZ R26, R3, 0.69314718246459960938 ;  /* 0x3f317218031a7820 */ /* 0x008fe20000410000 */
[----:B------:R-:W-:Y:S06]  /*18ec0*/  BRA `(.L_x_9401) ;  /* 0x00000004000c7947 */ /* 0x000fec0003800000 */
.L_x_9394:
        /* <DEDUP_REMOVED lines=25> */
[----:B------:R-:W3:Y:S03]  /*19060*/  MUFU.LG2 R4, R4 ;  /* 0x0000000400047308 */ /* 0x000ee60000000c00 */
[----:B------:R-:W-:-:S05]  /*19070*/  FFMA R0, R0, R6, R5 ;  /* 0x0000000600007223 */ /* 0x000fca0000000005 */
[----:B------:R-:W0:Y:S01]  /*19080*/  FCHK P0, R29, R15 ;  /* 0x0000000f1d007302 */ /* 0x000e220000000000 */
[----:B---3--:R-:W-:Y:S01]  /*19090*/  FFMA.FTZ R26, R4, 0.69314718246459960938, R3 ;  /* 0x3f317218041a7823 */ /* 0x008fe20000010003 */
[----:B0-----:R-:W-:Y:S06]  /*190a0*/  @!P0 BRA `(.L_x_9408) ;  /* 0x00000000000c8947 */ /* 0x001fec0003800000 */
[----:B------:R-:W-:Y:S02]  /*190b0*/  MOV R0, R15 ;  /* 0x0000000f00007202 */ /* 0x000fe40000000f00 */
[----:B------:R-:W-:-:S07]  /*190c0*/  MOV R4, 0x190e0 ;  /* 0x000190e000047802 */ /* 0x000fce0000000f00 */
[----:B------:R-:W-:Y:S05]  /*190d0*/  CALL.REL.NOINC `($__internal_11_$__cuda_sm3x_div_rn_ftz_f32_slowpath) ;  /* 0x000000f800047944 */ /* 0x000fea0003c00000 */
.L_x_9408:
[----:B------:R-:W-:Y:S05]  /*190e0*/  BSYNC B4 ;  /* 0x0000000000047941 */ /* 0x000fea0003800000 */
.L_x_9407:
        /* <DEDUP_REMOVED lines=18> */
.L_x_9410:
[----:B------:R-:W-:Y:S02]  /*19210*/  ISETP.GE.AND P0, PT, R16, RZ, PT ;  /* 0x000000ff1000720c */ /* 0x000fe40003f06270 */
[----:B------:R-:W-:-:S11]  /*19220*/  MOV R3, 0x3fd774eb ;  /* 0x3fd774eb00037802 */ /* 0x000fd60000000f00 */
[----:B------:R-:W-:-:S04]  /*19230*/  @P0 FFMA.FTZ R0, R3, 0.93318945169448852539, -R0 ;  /* 0x3f6ee58103000823 */ /* 0x000fc80000010800 */
[----:B------:R-:W-:-:S07]  /*19240*/  @!P0 FFMA.FTZ R0, R3, 0.93318945169448852539, R0 ;  /* 0x3f6ee58103008823 */ /* 0x000fce0000010000 */
.L_x_9411:
[----:B------:R-:W-:Y:S05]  /*19250*/  BSYNC B0 ;  /* 0x0000000000007941 */ /* 0x000fea0003800000 */
.L_x_9409:
        /* <DEDUP_REMOVED lines=10> */
.L_x_9401:
[----:B------:R-:W-:Y:S05]  /*19300*/  BSYNC B3 ;  /* 0x0000000000037941 */ /* 0x000fea0003800000 */
.L_x_9393:
[----:B------:R-:W-:Y:S01]  /*19310*/  SHF.R.U32.HI R17, RZ, 0x1f, R17 ;  /* 0x0000001fff117819 */ /* 0x000fe20000011611 */
[----:B------:R-:W-:Y:S01]  /*19320*/  FADD.FTZ R15, R26, 0.69314718246459960938 ;  /* 0x3f3172181a0f7421 */ /* 0x000fe20000010000 */
[----:B------:R-:W-:Y:S02]  /*19330*/  FADD.FTZ R14, |R0|, -RZ ;  /* 0x800000ff000e7221 */ /* 0x000fe40000010200 */
[----:B------:R-:W-:-:S13]  /*19340*/  ISETP.NE.AND P0, PT, R17, RZ, PT ;  /* 0x000000ff1100720c */ /* 0x000fda0003f05270 */
[----:B------:R-:W-:Y:S01]  /*19350*/  @!P0 FADD.FTZ R15, -R15, -RZ ;  /* 0x800000ff0f0f8221 */ /* 0x000fe20000010100 */
[----:B------:R-:W-:Y:S06]  /*19360*/  BRA `(.L_x_9352) ;  /* 0x00000000003c7947 */ /* 0x000fec0003800000 */
.L_x_9353:
        /* <DEDUP_REMOVED lines=15> */
.L_x_9352:
[----:B------:R-:W-:Y:S05]  /*19460*/  BSYNC B2 ;  /* 0x0000000000027941 */ /* 0x000fea0003800000 */
.L_x_9351:
[----:B------:R-:W1:Y:S01]  /*19470*/  S2R R0, SR_TID.X ;  /* 0x0000000000007919 */ /* 0x000e620000002100 */
[----:B------:R-:W-:Y:S01]  /*19480*/  BSSY B2, `(.L_x_9412) ;  /* 0x0000280000027945 */ /* 0x000fe20003800000 */
[----:B------:R-:W-:Y:S02]  /*19490*/  CS2R R16, SRZ ;  /* 0x0000000000107805 */ /* 0x000fe4000001ff00 */
        /* <DEDUP_REMOVED lines=10> */
[----:B------:R-:W-:Y:S01]  /*19540*/  FADD.FTZ R16, |R19|, -RZ ;  /* 0x800000ff13107221 */ /* 0x000fe20000010200 */
[----:B------:R-:W-:Y:S02]  /*19550*/  SHF.R.U32.HI R17, RZ, 0x1f, R19 ;  /* 0x0000001fff117819 */ /* 0x000fe40000011613 */
        /* <DEDUP_REMOVED lines=12> */
[----:B----4-:R-:W-:Y:S02]  /*19620*/  FADD.FTZ R5, |R0|, -RZ ;  /* 0x800000ff00057221 */ /* 0x010fe40000010200 */
        /* <DEDUP_REMOVED lines=85> */
.L_x_9421:
        /* <DEDUP_REMOVED lines=10> */
.L_x_9423:
[----:B------:R-:W-:-:S04]  /*19c20*/  FADD.FTZ R4, -R0, R5 ;  /* 0x0000000500047221 */ /* 0x000fc80000010100 */
[----:B------:R-:W-:-:S07]  /*19c30*/  FMUL.FTZ R4, R4, 0.5 ;  /* 0x3f00000004047820 */ /* 0x000fce0000410000 */
.L_x_9424:
[----:B------:R-:W-:Y:S05]  /*19c40*/  BSYNC B1 ;  /* 0x0000000000017941 */ /* 0x000fea0003800000 */
.L_x_9422:
        /* <DEDUP_REMOVED lines=11> */
.L_x_9426:
[----:B------:R-:W-:-:S04]  /*19d00*/  FADD.FTZ R17, R6, -R17 ;  /* 0x8000001106117221 */ /* 0x000fc80000010000 */
[----:B------:R-:W-:-:S07]  /*19d10*/  FMUL.FTZ R17, R17, 0.5 ;  /* 0x3f00000011117820 */ /* 0x000fce0000410000 */
.L_x_9427:
[----:B------:R-:W-:Y:S05]  /*19d20*/  BSYNC B1 ;  /* 0x0000000000017941 */ /* 0x000fea0003800000 */
.L_x_9425:
        /* <DEDUP_REMOVED lines=35> */
.L_x_9420:
[----:B------:R0:W1:Y:S02]  /*19f60*/  MUFU.SQRT R17, R16 ;  /* 0x0000001000117308 */ /* 0x0000640000002000 */
.L_x_9419:
[----:B------:R-:W-:Y:S05]  /*19f70*/  BSYNC B0 ;  /* 0x0000000000007941 */ /* 0x000fea0003800000 */
.L_x_9418:
        /* <DEDUP_REMOVED lines=24> */
.L_x_9434:
[----:B------:R-:W-:-:S04]  /*1a100*/  FADD.FTZ R0, -R0, R5 ;  /* 0x0000000500007221 */ /* 0x000fc80000010100 */
[----:B------:R-:W-:-:S07]  /*1a110*/  FMUL.FTZ R0, R0, 0.5 ;  /* 0x3f00000000007820 */ /* 0x000fce0000410000 */
.L_x_9435:
[----:B------:R-:W-:Y:S05]  /*1a120*/  BSYNC B1 ;  /* 0x0000000000017941 */ /* 0x000fea0003800000 */
.L_x_9433:
        /* <DEDUP_REMOVED lines=10> */
.L_x_9437:
[----:B------:R-:W-:-:S04]  /*1a1d0*/  FADD.FTZ R3, -R3, R6 ;  /* 0x0000000603037221 */ /* 0x000fc80000010100 */
[----:B------:R-:W-:-:S07]  /*1a1e0*/  FMUL.FTZ R3, R3, 0.5 ;  /* 0x3f00000003037820 */ /* 0x000fce0000410000 */
.L_x_9438:
[----:B------:R-:W-:Y:S05]  /*1a1f0*/  BSYNC B1 ;  /* 0x0000000000017941 */ /* 0x000fea0003800000 */
.L_x_9436:
[----:B------:R-:W-:Y:S01]  /*1a200*/  FADD.FTZ R0, R3, R0 ;  /* 0x0000000003007221 */ /* 0x000fe20000010000 */
[----:B------:R-:W-:Y:S01]  /*1a210*/  FADD.FTZ R7, R7, |R18| ;  /* 0x4000001207077221 */ /* 0x000fe20000010000 */
[----:B------:R-:W-:-:S03]  /*1a220*/  PLOP3.LUT P0, PT, PT, PT, PT, 0x80, 0x0 ;  /* 0x000000000000781c */ /* 0x000fc60003f0f070 */
[----:B------:R-:W-:-:S04]  /*1a230*/  FMUL.FTZ R0, R7, R0 ;  /* 0x0000000007007220 */ /* 0x000fc80000410000 */
[----:B------:R4:W0:Y:S01]  /*1a240*/  MUFU.SQRT R26, R0 ;  /* 0x00000000001a7308 */ /* 0x0008220000002000 */
[----:B------:R-:W-:Y:S05]  /*1a250*/  BRA `(.L_x_9430) ;  /* 0x0000000000687947 */ /* 0x000fea0003800000 */
.L_x_9432:
        /* <DEDUP_REMOVED lines=12> */
[----:B---3--:R-:W0:Y:S02]  /*1a320*/  MUFU.RCP R26, R0 ;  /* 0x00000000001a7308 */ /* 0x008e240000001000 */
[----:B0-----:R-:W-:Y:S01]  /*1a330*/  FMUL.FTZ R26, R3, R26 ;  /* 0x0000001a031a7220 */ /* 0x001fe20000410000 */
[----:B------:R-:W-:Y:S06]  /*1a340*/  BRA `(.L_x_9430) ;  /* 0x00000000002c7947 */ /* 0x000fec0003800000 */
.L_x_9431:
        /* <DEDUP_REMOVED lines=8> */
.L_x_9429:
[----:B------:R-:W-:Y:S01]  /*1a3d0*/  PLOP3.LUT P0, PT, PT, PT, PT, 0x80, 0x0 ;  /* 0x000000000000781c */ /* 0x000fe20003f0f070 */
[----:B------:R-:W-:Y:S01]  /*1a3e0*/  FMUL.FTZ R26, R7, 16777216 ;  /* 0x4b800000071a7820 */ /* 0x000fe20000410000 */
[----:B------:R-:W-:-:S11]  /*1a3f0*/  FMUL.FTZ R27, |R18|, 16777216 ;  /* 0x4b800000121b7820 */ /* 0x000fd60000410200 */
.L_x_9430:
[----:B------:R-:W-:Y:S05]  /*1a400*/  BSYNC B0 ;  /* 0x0000000000007941 */ /* 0x000fea0003800000 */
.L_x_9428:
        /* <DEDUP_REMOVED lines=33> */
.L_x_9441:
[----:B----4-:R-:W-:Y:S01]  /*1a620*/  MOV R0, 0x3f000000 ;  /* 0x3f00000000007802 */ /* 0x010fe20000000f00 */
        /* <DEDUP_REMOVED lines=27> */
.L_x_9440:
[----:B------:R-:W-:-:S13]  /*1a7e0*/  ISETP.GT.AND P0, PT, R18, -0x1, PT ;  /* 0xffffffff1200780c */ /* 0x000fda0003f04270 */
[----:B------:R-:W-:Y:S05]  /*1a7f0*/  @P0 BRA `(.L_x_9443) ;  /* 0x0000000000d40947 */ /* 0x000fea0003800000 */
[----:B------:R-:W-:Y:S01]  /*1a800*/  FADD.FTZ R27, -R27, -RZ ;  /* 0x800000ff1b1b7221 */ /* 0x000fe20000010100 */
[C---:B0--34-:R-:W-:Y:S01]  /*1a810*/  FADD.FTZ R0, |R26|.reuse, -RZ ;  /* 0x800000ff1a007221 */ /* 0x059fe20000010200 */
        /* <DEDUP_REMOVED lines=16> */
.L_x_9445:
[----:B------:R-:W-:Y:S05]  /*1a920*/  BSYNC B4 ;  /* 0x0000000000047941 */ /* 0x000fea0003800000 */
.L_x_9444:
        /* <DEDUP_REMOVED lines=18> */
.L_x_9447:
[----:B------:R-:W-:Y:S02]  /*1aa50*/  ISETP.GE.AND P0, PT, R27, RZ, PT ;  /* 0x000000ff1b00720c */ /* 0x000fe40003f06270 */
[----:B------:R-:W-:-:S11]  /*1aa60*/  MOV R3, 0x3fd774eb ;  /* 0x3fd774eb00037802 */ /* 0x000fd60000000f00 */
[----:B------:R-:W-:-:S04]  /*1aa70*/  @P0 FFMA.FTZ R0, R3, 0.93318945169448852539, -R0 ;  /* 0x3f6ee58103000823 */ /* 0x000fc80000010800 */
[----:B------:R-:W-:-:S07]  /*1aa80*/  @!P0 FFMA.FTZ R0, R3, 0.93318945169448852539, R0 ;  /* 0x3f6ee58103008823 */ /* 0x000fce0000010000 */
.L_x_9448:
[----:B------:R-:W-:Y:S05]  /*1aa90*/  BSYNC B0 ;  /* 0x0000000000007941 */ /* 0x000fea0003800000 */
.L_x_9446:
        /* <DEDUP_REMOVED lines=11> */
.L_x_9443:
[----:B------:R-:W-:Y:S01]  /*1ab50*/  FADD.FTZ R29, |R27|, -RZ ;  /* 0x800000ff1b1d7221 */ /* 0x000fe20000010200 */
[C---:B0--3--:R-:W-:Y:S01]  /*1ab60*/  FADD.FTZ R4, |R26|.reuse, -RZ ;  /* 0x800000ff1a047221 */ /* 0x049fe20000010200 */
[----:B------:R-:W-:Y:S01]  /*1ab70*/  FSETP.GT.FTZ.AND P6, PT, |R26|, |R27|, PT ;  /* 0x4000001b1a00720b */ /* 0x000fe20003fd4200 */
[----:B------:R-:W-:Y:S03]  /*1ab80*/  BSSY B4, `(.L_x_9449) ;  /* 0x000000e000047945 */ /* 0x000fe60003800000 */
[----:B------:R-:W-:Y:S02]  /*1ab90*/  FSEL R16, R4, R29, P6 ;  /* 0x0000001d04107208 */ /* 0x000fe40003000000 */
        /* <DEDUP_REMOVED lines=11> */
[----:B-12---:R-:W-:Y:S05]  /*1ac50*/  CALL.REL.NOINC `($__internal_11_$__cuda_sm3x_div_rn_ftz_f32_slowpath) ;  /* 0x000000dc00247944 */ /* 0x006fea0003c00000 */
.L_x_9450:
[----:B------:R-:W-:Y:S05]  /*1ac60*/  BSYNC B4 ;  /* 0x0000000000047941 */ /* 0x000fea0003800000 */
.L_x_9449:
        /* <DEDUP_REMOVED lines=18> */
.L_x_9452:
[----:B------:R-:W-:Y:S02]  /*1ad90*/  ISETP.GE.AND P0, PT, R27, RZ, PT ;  /* 0x000000ff1b00720c */ /* 0x000fe40003f06270 */
[----:B------:R-:W-:-:S11]  /*1ada0*/  MOV R3, 0x3fd774eb ;  /* 0x3fd774eb00037802 */ /* 0x000fd60000000f00 */
[----:B------:R-:W-:-:S04]  /*1adb0*/  @P0 FFMA.FTZ R0, R3, 0.93318945169448852539, -R0 ;  /* 0x3f6ee58103000823 */ /* 0x000fc80000010800 */
[----:B------:R-:W-:-:S07]  /*1adc0*/  @!P0 FFMA.FTZ R0, R3, 0.93318945169448852539, R0 ;  /* 0x3f6ee58103008823 */ /* 0x000fce0000010000 */
.L_x_9453:
[----:B------:R-:W-:Y:S05]  /*1add0*/  BSYNC B0 ;  /* 0x0000000000007941 */ /* 0x000fea0003800000 */
.L_x_9451:
        /* <DEDUP_REMOVED lines=9> */
[----:B------:R-:W-:-:S07]  /*1ae70*/  FSEL R16, R16, R3, P0 ;  /* 0x0000000310107208 */ /* 0x000fce0000000000 */
.L_x_9442:
[----:B------:R-:W-:Y:S05]  /*1ae80*/  BSYNC B3 ;  /* 0x0000000000037941 */ /* 0x000fea0003800000 */
.L_x_9439:
[----:B------:R-:W-:-:S04]  /*1ae90*/  SHF.R.U32.HI R19, RZ, 0x1f, R19 ;  /* 0x0000001fff137819 */ /* 0x000fc80000011613 */
[----:B------:R-:W-:-:S13]  /*1aea0*/  ISETP.NE.AND P0, PT, R19, RZ, PT ;  /* 0x000000ff1300720c */ /* 0x000fda0003f05270 */
[----:B-1----:R-:W-:Y:S01]  /*1aeb0*/  @!P0 FADD.FTZ R17, -R17, -RZ ;  /* 0x800000ff11118221 */ /* 0x002fe20000010100 */
[----:B------:R-:W-:Y:S06]  /*1aec0*/  BRA `(.L_x_9413) ;  /* 0x0000000c006c7947 */ /* 0x000fec0003800000 */
.L_x_9417:
[----:B------:R-:W-:Y:S01]  /*1aed0*/  FADD.FTZ R16, -R18, 6.1232342629258392722e-17 ;  /* 0x248d313212107421 */ /* 0x000fe20000010100 */
[----:B------:R-:W-:-:S03]  /*1aee0*/  FADD.FTZ R17, -R19, -RZ ;  /* 0x800000ff13117221 */ /* 0x000fc60000010100 */
[----:B------:R-:W-:Y:S01]  /*1aef0*/  FADD.FTZ R16, R16, 1.5707963705062866211 ;  /* 0x3fc90fdb10107421 */ /* 0x000fe20000010000 */
[----:B------:R-:W-:Y:S06]  /*1af00*/  BRA `(.L_x_9413) ;  /* 0x0000000c005c7947 */ /* 0x000fec0003800000 */
.L_x_9416:
[----:B------:R-:W-:Y:S01]  /*1af10*/  FADD.FTZ R17, -R19, -RZ ;  /* 0x800000ff13117221 */ /* 0x000fe20000010100 */
[----:B------:R-:W-:Y:S01]  /*1af20*/  MOV R16, RZ ;  /* 0x000000ff00107202 */ /* 0x000fe20000000f00 */
[----:B------:R-:W-:Y:S06]  /*1af30*/  BRA `(.L_x_9413) ;  /* 0x0000000c00507947 */ /* 0x000fec0003800000 */
.L_x_9415:
[----:B------:R-:W-:Y:S01]  /*1af40*/  FSETP.GEU.FTZ.AND P6, PT, |R18|, |R19|, PT ;  /* 0x400000131200720b */ /* 0x000fe20003fde200 */
[----:B------:R-:W-:Y:S03]  /*1af50*/  BSSY B3, `(.L_x_9454) ;  /* 0x00000be000037945 */ /* 0x000fe60003800000 */
[----:B---3--:R-:W-:Y:S02]  /*1af60*/  FSEL R26, R16, R27, !P6 ;  /* 0x0000001b101a7208 */ /* 0x008fe40007000000 */
        /* <DEDUP_REMOVED lines=20> */
[----:B------:R-:W-:Y:S05]  /*1b0b0*/  CALL.REL.NOINC `($__internal_11_$__cuda_sm3x_div_rn_ftz_f32_slowpath) ;  /* 0x000000d8000c7944 */ /* 0x000fea0003c00000 */
.L_x_9458:
[----:B------:R-:W-:Y:S05]  /*1b0c0*/  BSYNC B4 ;  /* 0x0000000000047941 */ /* 0x000fea0003800000 */
.L_x_9457:
        /* <DEDUP_REMOVED lines=18> */
.L_x_9460:
[----:B------:R-:W-:Y:S02]  /*1b1f0*/  ISETP.GE.AND P0, PT, R18, RZ, PT ;  /* 0x000000ff1200720c */ /* 0x000fe40003f06270 */
[----:B------:R-:W-:-:S11]  /*1b200*/  MOV R3, 0x3fd774eb ;  /* 0x3fd774eb00037802 */ /* 0x000fd60000000f00 */
[----:B------:R-:W-:-:S04]  /*1b210*/  @P0 FFMA.FTZ R0, R3, 0.93318945169448852539, -R0 ;  /* 0x3f6ee58103000823 */ /* 0x000fc80000010800 */
[----:B------:R-:W-:-:S07]  /*1b220*/  @!P0 FFMA.FTZ R0, R3, 0.93318945169448852539, R0 ;  /* 0x3f6ee58103008823 */ /* 0x000fce0000010000 */
.L_x_9461:
[----:B------:R-:W-:Y:S05]  /*1b230*/  BSYNC B0 ;  /* 0x0000000000007941 */ /* 0x000fea0003800000 */
.L_x_9459:
[----:B------:R-:W-:Y:S01]  /*1b240*/  FSETP.NEU.FTZ.AND P0, PT, |R18|, |R19|, PT ;  /* 0x400000131200720b */ /* 0x000fe20003f1d200 */
        /* <DEDUP_REMOVED lines=12> */
.L_x_9456:
        /* <DEDUP_REMOVED lines=11> */
[----:B----4-:R-:W-:Y:S05]  /*1b3c0*/  CALL.REL.NOINC `($__internal_11_$__cuda_sm3x_div_rn_ftz_f32_slowpath) ;  /* 0x000000d400487944 */ /* 0x010fea0003c00000 */
.L_x_9464:
[----:B------:R-:W-:Y:S05]  /*1b3d0*/  BSYNC B4 ;  /* 0x0000000000047941 */ /* 0x000fea0003800000 */
.L_x_9463:
        /* <DEDUP_REMOVED lines=18> */
.L_x_9466:
[----:B------:R-:W-:Y:S02]  /*1b500*/  ISETP.GE.AND P0, PT, R18, RZ, PT ;  /* 0x000000ff1200720c */ /* 0x000fe40003f06270 */
[----:B------:R-:W-:-:S11]  /*1b510*/  MOV R3, 0x3fd774eb ;  /* 0x3fd774eb00037802 */ /* 0x000fd60000000f00 */
[----:B------:R-:W-:-:S04]  /*1b520*/  @P0 FFMA.FTZ R0, R3, 0.93318945169448852539, -R0 ;  /* 0x3f6ee58103000823 */ /* 0x000fc80000010800 */
[----:B------:R-:W-:-:S07]  /*1b530*/  @!P0 FFMA.FTZ R0, R3, 0.93318945169448852539, R0 ;  /* 0x3f6ee58103008823 */ /* 0x000fce0000010000 */
.L_x_9467:
[----:B------:R-:W-:Y:S05]  /*1b540*/  BSYNC B0 ;  /* 0x0000000000007941 */ /* 0x000fea0003800000 */
.L_x_9465:
[CC--:B------:R-:W-:Y:S02]  /*1b550*/  VIMNMX R3, R27.reuse, R16.reuse, !PT ;  /* 0x000000101b037248 */ /* 0x0c0fe40007fe0100 */
[----:B------:R-:W-:Y:S02]  /*1b560*/  VIMNMX R16, R27, R16, PT ;  /* 0x000000101b107248 */ /* 0x000fe40003fe0100 */
[----:B------:R-:W-:Y:S02]  /*1b570*/  LOP3.LUT R4, R3, 0xfe000000, RZ, 0xc0, !PT ;  /* 0xfe00000003047812 */ /* 0x000fe400078ec0ff */
[----:B------:R-:W-:Y:S02]  /*1b580*/  FSETP.NEU.FTZ.AND P0, PT, R16, RZ, PT ;  /* 0x000000ff1000720b */ /* 0x000fe40003f1d000 */
[C---:B----4-:R-:W-:Y:S02]  /*1b590*/  IADD3 R5, -R4.reuse, 0x7e800000, RZ ;  /* 0x7e80000004057810 */ /* 0x050fe40007ffe1ff */
        /* <DEDUP_REMOVED lines=22> */
.L_x_9455:
        /* <DEDUP_REMOVED lines=8> */
[----:B----4-:R-:W-:Y:S02]  /*1b780*/  LOP3.LUT R5, R4, 0xfe000000, RZ, 0xc0, !PT ;  /* 0xfe00000004057812 */ /* 0x010fe400078ec0ff */
        /* <DEDUP_REMOVED lines=23> */
[----:B------:R-:W-:Y:S05]  /*1b900*/  CALL.REL.NOINC `($__internal_11_$__cuda_sm3x_div_rn_ftz_f32_slowpath) ;  /* 0x000000cc00f87944 */ /* 0x000fea0003c00000 */
.L_x_9469:
[----:B------:R-:W-:Y:S05]  /*1b910*/  BSYNC B4 ;  /* 0x0000000000047941 */ /* 0x000fea0003800000 */
.L_x_9468:
        /* <DEDUP_REMOVED lines=18> */
.L_x_9471:
[----:B------:R-:W-:Y:S02]  /*1ba40*/  ISETP.GE.AND P0, PT, R18, RZ, PT ;  /* 0x000000ff1200720c */ /* 0x000fe40003f06270 */
[----:B------:R-:W-:-:S11]  /*1ba50*/  MOV R3, 0x3fd774eb ;  /* 0x3fd774eb00037802 */ /* 0x000fd60000000f00 */
[----:B------:R-:W-:-:S04]  /*1ba60*/  @P0 FFMA.FTZ R0, R3, 0.93318945169448852539, -R0 ;  /* 0x3f6ee58103000823 */ /* 0x000fc80000010800 */
[----:B------:R-:W-:-:S07]  /*1ba70*/  @!P0 FFMA.FTZ R0, R3, 0.93318945169448852539, R0 ;  /* 0x3f6ee58103008823 */ /* 0x000fce0000010000 */
.L_x_9472:
[----:B------:R-:W-:Y:S05]  /*1ba80*/  BSYNC B0 ;  /* 0x0000000000007941 */ /* 0x000fea0003800000 */
.L_x_9470:
        /* <DEDUP_REMOVED lines=10> */
.L_x_9462:
[----:B------:R-:W-:Y:S05]  /*1bb30*/  BSYNC B3 ;  /* 0x0000000000037941 */ /* 0x000fea0003800000 */
.L_x_9454:
[----:B------:R-:W-:Y:S01]  /*1bb40*/  ISETP.NE.AND P0, PT, R17, RZ, PT ;  /* 0x000000ff1100720c */ /* 0x000fe20003f05270 */
[----:B------:R-:W-:Y:S01]  /*1bb50*/  FADD.FTZ R17, R27, 0.69314718246459960938 ;  /* 0x3f3172181b117421 */ /* 0x000fe20000010000 */
[----:B------:R-:W-:-:S11]  /*1bb60*/  FADD.FTZ R16, |R0|, -RZ ;  /* 0x800000ff00107221 */ /* 0x000fd60000010200 */
[----:B------:R-:W-:Y:S01]  /*1bb70*/  @!P0 FADD.FTZ R17, -R17, -RZ ;  /* 0x800000ff11118221 */ /* 0x000fe20000010100 */
[----:B------:R-:W-:Y:S06]  /*1bb80*/  BRA `(.L_x_9413) ;  /* 0x00000000003c7947 */ /* 0x000fec0003800000 */
.L_x_9414:
        /* <DEDUP_REMOVED lines=15> */
.L_x_9413:
[----:B------:R-:W-:Y:S05]  /*1bc80*/  BSYNC B2 ;  /* 0x0000000000027941 */ /* 0x000fea0003800000 */
.L_x_9412:
        /* <DEDUP_REMOVED lines=27> */
[----:B--2-4-:R-:W-:Y:S02]  /*1be40*/  FADD.FTZ R5, |R0|, -RZ ;  /* 0x800000ff00057221 */ /* 0x014fe40000010200 */
        /* <DEDUP_REMOVED lines=85> */
.L_x_9482:
        /* <DEDUP_REMOVED lines=10> */
.L_x_9484:
[----:B------:R-:W-:-:S04]  /*1c440*/  FADD.FTZ R4, -R0, R5 ;  /* 0x0000000500047221 */ /* 0x000fc80000010100 */
[----:B------:R-:W-:-:S07]  /*1c450*/  FMUL.FTZ R4, R4, 0.5 ;  /* 0x3f00000004047820 */ /* 0x000fce0000410000 */
.L_x_9485:
[----:B------:R-:W-:Y:S05]  /*1c460*/  BSYNC B1 ;  /* 0x0000000000017941 */ /* 0x000fea0003800000 */
.L_x_9483:
        /* <DEDUP_REMOVED lines=11> */
.L_x_9487:
[----:B------:R-:W-:-:S04]  /*1c520*/  FADD.FTZ R19, R6, -R19 ;  /* 0x8000001306137221 */ /* 0x000fc80000010000 */
[----:B------:R-:W-:-:S07]  /*1c530*/  FMUL.FTZ R19, R19, 0.5 ;  /* 0x3f00000013137820 */ /* 0x000fce0000410000 */
.L_x_9488:
[----:B------:R-:W-:Y:S05]  /*1c540*/  BSYNC B1 ;  /* 0x0000000000017941 */ /* 0x000fea0003800000 */
.L_x_9486:
        /* <DEDUP_REMOVED lines=35> */
.L_x_9481:
[----:B------:R0:W1:Y:S02]  /*1c780*/  MUFU.SQRT R19, R18 ;  /* 0x0000001200137308 */ /* 0x0000640000002000 */
.L_x_9480:
[----:B------:R-:W-:Y:S05]  /*1c790*/  BSYNC B0 ;  /* 0x0000000000007941 */ /* 0x000fea0003800000 */
.L_x_9479:
        /* <DEDUP_REMOVED lines=24> */
.L_x_9495:
[----:B------:R-:W-:-:S04]  /*1c920*/  FADD.FTZ R0, -R0, R5 ;  /* 0x0000000500007221 */ /* 0x000fc80000010100 */
[----:B------:R-:W-:-:S07]  /*1c930*/  FMUL.FTZ R0, R0, 0.5 ;  /* 0x3f00000000007820 */ /* 0x000fce0000410000 */
.L_x_9496:
[----:B------:R-:W-:Y:S05]  /*1c940*/  BSYNC B1 ;  /* 0x0000000000017941 */ /* 0x000fea0003800000 */
.L_x_9494:
        /* <DEDUP_REMOVED lines=10> */
.L_x_9498:
[----:B------:R-:W-:-:S04]  /*1c9f0*/  FADD.FTZ R3, -R3, R6 ;  /* 0x0000000603037221 */ /* 0x000fc80000010100 */
[----:B------:R-:W-:-:S07]  /*1ca00*/  FMUL.FTZ R3, R3, 0.5 ;  /* 0x3f00000003037820 */ /* 0x000fce0000410000 */
.L_x_9499:
[----:B------:R-:W-:Y:S05]  /*1ca10*/  BSYNC B1 ;  /* 0x0000000000017941 */ /* 0x000fea0003800000 */
.L_x_9497:
[----:B------:R-:W-:Y:S01]  /*1ca20*/  FADD.FTZ R0, R3, R0 ;  /* 0x0000000003007221 */ /* 0x000fe20000010000 */
[----:B------:R-:W-:Y:S01]  /*1ca30*/  FADD.FTZ R7, R7, |R20| ;  /* 0x4000001407077221 */ /* 0x000fe20000010000 */
[----:B------:R-:W-:-:S03]  /*1ca40*/  PLOP3.LUT P0, PT, PT, PT, PT, 0x80, 0x0 ;  /* 0x000000000000781c */ /* 0x000fc60003f0f070 */
[----:B------:R-:W-:-:S04]  /*1ca50*/  FMUL.FTZ R0, R7, R0 ;  /* 0x0000000007007220 */ /* 0x000fc80000410000 */
[----:B------:R4:W0:Y:S01]  /*1ca60*/  MUFU.SQRT R26, R0 ;  /* 0x00000000001a7308 */ /* 0x0008220000002000 */
[----:B------:R-:W-:Y:S05]  /*1ca70*/  BRA `(.L_x_9491) ;  /* 0x0000000000687947 */ /* 0x000fea0003800000 */
.L_x_9493:
        /* <DEDUP_REMOVED lines=15> */
.L_x_9492:
[----:B------:R-:W-:Y:S01]  /*1cb70*/  FADD.FTZ R0, R7, 1 ;  /* 0x3f80000007007421 */ /* 0x000fe20000010000 */
[----:B0-----:R-:W-:Y:S01]  /*1cb80*/  MUFU.SQRT R18, R18 ;  /* 0x0000001200127308 */ /* 0x001fe20000002000 */
[----:B------:R-:W-:Y:S01]  /*1cb90*/  HFMA2.MMA R27, -RZ, RZ, 1.875, 0 ;  /* 0x3f800000ff1b7435 */ /* 0x000fe200000001ff */
[----:B------:R-:W-:Y:S01]  /*1cba0*/  PLOP3.LUT P0, PT, PT, PT, PT, 0x80, 0x0 ;  /* 0x000000000000781c */ /* 0x000fe20003f0f070 */
[----:B------:R-:W-:-:S05]  /*1cbb0*/  FMUL.FTZ R0, R0, 0.5 ;  /* 0x3f00000000007820 */ /* 0x000fca0000410000 */
[----:B------:R-:W0:Y:S02]  /*1cbc0*/  MUFU.SQRT R3, R0 ;  /* 0x0000000000037308 */ /* 0x000e240000002000 */
[----:B0-----:R-:W-:Y:S01]  /*1cbd0*/  FMUL.FTZ R26, R18, R3 ;  /* 0x00000003121a7220 */ /* 0x001fe20000410000 */
[----:B------:R-:W-:Y:S06]  /*1cbe0*/  BRA `(.L_x_9491) ;  /* 0x00000000000c7947 */ /* 0x000fec0003800000 */
.L_x_9490:
[----:B------:R-:W-:Y:S01]  /*1cbf0*/  PLOP3.LUT P0, PT, PT, PT, PT, 0x80, 0x0 ;  /* 0x000000000000781c */ /* 0x000fe20003f0f070 */
[----:B------:R-:W-:Y:S01]  /*1cc00*/  FMUL.FTZ R26, R7, 16777216 ;  /* 0x4b800000071a7820 */ /* 0x000fe20000410000 */
[----:B------:R-:W-:-:S11]  /*1cc10*/  FMUL.FTZ R27, |R20|, 16777216 ;  /* 0x4b800000141b7820 */ /* 0x000fd60000410200 */
.L_x_9491:
[----:B------:R-:W-:Y:S05]  /*1cc20*/  BSYNC B0 ;  /* 0x0000000000007941 */ /* 0x000fea0003800000 */
.L_x_9489:
        /* <DEDUP_REMOVED lines=33> */
.L_x_9502:
        /* <DEDUP_REMOVED lines=28> */
.L_x_9501:
        /* <DEDUP_REMOVED lines=20> */
.L_x_9506:
[----:B------:R-:W-:Y:S05]  /*1d140*/  BSYNC B4 ;  /* 0x0000000000047941 */ /* 0x000fea0003800000 */
.L_x_9505:
        /* <DEDUP_REMOVED lines=18> */
.L_x_9508:
[----:B------:R-:W-:Y:S02]  /*1d270*/  ISETP.GE.AND P0, PT, R27, RZ, PT ;  /* 0x000000ff1b00720c */ /* 0x000fe40003f06270 */
[----:B------:R-:W-:-:S11]  /*1d280*/  MOV R3, 0x3fd774eb ;  /* 0x3fd774eb00037802 */ /* 0x000fd60000000f00 */
[----:B------:R-:W-:-:S04]  /*1d290*/  @P0 FFMA.FTZ R0, R3, 0.93318945169448852539, -R0 ;  /* 0x3f6ee58103000823 */ /* 0x000fc80000010800 */
[----:B------:R-:W-:-:S07]  /*1d2a0*/  @!P0 FFMA.FTZ R0, R3, 0.93318945169448852539, R0 ;  /* 0x3f6ee58103008823 */ /* 0x000fce0000010000 */
.L_x_9509:
[----:B------:R-:W-:Y:S05]  /*1d2b0*/  BSYNC B0 ;  /* 0x0000000000007941 */ /* 0x000fea0003800000 */
.L_x_9507:
        /* <DEDUP_REMOVED lines=11> */
.L_x_9504:
        /* <DEDUP_REMOVED lines=17> */
.L_x_9511:
[----:B------:R-:W-:Y:S05]  /*1d480*/  BSYNC B4 ;  /* 0x0000000000047941 */ /* 0x000fea0003800000 */
.L_x_9510:
        /* <DEDUP_REMOVED lines=18> */
.L_x_9513:
[----:B------:R-:W-:Y:S02]  /*1d5b0*/  ISETP.GE.AND P0, PT, R27, RZ, PT ;  /* 0x000000ff1b00720c */ /* 0x000fe40003f06270 */
[----:B------:R-:W-:-:S11]  /*1d5c0*/  MOV R3, 0x3fd774eb ;  /* 0x3fd774eb00037802 */ /* 0x000fd60000000f00 */
[----:B------:R-:W-:-:S04]  /*1d5d0*/  @P0 FFMA.FTZ R0, R3, 0.93318945169448852539, -R0 ;  /* 0x3f6ee58103000823 */ /* 0x000fc80000010800 */
[----:B------:R-:W-:-:S07]  /*1d5e0*/  @!P0 FFMA.FTZ R0, R3, 0.93318945169448852539, R0 ;  /* 0x3f6ee58103008823 */ /* 0x000fce0000010000 */
.L_x_9514:
[----:B------:R-:W-:Y:S05]  /*1d5f0*/  BSYNC B0 ;  /* 0x0000000000007941 */ /* 0x000fea0003800000 */
.L_x_9512:
        /* <DEDUP_REMOVED lines=10> */
.L_x_9503:
[----:B------:R-:W-:Y:S05]  /*1d6a0*/  BSYNC B3 ;  /* 0x0000000000037941 */ /* 0x000fea0003800000 */
.L_x_9500:
[----:B------:R-:W-:-:S04]  /*1d6b0*/  SHF.R.U32.HI R21, RZ, 0x1f, R21 ;  /* 0x0000001fff157819 */ /* 0x000fc80000011615 */
[----:B------:R-:W-:-:S13]  /*1d6c0*/  ISETP.NE.AND P0, PT, R21, RZ, PT ;  /* 0x000000ff1500720c */ /* 0x000fda0003f05270 */
[----:B-1----:R-:W-:Y:S01]  /*1d6d0*/  @!P0 FADD.FTZ R19, -R19, -RZ ;  /* 0x800000ff13138221 */ /* 0x002fe20000010100 */
[----:B------:R-:W-:Y:S06]  /*1d6e0*/  BRA `(.L_x_9474) ;  /* 0x0000000c006c7947 */ /* 0x000fec0003800000 */
.L_x_9478:
[----:B------:R-:W-:Y:S01]  /*1d6f0*/  FADD.FTZ R18, -R20, 6.1232342629258392722e-17 ;  /* 0x248d313214127421 */ /* 0x000fe20000010100 */
[----:B------:R-:W-:-:S03]  /*1d700*/  FADD.FTZ R19, -R21, -RZ ;  /* 0x800000ff15137221 */ /* 0x000fc60000010100 */
[----:B------:R-:W-:Y:S01]  /*1d710*/  FADD.FTZ R18, R18, 1.5707963705062866211 ;  /* 0x3fc90fdb12127421 */ /* 0x000fe20000010000 */
[----:B------:R-:W-:Y:S06]  /*1d720*/  BRA `(.L_x_9474) ;  /* 0x0000000c005c7947 */ /* 0x000fec0003800000 */
.L_x_9477:
[----:B------:R-:W-:Y:S01]  /*1d730*/  FADD.FTZ R19, -R21, -RZ ;  /* 0x800000ff15137221 */ /* 0x000fe20000010100 */
[----:B------:R-:W-:Y:S01]  /*1d740*/  MOV R18, RZ ;  /* 0x000000ff00127202 */ /* 0x000fe20000000f00 */
[----:B------:R-:W-:Y:S06]  /*1d750*/  BRA `(.L_x_9474) ;  /* 0x0000000c00507947 */ /* 0x000fec0003800000 */
.L_x_9476:
        /* <DEDUP_REMOVED lines=16> */
[----:B--2-4-:R-:W-:Y:S01]  /*1d860*/  FFMA R5, R29, R0, RZ ;  /* 0x000000001d057223 */ /* 0x014fe200000000ff */
[----:B------:R-:W-:-:S03]  /*1d870*/  FFMA.FTZ R18, R26, R26, R3 ;  /* 0x0000001a1a127223 */ /* 0x000fc60000010003 */
[----:B------:R-:W-:-:S04]  /*1d880*/  FFMA R4, -R26, R5, R29 ;  /* 0x000000051a047223 */ /* 0x000fc8000000011d */
[----:B------:R-:W-:Y:S01]  /*1d890*/  FFMA R0, R0, R4, R5 ;  /* 0x0000000400007223 */ /* 0x000fe20000000005 */
[----:B-1----:R-:W-:Y:S06]  /*1d8a0*/  @!P0 BRA `(.L_x_9519) ;  /* 0x00000000000c8947 */ /* 0x002fec0003800000 */
[----:B------:R-:W-:Y:S02]  /*1d8b0*/  MOV R0, R26 ;  /* 0x0000001a00007202 */ /* 0x000fe40000000f00 */
[----:B------:R-:W-:-:S07]  /*1d8c0*/  MOV R4, 0x1d8e0 ;  /* 0x0001d8e000047802 */ /* 0x000fce0000000f00 */
[----:B------:R-:W-:Y:S05]  /*1d8d0*/  CALL.REL.NOINC `($__internal_11_$__cuda_sm3x_div_rn_ftz_f32_slowpath) ;  /* 0x000000b000047944 */ /* 0x000fea0003c00000 */
.L_x_9519:
[----:B------:R-:W-:Y:S05]  /*1d8e0*/  BSYNC B4 ;  /* 0x0000000000047941 */ /* 0x000fea0003800000 */
.L_x_9518:
        /* <DEDUP_REMOVED lines=18> */
.L_x_9521:
[----:B------:R-:W-:Y:S02]  /*1da10*/  ISETP.GE.AND P0, PT, R20, RZ, PT ;  /* 0x000000ff1400720c */ /* 0x000fe40003f06270 */
[----:B------:R-:W-:-:S11]  /*1da20*/  MOV R3, 0x3fd774eb ;  /* 0x3fd774eb00037802 */ /* 0x000fd60000000f00 */
[----:B------:R-:W-:-:S04]  /*1da30*/  @P0 FFMA.FTZ R0, R3, 0.93318945169448852539, -R0 ;  /* 0x3f6ee58103000823 */ /* 0x000fc80000010800 */
[----:B------:R-:W-:-:S07]  /*1da40*/  @!P0 FFMA.FTZ R0, R3, 0.93318945169448852539, R0 ;  /* 0x3f6ee58103008823 */ /* 0x000fce0000010000 */
.L_x_9522:
[----:B------:R-:W-:Y:S05]  /*1da50*/  BSYNC B0 ;  /* 0x0000000000007941 */ /* 0x000fea0003800000 */
.L_x_9520:
        /* <DEDUP_REMOVED lines=13> */
.L_x_9517:
        /* <DEDUP_REMOVED lines=11> */
[----:B--2-4-:R-:W-:Y:S05]  /*1dbe0*/  CALL.REL.NOINC `($__internal_11_$__cuda_sm3x_div_rn_ftz_f32_slowpath) ;  /* 0x000000ac00407944 */ /* 0x014fea0003c00000 */
.L_x_9525:
[----:B------:R-:W-:Y:S05]  /*1dbf0*/  BSYNC B4 ;  /* 0x0000000000047941 */ /* 0x000fea0003800000 */
.L_x_9524:
        /* <DEDUP_REMOVED lines=18> */
.L_x_9527:
[----:B------:R-:W-:Y:S02]  /*1dd20*/  ISETP.GE.AND P0, PT, R20, RZ, PT ;  /* 0x000000ff1400720c */ /* 0x000fe40003f06270 */
[----:B------:R-:W-:-:S11]  /*1dd30*/  MOV R3, 0x3fd774eb ;  /* 0x3fd774eb00037802 */ /* 0x000fd60000000f00 */
[----:B------:R-:W-:-:S04]  /*1dd40*/  @P0 FFMA.FTZ R0, R3, 0.93318945169448852539, -R0 ;  /* 0x3f6ee58103000823 */ /* 0x000fc80000010800 */
[----:B------:R-:W-:-:S07]  /*1dd50*/  @!P0 FFMA.FTZ R0, R3, 0.93318945169448852539, R0 ;  /* 0x3f6ee58103008823 */ /* 0x000fce0000010000 */
.L_x_9528:
[----:B------:R-:W-:Y:S05]  /*1dd60*/  BSYNC B0 ;  /* 0x0000000000007941 */ /* 0x000fea0003800000 */
.L_x_9526:
[CC--:B------:R-:W-:Y:S02]  /*1dd70*/  VIMNMX R3, R27.reuse, R18.reuse, !PT ;  /* 0x000000121b037248 */ /* 0x0c0fe40007fe0100 */
[----:B------:R-:W-:Y:S02]  /*1dd80*/  VIMNMX R18, R27, R18, PT ;  /* 0x000000121b127248 */ /* 0x000fe40003fe0100 */
[----:B------:R-:W-:Y:S02]  /*1dd90*/  LOP3.LUT R4, R3, 0xfe000000, RZ, 0xc0, !PT ;  /* 0xfe00000003047812 */ /* 0x000fe400078ec0ff */
[----:B------:R-:W-:Y:S02]  /*1dda0*/  FSETP.NEU.FTZ.AND P0, PT, R18, RZ, PT ;  /* 0x000000ff1200720b */ /* 0x000fe40003f1d000 */
[C---:B--2-4-:R-:W-:Y:S02]  /*1ddb0*/  IADD3 R5, -R4.reuse, 0x7e800000, RZ ;  /* 0x7e80000004057810 */ /* 0x054fe40007ffe1ff */
        /* <DEDUP_REMOVED lines=22> */
.L_x_9516:
        /* <DEDUP_REMOVED lines=8> */
[----:B--2-4-:R-:W-:Y:S02]  /*1dfa0*/  LOP3.LUT R5, R4, 0xfe000000, RZ, 0xc0, !PT ;  /* 0xfe00000004057812 */ /* 0x014fe400078ec0ff */
        /* <DEDUP_REMOVED lines=24> */
.L_x_9530:
[----:B------:R-:W-:Y:S05]  /*1e130*/  BSYNC B4 ;  /* 0x0000000000047941 */ /* 0x000fea0003800000 */
.L_x_9529:
        /* <DEDUP_REMOVED lines=18> */
.L_x_9532:
[----:B------:R-:W-:Y:S02]  /*1e260*/  ISETP.GE.AND P0, PT, R20, RZ, PT ;  /* 0x000000ff1400720c */ /* 0x000fe40003f06270 */
[----:B------:R-:W-:-:S11]  /*1e270*/  MOV R3, 0x3fd774eb ;  /* 0x3fd774eb00037802 */ /* 0x000fd60000000f00 */
[----:B------:R-:W-:-:S04]  /*1e280*/  @P0 FFMA.FTZ R0, R3, 0.93318945169448852539, -R0 ;  /* 0x3f6ee58103000823 */ /* 0x000fc80000010800 */
[----:B------:R-:W-:-:S07]  /*1e290*/  @!P0 FFMA.FTZ R0, R3, 0.93318945169448852539, R0 ;  /* 0x3f6ee58103008823 */ /* 0x000fce0000010000 */
.L_x_9533:
[----:B------:R-:W-:Y:S05]  /*1e2a0*/  BSYNC B0 ;  /* 0x0000000000007941 */ /* 0x000fea0003800000 */
.L_x_9531:
        /* <DEDUP_REMOVED lines=10> */
.L_x_9523:
[----:B------:R-:W-:Y:S05]  /*1e350*/  BSYNC B3 ;  /* 0x0000000000037941 */ /* 0x000fea0003800000 */
.L_x_9515:
[----:B------:R-:W-:Y:S01]  /*1e360*/  ISETP.NE.AND P0, PT, R19, RZ, PT ;  /* 0x000000ff1300720c */ /* 0x000fe20003f05270 */
[----:B------:R-:W-:Y:S01]  /*1e370*/  FADD.FTZ R19, R27, 0.69314718246459960938 ;  /* 0x3f3172181b137421 */ /* 0x000fe20000010000 */
[----:B------:R-:W-:-:S11]  /*1e380*/  FADD.FTZ R18, |R0|, -RZ ;  /* 0x800000ff00127221 */ /* 0x000fd60000010200 */
[----:B------:R-:W-:Y:S01]  /*1e390*/  @!P0 FADD.FTZ R19, -R19, -RZ ;  /* 0x800000ff13138221 */ /* 0x000fe20000010100 */
[----:B------:R-:W-:Y:S06]  /*1e3a0*/  BRA `(.L_x_9474) ;  /* 0x00000000003c7947 */ /* 0x000fec0003800000 */
.L_x_9475:
        /* <DEDUP_REMOVED lines=15> */
.L_x_9474:
[----:B------:R-:W-:Y:S05]  /*1e4a0*/  BSYNC B2 ;  /* 0x0000000000027941 */ /* 0x000fea0003800000 */
.L_x_9473:
[----:B------:R-:W1:Y:S01]  /*1e4b0*/  S2R R0, SR_TID.X ;  /* 0x0000000000007919 */ /* 0x000e620000002100 */
[----:B------:R-:W-:Y:S01]  /*1e4c0*/  BSSY B2, `(.L_x_9534) ;  /* 0x0000280000027945 */ /* 0x000fe20003800000 */
[----:B------:R-:W-:Y:S02]  /*1e4d0*/  CS2R R20, SRZ ;  /* 0x0000000000147805 */ /* 0x000fe4000001ff00 */
[----:B-1----:R-:W-:-:S04]  /*1e4e0*/  IADD3 R0, R0, 0x200, RZ ;  /* 0x0000020000007810 */ /* 0x002fc80007ffe0ff */
        /* <DEDUP_REMOVED lines=25> */
[CC--:B--2-4-:R-:W-:Y:S02]  /*1e680*/  VIMNMX R5, R6.reuse, R7.reuse, !PT ;  /* 0x0000000706057248 */ /* 0x0d4fe40007fe0100 */
[----:B------:R-:W-:Y:S02]  /*1e690*/  VIMNMX R4, R7, R28, !PT ;  /* 0x0000001c07047248 */ /* 0x000fe40007fe0100 */
[----:B---3--:R-:W-:Y:S02]  /*1e6a0*/  LOP3.LUT R26, R5, 0xfe000000, RZ, 0xc0, !PT ;  /* 0xfe000000051a7812 */ /* 0x008fe400078ec0ff */
[----:B------:R-:W-:Y:S02]  /*1e6b0*/  VIMNMX R6, R6, R7, PT ;  /* 0x0000000706067248 */ /* 0x000fe40003fe0100 */
[----:B------:R-:W-:Y:S02]  /*1e6c0*/  IADD3 R27, -R26, 0x7e800000, RZ ;  /* 0x7e8000001a1b7810 */ /* 0x000fe40007ffe1ff */
[----:B------:R-:W-:-:S02]  /*1e6d0*/  LOP3.LUT R30, R4, 0xfe000000, RZ, 0xc0, !PT ;  /* 0xfe000000041e7812 */ /* 0x000fc400078ec0ff */
[----:B0-----:R-:W-:Y:S01]  /*1e6e0*/  VIMNMX R29, R7, R28, PT ;  /* 0x0000001c071d7248 */ /* 0x001fe20003fe0100 */
        /* <DEDUP_REMOVED lines=77> */
.L_x_9543:
        /* <DEDUP_REMOVED lines=10> */
.L_x_9545:
[----:B------:R-:W-:-:S04]  /*1ec60*/  FADD.FTZ R4, -R0, R5 ;  /* 0x0000000500047221 */ /* 0x000fc80000010100 */
[----:B------:R-:W-:-:S07]  /*1ec70*/  FMUL.FTZ R4, R4, 0.5 ;  /* 0x3f00000004047820 */ /* 0x000fce0000410000 */
.L_x_9546:
[----:B------:R-:W-:Y:S05]  /*1ec80*/  BSYNC B1 ;  /* 0x0000000000017941 */ /* 0x000fea0003800000 */
.L_x_9544:
        /* <DEDUP_REMOVED lines=11> */
.L_x_9548:
[----:B------:R-:W-:-:S04]  /*1ed40*/  FADD.FTZ R7, R6, -R7 ;  /* 0x8000000706077221 */ /* 0x000fc80000010000 */
[----:B------:R-:W-:-:S07]  /*1ed50*/  FMUL.FTZ R7, R7, 0.5 ;  /* 0x3f00000007077820 */ /* 0x000fce0000410000 */
.L_x_9549:
[----:B------:R-:W-:Y:S05]  /*1ed60*/  BSYNC B1 ;  /* 0x0000000000017941 */ /* 0x000fea0003800000 */
.L_x_9547:
        /* <DEDUP_REMOVED lines=35> */
.L_x_9542:
[----:B------:R0:W1:Y:S02]  /*1efa0*/  MUFU.SQRT R26, R20 ;  /* 0x00000014001a7308 */ /* 0x0000640000002000 */
.L_x_9541:
[----:B------:R-:W-:Y:S05]  /*1efb0*/  BSYNC B0 ;  /* 0x0000000000007941 */ /* 0x000fea0003800000 */
.L_x_9540:
        /* <DEDUP_REMOVED lines=24> */
.L_x_9556:
[----:B------:R-:W-:-:S04]  /*1f140*/  FADD.FTZ R0, -R0, R5 ;  /* 0x0000000500007221 */ /* 0x000fc80000010100 */
[----:B------:R-:W-:-:S07]  /*1f150*/  FMUL.FTZ R0, R0, 0.5 ;  /* 0x3f00000000007820 */ /* 0x000fce0000410000 */
.L_x_9557:
[----:B------:R-:W-:Y:S05]  /*1f160*/  BSYNC B1 ;  /* 0x0000000000017941 */ /* 0x000fea0003800000 */
.L_x_9555:
        /* <DEDUP_REMOVED lines=10> */
.L_x_9559:
[----:B------:R-:W-:-:S04]  /*1f210*/  FADD.FTZ R3, -R3, R6 ;  /* 0x0000000603037221 */ /* 0x000fc80000010100 */
[----:B------:R-:W-:-:S07]  /*1f220*/  FMUL.FTZ R3, R3, 0.5 ;  /* 0x3f00000003037820 */ /* 0x000fce0000410000 */
.L_x_9560:
[----:B------:R-:W-:Y:S05]  /*1f230*/  BSYNC B1 ;  /* 0x0000000000017941 */ /* 0x000fea0003800000 */
.L_x_9558:
[----:B------:R-:W-:Y:S01]  /*1f240*/  FADD.FTZ R0, R3, R0 ;  /* 0x0000000003007221 */ /* 0x000fe20000010000 */
[----:B------:R-:W-:Y:S01]  /*1f250*/  FADD.FTZ R27, R32, R27 ;  /* 0x0000001b201b7221 */ /* 0x000fe20000010000 */
[----:B------:R-:W-:-:S03]  /*1f260*/  PLOP3.LUT P0, PT, PT, PT, PT, 0x80, 0x0 ;  /* 0x000000000000781c */ /* 0x000fc60003f0f070 */
[----:B------:R-:W-:-:S06]  /*1f270*/  FMUL.FTZ R27, R27, R0 ;  /* 0x000000001b1b7220 */ /* 0x000fcc0000410000 */
[----:B------:R-:W2:Y:S01]  /*1f280*/  MUFU.SQRT R27, R27 ;  /* 0x0000001b001b7308 */ /* 0x000ea20000002000 */
[----:B------:R-:W-:Y:S05]  /*1f290*/  BRA `(.L_x_9552) ;  /* 0x0000000000687947 */ /* 0x000fea0003800000 */
.L_x_9554:
        /* <DEDUP_REMOVED lines=15> */
.L_x_9553:
        /* <DEDUP_REMOVED lines=8> */
.L_x_9551:
[----:B------:R-:W-:Y:S01]  /*1f410*/  PLOP3.LUT P0, PT, PT, PT, PT, 0x80, 0x0 ;  /* 0x000000000000781c */ /* 0x000fe20003f0f070 */
[----:B------:R-:W-:Y:S01]  /*1f420*/  FMUL.FTZ R27, R27, 16777216 ;  /* 0x4b8000001b1b7820 */ /* 0x000fe20000410000 */
[----:B------:R-:W-:-:S11]  /*1f430*/  FMUL.FTZ R32, R32, 16777216 ;  /* 0x4b80000020207820 */ /* 0x000fd60000410000 */
.L_x_9552:
[----:B------:R-:W-:Y:S05]  /*1f440*/  BSYNC B0 ;  /* 0x0000000000007941 */ /* 0x000fea0003800000 */
.L_x_9550:
        /* <DEDUP_REMOVED lines=33> */
.L_x_9563:
        /* <DEDUP_REMOVED lines=28> */
.L_x_9562:
        /* <DEDUP_REMOVED lines=20> */
.L_x_9567:
[----:B------:R-:W-:Y:S05]  /*1f960*/  BSYNC B4 ;  /* 0x0000000000047941 */ /* 0x000fea0003800000 */
.L_x_9566:
        /* <DEDUP_REMOVED lines=18> */
.L_x_9569:
[----:B------:R-:W-:Y:S02]  /*1fa90*/  ISETP.GE.AND P0, PT, R32, RZ, PT ;  /* 0x000000ff2000720c */ /* 0x000fe40003f06270 */
[----:B------:R-:W-:-:S11]  /*1faa0*/  MOV R3, 0x3fd774eb ;  /* 0x3fd774eb00037802 */ /* 0x000fd60000000f00 */
[----:B------:R-:W-:-:S04]  /*1fab0*/  @P0 FFMA.FTZ R0, R3, 0.93318945169448852539, -R0 ;  /* 0x3f6ee58103000823 */ /* 0x000fc80000010800 */
[----:B------:R-:W-:-:S07]  /*1fac0*/  @!P0 FFMA.FTZ R0, R3, 0.93318945169448852539, R0 ;  /* 0x3f6ee58103008823 */ /* 0x000fce0000010000 */
.L_x_9570:
[----:B------:R-:W-:Y:S05]  /*1fad0*/  BSYNC B0 ;  /* 0x0000000000007941 */ /* 0x000fea0003800000 */
.L_x_9568:
        /* <DEDUP_REMOVED lines=11> */
.L_x_9565:
        /* <DEDUP_REMOVED lines=17> */
.L_x_9572:
[----:B------:R-:W-:Y:S05]  /*1fca0*/  BSYNC B4 ;  /* 0x0000000000047941 */ /* 0x000fea0003800000 */
.L_x_9571:
        /* <DEDUP_REMOVED lines=18> */
.L_x_9574:
[----:B------:R-:W-:Y:S02]  /*1fdd0*/  ISETP.GE.AND P0, PT, R32, RZ, PT ;  /* 0x000000ff2000720c */ /* 0x000fe40003f06270 */
[----:B------:R-:W-:-:S11]  /*1fde0*/  MOV R3, 0x3fd774eb ;  /* 0x3fd774eb00037802 */ /* 0x000fd60000000f00 */
[----:B------:R-:W-:-:S04]  /*1fdf0*/  @P0 FFMA.FTZ R0, R3, 0.93318945169448852539, -R0 ;  /* 0x3f6ee58103000823 */ /* 0x000fc80000010800 */
[----:B------:R-:W-:-:S07]  /*1fe00*/  @!P0 FFMA.FTZ R0, R3, 0.93318945169448852539, R0 ;  /* 0x3f6ee58103008823 */ /* 0x000fce0000010000 */
.L_x_9575:
[----:B------:R-:W-:Y:S05]  /*1fe10*/  BSYNC B0 ;  /* 0x0000000000007941 */ /* 0x000fea0003800000 */
.L_x_9573:
        /* <DEDUP_REMOVED lines=10> */
.L_x_9564:
[----:B------:R-:W-:Y:S05]  /*1fec0*/  BSYNC B3 ;  /* 0x0000000000037941 */ /* 0x000fea0003800000 */
.L_x_9561:
[----:B------:R-:W-:-:S13]  /*1fed0*/  ISETP.NE.AND P0, PT, R21, RZ, PT ;  /* 0x000000ff1500720c */ /* 0x000fda0003f05270 */
[----:B-1----:R-:W-:-:S05]  /*1fee0*/  @!P0 FADD.FTZ R26, -R26, -RZ ;  /* 0x800000ff1a1a8221 */ /* 0x002fca0000010100 */
[----:B------:R-:W-:Y:S01]  /*1fef0*/  MOV R21, R26 ;  /* 0x0000001a00157202 */ /* 0x000fe20000000f00 */
[----:B------:R-:W-:Y:S06]  /*1ff00*/  BRA `(.L_x_9535) ;  /* 0x0000000c006c7947 */ /* 0x000fec0003800000 */
.L_x_9539:
[----:B------:R-:W-:Y:S01]  /*1ff10*/  FADD.FTZ R20, -R22, 6.1232342629258392722e-17 ;  /* 0x248d313216147421 */ /* 0x000fe20000010100 */
[----:B------:R-:W-:-:S03]  /*1ff20*/  FADD.FTZ R21, -R23, -RZ ;  /* 0x800000ff17157221 */ /* 0x000fc60000010100 */
[----:B------:R-:W-:Y:S01]  /*1ff30*/  FADD.FTZ R20, R20, 1.5707963705062866211 ;  /* 0x3fc90fdb14147421 */ /* 0x000fe20000010000 */
[----:B------:R-:W-:Y:S06]  /*1ff40*/  BRA `(.L_x_9535) ;  /* 0x0000000c005c7947 */ /* 0x000fec0003800000 */
.L_x_9538:
[----:B------:R-:W-:Y:S01]  /*1ff50*/  HFMA2.MMA R20, -RZ, RZ, 0, 0 ;  /* 0x00000000ff147435 */ /* 0x000fe200000001ff */
[----:B------:R-:W-:Y:S01]  /*1ff60*/  FADD.FTZ R21, -R23, -RZ ;  /* 0x800000ff17157221 */ /* 0x000fe20000010100 */
[----:B------:R-:W-:Y:S09]  /*1ff70*/  BRA `(.L_x_9535) ;  /* 0x0000000c00507947 */ /* 0x000ff20003800000 */
.L_x_9537:
[----:B------:R-:W-:Y:S01]  /*1ff80*/  FSETP.GEU.FTZ.AND P6, PT, R32, |R23|, PT ;  /* 0x400000172000720b */ /* 0x000fe20003fde000 */
        /* <DEDUP_REMOVED lines=23> */
.L_x_9580:
[----:B------:R-:W-:Y:S05]  /*20100*/  BSYNC B4 ;  /* 0x0000000000047941 */ /* 0x000fea0003800000 */
.L_x_9579:
        /* <DEDUP_REMOVED lines=18> */
.L_x_9582:
[----:B------:R-:W-:Y:S02]  /*20230*/  ISETP.GE.AND P0, PT, R22, RZ, PT ;  /* 0x000000ff1600720c */ /* 0x000fe40003f06270 */
[----:B------:R-:W-:-:S11]  /*20240*/  MOV R3, 0x3fd774eb ;  /* 0x3fd774eb00037802 */ /* 0x000fd60000000f00 */
[----:B------:R-:W-:-:S04]  /*20250*/  @P0 FFMA.FTZ R0, R3, 0.93318945169448852539, -R0 ;  /* 0x3f6ee58103000823 */ /* 0x000fc80000010800 */
[----:B------:R-:W-:-:S07]  /*20260*/  @!P0 FFMA.FTZ R0, R3, 0.93318945169448852539, R0 ;  /* 0x3f6ee58103008823 */ /* 0x000fce0000010000 */
.L_x_9583:
[----:B------:R-:W-:Y:S05]  /*20270*/  BSYNC B0 ;  /* 0x0000000000007941 */ /* 0x000fea0003800000 */
.L_x_9581:
        /* <DEDUP_REMOVED lines=13> */
.L_x_9578:
        /* <DEDUP_REMOVED lines=12> */
.L_x_9586:
[----:B------:R-:W-:Y:S05]  /*20410*/  BSYNC B4 ;  /* 0x0000000000047941 */ /* 0x000fea0003800000 */
.L_x_9585:
        /* <DEDUP_REMOVED lines=18> */
.L_x_9588:
[----:B------:R-:W-:Y:S02]  /*20540*/  ISETP.GE.AND P0, PT, R22, RZ, PT ;  /* 0x000000ff1600720c */ /* 0x000fe40003f06270 */
[----:B------:R-:W-:-:S11]  /*20550*/  MOV R3, 0x3fd774eb ;  /* 0x3fd774eb00037802 */ /* 0x000fd60000000f00 */
[----:B------:R-:W-:-:S04]  /*20560*/  @P0 FFMA.FTZ R0, R3, 0.93318945169448852539, -R0 ;  /* 0x3f6ee58103000823 */ /* 0x000fc80000010800 */
[----:B------:R-:W-:-:S07]  /*20570*/  @!P0 FFMA.FTZ R0, R3, 0.93318945169448852539, R0 ;  /* 0x3f6ee58103008823 */ /* 0x000fce0000010000 */
.L_x_9589:
[----:B------:R-:W-:Y:S05]  /*20580*/  BSYNC B0 ;  /* 0x0000000000007941 */ /* 0x000fea0003800000 */
.L_x_9587:
[CC--:B------:R-:W-:Y:S02]  /*20590*/  VIMNMX R3, R20.reuse, R32.reuse, !PT ;  /* 0x0000002014037248 */ /* 0x0c0fe40007fe0100 */
[----:B------:R-:W-:Y:S02]  /*205a0*/  VIMNMX R20, R20, R32, PT ;  /* 0x0000002014147248 */ /* 0x000fe40003fe0100 */
[----:B------:R-:W-:Y:S02]  /*205b0*/  LOP3.LUT R4, R3, 0xfe000000, RZ, 0xc0, !PT ;  /* 0xfe00000003047812 */ /* 0x000fe400078ec0ff */
[----:B------:R-:W-:Y:S02]  /*205c0*/  FSETP.NEU.FTZ.AND P0, PT, R20, RZ, PT ;  /* 0x000000ff1400720b */ /* 0x000fe40003f1d000 */
[C---:B--2-4-:R-:W-:Y:S02]  /*205d0*/  IADD3 R5, -R4.reuse, 0x7e800000, RZ ;  /* 0x7e80000004057810 */ /* 0x054fe40007ffe1ff */
        /* <DEDUP_REMOVED lines=22> */
.L_x_9577:
        /* <DEDUP_REMOVED lines=33> */
.L_x_9591:
[----:B------:R-:W-:Y:S05]  /*20950*/  BSYNC B4 ;  /* 0x0000000000047941 */ /* 0x000fea0003800000 */
.L_x_9590:
        /* <DEDUP_REMOVED lines=18> */
.L_x_9593:
[----:B------:R-:W-:Y:S02]  /*20a80*/  ISETP.GE.AND P0, PT, R22, RZ, PT ;  /* 0x000000ff1600720c */ /* 0x000fe40003f06270 */
[----:B------:R-:W-:-:S11]  /*20a90*/  MOV R3, 0x3fd774eb ;  /* 0x3fd774eb00037802 */ /* 0x000fd60000000f00 */
[----:B------:R-:W-:-:S04]  /*20aa0*/  @P0 FFMA.FTZ R0, R3, 0.93318945169448852539, -R0 ;  /* 0x3f6ee58103000823 */ /* 0x000fc80000010800 */
[----:B------:R-:W-:-:S07]  /*20ab0*/  @!P0 FFMA.FTZ R0, R3, 0.93318945169448852539, R0 ;  /* 0x3f6ee58103008823 */ /* 0x000fce0000010000 */
.L_x_9594:
[----:B------:R-:W-:Y:S05]  /*20ac0*/  BSYNC B0 ;  /* 0x0000000000007941 */ /* 0x000fea0003800000 */
.L_x_9592:
[----:B------:R-:W-:Y:S01]  /*20ad0*/  FSETP.NEU.FTZ.AND P1, PT, R32, |R23|, PT ;  /* 0x400000172000720b */ /* 0x000fe20003f3d000 */
[----:B------:R-:W-:Y:S01]  /*20ae0*/  HFMA2.MMA R3, -RZ, RZ, 2.04296875, -15.78125 ;  /* 0x4016cbe4ff037435 */ /* 0x000fe200000001ff */
        /* <DEDUP_REMOVED lines=8> */
.L_x_9584:
[----:B------:R-:W-:Y:S05]  /*20b70*/  BSYNC B3 ;  /* 0x0000000000037941 */ /* 0x000fea0003800000 */
.L_x_9576:
[----:B------:R-:W-:Y:S01]  /*20b80*/  ISETP.NE.AND P0, PT, R21, RZ, PT ;  /* 0x000000ff1500720c */ /* 0x000fe20003f05270 */
[----:B------:R-:W-:Y:S01]  /*20b90*/  FADD.FTZ R21, R27, 0.69314718246459960938 ;  /* 0x3f3172181b157421 */ /* 0x000fe20000010000 */
[----:B------:R-:W-:-:S11]  /*20ba0*/  FADD.FTZ R20, |R0|, -RZ ;  /* 0x800000ff00147221 */ /* 0x000fd60000010200 */
[----:B------:R-:W-:Y:S01]  /*20bb0*/  @!P0 FADD.FTZ R21, -R21, -RZ ;  /* 0x800000ff15158221 */ /* 0x000fe20000010100 */
[----:B------:R-:W-:Y:S06]  /*20bc0*/  BRA `(.L_x_9535) ;  /* 0x00000000003c7947 */ /* 0x000fec0003800000 */
.L_x_9536:
        /* <DEDUP_REMOVED lines=15> */
.L_x_9535:
[----:B------:R-:W-:Y:S05]  /*20cc0*/  BSYNC B2 ;  /* 0x0000000000027941 */ /* 0x000fea0003800000 */
.L_x_9534:
        /* <DEDUP_REMOVED lines=29> */
[CC--:B--234-:R-:W-:Y:S02]  /*20ea0*/  VIMNMX R5, R6.reuse, R7.reuse, !PT ;  /* 0x0000000706057248 */ /* 0x0dcfe40007fe0100 */
[----:B------:R-:W-:Y:S02]  /*20eb0*/  VIMNMX R4, R7, R28, !PT ;  /* 0x0000001c07047248 */ /* 0x000fe40007fe0100 */
        /* <DEDUP_REMOVED lines=82> */
.L_x_9604:
        /* <DEDUP_REMOVED lines=10> */
.L_x_9606:
[----:B------:R-:W-:-:S04]  /*21480*/  FADD.FTZ R4, -R0, R5 ;  /* 0x0000000500047221 */ /* 0x000fc80000010100 */
[----:B------:R-:W-:-:S07]  /*21490*/  FMUL.FTZ R4, R4, 0.5 ;  /* 0x3f00000004047820 */ /* 0x000fce0000410000 */
.L_x_9607:
[----:B------:R-:W-:Y:S05]  /*214a0*/  BSYNC B1 ;  /* 0x0000000000017941 */ /* 0x000fea0003800000 */
.L_x_9605:
        /* <DEDUP_REMOVED lines=11> */
.L_x_9609:
[----:B------:R-:W-:-:S04]  /*21560*/  FADD.FTZ R7, R6, -R7 ;  /* 0x8000000706077221 */ /* 0x000fc80000010000 */
[----:B------:R-:W-:-:S07]  /*21570*/  FMUL.FTZ R7, R7, 0.5 ;  /* 0x3f00000007077820 */ /* 0x000fce0000410000 */
.L_x_9610:
[----:B------:R-:W-:Y:S05]  /*21580*/  BSYNC B1 ;  /* 0x0000000000017941 */ /* 0x000fea0003800000 */
.L_x_9608:
        /* <DEDUP_REMOVED lines=35> */
.L_x_9603:
[----:B------:R0:W1:Y:S02]  /*217c0*/  MUFU.SQRT R26, R22 ;  /* 0x00000016001a7308 */ /* 0x0000640000002000 */
.L_x_9602:
[----:B------:R-:W-:Y:S05]  /*217d0*/  BSYNC B0 ;  /* 0x0000000000007941 */ /* 0x000fea0003800000 */
.L_x_9601:
        /* <DEDUP_REMOVED lines=24> */
.L_x_9617:
[----:B------:R-:W-:-:S04]  /*21960*/  FADD.FTZ R0, -R0, R5 ;  /* 0x0000000500007221 */ /* 0x000fc80000010100 */
[----:B------:R-:W-:-:S07]  /*21970*/  FMUL.FTZ R0, R0, 0.5 ;  /* 0x3f00000000007820 */ /* 0x000fce0000410000 */
.L_x_9618:
[----:B------:R-:W-:Y:S05]  /*21980*/  BSYNC B1 ;  /* 0x0000000000017941 */ /* 0x000fea0003800000 */
.L_x_9616:
        /* <DEDUP_REMOVED lines=10> */
.L_x_9620:
[----:B------:R-:W-:-:S04]  /*21a30*/  FADD.FTZ R3, -R3, R6 ;  /* 0x0000000603037221 */ /* 0x000fc80000010100 */
[----:B------:R-:W-:-:S07]  /*21a40*/  FMUL.FTZ R3, R3, 0.5 ;  /* 0x3f00000003037820 */ /* 0x000fce0000410000 */
.L_x_9621:
[----:B------:R-:W-:Y:S05]  /*21a50*/  BSYNC B1 ;  /* 0x0000000000017941 */ /* 0x000fea0003800000 */
.L_x_9619:
[----:B------:R-:W-:Y:S01]  /*21a60*/  FADD.FTZ R0, R3, R0 ;  /* 0x0000000003007221 */ /* 0x000fe20000010000 */
[----:B------:R-:W-:Y:S01]  /*21a70*/  FADD.FTZ R27, R32, R27 ;  /* 0x0000001b201b7221 */ /* 0x000fe20000010000 */
[----:B------:R-:W-:-:S03]  /*21a80*/  PLOP3.LUT P0, PT, PT, PT, PT, 0x80, 0x0 ;  /* 0x000000000000781c */ /* 0x000fc60003f0f070 */
[----:B------:R-:W-:-:S06]  /*21a90*/  FMUL.FTZ R27, R27, R0 ;  /* 0x000000001b1b7220 */ /* 0x000fcc0000410000 */
[----:B------:R-:W2:Y:S01]  /*21aa0*/  MUFU.SQRT R27, R27 ;  /* 0x0000001b001b7308 */ /* 0x000ea20000002000 */
[----:B------:R-:W-:Y:S05]  /*21ab0*/  BRA `(.L_x_9613) ;  /* 0x0000000000687947 */ /* 0x000fea0003800000 */
.L_x_9615:
        /* <DEDUP_REMOVED lines=15> */
.L_x_9614:
        /* <DEDUP_REMOVED lines=8> */
.L_x_9612:
[----:B------:R-:W-:Y:S01]  /*21c30*/  PLOP3.LUT P0, PT, PT, PT, PT, 0x80, 0x0 ;  /* 0x000000000000781c */ /* 0x000fe20003f0f070 */
[----:B------:R-:W-:Y:S01]  /*21c40*/  FMUL.FTZ R27, R27, 16777216 ;  /* 0x4b8000001b1b7820 */ /* 0x000fe20000410000 */
[----:B------:R-:W-:-:S11]  /*21c50*/  FMUL.FTZ R32, R32, 16777216 ;  /* 0x4b80000020207820 */ /* 0x000fd60000410000 */
.L_x_9613:
[----:B------:R-:W-:Y:S05]  /*21c60*/  BSYNC B0 ;  /* 0x0000000000007941 */ /* 0x000fea0003800000 */
.L_x_9611:
        /* <DEDUP_REMOVED lines=33> */
.L_x_9624:
        /* <DEDUP_REMOVED lines=28> */
.L_x_9623:
        /* <DEDUP_REMOVED lines=20> */
.L_x_9628:
[----:B------:R-:W-:Y:S05]  /*22180*/  BSYNC B4 ;  /* 0x0000000000047941 */ /* 0x000fea0003800000 */
.L_x_9627:
        /* <DEDUP_REMOVED lines=18> */
.L_x_9630:
[----:B------:R-:W-:Y:S02]  /*222b0*/  ISETP.GE.AND P0, PT, R32, RZ, PT ;  /* 0x000000ff2000720c */ /* 0x000fe40003f06270 */
[----:B------:R-:W-:-:S11]  /*222c0*/  MOV R3, 0x3fd774eb ;  /* 0x3fd774eb00037802 */ /* 0x000fd60000000f00 */
[----:B------:R-:W-:-:S04]  /*222d0*/  @P0 FFMA.FTZ R0, R3, 0.93318945169448852539, -R0 ;  /* 0x3f6ee58103000823 */ /* 0x000fc80000010800 */
[----:B------:R-:W-:-:S07]  /*222e0*/  @!P0 FFMA.FTZ R0, R3, 0.93318945169448852539, R0 ;  /* 0x3f6ee58103008823 */ /* 0x000fce0000010000 */
.L_x_9631:
[----:B------:R-:W-:Y:S05]  /*222f0*/  BSYNC B0 ;  /* 0x0000000000007941 */ /* 0x000fea0003800000 */
.L_x_9629:
        /* <DEDUP_REMOVED lines=11> */
.L_x_9626:
        /* <DEDUP_REMOVED lines=17> */
.L_x_9633:
[----:B------:R-:W-:Y:S05]  /*224c0*/  BSYNC B4 ;  /* 0x0000000000047941 */ /* 0x000fea0003800000 */
.L_x_9632:
        /* <DEDUP_REMOVED lines=18> */
.L_x_9635:
[----:B------:R-:W-:Y:S02]  /*225f0*/  ISETP.GE.AND P0, PT, R32, RZ, PT ;  /* 0x000000ff2000720c */ /* 0x000fe40003f06270 */
[----:B------:R-:W-:-:S11]  /*22600*/  MOV R3, 0x3fd774eb ;  /* 0x3fd774eb00037802 */ /* 0x000fd60000000f00 */
[----:B------:R-:W-:-:S04]  /*22610*/  @P0 FFMA.FTZ R0, R3, 0.93318945169448852539, -R0 ;  /* 0x3f6ee58103000823 */ /* 0x000fc80000010800 */
[----:B------:R-:W-:-:S07]  /*22620*/  @!P0 FFMA.FTZ R0, R3, 0.93318945169448852539, R0 ;  /* 0x3f6ee58103008823 */ /* 0x000fce0000010000 */
.L_x_9636:
[----:B------:R-:W-:Y:S05]  /*22630*/  BSYNC B0 ;  /* 0x0000000000007941 */ /* 0x000fea0003800000 */
.L_x_9634:
        /* <DEDUP_REMOVED lines=10> */
.L_x_9625:
[----:B------:R-:W-:Y:S05]  /*226e0*/  BSYNC B3 ;  /* 0x0000000000037941 */ /* 0x000fea0003800000 */
.L_x_9622:
[----:B------:R-:W-:-:S13]  /*226f0*/  ISETP.NE.AND P0, PT, R23, RZ, PT ;  /* 0x000000ff1700720c */ /* 0x000fda0003f05270 */
[----:B-1----:R-:W-:-:S05]  /*22700*/  @!P0 FADD.FTZ R26, -R26, -RZ ;  /* 0x800000ff1a1a8221 */ /* 0x002fca0000010100 */
[----:B------:R-:W-:Y:S01]  /*22710*/  MOV R23, R26 ;  /* 0x0000001a00177202 */ /* 0x000fe20000000f00 */
[----:B------:R-:W-:Y:S06]  /*22720*/  BRA `(.L_x_9596) ;  /* 0x0000000c006c7947 */ /* 0x000fec0003800000 */
.L_x_9600:
[----:B------:R-:W-:Y:S01]  /*22730*/  FADD.FTZ R22, -R24, 6.1232342629258392722e-17 ;  /* 0x248d313218167421 */ /* 0x000fe20000010100 */
[----:B------:R-:W-:-:S03]  /*22740*/  FADD.FTZ R23, -R25, -RZ ;  /* 0x800000ff19177221 */ /* 0x000fc60000010100 */
[----:B------:R-:W-:Y:S01]  /*22750*/  FADD.FTZ R22, R22, 1.5707963705062866211 ;  /* 0x3fc90fdb16167421 */ /* 0x000fe20000010000 */
[----:B------:R-:W-:Y:S06]  /*22760*/  BRA `(.L_x_9596) ;  /* 0x0000000c005c7947 */ /* 0x000fec0003800000 */
.L_x_9599:
[----:B------:R-:W-:Y:S01]  /*22770*/  HFMA2.MMA R22, -RZ, RZ, 0, 0 ;  /* 0x00000000ff167435 */ /* 0x000fe200000001ff */
[----:B------:R-:W-:Y:S01]  /*22780*/  FADD.FTZ R23, -R25, -RZ ;  /* 0x800000ff19177221 */ /* 0x000fe20000010100 */
[----:B------:R-:W-:Y:S09]  /*22790*/  BRA `(.L_x_9596) ;  /* 0x0000000c00507947 */ /* 0x000ff20003800000 */
.L_x_9598:
        /* <DEDUP_REMOVED lines=24> */
.L_x_9641:
[----:B------:R-:W-:Y:S05]  /*22920*/  BSYNC B4 ;  /* 0x0000000000047941 */ /* 0x000fea0003800000 */
.L_x_9640:
        /* <DEDUP_REMOVED lines=18> */
.L_x_9643:
[----:B------:R-:W-:Y:S02]  /*22a50*/  ISETP.GE.AND P0, PT, R24, RZ, PT ;  /* 0x000000ff1800720c */ /* 0x000fe40003f06270 */
[----:B------:R-:W-:-:S11]  /*22a60*/  MOV R3, 0x3fd774eb ;  /* 0x3fd774eb00037802 */ /* 0x000fd60000000f00 */
[----:B------:R-:W-:-:S04]  /*22a70*/  @P0 FFMA.FTZ R0, R3, 0.93318945169448852539, -R0 ;  /* 0x3f6ee58103000823 */ /* 0x000fc80000010800 */
[----:B------:R-:W-:-:S07]  /*22a80*/  @!P0 FFMA.FTZ R0, R3, 0.93318945169448852539, R0 ;  /* 0x3f6ee58103008823 */ /* 0x000fce0000010000 */
.L_x_9644:
[----:B------:R-:W-:Y:S05]  /*22a90*/  BSYNC B0 ;  /* 0x0000000000007941 */ /* 0x000fea0003800000 */
.L_x_9642:
        /* <DEDUP_REMOVED lines=13> */
.L_x_9639:
        /* <DEDUP_REMOVED lines=12> */
.L_x_9647:
[----:B------:R-:W-:Y:S05]  /*22c30*/  BSYNC B4 ;  /* 0x0000000000047941 */ /* 0x000fea0003800000 */
.L_x_9646:
        /* <DEDUP_REMOVED lines=18> */
.L_x_9649:
[----:B------:R-:W-:Y:S02]  /*22d60*/  ISETP.GE.AND P0, PT, R24, RZ, PT ;  /* 0x000000ff1800720c */ /* 0x000fe40003f06270 */
[----:B------:R-:W-:-:S11]  /*22d70*/  MOV R3, 0x3fd774eb ;  /* 0x3fd774eb00037802 */ /* 0x000fd60000000f00 */
[----:B------:R-:W-:-:S04]  /*22d80*/  @P0 FFMA.FTZ R0, R3, 0.93318945169448852539, -R0 ;  /* 0x3f6ee58103000823 */ /* 0x000fc80000010800 */
[----:B------:R-:W-:-:S07]  /*22d90*/  @!P0 FFMA.FTZ R0, R3, 0.93318945169448852539, R0 ;  /* 0x3f6ee58103008823 */ /* 0x000fce0000010000 */
.L_x_9650:
[----:B------:R-:W-:Y:S05]  /*22da0*/  BSYNC B0 ;  /* 0x0000000000007941 */ /* 0x000fea0003800000 */
.L_x_9648:
        /* <DEDUP_REMOVED lines=27> */
.L_x_9638:
[----:B------:R-:W-:Y:S01]  /*22f60*/  FMUL.FTZ R0, R24, 0.36787945032119750977 ;  /* 0x3ebc5ab218007820 */ /* 0x000fe20000410000 */
[----:B------:R-:W-:Y:S01]  /*22f70*/  FMUL.FTZ R3, R25, 0.36787945032119750977 ;  /* 0x3ebc5ab219037820 */ /* 0x000fe20000410000 */
[----:B--2-4-:R-:W-:Y:S01]  /*22f80*/  MOV R27, 0x3f800000 ;  /* 0x3f800000001b7802 */ /* 0x014fe20000000f00 */
        /* <DEDUP_REMOVED lines=30> */
.L_x_9652:
[----:B------:R-:W-:Y:S05]  /*23170*/  BSYNC B4 ;  /* 0x0000000000047941 */ /* 0x000fea0003800000 */
.L_x_9651:
        /* <DEDUP_REMOVED lines=18> */
.L_x_9654:
[----:B------:R-:W-:Y:S02]  /*232a0*/  ISETP.GE.AND P0, PT, R24, RZ, PT ;  /* 0x000000ff1800720c */ /* 0x000fe40003f06270 */
[----:B------:R-:W-:-:S11]  /*232b0*/  MOV R3, 0x3fd774eb ;  /* 0x3fd774eb00037802 */ /* 0x000fd60000000f00 */
[----:B------:R-:W-:-:S04]  /*232c0*/  @P0 FFMA.FTZ R0, R3, 0.93318945169448852539, -R0 ;  /* 0x3f6ee58103000823 */ /* 0x000fc80000010800 */
[----:B------:R-:W-:-:S07]  /*232d0*/  @!P0 FFMA.FTZ R0, R3, 0.93318945169448852539, R0 ;  /* 0x3f6ee58103008823 */ /* 0x000fce0000010000 */
.L_x_9655:
[----:B------:R-:W-:Y:S05]  /*232e0*/  BSYNC B0 ;  /* 0x0000000000007941 */ /* 0x000fea0003800000 */
.L_x_9653:
        /* <DEDUP_REMOVED lines=10> */
.L_x_9645:
[----:B------:R-:W-:Y:S05]  /*23390*/  BSYNC B3 ;  /* 0x0000000000037941 */ /* 0x000fea0003800000 */
.L_x_9637:
[----:B------:R-:W-:Y:S01]  /*233a0*/  ISETP.NE.AND P0, PT, R23, RZ, PT ;  /* 0x000000ff1700720c */ /* 0x000fe20003f05270 */
[----:B------:R-:W-:Y:S01]  /*233b0*/  FADD.FTZ R23, R27, 0.69314718246459960938 ;  /* 0x3f3172181b177421 */ /* 0x000fe20000010000 */
[----:B------:R-:W-:-:S11]  /*233c0*/  FADD.FTZ R22, |R0|, -RZ ;  /* 0x800000ff00167221 */ /* 0x000fd60000010200 */
[----:B------:R-:W-:Y:S01]  /*233d0*/  @!P0 FADD.FTZ R23, -R23, -RZ ;  /* 0x800000ff17178221 */ /* 0x000fe20000010100 */
[----:B------:R-:W-:Y:S06]  /*233e0*/  BRA `(.L_x_9596) ;  /* 0x00000000003c7947 */ /* 0x000fec0003800000 */
.L_x_9597:
        /* <DEDUP_REMOVED lines=15> */
.L_x_9596:
[----:B------:R-:W-:Y:S05]  /*234e0*/  BSYNC B2 ;  /* 0x0000000000027941 */ /* 0x000fea0003800000 */
.L_x_9595:
[----:B------:R-:W1:Y:S01]  /*234f0*/  S2R R0, SR_TID.X ;  /* 0x0000000000007919 */ /* 0x000e620000002100 */
[----:B------:R-:W-:Y:S01]  /*23500*/  BSSY B2, `(.L_x_9656) ;  /* 0x0000280000027945 */ /* 0x000fe20003800000 */
[----:B------:R-:W-:Y:S01]  /*23510*/  HFMA2.MMA R25, -RZ, RZ, 0, 0 ;  /* 0x00000000ff197435 */ /* 0x000fe200000001ff */
[----:B--234-:R-:W-:Y:S02]  /*23520*/  CS2R R26, SRZ ;  /* 0x00000000001a7805 */ /* 0x01cfe4000001ff00 */
        /* <DEDUP_REMOVED lines=29> */
[----:B0-----:R-:W-:Y:S02]  /*23700*/  LOP3.LUT R29, R4, 0xfe000000, RZ, 0xc0, !PT ;  /* 0xfe000000041d7812 */ /* 0x001fe400078ec0ff */
        /* <DEDUP_REMOVED lines=80> */
.L_x_9665:
        /* <DEDUP_REMOVED lines=10> */
.L_x_9667:
[----:B------:R-:W-:-:S04]  /*23cb0*/  FADD.FTZ R4, -R0, R5 ;  /* 0x0000000500047221 */ /* 0x000fc80000010100 */
[----:B------:R-:W-:-:S07]  /*23cc0*/  FMUL.FTZ R4, R4, 0.5 ;  /* 0x3f00000004047820 */ /* 0x000fce0000410000 */
.L_x_9668:
[----:B------:R-:W-:Y:S05]  /*23cd0*/  BSYNC B1 ;  /* 0x0000000000017941 */ /* 0x000fea0003800000 */
.L_x_9666:
        /* <DEDUP_REMOVED lines=11> */
.L_x_9670:
[----:B------:R-:W-:-:S04]  /*23d90*/  FADD.FTZ R7, R6, -R7 ;  /* 0x8000000706077221 */ /* 0x000fc80000010000 */
[----:B------:R-:W-:-:S07]  /*23da0*/  FMUL.FTZ R7, R7, 0.5 ;  /* 0x3f00000007077820 */ /* 0x000fce0000410000 */
.L_x_9671:
[----:B------:R-:W-:Y:S05]  /*23db0*/  BSYNC B1 ;  /* 0x0000000000017941 */ /* 0x000fea0003800000 */
.L_x_9669:
        /* <DEDUP_REMOVED lines=35> */
.L_x_9664:
[----:B------:R0:W1:Y:S02]  /*23ff0*/  MUFU.SQRT R27, R26 ;  /* 0x0000001a001b7308 */ /* 0x0000640000002000 */
.L_x_9663:
[----:B------:R-:W-:Y:S05]  /*24000*/  BSYNC B0 ;  /* 0x0000000000007941 */ /* 0x000fea0003800000 */
.L_x_9662:
        /* <DEDUP_REMOVED lines=24> */
.L_x_9678:
[----:B------:R-:W-:-:S04]  /*24190*/  FADD.FTZ R0, -R0, R5 ;  /* 0x0000000500007221 */ /* 0x000fc80000010100 */
[----:B------:R-:W-:-:S07]  /*241a0*/  FMUL.FTZ R0, R0, 0.5 ;  /* 0x3f00000000007820 */ /* 0x000fce0000410000 */
.L_x_9679:
[----:B------:R-:W-:Y:S05]  /*241b0*/  BSYNC B1 ;  /* 0x0000000000017941 */ /* 0x000fea0003800000 */
.L_x_9677:
        /* <DEDUP_REMOVED lines=10> */
.L_x_9681:
[----:B------:R-:W-:-:S04]  /*24260*/  FADD.FTZ R3, -R3, R6 ;  /* 0x0000000603037221 */ /* 0x000fc80000010100 */
[----:B------:R-:W-:-:S07]  /*24270*/  FMUL.FTZ R3, R3, 0.5 ;  /* 0x3f00000003037820 */ /* 0x000fce0000410000 */
.L_x_9682:
[----:B------:R-:W-:Y:S05]  /*24280*/  BSYNC B1 ;  /* 0x0000000000017941 */ /* 0x000fea0003800000 */
.L_x_9680:
[----:B------:R-:W-:Y:S01]  /*24290*/  FADD.FTZ R0, R3, R0 ;  /* 0x0000000003007221 */ /* 0x000fe20000010000 */
[----:B------:R-:W-:Y:S01]  /*242a0*/  FADD.FTZ R33, R32, R33 ;  /* 0x0000002120217221 */ /* 0x000fe20000010000 */
[----:B------:R-:W-:-:S03]  /*242b0*/  PLOP3.LUT P0, PT, PT, PT, PT, 0x80, 0x0 ;  /* 0x000000000000781c */ /* 0x000fc60003f0f070 */
[----:B------:R-:W-:-:S06]  /*242c0*/  FMUL.FTZ R33, R33, R0 ;  /* 0x0000000021217220 */ /* 0x000fcc0000410000 */
[----:B------:R-:W2:Y:S01]  /*242d0*/  MUFU.SQRT R33, R33 ;  /* 0x0000002100217308 */ /* 0x000ea20000002000 */
[----:B------:R-:W-:Y:S05]  /*242e0*/  BRA `(.L_x_9674) ;  /* 0x0000000000687947 */ /* 0x000fea0003800000 */
.L_x_9676:
        /* <DEDUP_REMOVED lines=15> */
.L_x_9675:
        /* <DEDUP_REMOVED lines=8> */
.L_x_9673:
[----:B------:R-:W-:Y:S01]  /*24460*/  PLOP3.LUT P0, PT, PT, PT, PT, 0x80, 0x0 ;  /* 0x000000000000781c */ /* 0x000fe20003f0f070 */
[----:B------:R-:W-:Y:S01]  /*24470*/  FMUL.FTZ R33, R33, 16777216 ;  /* 0x4b80000021217820 */ /* 0x000fe20000410000 */
[----:B------:R-:W-:-:S11]  /*24480*/  FMUL.FTZ R32, R32, 16777216 ;  /* 0x4b80000020207820 */ /* 0x000fd60000410000 */
.L_x_9674:
[----:B------:R-:W-:Y:S05]  /*24490*/  BSYNC B0 ;  /* 0x0000000000007941 */ /* 0x000fea0003800000 */
.L_x_9672:
        /* <DEDUP_REMOVED lines=33> */
.L_x_9685:
        /* <DEDUP_REMOVED lines=28> */
.L_x_9684:
        /* <DEDUP_REMOVED lines=20> */
.L_x_9689:
[----:B------:R-:W-:Y:S05]  /*249b0*/  BSYNC B4 ;  /* 0x0000000000047941 */ /* 0x000fea0003800000 */
.L_x_9688:
        /* <DEDUP_REMOVED lines=18> */
.L_x_9691:
[----:B------:R-:W-:Y:S02]  /*24ae0*/  ISETP.GE.AND P0, PT, R32, RZ, PT ;  /* 0x000000ff2000720c */ /* 0x000fe40003f06270 */
[----:B------:R-:W-:-:S11]  /*24af0*/  MOV R3, 0x3fd774eb ;  /* 0x3fd774eb00037802 */ /* 0x000fd60000000f00 */
[----:B------:R-:W-:-:S04]  /*24b00*/  @P0 FFMA.FTZ R0, R3, 0.93318945169448852539, -R0 ;  /* 0x3f6ee58103000823 */ /* 0x000fc80000010800 */
[----:B------:R-:W-:-:S07]  /*24b10*/  @!P0 FFMA.FTZ R0, R3, 0.93318945169448852539, R0 ;  /* 0x3f6ee58103008823 */ /* 0x000fce0000010000 */
.L_x_9692:
[----:B------:R-:W-:Y:S05]  /*24b20*/  BSYNC B0 ;  /* 0x0000000000007941 */ /* 0x000fea0003800000 */
.L_x_9690:
        /* <DEDUP_REMOVED lines=11> */
.L_x_9687:
        /* <DEDUP_REMOVED lines=17> */
.L_x_9694:
[----:B------:R-:W-:Y:S05]  /*24cf0*/  BSYNC B4 ;  /* 0x0000000000047941 */ /* 0x000fea0003800000 */
.L_x_9693:
        /* <DEDUP_REMOVED lines=18> */
.L_x_9696:
[----:B------:R-:W-:Y:S02]  /*24e20*/  ISETP.GE.AND P0, PT, R32, RZ, PT ;  /* 0x000000ff2000720c */ /* 0x000fe40003f06270 */
[----:B------:R-:W-:-:S11]  /*24e30*/  MOV R3, 0x3fd774eb ;  /* 0x3fd774eb00037802 */ /* 0x000fd60000000f00 */
[----:B------:R-:W-:-:S04]  /*24e40*/  @P0 FFMA.FTZ R0, R3, 0.93318945169448852539, -R0 ;  /* 0x3f6ee58103000823 */ /* 0x000fc80000010800 */
[----:B------:R-:W-:-:S07]  /*24e50*/  @!P0 FFMA.FTZ R0, R3, 0.93318945169448852539, R0 ;  /* 0x3f6ee58103008823 */ /* 0x000fce0000010000 */
.L_x_9697:
[----:B------:R-:W-:Y:S05]  /*24e60*/  BSYNC B0 ;  /* 0x0000000000007941 */ /* 0x000fea0003800000 */
.L_x_9695:
        /* <DEDUP_REMOVED lines=10> */
.L_x_9686:
[----:B------:R-:W-:Y:S05]  /*24f10*/  BSYNC B3 ;  /* 0x0000000000037941 */ /* 0x000fea0003800000 */
.L_x_9683:
[----:B------:R-:W-:-:S13]  /*24f20*/  ISETP.NE.AND P0, PT, R24, RZ, PT ;  /* 0x000000ff1800720c */ /* 0x000fda0003f05270 */
[----:B-1----:R-:W-:Y:S01]  /*24f30*/  @!P0 FADD.FTZ R27, -R27, -RZ ;  /* 0x800000ff1b1b8221 */ /* 0x002fe20000010100 */
[----:B------:R-:W-:Y:S06]  /*24f40*/  BRA `(.L_x_9657) ;  /* 0x0000000c006c7947 */ /* 0x000fec0003800000 */
.L_x_9661:
[----:B------:R-:W-:Y:S01]  /*24f50*/  FADD.FTZ R8, -R8, 6.1232342629258392722e-17 ;  /* 0x248d313208087421 */ /* 0x000fe20000010100 */
[----:B------:R-:W-:-:S03]  /*24f60*/  FADD.FTZ R27, -R9, -RZ ;  /* 0x800000ff091b7221 */ /* 0x000fc60000010100 */
[----:B------:R-:W-:Y:S01]  /*24f70*/  FADD.FTZ R26, R8, 1.5707963705062866211 ;  /* 0x3fc90fdb081a7421 */ /* 0x000fe20000010000 */
[----:B------:R-:W-:Y:S06]  /*24f80*/  BRA `(.L_x_9657) ;  /* 0x0000000c005c7947 */ /* 0x000fec0003800000 */
.L_x_9660:
[----:B------:R-:W-:Y:S01]  /*24f90*/  FADD.FTZ R27, -R9, -RZ ;  /* 0x800000ff091b7221 */ /* 0x000fe20000010100 */
[----:B------:R-:W-:Y:S01]  /*24fa0*/  MOV R26, RZ ;  /* 0x000000ff001a7202 */ /* 0x000fe20000000f00 */
[----:B------:R-:W-:Y:S06]  /*24fb0*/  BRA `(.L_x_9657) ;  /* 0x0000000c00507947 */ /* 0x000fec0003800000 */
.L_x_9659:
        /* <DEDUP_REMOVED lines=24> */
.L_x_9702:
[----:B------:R-:W-:Y:S05]  /*25140*/  BSYNC B4 ;  /* 0x0000000000047941 */ /* 0x000fea0003800000 */
.L_x_9701:
        /* <DEDUP_REMOVED lines=18> */
.L_x_9704:
[----:B------:R-:W-:Y:S02]  /*25270*/  ISETP.GE.AND P0, PT, R8, RZ, PT ;  /* 0x000000ff0800720c */ /* 0x000fe40003f06270 */
[----:B------:R-:W-:-:S11]  /*25280*/  MOV R3, 0x3fd774eb ;  /* 0x3fd774eb00037802 */ /* 0x000fd60000000f00 */
[----:B------:R-:W-:-:S04]  /*25290*/  @P0 FFMA.FTZ R0, R3, 0.93318945169448852539, -R0 ;  /* 0x3f6ee58103000823 */ /* 0x000fc80000010800 */
[----:B------:R-:W-:-:S07]  /*252a0*/  @!P0 FFMA.FTZ R0, R3, 0.93318945169448852539, R0 ;  /* 0x3f6ee58103008823 */ /* 0x000fce0000010000 */
.L_x_9705:
[----:B------:R-:W-:Y:S05]  /*252b0*/  BSYNC B0 ;  /* 0x0000000000007941 */ /* 0x000fea0003800000 */
.L_x_9703:
        /* <DEDUP_REMOVED lines=13> */
.L_x_9700:
        /* <DEDUP_REMOVED lines=12> */
.L_x_9708:
[----:B------:R-:W-:Y:S05]  /*25450*/  BSYNC B4 ;  /* 0x0000000000047941 */ /* 0x000fea0003800000 */
.L_x_9707:
        /* <DEDUP_REMOVED lines=18> */
.L_x_9710:
[----:B------:R-:W-:Y:S02]  /*25580*/  ISETP.GE.AND P0, PT, R8, RZ, PT ;  /* 0x000000ff0800720c */ /* 0x000fe40003f06270 */
[----:B------:R-:W-:-:S11]  /*25590*/  MOV R3, 0x3fd774eb ;  /* 0x3fd774eb00037802 */ /* 0x000fd60000000f00 */
[----:B------:R-:W-:-:S04]  /*255a0*/  @P0 FFMA.FTZ R0, R3, 0.93318945169448852539, -R0 ;  /* 0x3f6ee58103000823 */ /* 0x000fc80000010800 */
[----:B------:R-:W-:-:S07]  /*255b0*/  @!P0 FFMA.FTZ R0, R3, 0.93318945169448852539, R0 ;  /* 0x3f6ee58103008823 */ /* 0x000fce0000010000 */
.L_x_9711:
[----:B------:R-:W-:Y:S05]  /*255c0*/  BSYNC B0 ;  /* 0x0000000000007941 */ /* 0x000fea0003800000 */
.L_x_9709:
        /* <DEDUP_REMOVED lines=27> */
.L_x_9699:
        /* <DEDUP_REMOVED lines=33> */
.L_x_9713:
[----:B------:R-:W-:Y:S05]  /*25990*/  BSYNC B4 ;  /* 0x0000000000047941 */ /* 0x000fea0003800000 */
.L_x_9712:
        /* <DEDUP_REMOVED lines=18> */
.L_x_9715:
[----:B------:R-:W-:Y:S02]  /*25ac0*/  ISETP.GE.AND P0, PT, R8, RZ, PT ;  /* 0x000000ff0800720c */ /* 0x000fe40003f06270 */
[----:B------:R-:W-:-:S11]  /*25ad0*/  MOV R3, 0x3fd774eb ;  /* 0x3fd774eb00037802 */ /* 0x000fd60000000f00 */
[----:B------:R-:W-:-:S04]  /*25ae0*/  @P0 FFMA.FTZ R0, R3, 0.93318945169448852539, -R0 ;  /* 0x3f6ee58103000823 */ /* 0x000fc80000010800 */
[----:B------:R-:W-:-:S07]  /*25af0*/  @!P0 FFMA.FTZ R0, R3, 0.93318945169448852539, R0 ;  /* 0x3f6ee58103008823 */ /* 0x000fce0000010000 */
.L_x_9716:
[----:B------:R-:W-:Y:S05]  /*25b00*/  BSYNC B0 ;  /* 0x0000000000007941 */ /* 0x000fea0003800000 */
.L_x_9714:
        /* <DEDUP_REMOVED lines=10> */
.L_x_9706:
[----:B------:R-:W-:Y:S05]  /*25bb0*/  BSYNC B3 ;  /* 0x0000000000037941 */ /* 0x000fea0003800000 */
.L_x_9698:
[----:B------:R-:W-:Y:S01]  /*25bc0*/  ISETP.NE.AND P0, PT, R24, RZ, PT ;  /* 0x000000ff1800720c */ /* 0x000fe20003f05270 */
[----:B------:R-:W-:Y:S01]  /*25bd0*/  FADD.FTZ R27, R33, 0.69314718246459960938 ;  /* 0x3f317218211b7421 */ /* 0x000fe20000010000 */
[----:B------:R-:W-:-:S11]  /*25be0*/  FADD.FTZ R26, |R0|, -RZ ;  /* 0x800000ff001a7221 */ /* 0x000fd60000010200 */
[----:B------:R-:W-:Y:S01]  /*25bf0*/  @!P0 FADD.FTZ R27, -R27, -RZ ;  /* 0x800000ff1b1b8221 */ /* 0x000fe20000010100 */
[----:B------:R-:W-:Y:S06]  /*25c00*/  BRA `(.L_x_9657) ;  /* 0x00000000003c7947 */ /* 0x000fec0003800000 */
.L_x_9658:
        /* <DEDUP_REMOVED lines=15> */
.L_x_9657:
[----:B------:R-:W-:Y:S05]  /*25d00*/  BSYNC B2 ;  /* 0x0000000000027941 */ /* 0x000fea0003800000 */
.L_x_9656:
[----:B------:R-:W1:Y:S01]  /*25d10*/  S2R R0, SR_TID.X ;  /* 0x0000000000007919 */ /* 0x000e620000002100 */
[----:B------:R-:W-:Y:S01]  /*25d20*/  BSSY B2, `(.L_x_9717) ;  /* 0x000027f000027945 */ /* 0x000fe20003800000 */
[----:B------:R-:W-:Y:S01]  /*25d30*/  HFMA2.MMA R24, -RZ, RZ, 0, 0 ;  /* 0x00000000ff187435 */ /* 0x000fe200000001ff */
        /* <DEDUP_REMOVED lines=29> */
[----:B0-----:R-:W-:Y:S02]  /*25f10*/  LOP3.LUT R29, R4, 0xfe000000, RZ, 0xc0, !PT ;  /* 0xfe000000041d7812 */ /* 0x001fe400078ec0ff */
        /* <DEDUP_REMOVED lines=80> */
.L_x_9726:
        /* <DEDUP_REMOVED lines=10> */
.L_x_9728:
[----:B------:R-:W-:-:S04]  /*264c0*/  FADD.FTZ R4, -R0, R5 ;  /* 0x0000000500047221 */ /* 0x000fc80000010100 */
[----:B------:R-:W-:-:S07]  /*264d0*/  FMUL.FTZ R4, R4, 0.5 ;  /* 0x3f00000004047820 */ /* 0x000fce0000410000 */
.L_x_9729:
[----:B------:R-:W-:Y:S05]  /*264e0*/  BSYNC B1 ;  /* 0x0000000000017941 */ /* 0x000fea0003800000 */
.L_x_9727:
        /* <DEDUP_REMOVED lines=11> */
.L_x_9731:
[----:B------:R-:W-:-:S04]  /*265a0*/  FADD.FTZ R7, R6, -R7 ;  /* 0x8000000706077221 */ /* 0x000fc80000010000 */
[----:B------:R-:W-:-:S07]  /*265b0*/  FMUL.FTZ R7, R7, 0.5 ;  /* 0x3f00000007077820 */ /* 0x000fce0000410000 */
.L_x_9732:
[----:B------:R-:W-:Y:S05]  /*265c0*/  BSYNC B1 ;  /* 0x0000000000017941 */ /* 0x000fea0003800000 */
.L_x_9730:
        /* <DEDUP_REMOVED lines=35> */
.L_x_9725:
[----:B------:R0:W1:Y:S02]  /*26800*/  MUFU.SQRT R25, R9 ;  /* 0x0000000900197308 */ /* 0x0000640000002000 */
.L_x_9724:
[----:B------:R-:W-:Y:S05]  /*26810*/  BSYNC B0 ;  /* 0x0000000000007941 */ /* 0x000fea0003800000 */
.L_x_9723:
        /* <DEDUP_REMOVED lines=24> */
.L_x_9739:
[----:B------:R-:W-:-:S04]  /*269a0*/  FADD.FTZ R0, -R0, R5 ;  /* 0x0000000500007221 */ /* 0x000fc80000010100 */
[----:B------:R-:W-:-:S07]  /*269b0*/  FMUL.FTZ R0, R0, 0.5 ;  /* 0x3f00000000007820 */ /* 0x000fce0000410000 */
.L_x_9740:
[----:B------:R-:W-:Y:S05]  /*269c0*/  BSYNC B1 ;  /* 0x0000000000017941 */ /* 0x000fea0003800000 */
.L_x_9738:
        /* <DEDUP_REMOVED lines=10> */
.L_x_9742:
[----:B------:R-:W-:-:S04]  /*26a70*/  FADD.FTZ R3, -R3, R6 ;  /* 0x0000000603037221 */ /* 0x000fc80000010100 */
[----:B------:R-:W-:-:S07]  /*26a80*/  FMUL.FTZ R3, R3, 0.5 ;  /* 0x3f00000003037820 */ /* 0x000fce0000410000 */
.L_x_9743:
[----:B------:R-:W-:Y:S05]  /*26a90*/  BSYNC B1 ;  /* 0x0000000000017941 */ /* 0x000fea0003800000 */
.L_x_9741:
[----:B------:R-:W-:Y:S01]  /*26aa0*/  FADD.FTZ R0, R3, R0 ;  /* 0x0000000003007221 */ /* 0x000fe20000010000 */
[----:B------:R-:W-:Y:S01]  /*26ab0*/  FADD.FTZ R33, R24, R33 ;  /* 0x0000002118217221 */ /* 0x000fe20000010000 */
[----:B------:R-:W-:-:S03]  /*26ac0*/  PLOP3.LUT P0, PT, PT, PT, PT, 0x80, 0x0 ;  /* 0x000000000000781c */ /* 0x000fc60003f0f070 */
[----:B------:R-:W-:-:S06]  /*26ad0*/  FMUL.FTZ R33, R33, R0 ;  /* 0x0000000021217220 */ /* 0x000fcc0000410000 */
[----:B------:R-:W2:Y:S01]  /*26ae0*/  MUFU.SQRT R33, R33 ;  /* 0x0000002100217308 */ /* 0x000ea20000002000 */
[----:B------:R-:W-:Y:S05]  /*26af0*/  BRA `(.L_x_9735) ;  /* 0x0000000000687947 */ /* 0x000fea0003800000 */
.L_x_9737:
        /* <DEDUP_REMOVED lines=15> */
.L_x_9736:
        /* <DEDUP_REMOVED lines=8> */
.L_x_9734:
[----:B------:R-:W-:Y:S01]  /*26c70*/  PLOP3.LUT P0, PT, PT, PT, PT, 0x80, 0x0 ;  /* 0x000000000000781c */ /* 0x000fe20003f0f070 */
[----:B------:R-:W-:Y:S01]  /*26c80*/  FMUL.FTZ R33, R33, 16777216 ;  /* 0x4b80000021217820 */ /* 0x000fe20000410000 */
[----:B------:R-:W-:-:S11]  /*26c90*/  FMUL.FTZ R24, R24, 16777216 ;  /* 0x4b80000018187820 */ /* 0x000fd60000410000 */
.L_x_9735:
[----:B------:R-:W-:Y:S05]  /*26ca0*/  BSYNC B0 ;  /* 0x0000000000007941 */ /* 0x000fea0003800000 */
.L_x_9733:
        /* <DEDUP_REMOVED lines=33> */
.L_x_9746:
        /* <DEDUP_REMOVED lines=28> */
.L_x_9745:
        /* <DEDUP_REMOVED lines=20> */
.L_x_9750:
[----:B------:R-:W-:Y:S05]  /*271c0*/  BSYNC B4 ;  /* 0x0000000000047941 */ /* 0x000fea0003800000 */
.L_x_9749:
        /* <DEDUP_REMOVED lines=18> */
.L_x_9752:
[----:B------:R-:W-:Y:S02]  /*272f0*/  ISETP.GE.AND P0, PT, R24, RZ, PT ;  /* 0x000000ff1800720c */ /* 0x000fe40003f06270 */
[----:B------:R-:W-:-:S11]  /*27300*/  MOV R3, 0x3fd774eb ;  /* 0x3fd774eb00037802 */ /* 0x000fd60000000f00 */
[----:B------:R-:W-:-:S04]  /*27310*/  @P0 FFMA.FTZ R0, R3, 0.93318945169448852539, -R0 ;  /* 0x3f6ee58103000823 */ /* 0x000fc80000010800 */
[----:B------:R-:W-:-:S07]  /*27320*/  @!P0 FFMA.FTZ R0, R3, 0.93318945169448852539, R0 ;  /* 0x3f6ee58103008823 */ /* 0x000fce0000010000 */
.L_x_9753:
[----:B------:R-:W-:Y:S05]  /*27330*/  BSYNC B0 ;  /* 0x0000000000007941 */ /* 0x000fea0003800000 */
.L_x_9751:
        /* <DEDUP_REMOVED lines=11> */
.L_x_9748:
        /* <DEDUP_REMOVED lines=17> */
.L_x_9755:
[----:B------:R-:W-:Y:S05]  /*27500*/  BSYNC B4 ;  /* 0x0000000000047941 */ /* 0x000fea0003800000 */
.L_x_9754:
        /* <DEDUP_REMOVED lines=18> */
.L_x_9757:
[----:B------:R-:W-:Y:S02]  /*27630*/  ISETP.GE.AND P0, PT, R24, RZ, PT ;  /* 0x000000ff1800720c */ /* 0x000fe40003f06270 */
[----:B------:R-:W-:-:S11]  /*27640*/  MOV R3, 0x3fd774eb ;  /* 0x3fd774eb00037802 */ /* 0x000fd60000000f00 */
[----:B------:R-:W-:-:S04]  /*27650*/  @P0 FFMA.FTZ R0, R3, 0.93318945169448852539, -R0 ;  /* 0x3f6ee58103000823 */ /* 0x000fc80000010800 */
[----:B------:R-:W-:-:S07]  /*27660*/  @!P0 FFMA.FTZ R0, R3, 0.93318945169448852539, R0 ;  /* 0x3f6ee58103008823 */ /* 0x000fce0000010000 */
.L_x_9758:
[----:B------:R-:W-:Y:S05]  /*27670*/  BSYNC B0 ;  /* 0x0000000000007941 */ /* 0x000fea0003800000 */
.L_x_9756:
        /* <DEDUP_REMOVED lines=10> */
.L_x_9747:
[----:B------:R-:W-:Y:S05]  /*27720*/  BSYNC B3 ;  /* 0x0000000000037941 */ /* 0x000fea0003800000 */
.L_x_9744:
[----:B------:R-:W-:-:S13]  /*27730*/  ISETP.NE.AND P0, PT, R8, RZ, PT ;  /* 0x000000ff0800720c */ /* 0x000fda0003f05270 */
[----:B-1----:R-:W-:Y:S01]  /*27740*/  @!P0 FADD.FTZ R25, -R25, -RZ ;  /* 0x800000ff19198221 */ /* 0x002fe20000010100 */
[----:B------:R-:W-:Y:S06]  /*27750*/  BRA `(.L_x_9718) ;  /* 0x0000000c006c7947 */ /* 0x000fec0003800000 */
.L_x_9722:
[----:B------:R-:W-:Y:S01]  /*27760*/  FADD.FTZ R10, -R10, 6.1232342629258392722e-17 ;  /* 0x248d31320a0a7421 */ /* 0x000fe20000010100 */
[----:B------:R-:W-:-:S03]  /*27770*/  FADD.FTZ R25, -R11, -RZ ;  /* 0x800000ff0b197221 */ /* 0x000fc60000010100 */
[----:B------:R-:W-:Y:S01]  /*27780*/  FADD.FTZ R24, R10, 1.5707963705062866211 ;  /* 0x3fc90fdb0a187421 */ /* 0x000fe20000010000 */
[----:B------:R-:W-:Y:S06]  /*27790*/  BRA `(.L_x_9718) ;  /* 0x0000000c005c7947 */ /* 0x000fec0003800000 */
.L_x_9721:
[----:B------:R-:W-:Y:S01]  /*277a0*/  FADD.FTZ R25, -R11, -RZ ;  /* 0x800000ff0b197221 */ /* 0x000fe20000010100 */
[----:B------:R-:W-:Y:S01]  /*277b0*/  MOV R24, RZ ;  /* 0x000000ff00187202 */ /* 0x000fe20000000f00 */
[----:B------:R-:W-:Y:S06]  /*277c0*/  BRA `(.L_x_9718) ;  /* 0x0000000c00507947 */ /* 0x000fec0003800000 */
.L_x_9720:
        /* <DEDUP_REMOVED lines=23> */
[----:B--2-4-:R-:W-:Y:S05]  /*27940*/  CALL.REL.NOINC `($__internal_11_$__cuda_sm3x_div_rn_ftz_f32_slowpath) ;  /* 0x0000000c00e87944 */ /* 0x014fea0003c00000 */
.L_x_9763:
[----:B------:R-:W-:Y:S05]  /*27950*/  BSYNC B4 ;  /* 0x0000000000047941 */ /* 0x000fea0003800000 */
.L_x_9762:
        /* <DEDUP_REMOVED lines=18> */
.L_x_9765:
[----:B------:R-:W-:Y:S02]  /*27a80*/  ISETP.GE.AND P0, PT, R10, RZ, PT ;  /* 0x000000ff0a00720c */ /* 0x000fe40003f06270 */
[----:B------:R-:W-:-:S11]  /*27a90*/  MOV R3, 0x3fd774eb ;  /* 0x3fd774eb00037802 */ /* 0x000fd60000000f00 */
[----:B------:R-:W-:-:S04]  /*27aa0*/  @P0 FFMA.FTZ R0, R3, 0.93318945169448852539, -R0 ;  /* 0x3f6ee58103000823 */ /* 0x000fc80000010800 */
[----:B------:R-:W-:-:S07]  /*27ab0*/  @!P0 FFMA.FTZ R0, R3, 0.93318945169448852539, R0 ;  /* 0x3f6ee58103008823 */ /* 0x000fce0000010000 */
.L_x_9766:
[----:B------:R-:W-:Y:S05]  /*27ac0*/  BSYNC B0 ;  /* 0x0000000000007941 */ /* 0x000fea0003800000 */
.L_x_9764:
        /* <DEDUP_REMOVED lines=13> */
.L_x_9761:
        /* <DEDUP_REMOVED lines=12> */
.L_x_9769:
[----:B------:R-:W-:Y:S05]  /*27c60*/  BSYNC B4 ;  /* 0x0000000000047941 */ /* 0x000fea0003800000 */
.L_x_9768:
        /* <DEDUP_REMOVED lines=18> */
.L_x_9771:
[----:B------:R-:W-:Y:S02]  /*27d90*/  ISETP.GE.AND P0, PT, R10, RZ, PT ;  /* 0x000000ff0a00720c */ /* 0x000fe40003f06270 */
[----:B------:R-:W-:-:S11]  /*27da0*/  MOV R3, 0x3fd774eb ;  /* 0x3fd774eb00037802 */ /* 0x000fd60000000f00 */
[----:B------:R-:W-:-:S04]  /*27db0*/  @P0 FFMA.FTZ R0, R3, 0.93318945169448852539, -R0 ;  /* 0x3f6ee58103000823 */ /* 0x000fc80000010800 */
[----:B------:R-:W-:-:S07]  /*27dc0*/  @!P0 FFMA.FTZ R0, R3, 0.93318945169448852539, R0 ;  /* 0x3f6ee58103008823 */ /* 0x000fce0000010000 */
.L_x_9772:
[----:B------:R-:W-:Y:S05]  /*27dd0*/  BSYNC B0 ;  /* 0x0000000000007941 */ /* 0x000fea0003800000 */
.L_x_9770:
        /* <DEDUP_REMOVED lines=27> */
.L_x_9760:
        /* <DEDUP_REMOVED lines=32> */
[----:B--2-4-:R-:W-:Y:S05]  /*28190*/  CALL.REL.NOINC `($__internal_11_$__cuda_sm3x_div_rn_ftz_f32_slowpath) ;  /* 0x0000000400d47944 */ /* 0x014fea0003c00000 */
.L_x_9774:
[----:B------:R-:W-:Y:S05]  /*281a0*/  BSYNC B4 ;  /* 0x0000000000047941 */ /* 0x000fea0003800000 */
.L_x_9773:
        /* <DEDUP_REMOVED lines=18> */
.L_x_9776:
[----:B------:R-:W-:Y:S02]  /*282d0*/  ISETP.GE.AND P0, PT, R10, RZ, PT ;  /* 0x000000ff0a00720c */ /* 0x000fe40003f06270 */
[----:B------:R-:W-:-:S11]  /*282e0*/  MOV R3, 0x3fd774eb ;  /* 0x3fd774eb00037802 */ /* 0x000fd60000000f00 */
[----:B------:R-:W-:-:S04]  /*282f0*/  @P0 FFMA.FTZ R0, R3, 0.93318945169448852539, -R0 ;  /* 0x3f6ee58103000823 */ /* 0x000fc80000010800 */
[----:B------:R-:W-:-:S07]  /*28300*/  @!P0 FFMA.FTZ R0, R3, 0.93318945169448852539, R0 ;  /* 0x3f6ee58103008823 */ /* 0x000fce0000010000 */
.L_x_9777:
[----:B------:R-:W-:Y:S05]  /*28310*/  BSYNC B0 ;  /* 0x0000000000007941 */ /* 0x000fea0003800000 */
.L_x_9775:
        /* <DEDUP_REMOVED lines=10> */
.L_x_9767:
[----:B------:R-:W-:Y:S05]  /*283c0*/  BSYNC B3 ;  /* 0x0000000000037941 */ /* 0x000fea0003800000 */
.L_x_9759:
[----:B------:R-:W-:Y:S01]  /*283d0*/  ISETP.NE.AND P0, PT, R8, RZ, PT ;  /* 0x000000ff0800720c */ /* 0x000fe20003f05270 */
[----:B------:R-:W-:Y:S01]  /*283e0*/  FADD.FTZ R25, R32, 0.69314718246459960938 ;  /* 0x3f31721820197421 */ /* 0x000fe20000010000 */
[----:B------:R-:W-:-:S11]  /*283f0*/  FADD.FTZ R24, |R0|, -RZ ;  /* 0x800000ff00187221 */ /* 0x000fd60000010200 */
[----:B------:R-:W-:Y:S01]  /*28400*/  @!P0 FADD.FTZ R25, -R25, -RZ ;  /* 0x800000ff19198221 */ /* 0x000fe20000010100 */
[----:B------:R-:W-:Y:S06]  /*28410*/  BRA `(.L_x_9718) ;  /* 0x00000000003c7947 */ /* 0x000fec0003800000 */
.L_x_9719:
        /* <DEDUP_REMOVED lines=15> */
.L_x_9718:
[----:B------:R-:W-:Y:S05]  /*28510*/  BSYNC B2 ;  /* 0x0000000000027941 */ /* 0x000fea0003800000 */
.L_x_9717:
[----:B------:R-:W1:Y:S01]  /*28520*/  S2R R0, SR_TID.X ;  /* 0x0000000000007919 */ /* 0x000e620000002100 */
[----:B------:R-:W-:Y:S04]  /*28530*/  BSSY B0, `(.L_x_9778) ;  /* 0x0000033000007945 */ /* 0x000fe80003800000 */
[----:B------:R-:W-:Y:S01]  /*28540*/  BSSY B1, `(.L_x_9779) ;  /* 0x000002b000017945 */ /* 0x000fe20003800000 */
[----:B-1----:R-:W-:-:S13]  /*28550*/  ISETP.GE.AND P0, PT, R0, R31, PT ;  /* 0x0000001f0000720c */ /* 0x002fda0003f06270 */
[----:B---3--:R-:W1:Y:S01]  /*28560*/  @!P0 LDC.64 R4, c[0x0][0x218] ;  /* 0x00008600ff048b82 */ /* 0x008e620000000a00 */
[----:B------:R-:W-:Y:S02]  /*28570*/  @!P0 IADD3 R3, R2, R0, RZ ;  /* 0x0000000002038210 */ /* 0x000fe40007ffe0ff */
[----:B------:R-:W-:-:S03]  /*28580*/  @!P0 IADD3 R0, R0, 0x80, RZ ;  /* 0x0000008000008810 */ /* 0x000fc60007ffe0ff */
[----:B-1----:R-:W-:-:S05]  /*28590*/  @!P0 IMAD.WIDE.U32 R4, R3, 0x8, R4 ;  /* 0x0000000803048825 */ /* 0x002fca00078e0004 */
[----:B------:R1:W-:Y:S01]  /*285a0*/  @!P0 STG.E.64 desc[UR4][R4.64], R12 ;  /* 0x0000000c04008986 */ /* 0x0003e2000c101b04 */
[----:B------:R-:W-:-:S13]  /*285b0*/  ISETP.GE.AND P0, PT, R0, R31, PT ;  /* 0x0000001f0000720c */ /* 0x000fda0003f06270 */
[----:B-1----:R-:W-:Y:S05]  /*285c0*/  @P0 BRA `(.L_x_9780) ;  /* 0x0000000000300947 */ /* 0x002fea0003800000 */
[----:B------:R-:W1:Y:S01]  /*285d0*/  LDC.64 R4, c[0x0][0x218] ;  /* 0x00008600ff047b82 */ /* 0x000e620000000a00 */
[----:B------:R-:W-:Y:S02]  /*285e0*/  IADD3 R3, R2, R0, RZ ;  /* 0x0000000002037210 */ /* 0x000fe40007ffe0ff */
[----:B------:R-:W-:-:S04]  /*285f0*/  IADD3 R0, R0, 0x80, RZ ;  /* 0x0000008000007810 */ /* 0x000fc80007ffe0ff */
[----:B------:R-:W-:Y:S01]  /*28600*/  ISETP.GE.AND P0, PT, R0, R31, PT ;  /* 0x0000001f0000720c */ /* 0x000fe20003f06270 */
[----:B-1----:R-:W-:-:S05]  /*28610*/  IMAD.WIDE.U32 R4, R3, 0x8, R4 ;  /* 0x0000000803047825 */ /* 0x002fca00078e0004 */
[----:B------:R1:W-:Y:S07]  /*28620*/  STG.E.64 desc[UR4][R4.64], R14 ;  /* 0x0000000e04007986 */ /* 0x0003ee000c101b04 */
[----:B------:R-:W-:Y:S05]  /*28630*/  @P0 BRA `(.L_x_9781) ;  /* 0x0000000000300947 */ /* 0x000fea0003800000 */
[----:B-1----:R-:W1:Y:S01]  /*28640*/  LDC.64 R4, c[0x0][0x218] ;  /* 0x00008600ff047b82 */ /* 0x002e620000000a00 */
[----:B------:R-:W-:Y:S02]  /*28650*/  IADD3 R3, R2, R0, RZ ;  /* 0x0000000002037210 */ /* 0x000fe40007ffe0ff */
[----:B------:R-:W-:-:S03]  /*28660*/  IADD3 R0, R0, 0x80, RZ ;  /* 0x0000008000007810 */ /* 0x000fc60007ffe0ff */
[----:B-1----:R-:W-:-:S05]  /*28670*/  IMAD.WIDE.U32 R4, R3, 0x8, R4 ;  /* 0x0000000803047825 */ /* 0x002fca00078e0004 */
[----:B------:R1:W-:Y:S02]  /*28680*/  STG.E.64 desc[UR4][R4.64], R16 ;  /* 0x0000001004007986 */ /* 0x0003e4000c101b04 */
.L_x_9780:
[----:B------:R-:W-:-:S13]  /*28690*/  ISETP.GE.AND P0, PT, R0, R31, PT ;  /* 0x0000001f0000720c */ /* 0x000fda0003f06270 */
[----:B------:R-:W-:Y:S05]  /*286a0*/  @P0 BRA `(.L_x_9782) ;  /* 0x0000000000300947 */ /* 0x000fea0003800000 */
[----:B-1----:R-:W1:Y:S01]  /*286b0*/  LDC.64 R4, c[0x0][0x218] ;  /* 0x00008600ff047b82 */ /* 0x002e620000000a00 */
[----:B------:R-:W-:Y:S02]  /*286c0*/  IADD3 R3, R2, R0, RZ ;  /* 0x0000000002037210 */ /* 0x000fe40007ffe0ff */
[----:B------:R-:W-:-:S03]  /*286d0*/  IADD3 R0, R0, 0x80, RZ ;  /* 0x0000008000007810 */ /* 0x000fc60007ffe0ff */
[----:B-1----:R-:W-:-:S05]  /*286e0*/  IMAD.WIDE.U32 R4, R3, 0x8, R4 ;  /* 0x0000000803047825 */ /* 0x002fca00078e0004 */
[----:B------:R3:W-:Y:S02]  /*286f0*/  STG.E.64 desc[UR4][R4.64], R18 ;  /* 0x0000001204007986 */ /* 0x0007e4000c101b04 */
.L_x_9781:
[----:B------:R-:W-:-:S13]  /*28700*/  ISETP.GE.AND P0, PT, R0, R31, PT ;  /* 0x0000001f0000720c */ /* 0x000fda0003f06270 */
[----:B------:R-:W-:Y:S05]  /*28710*/  @P0 BRA `(.L_x_9783) ;  /* 0x0000000000340947 */ /* 0x000fea0003800000 */
[----:B-1-3--:R-:W1:Y:S01]  /*28720*/  LDC.64 R4, c[0x0][0x218] ;  /* 0x00008600ff047b82 */ /* 0x00ae620000000a00 */
[----:B------:R-:W-:Y:S02]  /*28730*/  IADD3 R3, R2, R0, RZ ;  /* 0x0000000002037210 */ /* 0x000fe40007ffe0ff */
[----:B------:R-:W-:-:S03]  /*28740*/  IADD3 R0, R0, 0x80, RZ ;  /* 0x0000008000007810 */ /* 0x000fc60007ffe0ff */
[----:B-1----:R-:W-:-:S05]  /*28750*/  IMAD.WIDE.U32 R4, R3, 0x8, R4 ;  /* 0x0000000803047825 */ /* 0x002fca00078e0004 */
[----:B------:R3:W-:Y:S02]  /*28760*/  STG.E.64 desc[UR4][R4.64], R20 ;  /* 0x0000001404007986 */ /* 0x0007e4000c101b04 */
.L_x_9782:
[----:B------:R-:W-:-:S13]  /*28770*/  ISETP.GE.AND P0, PT, R0, R31, PT ;  /* 0x0000001f0000720c */ /* 0x000fda0003f06270 */
[----:B------:R-:W-:Y:S05]  /*28780*/  @P0 BREAK B1 ;  /* 0x0000000000010942 */ /* 0x000fea0003800000 */
[----:B------:R-:W-:Y:S05]  /*28790*/  @P0 BRA `(.L_x_9784) ;  /* 0x0000000000300947 */ /* 0x000fea0003800000 */
[----:B-1-3--:R-:W1:Y:S01]  /*287a0*/  LDC.64 R4, c[0x0][0x218] ;  /* 0x00008600ff047b82 */ /* 0x00ae620000000a00 */
[----:B------:R-:W-:Y:S02]  /*287b0*/  IADD3 R3, R2, R0, RZ ;  /* 0x0000000002037210 */ /* 0x000fe40007ffe0ff */
[----:B------:R-:W-:-:S03]  /*287c0*/  IADD3 R0, R0, 0x80, RZ ;  /* 0x0000008000007810 */ /* 0x000fc60007ffe0ff */
[----:B-1----:R-:W-:-:S05]  /*287d0*/  IMAD.WIDE.U32 R4, R3, 0x8, R4 ;  /* 0x0000000803047825 */ /* 0x002fca00078e0004 */
[----:B------:R1:W-:Y:S02]  /*287e0*/  STG.E.64 desc[UR4][R4.64], R22 ;  /* 0x0000001604007986 */ /* 0x0003e4000c101b04 */
.L_x_9783:
[----:B------:R-:W-:Y:S05]  /*287f0*/  BSYNC B1 ;  /* 0x0000000000017941 */ /* 0x000fea0003800000 */
.L_x_9779:
[----:B------:R-:W-:-:S13]  /*28800*/  ISETP.GE.AND P0, PT, R0, R31, PT ;  /* 0x0000001f0000720c */ /* 0x000fda0003f06270 */
[----:B-1-3--:R-:W1:Y:S01]  /*28810*/  @!P0 LDC.64 R4, c[0x0][0x218] ;  /* 0x00008600ff048b82 */ /* 0x00ae620000000a00 */
[----:B------:R-:W-:Y:S02]  /*28820*/  @!P0 IADD3 R3, R2, R0, RZ ;  /* 0x0000000002038210 */ /* 0x000fe40007ffe0ff */
[----:B------:R-:W-:-:S03]  /*28830*/  @!P0 IADD3 R0, R0, 0x80, RZ ;  /* 0x0000008000008810 */ /* 0x000fc60007ffe0ff */
[----:B-1----:R-:W-:-:S05]  /*28840*/  @!P0 IMAD.WIDE.U32 R4, R3, 0x8, R4 ;  /* 0x0000000803048825 */ /* 0x002fca00078e0004 */
[----:B------:R1:W-:Y:S02]  /*28850*/  @!P0 STG.E.64 desc[UR4][R4.64], R26 ;  /* 0x0000001a04008986 */ /* 0x0003e4000c101b04 */
.L_x_9784:
[----:B------:R-:W-:Y:S05]  /*28860*/  BSYNC B0 ;  /* 0x0000000000007941 */ /* 0x000fea0003800000 */
.L_x_9778:
[----:B------:R-:W-:Y:S05]  /*28870*/  WARPSYNC.ALL ;  /* 0x0000000000007948 */ /* 0x000fea0003800000 */
[----:B------:R-:W-:-:S13]  /*28880*/  ISETP.GE.AND P0, PT, R0, R31, PT ;  /* 0x0000001f0000720c */ /* 0x000fda0003f06270 */
[----:B------:R-:W-:Y:S05]  /*28890*/  @P0 EXIT ;  /* 0x000000000000094d */ /* 0x000fea0003800000 */
[----:B-1-3--:R-:W1:Y:S01]  /*288a0*/  LDC.64 R4, c[0x0][0x218] ;  /* 0x00008600ff047b82 */ /* 0x00ae620000000a00 */
[----:B------:R-:W-:-:S05]  /*288b0*/  IADD3 R3, R2, R0, RZ ;  /* 0x0000000002037210 */ /* 0x000fca0007ffe0ff */
[----:B-1----:R-:W-:-:S05]  /*288c0*/  IMAD.WIDE.U32 R2, R3, 0x8, R4 ;  /* 0x0000000803027825 */ /* 0x002fca00078e0004 */
[----:B------:R-:W-:Y:S01]  /*288d0*/  STG.E.64 desc[UR4][R2.64], R24 ;  /* 0x0000001802007986 */ /* 0x000fe2000c101b04 */
[----:B------:R-:W-:Y:S05]  /*288e0*/  EXIT ;  /* 0x000000000000794d */ /* 0x000fea0003800000 */
        .weak           $__internal_11_$__cuda_sm3x_div_rn_ftz_f32_slowpath
        .type           $__internal_11_$__cuda_sm3x_div_rn_ftz_f32_slowpath,@function
        .size           $__internal_11_$__cuda_sm3x_div_rn_ftz_f32_slowpath,(.L_x_20078 - $__internal_11_$__cuda_sm3x_div_rn_ftz_f32_slowpath)
$__internal_11_$__cuda_sm3x_div_rn_ftz_f32_slowpath:
        /* <DEDUP_REMOVED lines=32> */
.L_x_9787:
[----:B------:R-:W-:Y:S05]  /*28af0*/  BSYNC B1 ;  /* 0x0000000000017941 */ /* 0x000fea0003800000 */
.L_x_9786:
        /* <DEDUP_REMOVED lines=27> */
.L_x_9793:
[----:B------:R-:W-:-:S07]  /*28cb0*/  LEA R0, R3, R0, 0x17 ;  /* 0x0000000003007211 */ /* 0x000fce00078eb8ff */
.L_x_9794:
[----:B------:R-:W-:Y:S05]  /*28cc0*/  BSYNC B1 ;  /* 0x0000000000017941 */ /* 0x000fea0003800000 */
.L_x_9792:
[----:B------:R-:W-:Y:S05]  /*28cd0*/  BRA `(.L_x_9795) ;  /* 0x0000000000207947 */ /* 0x000fea0003800000 */
.L_x_9791:
[----:B------:R-:W-:-:S04]  /*28ce0*/  LOP3.LUT R29, R0, 0x80000000, R29, 0x48, !PT ;  /* 0x80000000001d7812 */ /* 0x000fc800078e481d */
[----:B------:R-:W-:Y:S01]  /*28cf0*/  LOP3.LUT R0, R29, 0x7f800000, RZ, 0xfc, !PT ;  /* 0x7f8000001d007812 */ /* 0x000fe200078efcff */
[----:B------:R-:W-:Y:S06]  /*28d00*/  BRA `(.L_x_9795) ;  /* 0x0000000000147947 */ /* 0x000fec0003800000 */
.L_x_9790:
[----:B------:R-:W-:Y:S01]  /*28d10*/  LOP3.LUT R0, R0, 0x80000000, R29, 0x48, !PT ;  /* 0x8000000000007812 */ /* 0x000fe200078e481d */
[----:B------:R-:W-:Y:S06]  /*28d20*/  BRA `(.L_x_9795) ;  /* 0x00000000000c7947 */ /* 0x000fec0003800000 */
.L_x_9789:
[----:B------:R-:W0:Y:S01]  /*28d30*/  MUFU.RSQ R0, -QNAN ;  /* 0xffc0000000007908 */ /* 0x000e220000001400 */
[----:B------:R-:W-:Y:S05]  /*28d40*/  BRA `(.L_x_9795) ;  /* 0x0000000000047947 */ /* 0x000fea0003800000 */
.L_x_9788:
[----:B------:R-:W-:-:S07]  /*28d50*/  FADD.FTZ R0, R29, R0 ;  /* 0x000000001d007221 */ /* 0x000fce0000010000 */
.L_x_9795:
[----:B------:R-:W-:Y:S05]  /*28d60*/  BSYNC B0 ;  /* 0x0000000000007941 */ /* 0x000fea0003800000 */
.L_x_9785:
[----:B------:R-:W-:Y:S01]  /*28d70*/  HFMA2.MMA R7, -RZ, RZ, 0, 0 ;  /* 0x00000000ff077435 */ /* 0x000fe200000001ff */
[----:B------:R-:W-:-:S05]  /*28d80*/  MOV R6, R4 ;  /* 0x0000000400067202 */ /* 0x000fca0000000f00 */
[----:B0-----:R-:W-:Y:S05]  /*28d90*/  RET.REL.NODEC R6 `(_ZN2at6native29vectorized_elementwise_kernelILi2EZZZNS0_16acos_kernel_cudaERNS_18TensorIteratorBaseEENKUlvE_clEvENKUlvE0_clEvEUlN3c107complexIfEEE_St5arrayIPcLm2EEEEviT0_T1_) ;  /* 0xfffffd7006987950 */ /* 0x001fea0003c3ffff */
.L_x_9796:
        /* <DEDUP_REMOVED lines=14> */
.L_x_20078:


//--------------------- .text._ZN2at6native29vectorized_elementwise_kernelILi4EZZZNS0_16acos_kernel_cudaERNS_18TensorIteratorBaseEENKUlvE_clEvENKUlvE0_clEvEUlN3c107complexIfEEE_St5arrayIPcLm2EEEEviT0_T1_ --------------------------
	.section	.text._ZN2at6native29vectorized_elementwise_kernelILi4EZZZNS0_16acos_kernel_cudaERNS_18TensorIteratorBaseEENKUlvE_clEvENKUlvE0_clEvEUlN3c107complexIfEEE_St5arrayIPcLm2EEEEviT0_T1_,"ax",@progbits
	.align	128
        .global         _ZN2at6native29vectorized_elementwise_kernelILi4EZZZNS0_16acos_kernel_cudaERNS_18TensorIteratorBaseEENKUlvE_clEvENKUlvE0_clEvEUlN3c107complexIfEEE_St5arrayIPcLm2EEEEviT0_T1_
        .type           _ZN2at6native29vectorized_elementwise_kernelILi4EZZZNS0_16acos_kernel_cudaERNS_18TensorIteratorBaseEENKUlvE_clEvENKUlvE0_clEvEUlN3c107complexIfEEE_St5arrayIPcLm2EEEEviT0_T1_,@function
        .size           _ZN2at6native29vectorized_elementwise_kernelILi4EZZZNS0_16acos_kernel_cudaERNS_18TensorIteratorBaseEENKUlvE_clEvENKUlvE0_clEvEUlN3c107complexIfEEE_St5arrayIPcLm2EEEEviT0_T1_,(.L_x_20079 - _ZN2at6native29vectorized_elementwise_kernelILi4EZZZNS0_16acos_kernel_cudaERNS_18TensorIteratorBaseEENKUlvE_clEvENKUlvE0_clEvEUlN3c107complexIfEEE_St5arrayIPcLm2EEEEviT0_T1_)
        .other          _ZN2at6native29vectorized_elementwise_kernelILi4EZZZNS0_16acos_kernel_cudaERNS_18TensorIteratorBaseEENKUlvE_clEvENKUlvE0_clEvEUlN3c107complexIfEEE_St5arrayIPcLm2EEEEviT0_T1_,@"STO_CUDA_ENTRY STV_DEFAULT"
_ZN2at6native29vectorized_elementwise_kernelILi4EZZZNS0_16acos_kernel_cudaERNS_18TensorIteratorBaseEENKUlvE_clEvENKUlvE0_clEvEUlN3c107complexIfEEE_St5arrayIPcLm2EEEEviT0_T1_:
.text._ZN2at6native29vectorized_elementwise_kernelILi4EZZZNS0_16acos_kernel_cudaERNS_18TensorIteratorBaseEENKUlvE_clEvENKUlvE0_clEvEUlN3c107complexIfEEE_St5arrayIPcLm2EEEEviT0_T1_:
        /* <DEDUP_REMOVED lines=124> */
.L_x_9806:
        /* <DEDUP_REMOVED lines=10> */
.L_x_9808:
[----:B------:R-:W-:-:S04]  /*0860*/  FADD.FTZ R6, -R0, R5 ;  /* 0x0000000500067221 */ /* 0x000fc80000010100 */
[----:B------:R-:W-:-:S07]  /*0870*/  FMUL.FTZ R6, R6, 0.5 ;  /* 0x3f00000006067820 */ /* 0x000fce0000410000 */
.L_x_9809:
[----:B------:R-:W-:Y:S05]  /*0880*/  BSYNC B1 ;  /* 0x0000000000017941 */ /* 0x000fea0003800000 */
.L_x_9807:
        /* <DEDUP_REMOVED lines=11> */
.L_x_9811:
[----:B------:R-:W-:-:S04]  /*0940*/  FADD.FTZ R7, R4, -R7 ;  /* 0x8000000704077221 */ /* 0x000fc80000010000 */
[----:B------:R-:W-:-:S07]  /*0950*/  FMUL.FTZ R7, R7, 0.5 ;  /* 0x3f00000007077820 */ /* 0x000fce0000410000 */
.L_x_9812:
[----:B------:R-:W-:Y:S05]  /*0960*/  BSYNC B1 ;  /* 0x0000000000017941 */ /* 0x000fea0003800000 */
.L_x_9810:
        /* <DEDUP_REMOVED lines=35> */
.L_x_9805:
[----:B------:R0:W1:Y:S02]  /*0ba0*/  MUFU.SQRT R14, R15 ;  /* 0x0000000f000e7308 */ /* 0x0000640000002000 */
.L_x_9804:
[----:B------:R-:W-:Y:S05]  /*0bb0*/  BSYNC B0 ;  /* 0x0000000000007941 */ /* 0x000fea0003800000 */
.L_x_9803:
        /* <DEDUP_REMOVED lines=24> */
.L_x_9819:
[----:B------:R-:W-:-:S04]  /*0d40*/  FADD.FTZ R0, -R0, R5 ;  /* 0x0000000500007221 */ /* 0x000fc80000010100 */
[----:B------:R-:W-:-:S07]  /*0d50*/  FMUL.FTZ R0, R0, 0.5 ;  /* 0x3f00000000007820 */ /* 0x000fce0000410000 */
.L_x_9820:
[----:B------:R-:W-:Y:S05]  /*0d60*/  BSYNC B1 ;  /* 0x0000000000017941 */ /* 0x000fea0003800000 */
.L_x_9818:
        /* <DEDUP_REMOVED lines=10> */
.L_x_9822:
[----:B------:R-:W-:-:S04]  /*0e10*/  FADD.FTZ R3, -R3, R4 ;  /* 0x0000000403037221 */ /* 0x000fc80000010100 */
[----:B------:R-:W-:-:S07]  /*0e20*/  FMUL.FTZ R3, R3, 0.5 ;  /* 0x3f00000003037820 */ /* 0x000fce0000410000 */
.L_x_9823:
[----:B------:R-:W-:Y:S05]  /*0e30*/  BSYNC B1 ;  /* 0x0000000000017941 */ /* 0x000fea0003800000 */
.L_x_9821:
[----:B------:R-:W-:Y:S01]  /*0e40*/  FADD.FTZ R0, R3, R0 ;  /* 0x0000000003007221 */ /* 0x000fe20000010000 */
[----:B------:R-:W-:Y:S01]  /*0e50*/  FADD.FTZ R33, R12, R33 ;  /* 0x000000210c217221 */ /* 0x000fe20000010000 */
[----:B------:R-:W-:-:S03]  /*0e60*/  PLOP3.LUT P0, PT, PT, PT, PT, 0x80, 0x0 ;  /* 0x000000000000781c */ /* 0x000fc60003f0f070 */
[----:B------:R-:W-:-:S06]  /*0e70*/  FMUL.FTZ R33, R33, R0 ;  /* 0x0000000021217220 */ /* 0x000fcc0000410000 */
[----:B------:R-:W2:Y:S01]  /*0e80*/  MUFU.SQRT R33, R33 ;  /* 0x0000002100217308 */ /* 0x000ea20000002000 */
[----:B------:R-:W-:Y:S05]  /*0e90*/  BRA `(.L_x_9815) ;  /* 0x0000000000687947 */ /* 0x000fea0003800000 */
.L_x_9817:
        /* <DEDUP_REMOVED lines=15> */
.L_x_9816:
        /* <DEDUP_REMOVED lines=8> */
.L_x_9814:
[----:B------:R-:W-:Y:S01]  /*1010*/  PLOP3.LUT P0, PT, PT, PT, PT, 0x80, 0x0 ;  /* 0x000000000000781c */ /* 0x000fe20003f0f070 */
[----:B------:R-:W-:Y:S01]  /*1020*/  FMUL.FTZ R33, R33, 16777216 ;  /* 0x4b80000021217820 */ /* 0x000fe20000410000 */
[----:B------:R-:W-:-:S11]  /*1030*/  FMUL.FTZ R12, R12, 16777216 ;  /* 0x4b8000000c0c7820 */ /* 0x000fd60000410000 */
.L_x_9815:
[----:B------:R-:W-:Y:S05]  /*1040*/  BSYNC B0 ;  /* 0x0000000000007941 */ /* 0x000fea0003800000 */
.L_x_9813:
        /* <DEDUP_REMOVED lines=33> */
.L_x_9826:
        /* <DEDUP_REMOVED lines=28> */
.L_x_9825:
        /* <DEDUP_REMOVED lines=19> */
[----:B01-3-5:R-:W-:Y:S05]  /*1550*/  CALL.REL.NOINC `($__internal_12_$__cuda_sm3x_div_rn_ftz_f32_slowpath) ;  /* 0x0000027000e47944 */ /* 0x02bfea0003c00000 */
.L_x_9830:
[----:B------:R-:W-:Y:S05]  /*1560*/  BSYNC B4 ;  /* 0x0000000000047941 */ /* 0x000fea0003800000 */
.L_x_9829:
        /* <DEDUP_REMOVED lines=18> */
.L_x_9832:
[----:B------:R-:W-:Y:S02]  /*1690*/  ISETP.GE.AND P0, PT, R12, RZ, PT ;  /* 0x000000ff0c00720c */ /* 0x000fe40003f06270 */
[----:B------:R-:W-:-:S11]  /*16a0*/  MOV R3, 0x3fd774eb ;  /* 0x3fd774eb00037802 */ /* 0x000fd60000000f00 */
[----:B------:R-:W-:-:S04]  /*16b0*/  @P0 FFMA.FTZ R0, R3, 0.93318945169448852539, -R0 ;  /* 0x3f6ee58103000823 */ /* 0x000fc80000010800 */
[----:B------:R-:W-:-:S07]  /*16c0*/  @!P0 FFMA.FTZ R0, R3, 0.93318945169448852539, R0 ;  /* 0x3f6ee58103008823 */ /* 0x000fce0000010000 */
.L_x_9833:
[----:B------:R-:W-:Y:S05]  /*16d0*/  BSYNC B0 ;  /* 0x0000000000007941 */ /* 0x000fea0003800000 */
.L_x_9831:
        /* <DEDUP_REMOVED lines=11> */
.L_x_9828:
        /* <DEDUP_REMOVED lines=17> */
.L_x_9835:
[----:B------:R-:W-:Y:S05]  /*18a0*/  BSYNC B4 ;  /* 0x0000000000047941 */ /* 0x000fea0003800000 */
.L_x_9834:
        /* <DEDUP_REMOVED lines=18> */
.L_x_9837:
[----:B------:R-:W-:Y:S02]  /*19d0*/  ISETP.GE.AND P0, PT, R12, RZ, PT ;  /* 0x000000ff0c00720c */ /* 0x000fe40003f06270 */
[----:B------:R-:W-:-:S11]  /*19e0*/  MOV R3, 0x3fd774eb ;  /* 0x3fd774eb00037802 */ /* 0x000fd60000000f00 */
[----:B------:R-:W-:-:S04]  /*19f0*/  @P0 FFMA.FTZ R0, R3, 0.93318945169448852539, -R0 ;  /* 0x3f6ee58103000823 */ /* 0x000fc80000010800 */
[----:B------:R-:W-:-:S07]  /*1a00*/  @!P0 FFMA.FTZ R0, R3, 0.93318945169448852539, R0 ;  /* 0x3f6ee58103008823 */ /* 0x000fce0000010000 */
.L_x_9838:
[----:B------:R-:W-:Y:S05]  /*1a10*/  BSYNC B0 ;  /* 0x0000000000007941 */ /* 0x000fea0003800000 */
.L_x_9836:
        /* <DEDUP_REMOVED lines=10> */
.L_x_9827:
[----:B------:R-:W-:Y:S05]  /*1ac0*/  BSYNC B3 ;  /* 0x0000000000037941 */ /* 0x000fea0003800000 */
.L_x_9824:
[----:B------:R-:W-:-:S13]  /*1ad0*/  ISETP.NE.AND P0, PT, R13, RZ, PT ;  /* 0x000000ff0d00720c */ /* 0x000fda0003f05270 */
[----:B-1----:R-:W-:-:S05]  /*1ae0*/  @!P0 FADD.FTZ R14, -R14, -RZ ;  /* 0x800000ff0e0e8221 */ /* 0x002fca0000010100 */
[----:B------:R-:W-:Y:S01]  /*1af0*/  MOV R13, R14 ;  /* 0x0000000e000d7202 */ /* 0x000fe20000000f00 */
[----:B------:R-:W-:Y:S06]  /*1b00*/  BRA `(.L_x_9839) ;  /* 0x0000000c006c7947 */ /* 0x000fec0003800000 */
.L_x_9802:
[----:B------:R-:W-:Y:S01]  /*1b10*/  FADD.FTZ R8, -R8, 6.1232342629258392722e-17 ;  /* 0x248d313208087421 */ /* 0x000fe20000010100 */
[----:B------:R-:W-:-:S03]  /*1b20*/  FADD.FTZ R13, -R9, -RZ ;  /* 0x800000ff090d7221 */ /* 0x000fc60000010100 */
[----:B------:R-:W-:Y:S01]  /*1b30*/  FADD.FTZ R12, R8, 1.5707963705062866211 ;  /* 0x3fc90fdb080c7421 */ /* 0x000fe20000010000 */
[----:B------:R-:W-:Y:S06]  /*1b40*/  BRA `(.L_x_9839) ;  /* 0x0000000c005c7947 */ /* 0x000fec0003800000 */
.L_x_9801:
[----:B------:R-:W-:Y:S01]  /*1b50*/  HFMA2.MMA R12, -RZ, RZ, 0, 0 ;  /* 0x00000000ff0c7435 */ /* 0x000fe200000001ff */
[----:B------:R-:W-:Y:S01]  /*1b60*/  FADD.FTZ R13, -R9, -RZ ;  /* 0x800000ff090d7221 */ /* 0x000fe20000010100 */
[----:B------:R-:W-:Y:S09]  /*1b70*/  BRA `(.L_x_9839) ;  /* 0x0000000c00507947 */ /* 0x000ff20003800000 */
.L_x_9800:
        /* <DEDUP_REMOVED lines=23> */
[----:B-----5:R-:W-:Y:S05]  /*1cf0*/  CALL.REL.NOINC `($__internal_12_$__cuda_sm3x_div_rn_ftz_f32_slowpath) ;  /* 0x0000026800fc7944 */ /* 0x020fea0003c00000 */
.L_x_9844:
[----:B------:R-:W-:Y:S05]  /*1d00*/  BSYNC B4 ;  /* 0x0000000000047941 */ /* 0x000fea0003800000 */
.L_x_9843:
        /* <DEDUP_REMOVED lines=18> */
.L_x_9846:
[----:B------:R-:W-:Y:S02]  /*1e30*/  ISETP.GE.AND P0, PT, R8, RZ, PT ;  /* 0x000000ff0800720c */ /* 0x000fe40003f06270 */
[----:B------:R-:W-:-:S11]  /*1e40*/  MOV R3, 0x3fd774eb ;  /* 0x3fd774eb00037802 */ /* 0x000fd60000000f00 */
[----:B------:R-:W-:-:S04]  /*1e50*/  @P0 FFMA.FTZ R0, R3, 0.93318945169448852539, -R0 ;  /* 0x3f6ee58103000823 */ /* 0x000fc80000010800 */
[----:B------:R-:W-:-:S07]  /*1e60*/  @!P0 FFMA.FTZ R0, R3, 0.93318945169448852539, R0 ;  /* 0x3f6ee58103008823 */ /* 0x000fce0000010000 */
.L_x_9847:
[----:B------:R-:W-:Y:S05]  /*1e70*/  BSYNC B0 ;  /* 0x0000000000007941 */ /* 0x000fea0003800000 */
.L_x_9845:
        /* <DEDUP_REMOVED lines=13> */
.L_x_9842:
        /* <DEDUP_REMOVED lines=11> */
[----:B-----5:R-:W-:Y:S05]  /*2000*/  CALL.REL.NOINC `($__internal_12_$__cuda_sm3x_div_rn_ftz_f32_slowpath) ;  /* 0x0000026800387944 */ /* 0x020fea0003c00000 */
.L_x_9850:
[----:B------:R-:W-:Y:S05]  /*2010*/  BSYNC B4 ;  /* 0x0000000000047941 */ /* 0x000fea0003800000 */
.L_x_9849:
        /* <DEDUP_REMOVED lines=18> */
.L_x_9852:
[----:B------:R-:W-:Y:S02]  /*2140*/  ISETP.GE.AND P0, PT, R8, RZ, PT ;  /* 0x000000ff0800720c */ /* 0x000fe40003f06270 */
[----:B------:R-:W-:-:S11]  /*2150*/  MOV R3, 0x3fd774eb ;  /* 0x3fd774eb00037802 */ /* 0x000fd60000000f00 */
[----:B------:R-:W-:-:S04]  /*2160*/  @P0 FFMA.FTZ R0, R3, 0.93318945169448852539, -R0 ;  /* 0x3f6ee58103000823 */ /* 0x000fc80000010800 */
[----:B------:R-:W-:-:S07]  /*2170*/  @!P0 FFMA.FTZ R0, R3, 0.93318945169448852539, R0 ;  /* 0x3f6ee58103008823 */ /* 0x000fce0000010000 */
.L_x_9853:
[----:B------:R-:W-:Y:S05]  /*2180*/  BSYNC B0 ;  /* 0x0000000000007941 */ /* 0x000fea0003800000 */
.L_x_9851:
        /* <DEDUP_REMOVED lines=27> */
.L_x_9841:
        /* <DEDUP_REMOVED lines=32> */
[----:B-----5:R-:W-:Y:S05]  /*2540*/  CALL.REL.NOINC `($__internal_12_$__cuda_sm3x_div_rn_ftz_f32_slowpath) ;  /* 0x0000026000e87944 */ /* 0x020fea0003c00000 */
.L_x_9855:
[----:B------:R-:W-:Y:S05]  /*2550*/  BSYNC B4 ;  /* 0x0000000000047941 */ /* 0x000fea0003800000 */
.L_x_9854:
        /* <DEDUP_REMOVED lines=18> */
.L_x_9857:
[----:B------:R-:W-:Y:S02]  /*2680*/  ISETP.GE.AND P0, PT, R8, RZ, PT ;  /* 0x000000ff0800720c */ /* 0x000fe40003f06270 */
[----:B------:R-:W-:-:S11]  /*2690*/  MOV R3, 0x3fd774eb ;  /* 0x3fd774eb00037802 */ /* 0x000fd60000000f00 */
[----:B------:R-:W-:-:S04]  /*26a0*/  @P0 FFMA.FTZ R0, R3, 0.93318945169448852539, -R0 ;  /* 0x3f6ee58103000823 */ /* 0x000fc80000010800 */
[----:B------:R-:W-:-:S07]  /*26b0*/  @!P0 FFMA.FTZ R0, R3, 0.93318945169448852539, R0 ;  /* 0x3f6ee58103008823 */ /* 0x000fce0000010000 */
.L_x_9858:
[----:B------:R-:W-:Y:S05]  /*26c0*/  BSYNC B0 ;  /* 0x0000000000007941 */ /* 0x000fea0003800000 */
.L_x_9856:
        /* <DEDUP_REMOVED lines=10> */
.L_x_9848:
[----:B------:R-:W-:Y:S05]  /*2770*/  BSYNC B3 ;  /* 0x0000000000037941 */ /* 0x000fea0003800000 */
.L_x_9840:
[----:B------:R-:W-:Y:S01]  /*2780*/  ISETP.NE.AND P0, PT, R13, RZ, PT ;  /* 0x000000ff0d00720c */ /* 0x000fe20003f05270 */
[----:B------:R-:W-:Y:S01]  /*2790*/  FADD.FTZ R13, R15, 0.69314718246459960938 ;  /* 0x3f3172180f0d7421 */ /* 0x000fe20000010000 */
[----:B------:R-:W-:-:S11]  /*27a0*/  FADD.FTZ R12, |R0|, -RZ ;  /* 0x800000ff000c7221 */ /* 0x000fd60000010200 */
[----:B------:R-:W-:Y:S01]  /*27b0*/  @!P0 FADD.FTZ R13, -R13, -RZ ;  /* 0x800000ff0d0d8221 */ /* 0x000fe20000010100 */
[----:B------:R-:W-:Y:S06]  /*27c0*/  BRA `(.L_x_9839) ;  /* 0x00000000003c7947 */ /* 0x000fec0003800000 */
.L_x_9799:
        /* <DEDUP_REMOVED lines=15> */
.L_x_9839:
[----:B------:R-:W-:Y:S05]  /*28c0*/  BSYNC B2 ;  /* 0x0000000000027941 */ /* 0x000fea0003800000 */
.L_x_9798:
        /* <DEDUP_REMOVED lines=108> */
.L_x_9867:
        /* <DEDUP_REMOVED lines=10> */
.L_x_9869:
[----:B------:R-:W-:-:S04]  /*3030*/  FADD.FTZ R4, -R0, R5 ;  /* 0x0000000500047221 */ /* 0x000fc80000010100 */
[----:B------:R-:W-:-:S07]  /*3040*/  FMUL.FTZ R4, R4, 0.5 ;  /* 0x3f00000004047820 */ /* 0x000fce0000410000 */
.L_x_9870:
[----:B------:R-:W-:Y:S05]  /*3050*/  BSYNC B1 ;  /* 0x0000000000017941 */ /* 0x000fea0003800000 */
.L_x_9868:
        /* <DEDUP_REMOVED lines=11> */
.L_x_9872:
[----:B------:R-:W-:-:S04]  /*3110*/  FADD.FTZ R7, R6, -R7 ;  /* 0x8000000706077221 */ /* 0x000fc80000010000 */
[----:B------:R-:W-:-:S07]  /*3120*/  FMUL.FTZ R7, R7, 0.5 ;  /* 0x3f00000007077820 */ /* 0x000fce0000410000 */
.L_x_9873:
[----:B------:R-:W-:Y:S05]  /*3130*/  BSYNC B1 ;  /* 0x0000000000017941 */ /* 0x000fea0003800000 */
.L_x_9871:
        /* <DEDUP_REMOVED lines=35> */
.L_x_9866:
[----:B------:R0:W1:Y:S02]  /*3370*/  MUFU.SQRT R15, R9 ;  /* 0x00000009000f7308 */ /* 0x0000640000002000 */
.L_x_9865:
[----:B------:R-:W-:Y:S05]  /*3380*/  BSYNC B0 ;  /* 0x0000000000007941 */ /* 0x000fea0003800000 */
.L_x_9864:
        /* <DEDUP_REMOVED lines=24> */
.L_x_9880:
[----:B------:R-:W-:-:S04]  /*3510*/  FADD.FTZ R0, -R0, R5 ;  /* 0x0000000500007221 */ /* 0x000fc80000010100 */
[----:B------:R-:W-:-:S07]  /*3520*/  FMUL.FTZ R0, R0, 0.5 ;  /* 0x3f00000000007820 */ /* 0x000fce0000410000 */
.L_x_9881:
[----:B------:R-:W-:Y:S05]  /*3530*/  BSYNC B1 ;  /* 0x0000000000017941 */ /* 0x000fea0003800000 */
.L_x_9879:
        /* <DEDUP_REMOVED lines=10> */
.L_x_9883:
[----:B------:R-:W-:-:S04]  /*35e0*/  FADD.FTZ R3, -R3, R6 ;  /* 0x0000000603037221 */ /* 0x000fc80000010100 */
[----:B------:R-:W-:-:S07]  /*35f0*/  FMUL.FTZ R3, R3, 0.5 ;  /* 0x3f00000003037820 */ /* 0x000fce0000410000 */
.L_x_9884:
[----:B------:R-:W-:Y:S05]  /*3600*/  BSYNC B1 ;  /* 0x0000000000017941 */ /* 0x000fea0003800000 */
.L_x_9882:
[----:B------:R-:W-:Y:S01]  /*3610*/  FADD.FTZ R0, R3, R0 ;  /* 0x0000000003007221 */ /* 0x000fe20000010000 */
[----:B------:R-:W-:Y:S01]  /*3620*/  FADD.FTZ R33, R14, R33 ;  /* 0x000000210e217221 */ /* 0x000fe20000010000 */
[----:B------:R-:W-:-:S03]  /*3630*/  PLOP3.LUT P0, PT, PT, PT, PT, 0x80, 0x0 ;  /* 0x000000000000781c */ /* 0x000fc60003f0f070 */
[----:B------:R-:W-:-:S06]  /*3640*/  FMUL.FTZ R33, R33, R0 ;  /* 0x0000000021217220 */ /* 0x000fcc0000410000 */
[----:B------:R-:W2:Y:S01]  /*3650*/  MUFU.SQRT R33, R33 ;  /* 0x0000002100217308 */ /* 0x000ea20000002000 */
[----:B------:R-:W-:Y:S05]  /*3660*/  BRA `(.L_x_9876) ;  /* 0x0000000000687947 */ /* 0x000fea0003800000 */
.L_x_9878:
        /* <DEDUP_REMOVED lines=15> */
.L_x_9877:
        /* <DEDUP_REMOVED lines=8> */
.L_x_9875:
[----:B------:R-:W-:Y:S01]  /*37e0*/  PLOP3.LUT P0, PT, PT, PT, PT, 0x80, 0x0 ;  /* 0x000000000000781c */ /* 0x000fe20003f0f070 */
[----:B------:R-:W-:Y:S01]  /*37f0*/  FMUL.FTZ R33, R33, 16777216 ;  /* 0x4b80000021217820 */ /* 0x000fe20000410000 */
[----:B------:R-:W-:-:S11]  /*3800*/  FMUL.FTZ R14, R14, 16777216 ;  /* 0x4b8000000e0e7820 */ /* 0x000fd60000410000 */
.L_x_9876:
[----:B------:R-:W-:Y:S05]  /*3810*/  BSYNC B0 ;  /* 0x0000000000007941 */ /* 0x000fea0003800000 */
.L_x_9874:
        /* <DEDUP_REMOVED lines=33> */
.L_x_9887:
        /* <DEDUP_REMOVED lines=28> */
.L_x_9886:
        /* <DEDUP_REMOVED lines=19> */
[----:B-1-3-5:R-:W-:Y:S05]  /*3d20*/  CALL.REL.NOINC `($__internal_12_$__cuda_sm3x_div_rn_ftz_f32_slowpath) ;  /* 0x0000024800f07944 */ /* 0x02afea0003c00000 */
.L_x_9891:
[----:B------:R-:W-:Y:S05]  /*3d30*/  BSYNC B4 ;  /* 0x0000000000047941 */ /* 0x000fea0003800000 */
.L_x_9890:
        /* <DEDUP_REMOVED lines=18> */
.L_x_9893:
[----:B------:R-:W-:Y:S02]  /*3e60*/  ISETP.GE.AND P0, PT, R14, RZ, PT ;  /* 0x000000ff0e00720c */ /* 0x000fe40003f06270 */
[----:B------:R-:W-:-:S11]  /*3e70*/  MOV R3, 0x3fd774eb ;  /* 0x3fd774eb00037802 */ /* 0x000fd60000000f00 */
[----:B------:R-:W-:-:S04]  /*3e80*/  @P0 FFMA.FTZ R0, R3, 0.93318945169448852539, -R0 ;  /* 0x3f6ee58103000823 */ /* 0x000fc80000010800 */
[----:B------:R-:W-:-:S07]  /*3e90*/  @!P0 FFMA.FTZ R0, R3, 0.93318945169448852539, R0 ;  /* 0x3f6ee58103008823 */ /* 0x000fce0000010000 */
.L_x_9894:
[----:B------:R-:W-:Y:S05]  /*3ea0*/  BSYNC B0 ;  /* 0x0000000000007941 */ /* 0x000fea0003800000 */
.L_x_9892:
        /* <DEDUP_REMOVED lines=11> */
.L_x_9889:
        /* <DEDUP_REMOVED lines=17> */
.L_x_9896:
[----:B------:R-:W-:Y:S05]  /*4070*/  BSYNC B4 ;  /* 0x0000000000047941 */ /* 0x000fea0003800000 */
.L_x_9895:
        /* <DEDUP_REMOVED lines=18> */
.L_x_9898:
[----:B------:R-:W-:Y:S02]  /*41a0*/  ISETP.GE.AND P0, PT, R14, RZ, PT ;  /* 0x000000ff0e00720c */ /* 0x000fe40003f06270 */
[----:B------:R-:W-:-:S11]  /*41b0*/  MOV R3, 0x3fd774eb ;  /* 0x3fd774eb00037802 */ /* 0x000fd60000000f00 */
[----:B------:R-:W-:-:S04]  /*41c0*/  @P0 FFMA.FTZ R0, R3, 0.93318945169448852539, -R0 ;  /* 0x3f6ee58103000823 */ /* 0x000fc80000010800 */
[----:B------:R-:W-:-:S07]  /*41d0*/  @!P0 FFMA.FTZ R0, R3, 0.93318945169448852539, R0 ;  /* 0x3f6ee58103008823 */ /* 0x000fce0000010000 */
.L_x_9899:
[----:B------:R-:W-:Y:S05]  /*41e0*/  BSYNC B0 ;  /* 0x0000000000007941 */ /* 0x000fea0003800000 */
.L_x_9897:
        /* <DEDUP_REMOVED lines=10> */
.L_x_9888:
[----:B------:R-:W-:Y:S05]  /*4290*/  BSYNC B3 ;  /* 0x0000000000037941 */ /* 0x000fea0003800000 */
.L_x_9885:
[----:B------:R-:W-:-:S13]  /*42a0*/  ISETP.NE.AND P0, PT, R8, RZ, PT ;  /* 0x000000ff0800720c */ /* 0x000fda0003f05270 */
[----:B-1----:R-:W-:Y:S01]  /*42b0*/  @!P0 FADD.FTZ R15, -R15, -RZ ;  /* 0x800000ff0f0f8221 */ /* 0x002fe20000010100 */
[----:B------:R-:W-:Y:S06]  /*42c0*/  BRA `(.L_x_9900) ;  /* 0x0000000c006c7947 */ /* 0x000fec0003800000 */
.L_x_9863:
[----:B------:R-:W-:Y:S01]  /*42d0*/  FADD.FTZ R10, -R10, 6.1232342629258392722e-17 ;  /* 0x248d31320a0a7421 */ /* 0x000fe20000010100 */
[----:B0-----:R-:W-:-:S03]  /*42e0*/  FADD.FTZ R15, -R11, -RZ ;  /* 0x800000ff0b0f7221 */ /* 0x001fc60000010100 */
[----:B------:R-:W-:Y:S01]  /*42f0*/  FADD.FTZ R14, R10, 1.5707963705062866211 ;  /* 0x3fc90fdb0a0e7421 */ /* 0x000fe20000010000 */
[----:B------:R-:W-:Y:S06]  /*4300*/  BRA `(.L_x_9900) ;  /* 0x0000000c005c7947 */ /* 0x000fec0003800000 */
.L_x_9862:
[----:B0-----:R-:W-:Y:S01]  /*4310*/  FADD.FTZ R15, -R11, -RZ ;  /* 0x800000ff0b0f7221 */ /* 0x001fe20000010100 */
[----:B------:R-:W-:Y:S01]  /*4320*/  MOV R14, RZ ;  /* 0x000000ff000e7202 */ /* 0x000fe20000000f00 */
[----:B------:R-:W-:Y:S06]  /*4330*/  BRA `(.L_x_9900) ;  /* 0x0000000c00507947 */ /* 0x000fec0003800000 */
.L_x_9861:
        /* <DEDUP_REMOVED lines=23> */
[----:B--2-45:R-:W-:Y:S05]  /*44b0*/  CALL.REL.NOINC `($__internal_12_$__cuda_sm3x_div_rn_ftz_f32_slowpath) ;  /* 0x00000244000c7944 */ /* 0x034fea0003c00000 */
.L_x_9905:
[----:B------:R-:W-:Y:S05]  /*44c0*/  BSYNC B4 ;  /* 0x0000000000047941 */ /* 0x000fea0003800000 */
.L_x_9904:
        /* <DEDUP_REMOVED lines=18> */
.L_x_9907:
[----:B------:R-:W-:Y:S02]  /*45f0*/  ISETP.GE.AND P0, PT, R10, RZ, PT ;  /* 0x000000ff0a00720c */ /* 0x000fe40003f06270 */
[----:B------:R-:W-:-:S11]  /*4600*/  MOV R3, 0x3fd774eb ;  /* 0x3fd774eb00037802 */ /* 0x000fd60000000f00 */
[----:B------:R-:W-:-:S04]  /*4610*/  @P0 FFMA.FTZ R0, R3, 0.93318945169448852539, -R0 ;  /* 0x3f6ee58103000823 */ /* 0x000fc80000010800 */
[----:B------:R-:W-:-:S07]  /*4620*/  @!P0 FFMA.FTZ R0, R3, 0.93318945169448852539, R0 ;  /* 0x3f6ee58103008823 */ /* 0x000fce0000010000 */
.L_x_9908:
[----:B------:R-:W-:Y:S05]  /*4630*/  BSYNC B0 ;  /* 0x0000000000007941 */ /* 0x000fea0003800000 */
.L_x_9906:
        /* <DEDUP_REMOVED lines=13> */
.L_x_9903:
        /* <DEDUP_REMOVED lines=11> */
[----:B--2345:R-:W-:Y:S05]  /*47c0*/  CALL.REL.NOINC `($__internal_12_$__cuda_sm3x_div_rn_ftz_f32_slowpath) ;  /* 0x0000024000487944 */ /* 0x03cfea0003c00000 */
.L_x_9911:
[----:B------:R-:W-:Y:S05]  /*47d0*/  BSYNC B4 ;  /* 0x0000000000047941 */ /* 0x000fea0003800000 */
.L_x_9910:
        /* <DEDUP_REMOVED lines=18> */
.L_x_9913:
[----:B------:R-:W-:Y:S02]  /*4900*/  ISETP.GE.AND P0, PT, R10, RZ, PT ;  /* 0x000000ff0a00720c */ /* 0x000fe40003f06270 */
[----:B------:R-:W-:-:S11]  /*4910*/  MOV R3, 0x3fd774eb ;  /* 0x3fd774eb00037802 */ /* 0x000fd60000000f00 */
[----:B------:R-:W-:-:S04]  /*4920*/  @P0 FFMA.FTZ R0, R3, 0.93318945169448852539, -R0 ;  /* 0x3f6ee58103000823 */ /* 0x000fc80000010800 */
[----:B------:R-:W-:-:S07]  /*4930*/  @!P0 FFMA.FTZ R0, R3, 0.93318945169448852539, R0 ;  /* 0x3f6ee58103008823 */ /* 0x000fce0000010000 */
.L_x_9914:
[----:B------:R-:W-:Y:S05]  /*4940*/  BSYNC B0 ;  /* 0x0000000000007941 */ /* 0x000fea0003800000 */
.L_x_9912:
        /* <DEDUP_REMOVED lines=27> */
.L_x_9902:
        /* <DEDUP_REMOVED lines=32> */
[----:B--2-45:R-:W-:Y:S05]  /*4d00*/  CALL.REL.NOINC `($__internal_12_$__cuda_sm3x_div_rn_ftz_f32_slowpath) ;  /* 0x0000023800f87944 */ /* 0x034fea0003c00000 */
.L_x_9916:
[----:B------:R-:W-:Y:S05]  /*4d10*/  BSYNC B4 ;  /* 0x0000000000047941 */ /* 0x000fea0003800000 */
.L_x_9915:
        /* <DEDUP_REMOVED lines=18> */
.L_x_9918:
[----:B------:R-:W-:Y:S02]  /*4e40*/  ISETP.GE.AND P0, PT, R10, RZ, PT ;  /* 0x000000ff0a00720c */ /* 0x000fe40003f06270 */
[----:B------:R-:W-:-:S11]  /*4e50*/  MOV R3, 0x3fd774eb ;  /* 0x3fd774eb00037802 */ /* 0x000fd60000000f00 */
[----:B------:R-:W-:-:S04]  /*4e60*/  @P0 FFMA.FTZ R0, R3, 0.93318945169448852539, -R0 ;  /* 0x3f6ee58103000823 */ /* 0x000fc80000010800 */
[----:B------:R-:W-:-:S07]  /*4e70*/  @!P0 FFMA.FTZ R0, R3, 0.93318945169448852539, R0 ;  /* 0x3f6ee58103008823 */ /* 0x000fce0000010000 */
.L_x_9919:
[----:B------:R-:W-:Y:S05]  /*4e80*/  BSYNC B0 ;  /* 0x0000000000007941 */ /* 0x000fea0003800000 */
.L_x_9917:
        /* <DEDUP_REMOVED lines=10> */
.L_x_9909:
[----:B------:R-:W-:Y:S05]  /*4f30*/  BSYNC B3 ;  /* 0x0000000000037941 */ /* 0x000fea0003800000 */
.L_x_9901:
[----:B------:R-:W-:Y:S01]  /*4f40*/  ISETP.NE.AND P0, PT, R8, RZ, PT ;  /* 0x000000ff0800720c */ /* 0x000fe20003f05270 */
[----:B------:R-:W-:Y:S01]  /*4f50*/  FADD.FTZ R15, R32, 0.69314718246459960938 ;  /* 0x3f317218200f7421 */ /* 0x000fe20000010000 */
[----:B------:R-:W-:-:S11]  /*4f60*/  FADD.FTZ R14, |R0|, -RZ ;  /* 0x800000ff000e7221 */ /* 0x000fd60000010200 */
[----:B------:R-:W-:Y:S01]  /*4f70*/  @!P0 FADD.FTZ R15, -R15, -RZ ;  /* 0x800000ff0f0f8221 */ /* 0x000fe20000010100 */
[----:B------:R-:W-:Y:S06]  /*4f80*/  BRA `(.L_x_9900) ;  /* 0x00000000003c7947 */ /* 0x000fec0003800000 */
.L_x_9860:
        /* <DEDUP_REMOVED lines=15> */
.L_x_9900:
[----:B------:R-:W-:Y:S05]  /*5080*/  BSYNC B2 ;  /* 0x0000000000027941 */ /* 0x000fea0003800000 */
.L_x_9859:
        /* <DEDUP_REMOVED lines=108> */
.L_x_9928:
        /* <DEDUP_REMOVED lines=10> */
.L_x_9930:
[----:B------:R-:W-:-:S04]  /*57f0*/  FADD.FTZ R4, -R0, R5 ;  /* 0x0000000500047221 */ /* 0x000fc80000010100 */
[----:B------:R-:W-:-:S07]  /*5800*/  FMUL.FTZ R4, R4, 0.5 ;  /* 0x3f00000004047820 */ /* 0x000fce0000410000 */
.L_x_9931:
[----:B------:R-:W-:Y:S05]  /*5810*/  BSYNC B1 ;  /* 0x0000000000017941 */ /* 0x000fea0003800000 */
.L_x_9929:
        /* <DEDUP_REMOVED lines=11> */
.L_x_9933:
[----:B------:R-:W-:-:S04]  /*58d0*/  FADD.FTZ R7, R6, -R7 ;  /* 0x8000000706077221 */ /* 0x000fc80000010000 */
[----:B------:R-:W-:-:S07]  /*58e0*/  FMUL.FTZ R7, R7, 0.5 ;  /* 0x3f00000007077820 */ /* 0x000fce0000410000 */
.L_x_9934:
[----:B------:R-:W-:Y:S05]  /*58f0*/  BSYNC B1 ;  /* 0x0000000000017941 */ /* 0x000fea0003800000 */
.L_x_9932:
        /* <DEDUP_REMOVED lines=35> */
.L_x_9927:
[----:B------:R0:W1:Y:S02]  /*5b30*/  MUFU.SQRT R10, R11 ;  /* 0x0000000b000a7308 */ /* 0x0000640000002000 */
.L_x_9926:
[----:B------:R-:W-:Y:S05]  /*5b40*/  BSYNC B0 ;  /* 0x0000000000007941 */ /* 0x000fea0003800000 */
.L_x_9925:
        /* <DEDUP_REMOVED lines=24> */
.L_x_9941:
[----:B------:R-:W-:-:S04]  /*5cd0*/  FADD.FTZ R0, -R0, R5 ;  /* 0x0000000500007221 */ /* 0x000fc80000010100 */
[----:B------:R-:W-:-:S07]  /*5ce0*/  FMUL.FTZ R0, R0, 0.5 ;  /* 0x3f00000000007820 */ /* 0x000fce0000410000 */
.L_x_9942:
[----:B------:R-:W-:Y:S05]  /*5cf0*/  BSYNC B1 ;  /* 0x0000000000017941 */ /* 0x000fea0003800000 */
.L_x_9940:
        /* <DEDUP_REMOVED lines=10> */
.L_x_9944:
[----:B------:R-:W-:-:S04]  /*5da0*/  FADD.FTZ R3, -R3, R6 ;  /* 0x0000000603037221 */ /* 0x000fc80000010100 */
[----:B------:R-:W-:-:S07]  /*5db0*/  FMUL.FTZ R3, R3, 0.5 ;  /* 0x3f00000003037820 */ /* 0x000fce0000410000 */
.L_x_9945:
[----:B------:R-:W-:Y:S05]  /*5dc0*/  BSYNC B1 ;  /* 0x0000000000017941 */ /* 0x000fea0003800000 */
.L_x_9943:
[----:B------:R-:W-:Y:S01]  /*5dd0*/  FADD.FTZ R0, R3, R0 ;  /* 0x0000000003007221 */ /* 0x000fe20000010000 */
[----:B------:R-:W-:Y:S01]  /*5de0*/  FADD.FTZ R33, R8, R33 ;  /* 0x0000002108217221 */ /* 0x000fe20000010000 */
[----:B------:R-:W-:-:S03]  /*5df0*/  PLOP3.LUT P0, PT, PT, PT, PT, 0x80, 0x0 ;  /* 0x000000000000781c */ /* 0x000fc60003f0f070 */
[----:B------:R-:W-:-:S06]  /*5e00*/  FMUL.FTZ R33, R33, R0 ;  /* 0x0000000021217220 */ /* 0x000fcc0000410000 */
[----:B------:R-:W4:Y:S01]  /*5e10*/  MUFU.SQRT R33, R33 ;  /* 0x0000002100217308 */ /* 0x000f220000002000 */
[----:B------:R-:W-:Y:S05]  /*5e20*/  BRA `(.L_x_9937) ;  /* 0x0000000000687947 */ /* 0x000fea0003800000 */
.L_x_9939:
        /* <DEDUP_REMOVED lines=15> */
.L_x_9938:
        /* <DEDUP_REMOVED lines=8> */
.L_x_9936:
[----:B------:R-:W-:Y:S01]  /*5fa0*/  PLOP3.LUT P0, PT, PT, PT, PT, 0x80, 0x0 ;  /* 0x000000000000781c */ /* 0x000fe20003f0f070 */
[----:B------:R-:W-:Y:S01]  /*5fb0*/  FMUL.FTZ R33, R33, 16777216 ;  /* 0x4b80000021217820 */ /* 0x000fe20000410000 */
[----:B------:R-:W-:-:S11]  /*5fc0*/  FMUL.FTZ R8, R8, 16777216 ;  /* 0x4b80000008087820 */ /* 0x000fd60000410000 */
.L_x_9937:
[----:B------:R-:W-:Y:S05]  /*5fd0*/  BSYNC B0 ;  /* 0x0000000000007941 */ /* 0x000fea0003800000 */
.L_x_9935:
        /* <DEDUP_REMOVED lines=33> */
.L_x_9948:
        /* <DEDUP_REMOVED lines=28> */
.L_x_9947:
        /* <DEDUP_REMOVED lines=19> */
[----:B-12---:R-:W-:Y:S05]  /*64e0*/  CALL.REL.NOINC `($__internal_12_$__cuda_sm3x_div_rn_ftz_f32_slowpath) ;  /* 0x0000022400007944 */ /* 0x006fea0003c00000 */
.L_x_9952:
[----:B------:R-:W-:Y:S05]  /*64f0*/  BSYNC B4 ;  /* 0x0000000000047941 */ /* 0x000fea0003800000 */
.L_x_9951:
        /* <DEDUP_REMOVED lines=18> */
.L_x_9954:
[----:B------:R-:W-:Y:S02]  /*6620*/  ISETP.GE.AND P0, PT, R8, RZ, PT ;  /* 0x000000ff0800720c */ /* 0x000fe40003f06270 */
[----:B------:R-:W-:-:S11]  /*6630*/  MOV R3, 0x3fd774eb ;  /* 0x3fd774eb00037802 */ /* 0x000fd60000000f00 */
[----:B------:R-:W-:-:S04]  /*6640*/  @P0 FFMA.FTZ R0, R3, 0.93318945169448852539, -R0 ;  /* 0x3f6ee58103000823 */ /* 0x000fc80000010800 */
[----:B------:R-:W-:-:S07]  /*6650*/  @!P0 FFMA.FTZ R0, R3, 0.93318945169448852539, R0 ;  /* 0x3f6ee58103008823 */ /* 0x000fce0000010000 */
.L_x_9955:
[----:B------:R-:W-:Y:S05]  /*6660*/  BSYNC B0 ;  /* 0x0000000000007941 */ /* 0x000fea0003800000 */
.L_x_9953:
        /* <DEDUP_REMOVED lines=11> */
.L_x_9950:
        /* <DEDUP_REMOVED lines=17> */
.L_x_9957:
[----:B------:R-:W-:Y:S05]  /*6830*/  BSYNC B4 ;  /* 0x0000000000047941 */ /* 0x000fea0003800000 */
.L_x_9956:
        /* <DEDUP_REMOVED lines=18> */
.L_x_9959:
[----:B------:R-:W-:Y:S02]  /*6960*/  ISETP.GE.AND P0, PT, R8, RZ, PT ;  /* 0x000000ff0800720c */ /* 0x000fe40003f06270 */
[----:B------:R-:W-:-:S11]  /*6970*/  MOV R3, 0x3fd774eb ;  /* 0x3fd774eb00037802 */ /* 0x000fd60000000f00 */
[----:B------:R-:W-:-:S04]  /*6980*/  @P0 FFMA.FTZ R0, R3, 0.93318945169448852539, -R0 ;  /* 0x3f6ee58103000823 */ /* 0x000fc80000010800 */
[----:B------:R-:W-:-:S07]  /*6990*/  @!P0 FFMA.FTZ R0, R3, 0.93318945169448852539, R0 ;  /* 0x3f6ee58103008823 */ /* 0x000fce0000010000 */
.L_x_9960:
[----:B------:R-:W-:Y:S05]  /*69a0*/  BSYNC B0 ;  /* 0x0000000000007941 */ /* 0x000fea0003800000 */
.L_x_9958:
        /* <DEDUP_REMOVED lines=10> */
.L_x_9949:
[----:B------:R-:W-:Y:S05]  /*6a50*/  BSYNC B3 ;  /* 0x0000000000037941 */ /* 0x000fea0003800000 */
.L_x_9946:
[----:B------:R-:W-:-:S13]  /*6a60*/  ISETP.NE.AND P0, PT, R9, RZ, PT ;  /* 0x000000ff0900720c */ /* 0x000fda0003f05270 */
[----:B-1----:R-:W-:-:S05]  /*6a70*/  @!P0 FADD.FTZ R10, -R10, -RZ ;  /* 0x800000ff0a0a8221 */ /* 0x002fca0000010100 */
[----:B------:R-:W-:Y:S01]  /*6a80*/  MOV R9, R10 ;  /* 0x0000000a00097202 */ /* 0x000fe20000000f00 */
[----:B------:R-:W-:Y:S06]  /*6a90*/  BRA `(.L_x_9961) ;  /* 0x0000000c006c7947 */ /* 0x000fec0003800000 */
.L_x_9924:
[----:B------:R-:W-:Y:S01]  /*6aa0*/  FADD.FTZ R8, -R24, 6.1232342629258392722e-17 ;  /* 0x248d313218087421 */ /* 0x000fe20000010100 */
[----:B------:R-:W-:-:S03]  /*6ab0*/  FADD.FTZ R9, -R25, -RZ ;  /* 0x800000ff19097221 */ /* 0x000fc60000010100 */
[----:B------:R-:W-:Y:S01]  /*6ac0*/  FADD.FTZ R8, R8, 1.5707963705062866211 ;  /* 0x3fc90fdb08087421 */ /* 0x000fe20000010000 */
[----:B------:R-:W-:Y:S06]  /*6ad0*/  BRA `(.L_x_9961) ;  /* 0x0000000c005c7947 */ /* 0x000fec0003800000 */
.L_x_9923:
[----:B------:R-:W-:Y:S01]  /*6ae0*/  HFMA2.MMA R8, -RZ, RZ, 0, 0 ;  /* 0x00000000ff087435 */ /* 0x000fe200000001ff */
[----:B------:R-:W-:Y:S01]  /*6af0*/  FADD.FTZ R9, -R25, -RZ ;  /* 0x800000ff19097221 */ /* 0x000fe20000010100 */
[----:B------:R-:W-:Y:S09]  /*6b00*/  BRA `(.L_x_9961) ;  /* 0x0000000c00507947 */ /* 0x000ff20003800000 */
.L_x_9922:
        /* <DEDUP_REMOVED lines=23> */
[----:B--2-4-:R-:W-:Y:S05]  /*6c80*/  CALL.REL.NOINC `($__internal_12_$__cuda_sm3x_div_rn_ftz_f32_slowpath) ;  /* 0x0000021c00187944 */ /* 0x014fea0003c00000 */
.L_x_9966:
[----:B------:R-:W-:Y:S05]  /*6c90*/  BSYNC B4 ;  /* 0x0000000000047941 */ /* 0x000fea0003800000 */
.L_x_9965:
        /* <DEDUP_REMOVED lines=18> */
.L_x_9968:
[----:B------:R-:W-:Y:S02]  /*6dc0*/  ISETP.GE.AND P0, PT, R24, RZ, PT ;  /* 0x000000ff1800720c */ /* 0x000fe40003f06270 */
[----:B------:R-:W-:-:S11]  /*6dd0*/  MOV R3, 0x3fd774eb ;  /* 0x3fd774eb00037802 */ /* 0x000fd60000000f00 */
[----:B------:R-:W-:-:S04]  /*6de0*/  @P0 FFMA.FTZ R0, R3, 0.93318945169448852539, -R0 ;  /* 0x3f6ee58103000823 */ /* 0x000fc80000010800 */
[----:B------:R-:W-:-:S07]  /*6df0*/  @!P0 FFMA.FTZ R0, R3, 0.93318945169448852539, R0 ;  /* 0x3f6ee58103008823 */ /* 0x000fce0000010000 */
.L_x_9969:
[----:B------:R-:W-:Y:S05]  /*6e00*/  BSYNC B0 ;  /* 0x0000000000007941 */ /* 0x000fea0003800000 */
.L_x_9967:
        /* <DEDUP_REMOVED lines=13> */
.L_x_9964:
        /* <DEDUP_REMOVED lines=11> */
[----:B--234-:R-:W-:Y:S05]  /*6f90*/  CALL.REL.NOINC `($__internal_12_$__cuda_sm3x_div_rn_ftz_f32_slowpath) ;  /* 0x0000021800547944 */ /* 0x01cfea0003c00000 */
.L_x_9972:
[----:B------:R-:W-:Y:S05]  /*6fa0*/  BSYNC B4 ;  /* 0x0000000000047941 */ /* 0x000fea0003800000 */
.L_x_9971:
        /* <DEDUP_REMOVED lines=18> */
.L_x_9974:
[----:B------:R-:W-:Y:S02]  /*70d0*/  ISETP.GE.AND P0, PT, R24, RZ, PT ;  /* 0x000000ff1800720c */ /* 0x000fe40003f06270 */
[----:B------:R-:W-:-:S11]  /*70e0*/  MOV R3, 0x3fd774eb ;  /* 0x3fd774eb00037802 */ /* 0x000fd60000000f00 */
[----:B------:R-:W-:-:S04]  /*70f0*/  @P0 FFMA.FTZ R0, R3, 0.93318945169448852539, -R0 ;  /* 0x3f6ee58103000823 */ /* 0x000fc80000010800 */
[----:B------:R-:W-:-:S07]  /*7100*/  @!P0 FFMA.FTZ R0, R3, 0.93318945169448852539, R0 ;  /* 0x3f6ee58103008823 */ /* 0x000fce0000010000 */
.L_x_9975:
[----:B------:R-:W-:Y:S05]  /*7110*/  BSYNC B0 ;  /* 0x0000000000007941 */ /* 0x000fea0003800000 */
.L_x_9973:
        /* <DEDUP_REMOVED lines=27> */
.L_x_9963:
        /* <DEDUP_REMOVED lines=32> */
[----:B--2-4-:R-:W-:Y:S05]  /*74d0*/  CALL.REL.NOINC `($__internal_12_$__cuda_sm3x_div_rn_ftz_f32_slowpath) ;  /* 0x0000021400047944 */ /* 0x014fea0003c00000 */
.L_x_9977:
[----:B------:R-:W-:Y:S05]  /*74e0*/  BSYNC B4 ;  /* 0x0000000000047941 */ /* 0x000fea0003800000 */
.L_x_9976:
        /* <DEDUP_REMOVED lines=18> */
.L_x_9979:
[----:B------:R-:W-:Y:S02]  /*7610*/  ISETP.GE.AND P0, PT, R24, RZ, PT ;  /* 0x000000ff1800720c */ /* 0x000fe40003f06270 */
[----:B------:R-:W-:-:S11]  /*7620*/  MOV R3, 0x3fd774eb ;  /* 0x3fd774eb00037802 */ /* 0x000fd60000000f00 */
[----:B------:R-:W-:-:S04]  /*7630*/  @P0 FFMA.FTZ R0, R3, 0.93318945169448852539, -R0 ;  /* 0x3f6ee58103000823 */ /* 0x000fc80000010800 */
[----:B------:R-:W-:-:S07]  /*7640*/  @!P0 FFMA.FTZ R0, R3, 0.93318945169448852539, R0 ;  /* 0x3f6ee58103008823 */ /* 0x000fce0000010000 */
.L_x_9980:
[----:B------:R-:W-:Y:S05]  /*7650*/  BSYNC B0 ;  /* 0x0000000000007941 */ /* 0x000fea0003800000 */
.L_x_9978:
        /* <DEDUP_REMOVED lines=10> */
.L_x_9970:
[----:B------:R-:W-:Y:S05]  /*7700*/  BSYNC B3 ;  /* 0x0000000000037941 */ /* 0x000fea0003800000 */
.L_x_9962:
[----:B------:R-:W-:Y:S01]  /*7710*/  ISETP.NE.AND P0, PT, R9, RZ, PT ;  /* 0x000000ff0900720c */ /* 0x000fe20003f05270 */
[----:B------:R-:W-:Y:S01]  /*7720*/  FADD.FTZ R9, R11, 0.69314718246459960938 ;  /* 0x3f3172180b097421 */ /* 0x000fe20000010000 */
[----:B------:R-:W-:-:S11]  /*7730*/  FADD.FTZ R8, |R0|, -RZ ;  /* 0x800000ff00087221 */ /* 0x000fd60000010200 */
[----:B------:R-:W-:Y:S01]  /*7740*/  @!P0 FADD.FTZ R9, -R9, -RZ ;  /* 0x800000ff09098221 */ /* 0x000fe20000010100 */
[----:B------:R-:W-:Y:S06]  /*7750*/  BRA `(.L_x_9961) ;  /* 0x00000000003c7947 */ /* 0x000fec0003800000 */
.L_x_9921:
        /* <DEDUP_REMOVED lines=15> */
.L_x_9961:
[----:B------:R-:W-:Y:S05]  /*7850*/  BSYNC B2 ;  /* 0x0000000000027941 */ /* 0x000fea0003800000 */
.L_x_9920:
        /* <DEDUP_REMOVED lines=108> */
.L_x_9989:
        /* <DEDUP_REMOVED lines=10> */
.L_x_9991:
[----:B------:R-:W-:-:S04]  /*7fc0*/  FADD.FTZ R4, -R0, R5 ;  /* 0x0000000500047221 */ /* 0x000fc80000010100 */
[----:B------:R-:W-:-:S07]  /*7fd0*/  FMUL.FTZ R4, R4, 0.5 ;  /* 0x3f00000004047820 */ /* 0x000fce0000410000 */
.L_x_9992:
[----:B------:R-:W-:Y:S05]  /*7fe0*/  BSYNC B1 ;  /* 0x0000000000017941 */ /* 0x000fea0003800000 */
.L_x_9990:
        /* <DEDUP_REMOVED lines=11> */
.L_x_9994:
[----:B------:R-:W-:-:S04]  /*80a0*/  FADD.FTZ R7, R6, -R7 ;  /* 0x8000000706077221 */ /* 0x000fc80000010000 */
[----:B------:R-:W-:-:S07]  /*80b0*/  FMUL.FTZ R7, R7, 0.5 ;  /* 0x3f00000007077820 */ /* 0x000fce0000410000 */
.L_x_9995:
[----:B------:R-:W-:Y:S05]  /*80c0*/  BSYNC B1 ;  /* 0x0000000000017941 */ /* 0x000fea0003800000 */
.L_x_9993:
        /* <DEDUP_REMOVED lines=35> */
.L_x_9988:
[----:B------:R0:W1:Y:S02]  /*8300*/  MUFU.SQRT R24, R25 ;  /* 0x0000001900187308 */ /* 0x0000640000002000 */
.L_x_9987:
[----:B------:R-:W-:Y:S05]  /*8310*/  BSYNC B0 ;  /* 0x0000000000007941 */ /* 0x000fea0003800000 */
.L_x_9986:
        /* <DEDUP_REMOVED lines=24> */
.L_x_10002:
[----:B------:R-:W-:-:S04]  /*84a0*/  FADD.FTZ R0, -R0, R5 ;  /* 0x0000000500007221 */ /* 0x000fc80000010100 */
[----:B------:R-:W-:-:S07]  /*84b0*/  FMUL.FTZ R0, R0, 0.5 ;  /* 0x3f00000000007820 */ /* 0x000fce0000410000 */
.L_x_10003:
[----:B------:R-:W-:Y:S05]  /*84c0*/  BSYNC B1 ;  /* 0x0000000000017941 */ /* 0x000fea0003800000 */
.L_x_10001:
        /* <DEDUP_REMOVED lines=10> */
.L_x_10005:
[----:B------:R-:W-:-:S04]  /*8570*/  FADD.FTZ R3, -R3, R6 ;  /* 0x0000000603037221 */ /* 0x000fc80000010100 */
[----:B------:R-:W-:-:S07]  /*8580*/  FMUL.FTZ R3, R3, 0.5 ;  /* 0x3f00000003037820 */ /* 0x000fce0000410000 */
.L_x_10006:
[----:B------:R-:W-:Y:S05]  /*8590*/  BSYNC B1 ;  /* 0x0000000000017941 */ /* 0x000fea0003800000 */
.L_x_10004:
[----:B------:R-:W-:Y:S01]  /*85a0*/  FADD.FTZ R0, R3, R0 ;  /* 0x0000000003007221 */ /* 0x000fe20000010000 */
[----:B------:R-:W-:Y:S01]  /*85b0*/  FADD.FTZ R33, R10, R33 ;  /* 0x000000210a217221 */ /* 0x000fe20000010000 */
[----:B------:R-:W-:-:S03]  /*85c0*/  PLOP3.LUT P0, PT, PT, PT, PT, 0x80, 0x0 ;  /* 0x000000000000781c */ /* 0x000fc60003f0f070 */
[----:B------:R-:W-:-:S06]  /*85d0*/  FMUL.FTZ R33, R33, R0 ;  /* 0x0000000021217220 */ /* 0x000fcc0000410000 */
[----:B------:R-:W2:Y:S01]  /*85e0*/  MUFU.SQRT R33, R33 ;  /* 0x0000002100217308 */ /* 0x000ea20000002000 */
[----:B------:R-:W-:Y:S05]  /*85f0*/  BRA `(.L_x_9998) ;  /* 0x0000000000687947 */ /* 0x000fea0003800000 */
.L_x_10000:
        /* <DEDUP_REMOVED lines=15> */
.L_x_9999:
        /* <DEDUP_REMOVED lines=8> */
.L_x_9997:
[----:B------:R-:W-:Y:S01]  /*8770*/  PLOP3.LUT P0, PT, PT, PT, PT, 0x80, 0x0 ;  /* 0x000000000000781c */ /* 0x000fe20003f0f070 */
[----:B------:R-:W-:Y:S01]  /*8780*/  FMUL.FTZ R33, R33, 16777216 ;  /* 0x4b80000021217820 */ /* 0x000fe20000410000 */
[----:B------:R-:W-:-:S11]  /*8790*/  FMUL.FTZ R10, R10, 16777216 ;  /* 0x4b8000000a0a7820 */ /* 0x000fd60000410000 */
.L_x_9998:
[----:B------:R-:W-:Y:S05]  /*87a0*/  BSYNC B0 ;  /* 0x0000000000007941 */ /* 0x000fea0003800000 */
.L_x_9996:
        /* <DEDUP_REMOVED lines=33> */
.L_x_10009:
        /* <DEDUP_REMOVED lines=28> */
.L_x_10008:
        /* <DEDUP_REMOVED lines=19> */
[----:B-1-3--:R-:W-:Y:S05]  /*8cb0*/  CALL.REL.NOINC `($__internal_12_$__cuda_sm3x_div_rn_ftz_f32_slowpath) ;  /* 0x000001fc000c7944 */ /* 0x00afea0003c00000 */
.L_x_10013:
[----:B------:R-:W-:Y:S05]  /*8cc0*/  BSYNC B4 ;  /* 0x0000000000047941 */ /* 0x000fea0003800000 */
.L_x_10012:
        /* <DEDUP_REMOVED lines=18> */
.L_x_10015:
[----:B------:R-:W-:Y:S02]  /*8df0*/  ISETP.GE.AND P0, PT, R10, RZ, PT ;  /* 0x000000ff0a00720c */ /* 0x000fe40003f06270 */
[----:B------:R-:W-:-:S11]  /*8e00*/  MOV R3, 0x3fd774eb ;  /* 0x3fd774eb00037802 */ /* 0x000fd60000000f00 */
[----:B------:R-:W-:-:S04]  /*8e10*/  @P0 FFMA.FTZ R0, R3, 0.93318945169448852539, -R0 ;  /* 0x3f6ee58103000823 */ /* 0x000fc80000010800 */
[----:B------:R-:W-:-:S07]  /*8e20*/  @!P0 FFMA.FTZ R0, R3, 0.93318945169448852539, R0 ;  /* 0x3f6ee58103008823 */ /* 0x000fce0000010000 */
.L_x_10016:
[----:B------:R-:W-:Y:S05]  /*8e30*/  BSYNC B0 ;  /* 0x0000000000007941 */ /* 0x000fea0003800000 */
.L_x_10014:
        /* <DEDUP_REMOVED lines=11> */
.L_x_10011:
        /* <DEDUP_REMOVED lines=17> */
.L_x_10018:
[----:B------:R-:W-:Y:S05]  /*9000*/  BSYNC B4 ;  /* 0x0000000000047941 */ /* 0x000fea0003800000 */
.L_x_10017:
        /* <DEDUP_REMOVED lines=18> */
.L_x_10020:
[----:B------:R-:W-:Y:S02]  /*9130*/  ISETP.GE.AND P0, PT, R10, RZ, PT ;  /* 0x000000ff0a00720c */ /* 0x000fe40003f06270 */
[----:B------:R-:W-:-:S11]  /*9140*/  MOV R3, 0x3fd774eb ;  /* 0x3fd774eb00037802 */ /* 0x000fd60000000f00 */
[----:B------:R-:W-:-:S04]  /*9150*/  @P0 FFMA.FTZ R0, R3, 0.93318945169448852539, -R0 ;  /* 0x3f6ee58103000823 */ /* 0x000fc80000010800 */
[----:B------:R-:W-:-:S07]  /*9160*/  @!P0 FFMA.FTZ R0, R3, 0.93318945169448852539, R0 ;  /* 0x3f6ee58103008823 */ /* 0x000fce0000010000 */
.L_x_10021:
[----:B------:R-:W-:Y:S05]  /*9170*/  BSYNC B0 ;  /* 0x0000000000007941 */ /* 0x000fea0003800000 */
.L_x_10019:
        /* <DEDUP_REMOVED lines=10> */
.L_x_10010:
[----:B------:R-:W-:Y:S05]  /*9220*/  BSYNC B3 ;  /* 0x0000000000037941 */ /* 0x000fea0003800000 */
.L_x_10007:
[----:B------:R-:W-:-:S13]  /*9230*/  ISETP.NE.AND P0, PT, R11, RZ, PT ;  /* 0x000000ff0b00720c */ /* 0x000fda0003f05270 */
[----:B-1----:R-:W-:-:S05]  /*9240*/  @!P0 FADD.FTZ R24, -R24, -RZ ;  /* 0x800000ff18188221 */ /* 0x002fca0000010100 */
[----:B------:R-:W-:Y:S01]  /*9250*/  MOV R11, R24 ;  /* 0x00000018000b7202 */ /* 0x000fe20000000f00 */
[----:B------:R-:W-:Y:S06]  /*9260*/  BRA `(.L_x_10022) ;  /* 0x0000000c006c7947 */ /* 0x000fec0003800000 */
.L_x_9985:
[----:B------:R-:W-:Y:S01]  /*9270*/  FADD.FTZ R10, -R26, 6.1232342629258392722e-17 ;  /* 0x248d31321a0a7421 */ /* 0x000fe20000010100 */
[----:B------:R-:W-:-:S03]  /*9280*/  FADD.FTZ R11, -R27, -RZ ;  /* 0x800000ff1b0b7221 */ /* 0x000fc60000010100 */
[----:B------:R-:W-:Y:S01]  /*9290*/  FADD.FTZ R10, R10, 1.5707963705062866211 ;  /* 0x3fc90fdb0a0a7421 */ /* 0x000fe20000010000 */
[----:B------:R-:W-:Y:S06]  /*92a0*/  BRA `(.L_x_10022) ;  /* 0x0000000c005c7947 */ /* 0x000fec0003800000 */
.L_x_9984:
[----:B------:R-:W-:Y:S01]  /*92b0*/  HFMA2.MMA R10, -RZ, RZ, 0, 0 ;  /* 0x00000000ff0a7435 */ /* 0x000fe200000001ff */
[----:B------:R-:W-:Y:S01]  /*92c0*/  FADD.FTZ R11, -R27, -RZ ;  /* 0x800000ff1b0b7221 */ /* 0x000fe20000010100 */
[----:B------:R-:W-:Y:S09]  /*92d0*/  BRA `(.L_x_10022) ;  /* 0x0000000c00507947 */ /* 0x000ff20003800000 */
.L_x_9983:
        /* <DEDUP_REMOVED lines=23> */
[----:B----4-:R-:W-:Y:S05]  /*9450*/  CALL.REL.NOINC `($__internal_12_$__cuda_sm3x_div_rn_ftz_f32_slowpath) ;  /* 0x000001f400247944 */ /* 0x010fea0003c00000 */
.L_x_10027:
[----:B------:R-:W-:Y:S05]  /*9460*/  BSYNC B4 ;  /* 0x0000000000047941 */ /* 0x000fea0003800000 */
.L_x_10026:
        /* <DEDUP_REMOVED lines=18> */
.L_x_10029:
[----:B------:R-:W-:Y:S02]  /*9590*/  ISETP.GE.AND P0, PT, R26, RZ, PT ;  /* 0x000000ff1a00720c */ /* 0x000fe40003f06270 */
[----:B------:R-:W-:-:S11]  /*95a0*/  MOV R3, 0x3fd774eb ;  /* 0x3fd774eb00037802 */ /* 0x000fd60000000f00 */
[----:B------:R-:W-:-:S04]  /*95b0*/  @P0 FFMA.FTZ R0, R3, 0.93318945169448852539, -R0 ;  /* 0x3f6ee58103000823 */ /* 0x000fc80000010800 */
[----:B------:R-:W-:-:S07]  /*95c0*/  @!P0 FFMA.FTZ R0, R3, 0.93318945169448852539, R0 ;  /* 0x3f6ee58103008823 */ /* 0x000fce0000010000 */
.L_x_10030:
[----:B------:R-:W-:Y:S05]  /*95d0*/  BSYNC B0 ;  /* 0x0000000000007941 */ /* 0x000fea0003800000 */
.L_x_10028:
        /* <DEDUP_REMOVED lines=13> */
.L_x_10025:
        /* <DEDUP_REMOVED lines=12> */
.L_x_10033:
[----:B------:R-:W-:Y:S05]  /*9770*/  BSYNC B4 ;  /* 0x0000000000047941 */ /* 0x000fea0003800000 */
.L_x_10032:
        /* <DEDUP_REMOVED lines=18> */
.L_x_10035:
[----:B------:R-:W-:Y:S02]  /*98a0*/  ISETP.GE.AND P0, PT, R26, RZ, PT ;  /* 0x000000ff1a00720c */ /* 0x000fe40003f06270 */
[----:B------:R-:W-:-:S11]  /*98b0*/  MOV R3, 0x3fd774eb ;  /* 0x3fd774eb00037802 */ /* 0x000fd60000000f00 */
[----:B------:R-:W-:-:S04]  /*98c0*/  @P0 FFMA.FTZ R0, R3, 0.93318945169448852539, -R0 ;  /* 0x3f6ee58103000823 */ /* 0x000fc80000010800 */
[----:B------:R-:W-:-:S07]  /*98d0*/  @!P0 FFMA.FTZ R0, R3, 0.93318945169448852539, R0 ;  /* 0x3f6ee58103008823 */ /* 0x000fce0000010000 */
.L_x_10036:
[----:B------:R-:W-:Y:S05]  /*98e0*/  BSYNC B0 ;  /* 0x0000000000007941 */ /* 0x000fea0003800000 */
.L_x_10034:
        /* <DEDUP_REMOVED lines=27> */
.L_x_10024:
        /* <DEDUP_REMOVED lines=32> */
[----:B----4-:R-:W-:Y:S05]  /*9ca0*/  CALL.REL.NOINC `($__internal_12_$__cuda_sm3x_div_rn_ftz_f32_slowpath) ;  /* 0x000001ec00107944 */ /* 0x010fea0003c00000 */
.L_x_10038:
[----:B------:R-:W-:Y:S05]  /*9cb0*/  BSYNC B4 ;  /* 0x0000000000047941 */ /* 0x000fea0003800000 */
.L_x_10037:
        /* <DEDUP_REMOVED lines=18> */
.L_x_10040:
[----:B------:R-:W-:Y:S02]  /*9de0*/  ISETP.GE.AND P0, PT, R26, RZ, PT ;  /* 0x000000ff1a00720c */ /* 0x000fe40003f06270 */
[----:B------:R-:W-:-:S11]  /*9df0*/  MOV R3, 0x3fd774eb ;  /* 0x3fd774eb00037802 */ /* 0x000fd60000000f00 */
[----:B------:R-:W-:-:S04]  /*9e00*/  @P0 FFMA.FTZ R0, R3, 0.93318945169448852539, -R0 ;  /* 0x3f6ee58103000823 */ /* 0x000fc80000010800 */
[----:B------:R-:W-:-:S07]  /*9e10*/  @!P0 FFMA.FTZ R0, R3, 0.93318945169448852539, R0 ;  /* 0x3f6ee58103008823 */ /* 0x000fce0000010000 */
.L_x_10041:
[----:B------:R-:W-:Y:S05]  /*9e20*/  BSYNC B0 ;  /* 0x0000000000007941 */ /* 0x000fea0003800000 */
.L_x_10039:
        /* <DEDUP_REMOVED lines=10> */
.L_x_10031:
[----:B------:R-:W-:Y:S05]  /*9ed0*/  BSYNC B3 ;  /* 0x0000000000037941 */ /* 0x000fea0003800000 */
.L_x_10023:
[----:B------:R-:W-:Y:S01]  /*9ee0*/  ISETP.NE.AND P0, PT, R11, RZ, PT ;  /* 0x000000ff0b00720c */ /* 0x000fe20003f05270 */
[----:B------:R-:W-:Y:S01]  /*9ef0*/  FADD.FTZ R11, R25, 0.69314718246459960938 ;  /* 0x3f317218190b7421 */ /* 0x000fe20000010000 */
[----:B------:R-:W-:-:S11]  /*9f00*/  FADD.FTZ R10, |R0|, -RZ ;  /* 0x800000ff000a7221 */ /* 0x000fd60000010200 */
[----:B------:R-:W-:Y:S01]  /*9f10*/  @!P0 FADD.FTZ R11, -R11, -RZ ;  /* 0x800000ff0b0b8221 */ /* 0x000fe20000010100 */
[----:B------:R-:W-:Y:S06]  /*9f20*/  BRA `(.L_x_10022) ;  /* 0x00000000003c7947 */ /* 0x000fec0003800000 */
.L_x_9982:
        /* <DEDUP_REMOVED lines=15> */
.L_x_10022:
[----:B------:R-:W-:Y:S05]  /*a020*/  BSYNC B2 ;  /* 0x0000000000027941 */ /* 0x000fea0003800000 */
.L_x_9981:
        /* <DEDUP_REMOVED lines=108> */
.L_x_10050:
        /* <DEDUP_REMOVED lines=10> */
.L_x_10052:
[----:B------:R-:W-:-:S04]  /*a790*/  FADD.FTZ R4, -R0, R5 ;  /* 0x0000000500047221 */ /* 0x000fc80000010100 */
[----:B------:R-:W-:-:S07]  /*a7a0*/  FMUL.FTZ R4, R4, 0.5 ;  /* 0x3f00000004047820 */ /* 0x000fce0000410000 */
.L_x_10053:
[----:B------:R-:W-:Y:S05]  /*a7b0*/  BSYNC B1 ;  /* 0x0000000000017941 */ /* 0x000fea0003800000 */
.L_x_10051:
        /* <DEDUP_REMOVED lines=11> */
.L_x_10055:
[----:B------:R-:W-:-:S04]  /*a870*/  FADD.FTZ R7, R6, -R7 ;  /* 0x8000000706077221 */ /* 0x000fc80000010000 */
[----:B------:R-:W-:-:S07]  /*a880*/  FMUL.FTZ R7, R7, 0.5 ;  /* 0x3f00000007077820 */ /* 0x000fce0000410000 */
.L_x_10056:
[----:B------:R-:W-:Y:S05]  /*a890*/  BSYNC B1 ;  /* 0x0000000000017941 */ /* 0x000fea0003800000 */
.L_x_10054:
        /* <DEDUP_REMOVED lines=35> */
.L_x_10049:
[----:B------:R0:W1:Y:S02]  /*aad0*/  MUFU.SQRT R26, R27 ;  /* 0x0000001b001a7308 */ /* 0x0000640000002000 */
.L_x_10048:
[----:B------:R-:W-:Y:S05]  /*aae0*/  BSYNC B0 ;  /* 0x0000000000007941 */ /* 0x000fea0003800000 */
.L_x_10047:
        /* <DEDUP_REMOVED lines=24> */
.L_x_10063:
[----:B------:R-:W-:-:S04]  /*ac70*/  FADD.FTZ R0, -R0, R5 ;  /* 0x0000000500007221 */ /* 0x000fc80000010100 */
[----:B------:R-:W-:-:S07]  /*ac80*/  FMUL.FTZ R0, R0, 0.5 ;  /* 0x3f00000000007820 */ /* 0x000fce0000410000 */
.L_x_10064:
[----:B------:R-:W-:Y:S05]  /*ac90*/  BSYNC B1 ;  /* 0x0000000000017941 */ /* 0x000fea0003800000 */
.L_x_10062:
        /* <DEDUP_REMOVED lines=10> */
.L_x_10066:
[----:B------:R-:W-:-:S04]  /*ad40*/  FADD.FTZ R3, -R3, R6 ;  /* 0x0000000603037221 */ /* 0x000fc80000010100 */
[----:B------:R-:W-:-:S07]  /*ad50*/  FMUL.FTZ R3, R3, 0.5 ;  /* 0x3f00000003037820 */ /* 0x000fce0000410000 */
.L_x_10067:
[----:B------:R-:W-:Y:S05]  /*ad60*/  BSYNC B1 ;  /* 0x0000000000017941 */ /* 0x000fea0003800000 */
.L_x_10065:
[----:B------:R-:W-:Y:S01]  /*ad70*/  FADD.FTZ R0, R3, R0 ;  /* 0x0000000003007221 */ /* 0x000fe20000010000 */
[----:B------:R-:W-:Y:S01]  /*ad80*/  FADD.FTZ R33, R24, R33 ;  /* 0x0000002118217221 */ /* 0x000fe20000010000 */
[----:B------:R-:W-:-:S03]  /*ad90*/  PLOP3.LUT P0, PT, PT, PT, PT, 0x80, 0x0 ;  /* 0x000000000000781c */ /* 0x000fc60003f0f070 */
[----:B------:R-:W-:-:S06]  /*ada0*/  FMUL.FTZ R33, R33, R0 ;  /* 0x0000000021217220 */ /* 0x000fcc0000410000 */
[----:B------:R-:W2:Y:S01]  /*adb0*/  MUFU.SQRT R33, R33 ;  /* 0x0000002100217308 */ /* 0x000ea20000002000 */
[----:B------:R-:W-:Y:S05]  /*adc0*/  BRA `(.L_x_10059) ;  /* 0x0000000000687947 */ /* 0x000fea0003800000 */
.L_x_10061:
        /* <DEDUP_REMOVED lines=15> */
.L_x_10060:
        /* <DEDUP_REMOVED lines=8> */
.L_x_10058:
[----:B------:R-:W-:Y:S01]  /*af40*/  PLOP3.LUT P0, PT, PT, PT, PT, 0x80, 0x0 ;  /* 0x000000000000781c */ /* 0x000fe20003f0f070 */
[----:B------:R-:W-:Y:S01]  /*af50*/  FMUL.FTZ R33, R33, 16777216 ;  /* 0x4b80000021217820 */ /* 0x000fe20000410000 */
[----:B------:R-:W-:-:S11]  /*af60*/  FMUL.FTZ R24, R24, 16777216 ;  /* 0x4b80000018187820 */ /* 0x000fd60000410000 */
.L_x_10059:
[----:B------:R-:W-:Y:S05]  /*af70*/  BSYNC B0 ;  /* 0x0000000000007941 */ /* 0x000fea0003800000 */
.L_x_10057:
        /* <DEDUP_REMOVED lines=33> */
.L_x_10070:
        /* <DEDUP_REMOVED lines=28> */
.L_x_10069:
        /* <DEDUP_REMOVED lines=19> */
[----:B01-3--:R-:W-:Y:S05]  /*b480*/  CALL.REL.NOINC `($__internal_12_$__cuda_sm3x_div_rn_ftz_f32_slowpath) ;  /* 0x000001d400187944 */ /* 0x00bfea0003c00000 */
.L_x_10074:
[----:B------:R-:W-:Y:S05]  /*b490*/  BSYNC B4 ;  /* 0x0000000000047941 */ /* 0x000fea0003800000 */
.L_x_10073:
        /* <DEDUP_REMOVED lines=18> */
.L_x_10076:
[----:B------:R-:W-:Y:S02]  /*b5c0*/  ISETP.GE.AND P0, PT, R24, RZ, PT ;  /* 0x000000ff1800720c */ /* 0x000fe40003f06270 */
[----:B------:R-:W-:-:S11]  /*b5d0*/  MOV R3, 0x3fd774eb ;  /* 0x3fd774eb00037802 */ /* 0x000fd60000000f00 */
[----:B------:R-:W-:-:S04]  /*b5e0*/  @P0 FFMA.FTZ R0, R3, 0.93318945169448852539, -R0 ;  /* 0x3f6ee58103000823 */ /* 0x000fc80000010800 */
[----:B------:R-:W-:-:S07]  /*b5f0*/  @!P0 FFMA.FTZ R0, R3, 0.93318945169448852539, R0 ;  /* 0x3f6ee58103008823 */ /* 0x000fce0000010000 */
.L_x_10077:
[----:B------:R-:W-:Y:S05]  /*b600*/  BSYNC B0 ;  /* 0x0000000000007941 */ /* 0x000fea0003800000 */
.L_x_10075:
        /* <DEDUP_REMOVED lines=11> */
.L_x_10072:
        /* <DEDUP_REMOVED lines=17> */
.L_x_10079:
[----:B------:R-:W-:Y:S05]  /*b7d0*/  BSYNC B4 ;  /* 0x0000000000047941 */ /* 0x000fea0003800000 */
.L_x_10078:
        /* <DEDUP_REMOVED lines=18> */
.L_x_10081:
[----:B------:R-:W-:Y:S02]  /*b900*/  ISETP.GE.AND P0, PT, R24, RZ, PT ;  /* 0x000000ff1800720c */ /* 0x000fe40003f06270 */
[----:B------:R-:W-:-:S11]  /*b910*/  MOV R3, 0x3fd774eb ;  /* 0x3fd774eb00037802 */ /* 0x000fd60000000f00 */
[----:B------:R-:W-:-:S04]  /*b920*/  @P0 FFMA.FTZ R0, R3, 0.93318945169448852539, -R0 ;  /* 0x3f6ee58103000823 */ /* 0x000fc80000010800 */
[----:B------:R-:W-:-:S07]  /*b930*/  @!P0 FFMA.FTZ R0, R3, 0.93318945169448852539, R0 ;  /* 0x3f6ee58103008823 */ /* 0x000fce0000010000 */
.L_x_10082:
[----:B------:R-:W-:Y:S05]  /*b940*/  BSYNC B0 ;  /* 0x0000000000007941 */ /* 0x000fea0003800000 */
.L_x_10080:
        /* <DEDUP_REMOVED lines=10> */
.L_x_10071:
[----:B------:R-:W-:Y:S05]  /*b9f0*/  BSYNC B3 ;  /* 0x0000000000037941 */ /* 0x000fea0003800000 */
.L_x_10068:
[----:B------:R-:W-:-:S13]  /*ba00*/  ISETP.NE.AND P0, PT, R25, RZ, PT ;  /* 0x000000ff1900720c */ /* 0x000fda0003f05270 */
[----:B-1----:R-:W-:-:S05]  /*ba10*/  @!P0 FADD.FTZ R26, -R26, -RZ ;  /* 0x800000ff1a1a8221 */ /* 0x002fca0000010100 */
[----:B------:R-:W-:Y:S01]  /*ba20*/  MOV R25, R26 ;  /* 0x0000001a00197202 */ /* 0x000fe20000000f00 */
[----:B------:R-:W-:Y:S06]  /*ba30*/  BRA `(.L_x_10083) ;  /* 0x0000000c006c7947 */ /* 0x000fec0003800000 */
.L_x_10046:
[----:B------:R-:W-:Y:S01]  /*ba40*/  FADD.FTZ R20, -R20, 6.1232342629258392722e-17 ;  /* 0x248d313214147421 */ /* 0x000fe20000010100 */
[----:B------:R-:W-:-:S03]  /*ba50*/  FADD.FTZ R25, -R21, -RZ ;  /* 0x800000ff15197221 */ /* 0x000fc60000010100 */
[----:B------:R-:W-:Y:S01]  /*ba60*/  FADD.FTZ R24, R20, 1.5707963705062866211 ;  /* 0x3fc90fdb14187421 */ /* 0x000fe20000010000 */
[----:B------:R-:W-:Y:S06]  /*ba70*/  BRA `(.L_x_10083) ;  /* 0x0000000c005c7947 */ /* 0x000fec0003800000 */
.L_x_10045:
[----:B------:R-:W-:Y:S01]  /*ba80*/  HFMA2.MMA R24, -RZ, RZ, 0, 0 ;  /* 0x00000000ff187435 */ /* 0x000fe200000001ff */
[----:B------:R-:W-:Y:S01]  /*ba90*/  FADD.FTZ R25, -R21, -RZ ;  /* 0x800000ff15197221 */ /* 0x000fe20000010100 */
[----:B------:R-:W-:Y:S09]  /*baa0*/  BRA `(.L_x_10083) ;  /* 0x0000000c00507947 */ /* 0x000ff20003800000 */
.L_x_10044:
        /* <DEDUP_REMOVED lines=24> */
.L_x_10088:
[----:B------:R-:W-:Y:S05]  /*bc30*/  BSYNC B4 ;  /* 0x0000000000047941 */ /* 0x000fea0003800000 */
.L_x_10087:
        /* <DEDUP_REMOVED lines=18> */
.L_x_10090:
[----:B------:R-:W-:Y:S02]  /*bd60*/  ISETP.GE.AND P0, PT, R20, RZ, PT ;  /* 0x000000ff1400720c */ /* 0x000fe40003f06270 */
[----:B------:R-:W-:-:S11]  /*bd70*/  MOV R3, 0x3fd774eb ;  /* 0x3fd774eb00037802 */ /* 0x000fd60000000f00 */
[----:B------:R-:W-:-:S04]  /*bd80*/  @P0 FFMA.FTZ R0, R3, 0.93318945169448852539, -R0 ;  /* 0x3f6ee58103000823 */ /* 0x000fc80000010800 */
[----:B------:R-:W-:-:S07]  /*bd90*/  @!P0 FFMA.FTZ R0, R3, 0.93318945169448852539, R0 ;  /* 0x3f6ee58103008823 */ /* 0x000fce0000010000 */
.L_x_10091:
[----:B------:R-:W-:Y:S05]  /*bda0*/  BSYNC B0 ;  /* 0x0000000000007941 */ /* 0x000fea0003800000 */
.L_x_10089:
        /* <DEDUP_REMOVED lines=13> */
.L_x_10086:
        /* <DEDUP_REMOVED lines=12> */
.L_x_10094:
[----:B------:R-:W-:Y:S05]  /*bf40*/  BSYNC B4 ;  /* 0x0000000000047941 */ /* 0x000fea0003800000 */
.L_x_10093:
        /* <DEDUP_REMOVED lines=18> */
.L_x_10096:
[----:B------:R-:W-:Y:S02]  /*c070*/  ISETP.GE.AND P0, PT, R20, RZ, PT ;  /* 0x000000ff1400720c */ /* 0x000fe40003f06270 */
[----:B------:R-:W-:-:S11]  /*c080*/  MOV R3, 0x3fd774eb ;  /* 0x3fd774eb00037802 */ /* 0x000fd60000000f00 */
[----:B------:R-:W-:-:S04]  /*c090*/  @P0 FFMA.FTZ R0, R3, 0.93318945169448852539, -R0 ;  /* 0x3f6ee58103000823 */ /* 0x000fc80000010800 */
[----:B------:R-:W-:-:S07]  /*c0a0*/  @!P0 FFMA.FTZ R0, R3, 0.93318945169448852539, R0 ;  /* 0x3f6ee58103008823 */ /* 0x000fce0000010000 */
.L_x_10097:
[----:B------:R-:W-:Y:S05]  /*c0b0*/  BSYNC B0 ;  /* 0x0000000000007941 */ /* 0x000fea0003800000 */
.L_x_10095:
        /* <DEDUP_REMOVED lines=27> */
.L_x_10085:
        /* <DEDUP_REMOVED lines=33> */
.L_x_10099:
[----:B------:R-:W-:Y:S05]  /*c480*/  BSYNC B4 ;  /* 0x0000000000047941 */ /* 0x000fea0003800000 */
.L_x_10098:
        /* <DEDUP_REMOVED lines=18> */
.L_x_10101:
[----:B------:R-:W-:Y:S02]  /*c5b0*/  ISETP.GE.AND P0, PT, R20, RZ, PT ;  /* 0x000000ff1400720c */ /* 0x000fe40003f06270 */
[----:B------:R-:W-:-:S11]  /*c5c0*/  MOV R3, 0x3fd774eb ;  /* 0x3fd774eb00037802 */ /* 0x000fd60000000f00 */
[----:B------:R-:W-:-:S04]  /*c5d0*/  @P0 FFMA.FTZ R0, R3, 0.93318945169448852539, -R0 ;  /* 0x3f6ee58103000823 */ /* 0x000fc80000010800 */
[----:B------:R-:W-:-:S07]  /*c5e0*/  @!P0 FFMA.FTZ R0, R3, 0.93318945169448852539, R0 ;  /* 0x3f6ee58103008823 */ /* 0x000fce0000010000 */
.L_x_10102:
[----:B------:R-:W-:Y:S05]  /*c5f0*/  BSYNC B0 ;  /* 0x0000000000007941 */ /* 0x000fea0003800000 */
.L_x_10100:
        /* <DEDUP_REMOVED lines=10> */
.L_x_10092:
[----:B------:R-:W-:Y:S05]  /*c6a0*/  BSYNC B3 ;  /* 0x0000000000037941 */ /* 0x000fea0003800000 */
.L_x_10084:
[----:B------:R-:W-:Y:S01]  /*c6b0*/  ISETP.NE.AND P0, PT, R25, RZ, PT ;  /* 0x000000ff1900720c */ /* 0x000fe20003f05270 */
[----:B------:R-:W-:Y:S01]  /*c6c0*/  FADD.FTZ R25, R27, 0.69314718246459960938 ;  /* 0x3f3172181b197421 */ /* 0x000fe20000010000 */
[----:B------:R-:W-:-:S11]  /*c6d0*/  FADD.FTZ R24, |R0|, -RZ ;  /* 0x800000ff00187221 */ /* 0x000fd60000010200 */
[----:B------:R-:W-:Y:S01]  /*c6e0*/  @!P0 FADD.FTZ R25, -R25, -RZ ;  /* 0x800000ff19198221 */ /* 0x000fe20000010100 */
[----:B------:R-:W-:Y:S06]  /*c6f0*/  BRA `(.L_x_10083) ;  /* 0x00000000003c7947 */ /* 0x000fec0003800000 */
.L_x_10043:
        /* <DEDUP_REMOVED lines=15> */
.L_x_10083:
[----:B------:R-:W-:Y:S05]  /*c7f0*/  BSYNC B2 ;  /* 0x0000000000027941 */ /* 0x000fea0003800000 */
.L_x_10042:
        /* <DEDUP_REMOVED lines=108> */
.L_x_10111:
        /* <DEDUP_REMOVED lines=10> */
.L_x_10113:
[----:B------:R-:W-:-:S04]  /*cf60*/  FADD.FTZ R4, -R0, R5 ;  /* 0x0000000500047221 */ /* 0x000fc80000010100 */
[----:B------:R-:W-:-:S07]  /*cf70*/  FMUL.FTZ R4, R4, 0.5 ;  /* 0x3f00000004047820 */ /* 0x000fce0000410000 */
.L_x_10114:
[----:B------:R-:W-:Y:S05]  /*cf80*/  BSYNC B1 ;  /* 0x0000000000017941 */ /* 0x000fea0003800000 */
.L_x_10112:
        /* <DEDUP_REMOVED lines=11> */
.L_x_10116:
[----:B------:R-:W-:-:S04]  /*d040*/  FADD.FTZ R7, R6, -R7 ;  /* 0x8000000706077221 */ /* 0x000fc80000010000 */
[----:B------:R-:W-:-:S07]  /*d050*/  FMUL.FTZ R7, R7, 0.5 ;  /* 0x3f00000007077820 */ /* 0x000fce0000410000 */
.L_x_10117:
[----:B------:R-:W-:Y:S05]  /*d060*/  BSYNC B1 ;  /* 0x0000000000017941 */ /* 0x000fea0003800000 */
.L_x_10115:
        /* <DEDUP_REMOVED lines=35> */
.L_x_10110:
[----:B------:R0:W1:Y:S02]  /*d2a0*/  MUFU.SQRT R27, R21 ;  /* 0x00000015001b7308 */ /* 0x0000640000002000 */
.L_x_10109:
[----:B------:R-:W-:Y:S05]  /*d2b0*/  BSYNC B0 ;  /* 0x0000000000007941 */ /* 0x000fea0003800000 */
.L_x_10108:
        /* <DEDUP_REMOVED lines=24> */
.L_x_10124:
[----:B------:R-:W-:-:S04]  /*d440*/  FADD.FTZ R0, -R0, R5 ;  /* 0x0000000500007221 */ /* 0x000fc80000010100 */
[----:B------:R-:W-:-:S07]  /*d450*/  FMUL.FTZ R0, R0, 0.5 ;  /* 0x3f00000000007820 */ /* 0x000fce0000410000 */
.L_x_10125:
[----:B------:R-:W-:Y:S05]  /*d460*/  BSYNC B1 ;  /* 0x0000000000017941 */ /* 0x000fea0003800000 */
.L_x_10123:
        /* <DEDUP_REMOVED lines=10> */
.L_x_10127:
[----:B------:R-:W-:-:S04]  /*d510*/  FADD.FTZ R3, -R3, R6 ;  /* 0x0000000603037221 */ /* 0x000fc80000010100 */
[----:B------:R-:W-:-:S07]  /*d520*/  FMUL.FTZ R3, R3, 0.5 ;  /* 0x3f00000003037820 */ /* 0x000fce0000410000 */
.L_x_10128:
[----:B------:R-:W-:Y:S05]  /*d530*/  BSYNC B1 ;  /* 0x0000000000017941 */ /* 0x000fea0003800000 */
.L_x_10126:
[----:B------:R-:W-:Y:S01]  /*d540*/  FADD.FTZ R0, R3, R0 ;  /* 0x0000000003007221 */ /* 0x000fe20000010000 */
[----:B------:R-:W-:Y:S01]  /*d550*/  FADD.FTZ R33, R26, R33 ;  /* 0x000000211a217221 */ /* 0x000fe20000010000 */
[----:B------:R-:W-:-:S03]  /*d560*/  PLOP3.LUT P0, PT, PT, PT, PT, 0x80, 0x0 ;  /* 0x000000000000781c */ /* 0x000fc60003f0f070 */
[----:B------:R-:W-:-:S06]  /*d570*/  FMUL.FTZ R33, R33, R0 ;  /* 0x0000000021217220 */ /* 0x000fcc0000410000 */
[----:B------:R-:W2:Y:S01]  /*d580*/  MUFU.SQRT R33, R33 ;  /* 0x0000002100217308 */ /* 0x000ea20000002000 */
[----:B------:R-:W-:Y:S05]  /*d590*/  BRA `(.L_x_10120) ;  /* 0x0000000000687947 */ /* 0x000fea0003800000 */
.L_x_10122:
        /* <DEDUP_REMOVED lines=15> */
.L_x_10121:
        /* <DEDUP_REMOVED lines=8> */
.L_x_10119:
[----:B------:R-:W-:Y:S01]  /*d710*/  PLOP3.LUT P0, PT, PT, PT, PT, 0x80, 0x0 ;  /* 0x000000000000781c */ /* 0x000fe20003f0f070 */
[----:B------:R-:W-:Y:S01]  /*d720*/  FMUL.FTZ R33, R33, 16777216 ;  /* 0x4b80000021217820 */ /* 0x000fe20000410000 */
[----:B------:R-:W-:-:S11]  /*d730*/  FMUL.FTZ R26, R26, 16777216 ;  /* 0x4b8000001a1a7820 */ /* 0x000fd60000410000 */
.L_x_10120:
[----:B------:R-:W-:Y:S05]  /*d740*/  BSYNC B0 ;  /* 0x0000000000007941 */ /* 0x000fea0003800000 */
.L_x_10118:
        /* <DEDUP_REMOVED lines=33> */
.L_x_10131:
        /* <DEDUP_REMOVED lines=28> */
.L_x_10130:
        /* <DEDUP_REMOVED lines=20> */
.L_x_10135:
[----:B------:R-:W-:Y:S05]  /*dc60*/  BSYNC B4 ;  /* 0x0000000000047941 */ /* 0x000fea0003800000 */
.L_x_10134:
        /* <DEDUP_REMOVED lines=18> */
.L_x_10137:
[----:B------:R-:W-:Y:S02]  /*dd90*/  ISETP.GE.AND P0, PT, R26, RZ, PT ;  /* 0x000000ff1a00720c */ /* 0x000fe40003f06270 */
[----:B------:R-:W-:-:S11]  /*dda0*/  MOV R3, 0x3fd774eb ;  /* 0x3fd774eb00037802 */ /* 0x000fd60000000f00 */
[----:B------:R-:W-:-:S04]  /*ddb0*/  @P0 FFMA.FTZ R0, R3, 0.93318945169448852539, -R0 ;  /* 0x3f6ee58103000823 */ /* 0x000fc80000010800 */
[----:B------:R-:W-:-:S07]  /*ddc0*/  @!P0 FFMA.FTZ R0, R3, 0.93318945169448852539, R0 ;  /* 0x3f6ee58103008823 */ /* 0x000fce0000010000 */
.L_x_10138:
[----:B------:R-:W-:Y:S05]  /*ddd0*/  BSYNC B0 ;  /* 0x0000000000007941 */ /* 0x000fea0003800000 */
.L_x_10136:
        /* <DEDUP_REMOVED lines=11> */
.L_x_10133:
        /* <DEDUP_REMOVED lines=17> */
.L_x_10140:
[----:B------:R-:W-:Y:S05]  /*dfa0*/  BSYNC B4 ;  /* 0x0000000000047941 */ /* 0x000fea0003800000 */
.L_x_10139:
        /* <DEDUP_REMOVED lines=18> */
.L_x_10142:
[----:B------:R-:W-:Y:S02]  /*e0d0*/  ISETP.GE.AND P0, PT, R26, RZ, PT ;  /* 0x000000ff1a00720c */ /* 0x000fe40003f06270 */
[----:B------:R-:W-:-:S11]  /*e0e0*/  MOV R3, 0x3fd774eb ;  /* 0x3fd774eb00037802 */ /* 0x000fd60000000f00 */
[----:B------:R-:W-:-:S04]  /*e0f0*/  @P0 FFMA.FTZ R0, R3, 0.93318945169448852539, -R0 ;  /* 0x3f6ee58103000823 */ /* 0x000fc80000010800 */
[----:B------:R-:W-:-:S07]  /*e100*/  @!P0 FFMA.FTZ R0, R3, 0.93318945169448852539, R0 ;  /* 0x3f6ee58103008823 */ /* 0x000fce0000010000 */
.L_x_10143:
[----:B------:R-:W-:Y:S05]  /*e110*/  BSYNC B0 ;  /* 0x0000000000007941 */ /* 0x000fea0003800000 */
.L_x_10141:
        /* <DEDUP_REMOVED lines=10> */
.L_x_10132:
[----:B------:R-:W-:Y:S05]  /*e1c0*/  BSYNC B3 ;  /* 0x0000000000037941 */ /* 0x000fea0003800000 */
.L_x_10129:
[----:B------:R-:W-:-:S13]  /*e1d0*/  ISETP.NE.AND P0, PT, R20, RZ, PT ;  /* 0x000000ff1400720c */ /* 0x000fda0003f05270 */
[----:B-1----:R-:W-:Y:S01]  /*e1e0*/  @!P0 FADD.FTZ R27, -R27, -RZ ;  /* 0x800000ff1b1b8221 */ /* 0x002fe20000010100 */
[----:B------:R-:W-:Y:S06]  /*e1f0*/  BRA `(.L_x_10144) ;  /* 0x0000000c006c7947 */ /* 0x000fec0003800000 */
.L_x_10107:
[----:B------:R-:W-:Y:S01]  /*e200*/  FADD.FTZ R22, -R22, 6.1232342629258392722e-17 ;  /* 0x248d313216167421 */ /* 0x000fe20000010100 */
[----:B0-----:R-:W-:-:S03]  /*e210*/  FADD.FTZ R27, -R23, -RZ ;  /* 0x800000ff171b7221 */ /* 0x001fc60000010100 */
[----:B------:R-:W-:Y:S01]  /*e220*/  FADD.FTZ R26, R22, 1.5707963705062866211 ;  /* 0x3fc90fdb161a7421 */ /* 0x000fe20000010000 */
[----:B------:R-:W-:Y:S06]  /*e230*/  BRA `(.L_x_10144) ;  /* 0x0000000c005c7947 */ /* 0x000fec0003800000 */
.L_x_10106:
[----:B0-----:R-:W-:Y:S01]  /*e240*/  FADD.FTZ R27, -R23, -RZ ;  /* 0x800000ff171b7221 */ /* 0x001fe20000010100 */
[----:B------:R-:W-:Y:S01]  /*e250*/  MOV R26, RZ ;  /* 0x000000ff001a7202 */ /* 0x000fe20000000f00 */
[----:B------:R-:W-:Y:S06]  /*e260*/  BRA `(.L_x_10144) ;  /* 0x0000000c00507947 */ /* 0x000fec0003800000 */
.L_x_10105:
        /* <DEDUP_REMOVED lines=23> */
[----:B----4-:R-:W-:Y:S05]  /*e3e0*/  CALL.REL.NOINC `($__internal_12_$__cuda_sm3x_div_rn_ftz_f32_slowpath) ;  /* 0x000001a400407944 */ /* 0x010fea0003c00000 */
.L_x_10149:
[----:B------:R-:W-:Y:S05]  /*e3f0*/  BSYNC B4 ;  /* 0x0000000000047941 */ /* 0x000fea0003800000 */
.L_x_10148:
        /* <DEDUP_REMOVED lines=18> */
.L_x_10151:
[----:B------:R-:W-:Y:S02]  /*e520*/  ISETP.GE.AND P0, PT, R22, RZ, PT ;  /* 0x000000ff1600720c */ /* 0x000fe40003f06270 */
[----:B------:R-:W-:-:S11]  /*e530*/  MOV R3, 0x3fd774eb ;  /* 0x3fd774eb00037802 */ /* 0x000fd60000000f00 */
[----:B------:R-:W-:-:S04]  /*e540*/  @P0 FFMA.FTZ R0, R3, 0.93318945169448852539, -R0 ;  /* 0x3f6ee58103000823 */ /* 0x000fc80000010800 */
[----:B------:R-:W-:-:S07]  /*e550*/  @!P0 FFMA.FTZ R0, R3, 0.93318945169448852539, R0 ;  /* 0x3f6ee58103008823 */ /* 0x000fce0000010000 */
.L_x_10152:
[----:B------:R-:W-:Y:S05]  /*e560*/  BSYNC B0 ;  /* 0x0000000000007941 */ /* 0x000fea0003800000 */
.L_x_10150:
        /* <DEDUP_REMOVED lines=13> */
.L_x_10147:
        /* <DEDUP_REMOVED lines=12> */
.L_x_10155:
[----:B------:R-:W-:Y:S05]  /*e700*/  BSYNC B4 ;  /* 0x0000000000047941 */ /* 0x000fea0003800000 */
.L_x_10154:
        /* <DEDUP_REMOVED lines=18> */
.L_x_10157:
[----:B------:R-:W-:Y:S02]  /*e830*/  ISETP.GE.AND P0, PT, R22, RZ, PT ;  /* 0x000000ff1600720c */ /* 0x000fe40003f06270 */
[----:B------:R-:W-:-:S11]  /*e840*/  MOV R3, 0x3fd774eb ;  /* 0x3fd774eb00037802 */ /* 0x000fd60000000f00 */
[----:B------:R-:W-:-:S04]  /*e850*/  @P0 FFMA.FTZ R0, R3, 0.93318945169448852539, -R0 ;  /* 0x3f6ee58103000823 */ /* 0x000fc80000010800 */
[----:B------:R-:W-:-:S07]  /*e860*/  @!P0 FFMA.FTZ R0, R3, 0.93318945169448852539, R0 ;  /* 0x3f6ee58103008823 */ /* 0x000fce0000010000 */
.L_x_10158:
[----:B------:R-:W-:Y:S05]  /*e870*/  BSYNC B0 ;  /* 0x0000000000007941 */ /* 0x000fea0003800000 */
.L_x_10156:
        /* <DEDUP_REMOVED lines=27> */
.L_x_10146:
        /* <DEDUP_REMOVED lines=32> */
[----:B----4-:R-:W-:Y:S05]  /*ec30*/  CALL.REL.NOINC `($__internal_12_$__cuda_sm3x_div_rn_ftz_f32_slowpath) ;  /* 0x0000019c002c7944 */ /* 0x010fea0003c00000 */
.L_x_10160:
[----:B------:R-:W-:Y:S05]  /*ec40*/  BSYNC B4 ;  /* 0x0000000000047941 */ /* 0x000fea0003800000 */
.L_x_10159:
        /* <DEDUP_REMOVED lines=18> */
.L_x_10162:
[----:B------:R-:W-:Y:S02]  /*ed70*/  ISETP.GE.AND P0, PT, R22, RZ, PT ;  /* 0x000000ff1600720c */ /* 0x000fe40003f06270 */
[----:B------:R-:W-:-:S11]  /*ed80*/  MOV R3, 0x3fd774eb ;  /* 0x3fd774eb00037802 */ /* 0x000fd60000000f00 */
[----:B------:R-:W-:-:S04]  /*ed90*/  @P0 FFMA.FTZ R0, R3, 0.93318945169448852539, -R0 ;  /* 0x3f6ee58103000823 */ /* 0x000fc80000010800 */
[----:B------:R-:W-:-:S07]  /*eda0*/  @!P0 FFMA.FTZ R0, R3, 0.93318945169448852539, R0 ;  /* 0x3f6ee58103008823 */ /* 0x000fce0000010000 */
.L_x_10163:
[----:B------:R-:W-:Y:S05]  /*edb0*/  BSYNC B0 ;  /* 0x0000000000007941 */ /* 0x000fea0003800000 */
.L_x_10161:
        /* <DEDUP_REMOVED lines=10> */
.L_x_10153:
[----:B------:R-:W-:Y:S05]  /*ee60*/  BSYNC B3 ;  /* 0x0000000000037941 */ /* 0x000fea0003800000 */
.L_x_10145:
[----:B------:R-:W-:Y:S01]  /*ee70*/  ISETP.NE.AND P0, PT, R20, RZ, PT ;  /* 0x000000ff1400720c */ /* 0x000fe20003f05270 */
[----:B------:R-:W-:Y:S01]  /*ee80*/  FADD.FTZ R27, R32, 0.69314718246459960938 ;  /* 0x3f317218201b7421 */ /* 0x000fe20000010000 */
[----:B------:R-:W-:-:S11]  /*ee90*/  FADD.FTZ R26, |R0|, -RZ ;  /* 0x800000ff001a7221 */ /* 0x000fd60000010200 */
[----:B------:R-:W-:Y:S01]  /*eea0*/  @!P0 FADD.FTZ R27, -R27, -RZ ;  /* 0x800000ff1b1b8221 */ /* 0x000fe20000010100 */
[----:B------:R-:W-:Y:S06]  /*eeb0*/  BRA `(.L_x_10144) ;  /* 0x00000000003c7947 */ /* 0x000fec0003800000 */
.L_x_10104:
        /* <DEDUP_REMOVED lines=15> */
.L_x_10144:
[----:B------:R-:W-:Y:S05]  /*efb0*/  BSYNC B2 ;  /* 0x0000000000027941 */ /* 0x000fea0003800000 */
.L_x_10103:
        /* <DEDUP_REMOVED lines=108> */
.L_x_10172:
        /* <DEDUP_REMOVED lines=10> */
.L_x_10174:
[----:B------:R-:W-:-:S04]  /*f720*/  FADD.FTZ R4, -R0, R5 ;  /* 0x0000000500047221 */ /* 0x000fc80000010100 */
[----:B------:R-:W-:-:S07]  /*f730*/  FMUL.FTZ R4, R4, 0.5 ;  /* 0x3f00000004047820 */ /* 0x000fce0000410000 */
.L_x_10175:
[----:B------:R-:W-:Y:S05]  /*f740*/  BSYNC B1 ;  /* 0x0000000000017941 */ /* 0x000fea0003800000 */
.L_x_10173:
        /* <DEDUP_REMOVED lines=11> */
.L_x_10177:
[----:B------:R-:W-:-:S04]  /*f800*/  FADD.FTZ R7, R6, -R7 ;  /* 0x8000000706077221 */ /* 0x000fc80000010000 */
[----:B------:R-:W-:-:S07]  /*f810*/  FMUL.FTZ R7, R7, 0.5 ;  /* 0x3f00000007077820 */ /* 0x000fce0000410000 */
.L_x_10178:
[----:B------:R-:W-:Y:S05]  /*f820*/  BSYNC B1 ;  /* 0x0000000000017941 */ /* 0x000fea0003800000 */
.L_x_10176:
        /* <DEDUP_REMOVED lines=35> */
.L_x_10171:
[----:B------:R0:W1:Y:S02]  /*fa60*/  MUFU.SQRT R22, R23 ;  /* 0x0000001700167308 */ /* 0x0000640000002000 */
.L_x_10170:
[----:B------:R-:W-:Y:S05]  /*fa70*/  BSYNC B0 ;  /* 0x0000000000007941 */ /* 0x000fea0003800000 */
.L_x_10169:
        /* <DEDUP_REMOVED lines=24> */
.L_x_10185:
[----:B------:R-:W-:-:S04]  /*fc00*/  FADD.FTZ R0, -R0, R5 ;  /* 0x0000000500007221 */ /* 0x000fc80000010100 */
[----:B------:R-:W-:-:S07]  /*fc10*/  FMUL.FTZ R0, R0, 0.5 ;  /* 0x3f00000000007820 */ /* 0x000fce0000410000 */
.L_x_10186:
[----:B------:R-:W-:Y:S05]  /*fc20*/  BSYNC B1 ;  /* 0x0000000000017941 */ /* 0x000fea0003800000 */
.L_x_10184:
        /* <DEDUP_REMOVED lines=10> */
.L_x_10188:
[----:B------:R-:W-:-:S04]  /*fcd0*/  FADD.FTZ R3, -R3, R6 ;  /* 0x0000000603037221 */ /* 0x000fc80000010100 */
[----:B------:R-:W-:-:S07]  /*fce0*/  FMUL.FTZ R3, R3, 0.5 ;  /* 0x3f00000003037820 */ /* 0x000fce0000410000 */
.L_x_10189:
[----:B------:R-:W-:Y:S05]  /*fcf0*/  BSYNC B1 ;  /* 0x0000000000017941 */ /* 0x000fea0003800000 */
.L_x_10187:
[----:B------:R-:W-:Y:S01]  /*fd00*/  FADD.FTZ R0, R3, R0 ;  /* 0x0000000003007221 */ /* 0x000fe20000010000 */
[----:B------:R-:W-:Y:S01]  /*fd10*/  FADD.FTZ R33, R20, R33 ;  /* 0x0000002114217221 */ /* 0x000fe20000010000 */
[----:B------:R-:W-:-:S03]  /*fd20*/  PLOP3.LUT P0, PT, PT, PT, PT, 0x80, 0x0 ;  /* 0x000000000000781c */ /* 0x000fc60003f0f070 */
[----:B------:R-:W-:-:S06]  /*fd30*/  FMUL.FTZ R33, R33, R0 ;  /* 0x0000000021217220 */ /* 0x000fcc0000410000 */
[----:B------:R-:W2:Y:S01]  /*fd40*/  MUFU.SQRT R33, R33 ;  /* 0x0000002100217308 */ /* 0x000ea20000002000 */
[----:B------:R-:W-:Y:S05]  /*fd50*/  BRA `(.L_x_10181) ;  /* 0x0000000000687947 */ /* 0x000fea0003800000 */
.L_x_10183:
        /* <DEDUP_REMOVED lines=15> */
.L_x_10182:
        /* <DEDUP_REMOVED lines=8> */
.L_x_10180:
[----:B------:R-:W-:Y:S01]  /*fed0*/  PLOP3.LUT P0, PT, PT, PT, PT, 0x80, 0x0 ;  /* 0x000000000000781c */ /* 0x000fe20003f0f070 */
[----:B------:R-:W-:Y:S01]  /*fee0*/  FMUL.FTZ R33, R33, 16777216 ;  /* 0x4b80000021217820 */ /* 0x000fe20000410000 */
[----:B------:R-:W-:-:S11]  /*fef0*/  FMUL.FTZ R20, R20, 16777216 ;  /* 0x4b80000014147820 */ /* 0x000fd60000410000 */
.L_x_10181:
[----:B------:R-:W-:Y:S05]  /*ff00*/  BSYNC B0 ;  /* 0x0000000000007941 */ /* 0x000fea0003800000 */
.L_x_10179:
        /* <DEDUP_REMOVED lines=33> */
.L_x_10192:
        /* <DEDUP_REMOVED lines=28> */
.L_x_10191:
        /* <DEDUP_REMOVED lines=20> */
.L_x_10196:
[----:B------:R-:W-:Y:S05]  /*10420*/  BSYNC B4 ;  /* 0x0000000000047941 */ /* 0x000fea0003800000 */
.L_x_10195:
        /* <DEDUP_REMOVED lines=18> */
.L_x_10198:
[----:B------:R-:W-:Y:S02]  /*10550*/  ISETP.GE.AND P0, PT, R20, RZ, PT ;  /* 0x000000ff1400720c */ /* 0x000fe40003f06270 */
[----:B------:R-:W-:-:S11]  /*10560*/  MOV R3, 0x3fd774eb ;  /* 0x3fd774eb00037802 */ /* 0x000fd60000000f00 */
[----:B------:R-:W-:-:S04]  /*10570*/  @P0 FFMA.FTZ R0, R3, 0.93318945169448852539, -R0 ;  /* 0x3f6ee58103000823 */ /* 0x000fc80000010800 */
[----:B------:R-:W-:-:S07]  /*10580*/  @!P0 FFMA.FTZ R0, R3, 0.93318945169448852539, R0 ;  /* 0x3f6ee58103008823 */ /* 0x000fce0000010000 */
.L_x_10199:
[----:B------:R-:W-:Y:S05]  /*10590*/  BSYNC B0 ;  /* 0x0000000000007941 */ /* 0x000fea0003800000 */
.L_x_10197:
        /* <DEDUP_REMOVED lines=11> */
.L_x_10194:
        /* <DEDUP_REMOVED lines=17> */
.L_x_10201:
[----:B------:R-:W-:Y:S05]  /*10760*/  BSYNC B4 ;  /* 0x0000000000047941 */ /* 0x000fea0003800000 */
.L_x_10200:
        /* <DEDUP_REMOVED lines=18> */
.L_x_10203:
[----:B------:R-:W-:Y:S02]  /*10890*/  ISETP.GE.AND P0, PT, R20, RZ, PT ;  /* 0x000000ff1400720c */ /* 0x000fe40003f06270 */
[----:B------:R-:W-:-:S11]  /*108a0*/  MOV R3, 0x3fd774eb ;  /* 0x3fd774eb00037802 */ /* 0x000fd60000000f00 */
[----:B------:R-:W-:-:S04]  /*108b0*/  @P0 FFMA.FTZ R0, R3, 0.93318945169448852539, -R0 ;  /* 0x3f6ee58103000823 */ /* 0x000fc80000010800 */
[----:B------:R-:W-:-:S07]  /*108c0*/  @!P0 FFMA.FTZ R0, R3, 0.93318945169448852539, R0 ;  /* 0x3f6ee58103008823 */ /* 0x000fce0000010000 */
.L_x_10204:
[----:B------:R-:W-:Y:S05]  /*108d0*/  BSYNC B0 ;  /* 0x0000000000007941 */ /* 0x000fea0003800000 */
.L_x_10202:
        /* <DEDUP_REMOVED lines=10> */
.L_x_10193:
[----:B------:R-:W-:Y:S05]  /*10980*/  BSYNC B3 ;  /* 0x0000000000037941 */ /* 0x000fea0003800000 */
.L_x_10190:
[----:B------:R-:W-:-:S13]  /*10990*/  ISETP.NE.AND P0, PT, R21, RZ, PT ;  /* 0x000000ff1500720c */ /* 0x000fda0003f05270 */
[----:B-1----:R-:W-:-:S05]  /*109a0*/  @!P0 FADD.FTZ R22, -R22, -RZ ;  /* 0x800000ff16168221 */ /* 0x002fca0000010100 */
[----:B------:R-:W-:Y:S01]  /*109b0*/  MOV R21, R22 ;  /* 0x0000001600157202 */ /* 0x000fe20000000f00 */
[----:B------:R-:W-:Y:S06]  /*109c0*/  BRA `(.L_x_10205) ;  /* 0x0000000c006c7947 */ /* 0x000fec0003800000 */
.L_x_10168:
[----:B------:R-:W-:Y:S01]  /*109d0*/  FADD.FTZ R16, -R16, 6.1232342629258392722e-17 ;  /* 0x248d313210107421 */ /* 0x000fe20000010100 */
[----:B------:R-:W-:-:S03]  /*109e0*/  FADD.FTZ R21, -R17, -RZ ;  /* 0x800000ff11157221 */ /* 0x000fc60000010100 */
[----:B------:R-:W-:Y:S01]  /*109f0*/  FADD.FTZ R20, R16, 1.5707963705062866211 ;  /* 0x3fc90fdb10147421 */ /* 0x000fe20000010000 */
[----:B------:R-:W-:Y:S06]  /*10a00*/  BRA `(.L_x_10205) ;  /* 0x0000000c005c7947 */ /* 0x000fec0003800000 */
.L_x_10167:
[----:B------:R-:W-:Y:S01]  /*10a10*/  HFMA2.MMA R20, -RZ, RZ, 0, 0 ;  /* 0x00000000ff147435 */ /* 0x000fe200000001ff */
[----:B------:R-:W-:Y:S01]  /*10a20*/  FADD.FTZ R21, -R17, -RZ ;  /* 0x800000ff11157221 */ /* 0x000fe20000010100 */
[----:B------:R-:W-:Y:S09]  /*10a30*/  BRA `(.L_x_10205) ;  /* 0x0000000c00507947 */ /* 0x000ff20003800000 */
.L_x_10166:
        /* <DEDUP_REMOVED lines=24> */
.L_x_10210:
[----:B------:R-:W-:Y:S05]  /*10bc0*/  BSYNC B4 ;  /* 0x0000000000047941 */ /* 0x000fea0003800000 */
.L_x_10209:
        /* <DEDUP_REMOVED lines=18> */
.L_x_10212:
[----:B------:R-:W-:Y:S02]  /*10cf0*/  ISETP.GE.AND P0, PT, R16, RZ, PT ;  /* 0x000000ff1000720c */ /* 0x000fe40003f06270 */
[----:B------:R-:W-:-:S11]  /*10d00*/  MOV R3, 0x3fd774eb ;  /* 0x3fd774eb00037802 */ /* 0x000fd60000000f00 */
[----:B------:R-:W-:-:S04]  /*10d10*/  @P0 FFMA.FTZ R0, R3, 0.93318945169448852539, -R0 ;  /* 0x3f6ee58103000823 */ /* 0x000fc80000010800 */
[----:B------:R-:W-:-:S07]  /*10d20*/  @!P0 FFMA.FTZ R0, R3, 0.93318945169448852539, R0 ;  /* 0x3f6ee58103008823 */ /* 0x000fce0000010000 */
.L_x_10213:
[----:B------:R-:W-:Y:S05]  /*10d30*/  BSYNC B0 ;  /* 0x0000000000007941 */ /* 0x000fea0003800000 */
.L_x_10211:
        /* <DEDUP_REMOVED lines=13> */
.L_x_10208:
        /* <DEDUP_REMOVED lines=12> */
.L_x_10216:
[----:B------:R-:W-:Y:S05]  /*10ed0*/  BSYNC B4 ;  /* 0x0000000000047941 */ /* 0x000fea0003800000 */
.L_x_10215:
        /* <DEDUP_REMOVED lines=18> */
.L_x_10218:
[----:B------:R-:W-:Y:S02]  /*11000*/  ISETP.GE.AND P0, PT, R16, RZ, PT ;  /* 0x000000ff1000720c */ /* 0x000fe40003f06270 */
[----:B------:R-:W-:-:S11]  /*11010*/  MOV R3, 0x3fd774eb ;  /* 0x3fd774eb00037802 */ /* 0x000fd60000000f00 */
[----:B------:R-:W-:-:S04]  /*11020*/  @P0 FFMA.FTZ R0, R3, 0.93318945169448852539, -R0 ;  /* 0x3f6ee58103000823 */ /* 0x000fc80000010800 */
[----:B------:R-:W-:-:S07]  /*11030*/  @!P0 FFMA.FTZ R0, R3, 0.93318945169448852539, R0 ;  /* 0x3f6ee58103008823 */ /* 0x000fce0000010000 */
.L_x_10219:
[----:B------:R-:W-:Y:S05]  /*11040*/  BSYNC B0 ;  /* 0x0000000000007941 */ /* 0x000fea0003800000 */
.L_x_10217:
        /* <DEDUP_REMOVED lines=27> */
.L_x_10207:
        /* <DEDUP_REMOVED lines=33> */
.L_x_10221:
[----:B------:R-:W-:Y:S05]  /*11410*/  BSYNC B4 ;  /* 0x0000000000047941 */ /* 0x000fea0003800000 */
.L_x_10220:
        /* <DEDUP_REMOVED lines=18> */
.L_x_10223:
[----:B------:R-:W-:Y:S02]  /*11540*/  ISETP.GE.AND P0, PT, R16, RZ, PT ;  /* 0x000000ff1000720c */ /* 0x000fe40003f06270 */
[----:B------:R-:W-:-:S11]  /*11550*/  MOV R3, 0x3fd774eb ;  /* 0x3fd774eb00037802 */ /* 0x000fd60000000f00 */
[----:B------:R-:W-:-:S04]  /*11560*/  @P0 FFMA.FTZ R0, R3, 0.93318945169448852539, -R0 ;  /* 0x3f6ee58103000823 */ /* 0x000fc80000010800 */
[----:B------:R-:W-:-:S07]  /*11570*/  @!P0 FFMA.FTZ R0, R3, 0.93318945169448852539, R0 ;  /* 0x3f6ee58103008823 */ /* 0x000fce0000010000 */
.L_x_10224:
[----:B------:R-:W-:Y:S05]  /*11580*/  BSYNC B0 ;  /* 0x0000000000007941 */ /* 0x000fea0003800000 */
.L_x_10222:
        /* <DEDUP_REMOVED lines=10> */
.L_x_10214:
[----:B------:R-:W-:Y:S05]  /*11630*/  BSYNC B3 ;  /* 0x0000000000037941 */ /* 0x000fea0003800000 */
.L_x_10206:
[----:B------:R-:W-:Y:S01]  /*11640*/  ISETP.NE.AND P0, PT, R21, RZ, PT ;  /* 0x000000ff1500720c */ /* 0x000fe20003f05270 */
[----:B------:R-:W-:Y:S01]  /*11650*/  FADD.FTZ R21, R23, 0.69314718246459960938 ;  /* 0x3f31721817157421 */ /* 0x000fe20000010000 */
[----:B------:R-:W-:-:S11]  /*11660*/  FADD.FTZ R20, |R0|, -RZ ;  /* 0x800000ff00147221 */ /* 0x000fd60000010200 */
[----:B------:R-:W-:Y:S01]  /*11670*/  @!P0 FADD.FTZ R21, -R21, -RZ ;  /* 0x800000ff15158221 */ /* 0x000fe20000010100 */
[----:B------:R-:W-:Y:S06]  /*11680*/  BRA `(.L_x_10205) ;  /* 0x00000000003c7947 */ /* 0x000fec0003800000 */
.L_x_10165:
        /* <DEDUP_REMOVED lines=15> */
.L_x_10205:
[----:B------:R-:W-:Y:S05]  /*11780*/  BSYNC B2 ;  /* 0x0000000000027941 */ /* 0x000fea0003800000 */
.L_x_10164:
        /* <DEDUP_REMOVED lines=108> */
.L_x_10233:
        /* <DEDUP_REMOVED lines=10> */
.L_x_10235:
[----:B------:R-:W-:-:S04]  /*11ef0*/  FADD.FTZ R4, -R0, R5 ;  /* 0x0000000500047221 */ /* 0x000fc80000010100 */
[----:B------:R-:W-:-:S07]  /*11f00*/  FMUL.FTZ R4, R4, 0.5 ;  /* 0x3f00000004047820 */ /* 0x000fce0000410000 */
.L_x_10236:
[----:B------:R-:W-:Y:S05]  /*11f10*/  BSYNC B1 ;  /* 0x0000000000017941 */ /* 0x000fea0003800000 */
.L_x_10234:
        /* <DEDUP_REMOVED lines=11> */
.L_x_10238:
[----:B------:R-:W-:-:S04]  /*11fd0*/  FADD.FTZ R7, R6, -R7 ;  /* 0x8000000706077221 */ /* 0x000fc80000010000 */
[----:B------:R-:W-:-:S07]  /*11fe0*/  FMUL.FTZ R7, R7, 0.5 ;  /* 0x3f00000007077820 */ /* 0x000fce0000410000 */
.L_x_10239:
[----:B------:R-:W-:Y:S05]  /*11ff0*/  BSYNC B1 ;  /* 0x0000000000017941 */ /* 0x000fea0003800000 */
.L_x_10237:
        /* <DEDUP_REMOVED lines=35> */
.L_x_10232:
[----:B------:R0:W1:Y:S02]  /*12230*/  MUFU.SQRT R23, R17 ;  /* 0x0000001100177308 */ /* 0x0000640000002000 */
.L_x_10231:
[----:B------:R-:W-:Y:S05]  /*12240*/  BSYNC B0 ;  /* 0x0000000000007941 */ /* 0x000fea0003800000 */
.L_x_10230:
        /* <DEDUP_REMOVED lines=24> */
.L_x_10246:
[----:B------:R-:W-:-:S04]  /*123d0*/  FADD.FTZ R0, -R0, R5 ;  /* 0x0000000500007221 */ /* 0x000fc80000010100 */
[----:B------:R-:W-:-:S07]  /*123e0*/  FMUL.FTZ R0, R0, 0.5 ;  /* 0x3f00000000007820 */ /* 0x000fce0000410000 */
.L_x_10247:
[----:B------:R-:W-:Y:S05]  /*123f0*/  BSYNC B1 ;  /* 0x0000000000017941 */ /* 0x000fea0003800000 */
.L_x_10245:
        /* <DEDUP_REMOVED lines=10> */
.L_x_10249:
[----:B------:R-:W-:-:S04]  /*124a0*/  FADD.FTZ R3, -R3, R6 ;  /* 0x0000000603037221 */ /* 0x000fc80000010100 */
[----:B------:R-:W-:-:S07]  /*124b0*/  FMUL.FTZ R3, R3, 0.5 ;  /* 0x3f00000003037820 */ /* 0x000fce0000410000 */
.L_x_10250:
[----:B------:R-:W-:Y:S05]  /*124c0*/  BSYNC B1 ;  /* 0x0000000000017941 */ /* 0x000fea0003800000 */
.L_x_10248:
[----:B------:R-:W-:Y:S01]  /*124d0*/  FADD.FTZ R0, R3, R0 ;  /* 0x0000000003007221 */ /* 0x000fe20000010000 */
[----:B------:R-:W-:Y:S01]  /*124e0*/  FADD.FTZ R33, R22, R33 ;  /* 0x0000002116217221 */ /* 0x000fe20000010000 */
[----:B------:R-:W-:-:S03]  /*124f0*/  PLOP3.LUT P0, PT, PT, PT, PT, 0x80, 0x0 ;  /* 0x000000000000781c */ /* 0x000fc60003f0f070 */
[----:B------:R-:W-:-:S06]  /*12500*/  FMUL.FTZ R33, R33, R0 ;  /* 0x0000000021217220 */ /* 0x000fcc0000410000 */
[----:B------:R-:W4:Y:S01]  /*12510*/  MUFU.SQRT R33, R33 ;  /* 0x0000002100217308 */ /* 0x000f220000002000 */
[----:B------:R-:W-:Y:S05]  /*12520*/  BRA `(.L_x_10242) ;  /* 0x0000000000687947 */ /* 0x000fea0003800000 */
.L_x_10244:
        /* <DEDUP_REMOVED lines=15> */
.L_x_10243:
        /* <DEDUP_REMOVED lines=8> */
.L_x_10241:
[----:B------:R-:W-:Y:S01]  /*126a0*/  PLOP3.LUT P0, PT, PT, PT, PT, 0x80, 0x0 ;  /* 0x000000000000781c */ /* 0x000fe20003f0f070 */
[----:B------:R-:W-:Y:S01]  /*126b0*/  FMUL.FTZ R33, R33, 16777216 ;  /* 0x4b80000021217820 */ /* 0x000fe20000410000 */
[----:B------:R-:W-:-:S11]  /*126c0*/  FMUL.FTZ R22, R22, 16777216 ;  /* 0x4b80000016167820 */ /* 0x000fd60000410000 */
.L_x_10242:
[----:B------:R-:W-:Y:S05]  /*126d0*/  BSYNC B0 ;  /* 0x0000000000007941 */ /* 0x000fea0003800000 */
.L_x_10240:
        /* <DEDUP_REMOVED lines=33> */
.L_x_10253:
        /* <DEDUP_REMOVED lines=28> */
.L_x_10252:
        /* <DEDUP_REMOVED lines=20> */
.L_x_10257:
[----:B------:R-:W-:Y:S05]  /*12bf0*/  BSYNC B4 ;  /* 0x0000000000047941 */ /* 0x000fea0003800000 */
.L_x_10256:
        /* <DEDUP_REMOVED lines=18> */
.L_x_10259:
[----:B------:R-:W-:Y:S02]  /*12d20*/  ISETP.GE.AND P0, PT, R22, RZ, PT ;  /* 0x000000ff1600720c */ /* 0x000fe40003f06270 */
[----:B------:R-:W-:-:S11]  /*12d30*/  MOV R3, 0x3fd774eb ;  /* 0x3fd774eb00037802 */ /* 0x000fd60000000f00 */
[----:B------:R-:W-:-:S04]  /*12d40*/  @P0 FFMA.FTZ R0, R3, 0.93318945169448852539, -R0 ;  /* 0x3f6ee58103000823 */ /* 0x000fc80000010800 */
[----:B------:R-:W-:-:S07]  /*12d50*/  @!P0 FFMA.FTZ R0, R3, 0.93318945169448852539, R0 ;  /* 0x3f6ee58103008823 */ /* 0x000fce0000010000 */
.L_x_10260:
[----:B------:R-:W-:Y:S05]  /*12d60*/  BSYNC B0 ;  /* 0x0000000000007941 */ /* 0x000fea0003800000 */
.L_x_10258:
        /* <DEDUP_REMOVED lines=11> */
.L_x_10255:
        /* <DEDUP_REMOVED lines=17> */
.L_x_10262:
[----:B------:R-:W-:Y:S05]  /*12f30*/  BSYNC B4 ;  /* 0x0000000000047941 */ /* 0x000fea0003800000 */
.L_x_10261:
        /* <DEDUP_REMOVED lines=18> */
.L_x_10264:
[----:B------:R-:W-:Y:S02]  /*13060*/  ISETP.GE.AND P0, PT, R22, RZ, PT ;  /* 0x000000ff1600720c */ /* 0x000fe40003f06270 */
[----:B------:R-:W-:-:S11]  /*13070*/  MOV R3, 0x3fd774eb ;  /* 0x3fd774eb00037802 */ /* 0x000fd60000000f00 */
[----:B------:R-:W-:-:S04]  /*13080*/  @P0 FFMA.FTZ R0, R3, 0.93318945169448852539, -R0 ;  /* 0x3f6ee58103000823 */ /* 0x000fc80000010800 */
[----:B------:R-:W-:-:S07]  /*13090*/  @!P0 FFMA.FTZ R0, R3, 0.93318945169448852539, R0 ;  /* 0x3f6ee58103008823 */ /* 0x000fce0000010000 */
.L_x_10265:
[----:B------:R-:W-:Y:S05]  /*130a0*/  BSYNC B0 ;  /* 0x0000000000007941 */ /* 0x000fea0003800000 */
.L_x_10263:
        /* <DEDUP_REMOVED lines=10> */
.L_x_10254:
[----:B------:R-:W-:Y:S05]  /*13150*/  BSYNC B3 ;  /* 0x0000000000037941 */ /* 0x000fea0003800000 */
.L_x_10251:
[----:B------:R-:W-:-:S13]  /*13160*/  ISETP.NE.AND P0, PT, R16, RZ, PT ;  /* 0x000000ff1000720c */ /* 0x000fda0003f05270 */
[----:B-1----:R-:W-:Y:S01]  /*13170*/  @!P0 FADD.FTZ R23, -R23, -RZ ;  /* 0x800000ff17178221 */ /* 0x002fe20000010100 */
[----:B------:R-:W-:Y:S06]  /*13180*/  BRA `(.L_x_10266) ;  /* 0x0000000c006c7947 */ /* 0x000fec0003800000 */
.L_x_10229:
[----:B------:R-:W-:Y:S01]  /*13190*/  FADD.FTZ R18, -R18, 6.1232342629258392722e-17 ;  /* 0x248d313212127421 */ /* 0x000fe20000010100 */
[----:B0-----:R-:W-:-:S03]  /*131a0*/  FADD.FTZ R23, -R19, -RZ ;  /* 0x800000ff13177221 */ /* 0x001fc60000010100 */
[----:B------:R-:W-:Y:S01]  /*131b0*/  FADD.FTZ R22, R18, 1.5707963705062866211 ;  /* 0x3fc90fdb12167421 */ /* 0x000fe20000010000 */
[----:B------:R-:W-:Y:S06]  /*131c0*/  BRA `(.L_x_10266) ;  /* 0x0000000c005c7947 */ /* 0x000fec0003800000 */
.L_x_10228:
[----:B0-----:R-:W-:Y:S01]  /*131d0*/  FADD.FTZ R23, -R19, -RZ ;  /* 0x800000ff13177221 */ /* 0x001fe20000010100 */
[----:B------:R-:W-:Y:S01]  /*131e0*/  MOV R22, RZ ;  /* 0x000000ff00167202 */ /* 0x000fe20000000f00 */
[----:B------:R-:W-:Y:S06]  /*131f0*/  BRA `(.L_x_10266) ;  /* 0x0000000c00507947 */ /* 0x000fec0003800000 */
.L_x_10227:
        /* <DEDUP_REMOVED lines=24> */
.L_x_10271:
[----:B------:R-:W-:Y:S05]  /*13380*/  BSYNC B4 ;  /* 0x0000000000047941 */ /* 0x000fea0003800000 */
.L_x_10270:
        /* <DEDUP_REMOVED lines=18> */
.L_x_10273:
[----:B------:R-:W-:Y:S02]  /*134b0*/  ISETP.GE.AND P0, PT, R18, RZ, PT ;  /* 0x000000ff1200720c */ /* 0x000fe40003f06270 */
[----:B------:R-:W-:-:S11]  /*134c0*/  MOV R3, 0x3fd774eb ;  /* 0x3fd774eb00037802 */ /* 0x000fd60000000f00 */
[----:B------:R-:W-:-:S04]  /*134d0*/  @P0 FFMA.FTZ R0, R3, 0.93318945169448852539, -R0 ;  /* 0x3f6ee58103000823 */ /* 0x000fc80000010800 */
[----:B------:R-:W-:-:S07]  /*134e0*/  @!P0 FFMA.FTZ R0, R3, 0.93318945169448852539, R0 ;  /* 0x3f6ee58103008823 */ /* 0x000fce0000010000 */
.L_x_10274:
[----:B------:R-:W-:Y:S05]  /*134f0*/  BSYNC B0 ;  /* 0x0000000000007941 */ /* 0x000fea0003800000 */
.L_x_10272:
        /* <DEDUP_REMOVED lines=13> */
.L_x_10269:
        /* <DEDUP_REMOVED lines=12> */
.L_x_10277:
[----:B------:R-:W-:Y:S05]  /*13690*/  BSYNC B4 ;  /* 0x0000000000047941 */ /* 0x000fea0003800000 */
.L_x_10276:
        /* <DEDUP_REMOVED lines=18> */
.L_x_10279:
[----:B------:R-:W-:Y:S02]  /*137c0*/  ISETP.GE.AND P0, PT, R18, RZ, PT ;  /* 0x000000ff1200720c */ /* 0x000fe40003f06270 */
[----:B------:R-:W-:-:S11]  /*137d0*/  MOV R3, 0x3fd774eb ;  /* 0x3fd774eb00037802 */ /* 0x000fd60000000f00 */
[----:B------:R-:W-:-:S04]  /*137e0*/  @P0 FFMA.FTZ R0, R3, 0.93318945169448852539, -R0 ;  /* 0x3f6ee58103000823 */ /* 0x000fc80000010800 */
[----:B------:R-:W-:-:S07]  /*137f0*/  @!P0 FFMA.FTZ R0, R3, 0.93318945169448852539, R0 ;  /* 0x3f6ee58103008823 */ /* 0x000fce0000010000 */
.L_x_10280:
[----:B------:R-:W-:Y:S05]  /*13800*/  BSYNC B0 ;  /* 0x0000000000007941 */ /* 0x000fea0003800000 */
.L_x_10278:
        /* <DEDUP_REMOVED lines=27> */
.L_x_10268:
        /* <DEDUP_REMOVED lines=33> */
.L_x_10282:
[----:B------:R-:W-:Y:S05]  /*13bd0*/  BSYNC B4 ;  /* 0x0000000000047941 */ /* 0x000fea0003800000 */
.L_x_10281:
        /* <DEDUP_REMOVED lines=18> */
.L_x_10284:
[----:B------:R-:W-:Y:S02]  /*13d00*/  ISETP.GE.AND P0, PT, R18, RZ, PT ;  /* 0x000000ff1200720c */ /* 0x000fe40003f06270 */
[----:B------:R-:W-:-:S11]  /*13d10*/  MOV R3, 0x3fd774eb ;  /* 0x3fd774eb00037802 */ /* 0x000fd60000000f00 */
[----:B------:R-:W-:-:S04]  /*13d20*/  @P0 FFMA.FTZ R0, R3, 0.93318945169448852539, -R0 ;  /* 0x3f6ee58103000823 */ /* 0x000fc80000010800 */
[----:B------:R-:W-:-:S07]  /*13d30*/  @!P0 FFMA.FTZ R0, R3, 0.93318945169448852539, R0 ;  /* 0x3f6ee58103008823 */ /* 0x000fce0000010000 */
.L_x_10285:
[----:B------:R-:W-:Y:S05]  /*13d40*/  BSYNC B0 ;  /* 0x0000000000007941 */ /* 0x000fea0003800000 */
.L_x_10283:
        /* <DEDUP_REMOVED lines=10> */
.L_x_10275:
[----:B------:R-:W-:Y:S05]  /*13df0*/  BSYNC B3 ;  /* 0x0000000000037941 */ /* 0x000fea0003800000 */
.L_x_10267:
[----:B------:R-:W-:Y:S01]  /*13e00*/  ISETP.NE.AND P0, PT, R16, RZ, PT ;  /* 0x000000ff1000720c */ /* 0x000fe20003f05270 */
[----:B------:R-:W-:Y:S01]  /*13e10*/  FADD.FTZ R23, R32, 0.69314718246459960938 ;  /* 0x3f31721820177421 */ /* 0x000fe20000010000 */
[----:B------:R-:W-:-:S11]  /*13e20*/  FADD.FTZ R22, |R0|, -RZ ;  /* 0x800000ff00167221 */ /* 0x000fd60000010200 */
[----:B------:R-:W-:Y:S01]  /*13e30*/  @!P0 FADD.FTZ R23, -R23, -RZ ;  /* 0x800000ff17178221 */ /* 0x000fe20000010100 */
[----:B------:R-:W-:Y:S06]  /*13e40*/  BRA `(.L_x_10266) ;  /* 0x00000000003c7947 */ /* 0x000fec0003800000 */
.L_x_10226:
        /* <DEDUP_REMOVED lines=15> */
.L_x_10266:
[----:B------:R-:W-:Y:S05]  /*13f40*/  BSYNC B2 ;  /* 0x0000000000027941 */ /* 0x000fea0003800000 */
.L_x_10225:
        /* <DEDUP_REMOVED lines=8> */
.L_x_9797:
        /* <DEDUP_REMOVED lines=165> */
.L_x_10295:
        /* <DEDUP_REMOVED lines=10> */
.L_x_10297:
[----:B------:R-:W-:-:S04]  /*14ac0*/  FADD.FTZ R6, -R0, R5 ;  /* 0x0000000500067221 */ /* 0x000fc80000010100 */
[----:B------:R-:W-:-:S07]  /*14ad0*/  FMUL.FTZ R6, R6, 0.5 ;  /* 0x3f00000006067820 */ /* 0x000fce0000410000 */
.L_x_10298:
[----:B------:R-:W-:Y:S05]  /*14ae0*/  BSYNC B1 ;  /* 0x0000000000017941 */ /* 0x000fea0003800000 */
.L_x_10296:
        /* <DEDUP_REMOVED lines=11> */
.L_x_10300:
[----:B------:R-:W-:-:S04]  /*14ba0*/  FADD.FTZ R13, R4, -R13 ;  /* 0x8000000d040d7221 */ /* 0x000fc80000010000 */
[----:B------:R-:W-:-:S07]  /*14bb0*/  FMUL.FTZ R13, R13, 0.5 ;  /* 0x3f0000000d0d7820 */ /* 0x000fce0000410000 */
.L_x_10301:
[----:B------:R-:W-:Y:S05]  /*14bc0*/  BSYNC B1 ;  /* 0x0000000000017941 */ /* 0x000fea0003800000 */
.L_x_10299:
        /* <DEDUP_REMOVED lines=35> */
.L_x_10294:
[----:B------:R0:W1:Y:S02]  /*14e00*/  MUFU.SQRT R13, R29 ;  /* 0x0000001d000d7308 */ /* 0x0000640000002000 */
.L_x_10293:
[----:B------:R-:W-:Y:S05]  /*14e10*/  BSYNC B0 ;  /* 0x0000000000007941 */ /* 0x000fea0003800000 */
.L_x_10292:
        /* <DEDUP_REMOVED lines=24> */
.L_x_10308:
[----:B------:R-:W-:-:S04]  /*14fa0*/  FADD.FTZ R0, -R0, R5 ;  /* 0x0000000500007221 */ /* 0x000fc80000010100 */
[----:B------:R-:W-:-:S07]  /*14fb0*/  FMUL.FTZ R0, R0, 0.5 ;  /* 0x3f00000000007820 */ /* 0x000fce0000410000 */
.L_x_10309:
[----:B------:R-:W-:Y:S05]  /*14fc0*/  BSYNC B1 ;  /* 0x0000000000017941 */ /* 0x000fea0003800000 */
.L_x_10307:
        /* <DEDUP_REMOVED lines=10> */
.L_x_10311:
[----:B------:R-:W-:-:S04]  /*15070*/  FADD.FTZ R3, -R3, R4 ;  /* 0x0000000403037221 */ /* 0x000fc80000010100 */
[----:B------:R-:W-:-:S07]  /*15080*/  FMUL.FTZ R3, R3, 0.5 ;  /* 0x3f00000003037820 */ /* 0x000fce0000410000 */
.L_x_10312:
[----:B------:R-:W-:Y:S05]  /*15090*/  BSYNC B1 ;  /* 0x0000000000017941 */ /* 0x000fea0003800000 */
.L_x_10310:
[----:B------:R-:W-:Y:S01]  /*150a0*/  FADD.FTZ R0, R3, R0 ;  /* 0x0000000003007221 */ /* 0x000fe20000010000 */
[----:B------:R-:W-:Y:S01]  /*150b0*/  FADD.FTZ R7, R7, |R14| ;  /* 0x4000000e07077221 */ /* 0x000fe20000010000 */
[----:B------:R-:W-:-:S03]  /*150c0*/  PLOP3.LUT P0, PT, PT, PT, PT, 0x80, 0x0 ;  /* 0x000000000000781c */ /* 0x000fc60003f0f070 */
[----:B------:R-:W-:-:S04]  /*150d0*/  FMUL.FTZ R0, R7, R0 ;  /* 0x0000000007007220 */ /* 0x000fc80000410000 */
[----:B------:R4:W2:Y:S01]  /*150e0*/  MUFU.SQRT R26, R0 ;  /* 0x00000000001a7308 */ /* 0x0008a20000002000 */
[----:B------:R-:W-:Y:S05]  /*150f0*/  BRA `(.L_x_10304) ;  /* 0x0000000000687947 */ /* 0x000fea0003800000 */
.L_x_10306:
        /* <DEDUP_REMOVED lines=15> */
.L_x_10305:
        /* <DEDUP_REMOVED lines=8> */
.L_x_10303:
[----:B------:R-:W-:Y:S01]  /*15270*/  PLOP3.LUT P0, PT, PT, PT, PT, 0x80, 0x0 ;  /* 0x000000000000781c */ /* 0x000fe20003f0f070 */
[----:B------:R-:W-:Y:S01]  /*15280*/  FMUL.FTZ R26, R7, 16777216 ;  /* 0x4b800000071a7820 */ /* 0x000fe20000410000 */
[----:B------:R-:W-:-:S11]  /*15290*/  FMUL.FTZ R12, |R14|, 16777216 ;  /* 0x4b8000000e0c7820 */ /* 0x000fd60000410200 */
.L_x_10304:
[----:B------:R-:W-:Y:S05]  /*152a0*/  BSYNC B0 ;  /* 0x0000000000007941 */ /* 0x000fea0003800000 */
.L_x_10302:
        /* <DEDUP_REMOVED lines=33> */
.L_x_10315:
        /* <DEDUP_REMOVED lines=28> */
.L_x_10314:
        /* <DEDUP_REMOVED lines=19> */
[----:B-1----:R-:W-:Y:S05]  /*157b0*/  CALL.REL.NOINC `($__internal_12_$__cuda_sm3x_div_rn_ftz_f32_slowpath) ;  /* 0x00000130004c7944 */ /* 0x002fea0003c00000 */
.L_x_10319:
[----:B------:R-:W-:Y:S05]  /*157c0*/  BSYNC B4 ;  /* 0x0000000000047941 */ /* 0x000fea0003800000 */
.L_x_10318:
        /* <DEDUP_REMOVED lines=19> */
.L_x_10321:
[----:B------:R-:W-:Y:S01]  /*15900*/  FADD.FTZ R3, -R12, -RZ ;  /* 0x800000ff0c037221 */ /* 0x000fe20000010100 */
[----:B------:R-:W-:-:S04]  /*15910*/  MOV R5, 0x3fd774eb ;  /* 0x3fd774eb00057802 */ /* 0x000fc80000000f00 */
[----:B------:R-:W-:-:S13]  /*15920*/  ISETP.GE.AND P0, PT, R3, RZ, PT ;  /* 0x000000ff0300720c */ /* 0x000fda0003f06270 */
[----:B------:R-:W-:-:S04]  /*15930*/  @P0 FFMA.FTZ R0, R5, 0.93318945169448852539, -R0 ;  /* 0x3f6ee58105000823 */ /* 0x000fc80000010800 */
[----:B------:R-:W-:-:S07]  /*15940*/  @!P0 FFMA.FTZ R0, R5, 0.93318945169448852539, R0 ;  /* 0x3f6ee58105008823 */ /* 0x000fce0000010000 */
.L_x_10322:
[----:B------:R-:W-:Y:S05]  /*15950*/  BSYNC B0 ;  /* 0x0000000000007941 */ /* 0x000fea0003800000 */
.L_x_10320:
        /* <DEDUP_REMOVED lines=14> */
.L_x_10317:
        /* <DEDUP_REMOVED lines=17> */
.L_x_10324:
[----:B------:R-:W-:Y:S05]  /*15b50*/  BSYNC B4 ;  /* 0x0000000000047941 */ /* 0x000fea0003800000 */
.L_x_10323:
        /* <DEDUP_REMOVED lines=18> */
.L_x_10326:
[----:B------:R-:W-:Y:S02]  /*15c80*/  ISETP.GE.AND P0, PT, R12, RZ, PT ;  /* 0x000000ff0c00720c */ /* 0x000fe40003f06270 */
[----:B------:R-:W-:-:S11]  /*15c90*/  MOV R3, 0x3fd774eb ;  /* 0x3fd774eb00037802 */ /* 0x000fd60000000f00 */
[----:B------:R-:W-:-:S04]  /*15ca0*/  @P0 FFMA.FTZ R0, R3, 0.93318945169448852539, -R0 ;  /* 0x3f6ee58103000823 */ /* 0x000fc80000010800 */
[----:B------:R-:W-:-:S07]  /*15cb0*/  @!P0 FFMA.FTZ R0, R3, 0.93318945169448852539, R0 ;  /* 0x3f6ee58103008823 */ /* 0x000fce0000010000 */
.L_x_10327:
[----:B------:R-:W-:Y:S05]  /*15cc0*/  BSYNC B0 ;  /* 0x0000000000007941 */ /* 0x000fea0003800000 */
.L_x_10325:
        /* <DEDUP_REMOVED lines=13> */
.L_x_10316:
[----:B------:R-:W-:Y:S05]  /*15da0*/  BSYNC B3 ;  /* 0x0000000000037941 */ /* 0x000fea0003800000 */
.L_x_10313:
[----:B------:R-:W-:-:S04]  /*15db0*/  SHF.R.U32.HI R15, RZ, 0x1f, R15 ;  /* 0x0000001fff0f7819 */ /* 0x000fc8000001160f */
[----:B------:R-:W-:-:S13]  /*15dc0*/  ISETP.NE.AND P0, PT, R15, RZ, PT ;  /* 0x000000ff0f00720c */ /* 0x000fda0003f05270 */
[----:B-1----:R-:W-:Y:S01]  /*15dd0*/  @!P0 FADD.FTZ R13, -R13, -RZ ;  /* 0x800000ff0d0d8221 */ /* 0x002fe20000010100 */
[----:B------:R-:W-:Y:S06]  /*15de0*/  BRA `(.L_x_10287) ;  /* 0x0000000c00747947 */ /* 0x000fec0003800000 */
.L_x_10291:
[----:B------:R-:W-:Y:S01]  /*15df0*/  FADD.FTZ R12, -R14, 6.1232342629258392722e-17 ;  /* 0x248d31320e0c7421 */ /* 0x000fe20000010100 */
[----:B------:R-:W-:-:S03]  /*15e00*/  FADD.FTZ R13, -R15, -RZ ;  /* 0x800000ff0f0d7221 */ /* 0x000fc60000010100 */
[----:B------:R-:W-:Y:S01]  /*15e10*/  FADD.FTZ R12, R12, 1.5707963705062866211 ;  /* 0x3fc90fdb0c0c7421 */ /* 0x000fe20000010000 */
[----:B------:R-:W-:Y:S06]  /*15e20*/  BRA `(.L_x_10287) ;  /* 0x0000000c00647947 */ /* 0x000fec0003800000 */
.L_x_10290:
[----:B------:R-:W-:Y:S01]  /*15e30*/  FADD.FTZ R13, -R15, -RZ ;  /* 0x800000ff0f0d7221 */ /* 0x000fe20000010100 */
[----:B------:R-:W-:Y:S01]  /*15e40*/  MOV R12, RZ ;  /* 0x000000ff000c7202 */ /* 0x000fe20000000f00 */
[----:B------:R-:W-:Y:S06]  /*15e50*/  BRA `(.L_x_10287) ;  /* 0x0000000c00587947 */ /* 0x000fec0003800000 */
.L_x_10289:
        /* <DEDUP_REMOVED lines=23> */
[----:B------:R-:W-:Y:S05]  /*15fd0*/  CALL.REL.NOINC `($__internal_12_$__cuda_sm3x_div_rn_ftz_f32_slowpath) ;  /* 0x0000012800447944 */ /* 0x000fea0003c00000 */
.L_x_10332:
[----:B------:R-:W-:Y:S05]  /*15fe0*/  BSYNC B4 ;  /* 0x0000000000047941 */ /* 0x000fea0003800000 */
.L_x_10331:
        /* <DEDUP_REMOVED lines=18> */
.L_x_10334:
[----:B------:R-:W-:Y:S02]  /*16110*/  ISETP.GE.AND P0, PT, R14, RZ, PT ;  /* 0x000000ff0e00720c */ /* 0x000fe40003f06270 */
[----:B------:R-:W-:-:S11]  /*16120*/  MOV R3, 0x3fd774eb ;  /* 0x3fd774eb00037802 */ /* 0x000fd60000000f00 */
[----:B------:R-:W-:-:S04]  /*16130*/  @P0 FFMA.FTZ R0, R3, 0.93318945169448852539, -R0 ;  /* 0x3f6ee58103000823 */ /* 0x000fc80000010800 */
[----:B------:R-:W-:-:S07]  /*16140*/  @!P0 FFMA.FTZ R0, R3, 0.93318945169448852539, R0 ;  /* 0x3f6ee58103008823 */ /* 0x000fce0000010000 */
.L_x_10335:
[----:B------:R-:W-:Y:S05]  /*16150*/  BSYNC B0 ;  /* 0x0000000000007941 */ /* 0x000fea0003800000 */
.L_x_10333:
        /* <DEDUP_REMOVED lines=13> */
.L_x_10330:
        /* <DEDUP_REMOVED lines=12> */
.L_x_10338:
[----:B------:R-:W-:Y:S05]  /*162f0*/  BSYNC B4 ;  /* 0x0000000000047941 */ /* 0x000fea0003800000 */
.L_x_10337:
        /* <DEDUP_REMOVED lines=18> */
.L_x_10340:
[----:B------:R-:W-:Y:S02]  /*16420*/  ISETP.GE.AND P0, PT, R14, RZ, PT ;  /* 0x000000ff0e00720c */ /* 0x000fe40003f06270 */
[----:B------:R-:W-:-:S11]  /*16430*/  MOV R3, 0x3fd774eb ;  /* 0x3fd774eb00037802 */ /* 0x000fd60000000f00 */
[----:B------:R-:W-:-:S04]  /*16440*/  @P0 FFMA.FTZ R0, R3, 0.93318945169448852539, -R0 ;  /* 0x3f6ee58103000823 */ /* 0x000fc80000010800 */
[----:B------:R-:W-:-:S07]  /*16450*/  @!P0 FFMA.FTZ R0, R3, 0.93318945169448852539, R0 ;  /* 0x3f6ee58103008823 */ /* 0x000fce0000010000 */
.L_x_10341:
[----:B------:R-:W-:Y:S05]  /*16460*/  BSYNC B0 ;  /* 0x0000000000007941 */ /* 0x000fea0003800000 */
.L_x_10339:
        /* <DEDUP_REMOVED lines=28> */
.L_x_10329:
        /* <DEDUP_REMOVED lines=32> */
[----:B------:R-:W-:Y:S05]  /*16830*/  CALL.REL.NOINC `($__internal_12_$__cuda_sm3x_div_rn_ftz_f32_slowpath) ;  /* 0x00000120002c7944 */ /* 0x000fea0003c00000 */
.L_x_10343:
[----:B------:R-:W-:Y:S05]  /*16840*/  BSYNC B4 ;  /* 0x0000000000047941 */ /* 0x000fea0003800000 */
.L_x_10342:
        /* <DEDUP_REMOVED lines=18> */
.L_x_10345:
[----:B------:R-:W-:Y:S02]  /*16970*/  ISETP.GE.AND P0, PT, R14, RZ, PT ;  /* 0x000000ff0e00720c */ /* 0x000fe40003f06270 */
[----:B------:R-:W-:-:S11]  /*16980*/  MOV R3, 0x3fd774eb ;  /* 0x3fd774eb00037802 */ /* 0x000fd60000000f00 */
[----:B------:R-:W-:-:S04]  /*16990*/  @P0 FFMA.FTZ R0, R3, 0.93318945169448852539, -R0 ;  /* 0x3f6ee58103000823 */ /* 0x000fc80000010800 */
[----:B------:R-:W-:-:S07]  /*169a0*/  @!P0 FFMA.FTZ R0, R3, 0.93318945169448852539, R0 ;  /* 0x3f6ee58103008823 */ /* 0x000fce0000010000 */
.L_x_10346:
[----:B------:R-:W-:Y:S05]  /*169b0*/  BSYNC B0 ;  /* 0x0000000000007941 */ /* 0x000fea0003800000 */
.L_x_10344:
        /* <DEDUP_REMOVED lines=10> */
.L_x_10336:
[----:B------:R-:W-:Y:S05]  /*16a60*/  BSYNC B3 ;  /* 0x0000000000037941 */ /* 0x000fea0003800000 */
.L_x_10328:
[----:B------:R-:W-:Y:S01]  /*16a70*/  SHF.R.U32.HI R15, RZ, 0x1f, R15 ;  /* 0x0000001fff0f7819 */ /* 0x000fe2000001160f */
[----:B------:R-:W-:Y:S01]  /*16a80*/  FADD.FTZ R13, R26, 0.69314718246459960938 ;  /* 0x3f3172181a0d7421 */ /* 0x000fe20000010000 */
[----:B------:R-:W-:Y:S02]  /*16a90*/  FADD.FTZ R12, |R0|, -RZ ;  /* 0x800000ff000c7221 */ /* 0x000fe40000010200 */
[----:B------:R-:W-:-:S13]  /*16aa0*/  ISETP.NE.AND P0, PT, R15, RZ, PT ;  /* 0x000000ff0f00720c */ /* 0x000fda0003f05270 */
[----:B------:R-:W-:Y:S01]  /*16ab0*/  @!P0 FADD.FTZ R13, -R13, -RZ ;  /* 0x800000ff0d0d8221 */ /* 0x000fe20000010100 */
[----:B------:R-:W-:Y:S06]  /*16ac0*/  BRA `(.L_x_10287) ;  /* 0x00000000003c7947 */ /* 0x000fec0003800000 */
.L_x_10288:
        /* <DEDUP_REMOVED lines=15> */
.L_x_10287:
[----:B------:R-:W-:Y:S05]  /*16bc0*/  BSYNC B2 ;  /* 0x0000000000027941 */ /* 0x000fea0003800000 */
.L_x_10286:
        /* <DEDUP_REMOVED lines=112> */
.L_x_10356:
        /* <DEDUP_REMOVED lines=10> */
.L_x_10358:
[----:B------:R-:W-:-:S04]  /*17370*/  FADD.FTZ R4, -R0, R5 ;  /* 0x0000000500047221 */ /* 0x000fc80000010100 */
[----:B------:R-:W-:-:S07]  /*17380*/  FMUL.FTZ R4, R4, 0.5 ;  /* 0x3f00000004047820 */ /* 0x000fce0000410000 */
.L_x_10359:
[----:B------:R-:W-:Y:S05]  /*17390*/  BSYNC B1 ;  /* 0x0000000000017941 */ /* 0x000fea0003800000 */
.L_x_10357:
        /* <DEDUP_REMOVED lines=11> */
.L_x_10361:
[----:B------:R-:W-:-:S04]  /*17450*/  FADD.FTZ R15, R6, -R15 ;  /* 0x8000000f060f7221 */ /* 0x000fc80000010000 */
[----:B------:R-:W-:-:S07]  /*17460*/  FMUL.FTZ R15, R15, 0.5 ;  /* 0x3f0000000f0f7820 */ /* 0x000fce0000410000 */
.L_x_10362:
[----:B------:R-:W-:Y:S05]  /*17470*/  BSYNC B1 ;  /* 0x0000000000017941 */ /* 0x000fea0003800000 */
.L_x_10360:
        /* <DEDUP_REMOVED lines=35> */
.L_x_10355:
[----:B------:R0:W1:Y:S02]  /*176b0*/  MUFU.SQRT R15, R14 ;  /* 0x0000000e000f7308 */ /* 0x0000640000002000 */
.L_x_10354:
[----:B------:R-:W-:Y:S05]  /*176c0*/  BSYNC B0 ;  /* 0x0000000000007941 */ /* 0x000fea0003800000 */
.L_x_10353:
        /* <DEDUP_REMOVED lines=24> */
.L_x_10369:
[----:B------:R-:W-:-:S04]  /*17850*/  FADD.FTZ R0, -R0, R5 ;  /* 0x0000000500007221 */ /* 0x000fc80000010100 */
[----:B------:R-:W-:-:S07]  /*17860*/  FMUL.FTZ R0, R0, 0.5 ;  /* 0x3f00000000007820 */ /* 0x000fce0000410000 */
.L_x_10370:
[----:B------:R-:W-:Y:S05]  /*17870*/  BSYNC B1 ;  /* 0x0000000000017941 */ /* 0x000fea0003800000 */
.L_x_10368:
        /* <DEDUP_REMOVED lines=10> */
.L_x_10372:
[----:B------:R-:W-:-:S04]  /*17920*/  FADD.FTZ R3, -R3, R6 ;  /* 0x0000000603037221 */ /* 0x000fc80000010100 */
[----:B------:R-:W-:-:S07]  /*17930*/  FMUL.FTZ R3, R3, 0.5 ;  /* 0x3f00000003037820 */ /* 0x000fce0000410000 */
.L_x_10373:
[----:B------:R-:W-:Y:S05]  /*17940*/  BSYNC B1 ;  /* 0x0000000000017941 */ /* 0x000fea0003800000 */
.L_x_10371:
[----:B------:R-:W-:Y:S01]  /*17950*/  FADD.FTZ R0, R3, R0 ;  /* 0x0000000003007221 */ /* 0x000fe20000010000 */
[----:B------:R-:W-:Y:S01]  /*17960*/  FADD.FTZ R7, R7, |R16| ;  /* 0x4000001007077221 */ /* 0x000fe20000010000 */
[----:B------:R-:W-:-:S03]  /*17970*/  PLOP3.LUT P0, PT, PT, PT, PT, 0x80, 0x0 ;  /* 0x000000000000781c */ /* 0x000fc60003f0f070 */
[----:B------:R-:W-:-:S04]  /*17980*/  FMUL.FTZ R0, R7, R0 ;  /* 0x0000000007007220 */ /* 0x000fc80000410000 */
[----:B------:R2:W3:Y:S01]  /*17990*/  MUFU.SQRT R26, R0 ;  /* 0x00000000001a7308 */ /* 0x0004e20000002000 */
[----:B------:R-:W-:Y:S05]  /*179a0*/  BRA `(.L_x_10365) ;  /* 0x0000000000687947 */ /* 0x000fea0003800000 */
.L_x_10367:
        /* <DEDUP_REMOVED lines=15> */
.L_x_10366:
        /* <DEDUP_REMOVED lines=8> */
.L_x_10364:
[----:B------:R-:W-:Y:S01]  /*17b20*/  PLOP3.LUT P0, PT, PT, PT, PT, 0x80, 0x0 ;  /* 0x000000000000781c */ /* 0x000fe20003f0f070 */
[----:B------:R-:W-:Y:S01]  /*17b30*/  FMUL.FTZ R26, R7, 16777216 ;  /* 0x4b800000071a7820 */ /* 0x000fe20000410000 */
[----:B------:R-:W-:-:S11]  /*17b40*/  FMUL.FTZ R27, |R16|, 16777216 ;  /* 0x4b800000101b7820 */ /* 0x000fd60000410200 */
.L_x_10365:
[----:B------:R-:W-:Y:S05]  /*17b50*/  BSYNC B0 ;  /* 0x0000000000007941 */ /* 0x000fea0003800000 */
.L_x_10363:
        /* <DEDUP_REMOVED lines=33> */
.L_x_10376:
        /* <DEDUP_REMOVED lines=28> */
.L_x_10375:
        /* <DEDUP_REMOVED lines=19> */
[----:B-1--4-:R-:W-:Y:S05]  /*18060*/  CALL.REL.NOINC `($__internal_12_$__cuda_sm3x_div_rn_ftz_f32_slowpath) ;  /* 0x0000010800207944 */ /* 0x012fea0003c00000 */
.L_x_10380:
[----:B------:R-:W-:Y:S05]  /*18070*/  BSYNC B4 ;  /* 0x0000000000047941 */ /* 0x000fea0003800000 */
.L_x_10379:
        /* <DEDUP_REMOVED lines=19> */
.L_x_10382:
[----:B------:R-:W-:Y:S01]  /*181b0*/  FADD.FTZ R27, -R27, -RZ ;  /* 0x800000ff1b1b7221 */ /* 0x000fe20000010100 */
[----:B------:R-:W-:-:S04]  /*181c0*/  MOV R3, 0x3fd774eb ;  /* 0x3fd774eb00037802 */ /* 0x000fc80000000f00 */
[----:B------:R-:W-:-:S13]  /*181d0*/  ISETP.GE.AND P0, PT, R27, RZ, PT ;  /* 0x000000ff1b00720c */ /* 0x000fda0003f06270 */
[----:B------:R-:W-:-:S04]  /*181e0*/  @P0 FFMA.FTZ R0, R3, 0.93318945169448852539, -R0 ;  /* 0x3f6ee58103000823 */ /* 0x000fc80000010800 */
[----:B------:R-:W-:-:S07]  /*181f0*/  @!P0 FFMA.FTZ R0, R3, 0.93318945169448852539, R0 ;  /* 0x3f6ee58103008823 */ /* 0x000fce0000010000 */
.L_x_10383:
[----:B------:R-:W-:Y:S05]  /*18200*/  BSYNC B0 ;  /* 0x0000000000007941 */ /* 0x000fea0003800000 */
.L_x_10381:
        /* <DEDUP_REMOVED lines=14> */
.L_x_10378:
        /* <DEDUP_REMOVED lines=17> */
.L_x_10385:
[----:B------:R-:W-:Y:S05]  /*18400*/  BSYNC B4 ;  /* 0x0000000000047941 */ /* 0x000fea0003800000 */
.L_x_10384:
        /* <DEDUP_REMOVED lines=18> */
.L_x_10387:
[----:B------:R-:W-:Y:S02]  /*18530*/  ISETP.GE.AND P0, PT, R27, RZ, PT ;  /* 0x000000ff1b00720c */ /* 0x000fe40003f06270 */
[----:B------:R-:W-:-:S11]  /*18540*/  MOV R3, 0x3fd774eb ;  /* 0x3fd774eb00037802 */ /* 0x000fd60000000f00 */
[----:B------:R-:W-:-:S04]  /*18550*/  @P0 FFMA.FTZ R0, R3, 0.93318945169448852539, -R0 ;  /* 0x3f6ee58103000823 */ /* 0x000fc80000010800 */
[----:B------:R-:W-:-:S07]  /*18560*/  @!P0 FFMA.FTZ R0, R3, 0.93318945169448852539, R0 ;  /* 0x3f6ee58103008823 */ /* 0x000fce0000010000 */
.L_x_10388:
[----:B------:R-:W-:Y:S05]  /*18570*/  BSYNC B0 ;  /* 0x0000000000007941 */ /* 0x000fea0003800000 */
.L_x_10386:
        /* <DEDUP_REMOVED lines=13> */
.L_x_10377:
[----:B------:R-:W-:Y:S05]  /*18650*/  BSYNC B3 ;  /* 0x0000000000037941 */ /* 0x000fea0003800000 */
.L_x_10374:
[----:B------:R-:W-:-:S04]  /*18660*/  SHF.R.U32.HI R17, RZ, 0x1f, R17 ;  /* 0x0000001fff117819 */ /* 0x000fc80000011611 */
[----:B------:R-:W-:-:S13]  /*18670*/  ISETP.NE.AND P0, PT, R17, RZ, PT ;  /* 0x000000ff1100720c */ /* 0x000fda0003f05270 */
[----:B-1----:R-:W-:Y:S01]  /*18680*/  @!P0 FADD.FTZ R15, -R15, -RZ ;  /* 0x800000ff0f0f8221 */ /* 0x002fe20000010100 */
[----:B------:R-:W-:Y:S06]  /*18690*/  BRA `(.L_x_10348) ;  /* 0x0000000c00707947 */ /* 0x000fec0003800000 */
.L_x_10352:
[----:B------:R-:W-:Y:S01]  /*186a0*/  FADD.FTZ R14, -R16, 6.1232342629258392722e-17 ;  /* 0x248d3132100e7421 */ /* 0x000fe20000010100 */
[----:B------:R-:W-:-:S03]  /*186b0*/  FADD.FTZ R15, -R17, -RZ ;  /* 0x800000ff110f7221 */ /* 0x000fc60000010100 */
[----:B------:R-:W-:Y:S01]  /*186c0*/  FADD.FTZ R14, R14, 1.5707963705062866211 ;  /* 0x3fc90fdb0e0e7421 */ /* 0x000fe20000010000 */
[----:B------:R-:W-:Y:S06]  /*186d0*/  BRA `(.L_x_10348) ;  /* 0x0000000c00607947 */ /* 0x000fec0003800000 */
.L_x_10351:
[----:B------:R-:W-:Y:S01]  /*186e0*/  FADD.FTZ R15, -R17, -RZ ;  /* 0x800000ff110f7221 */ /* 0x000fe20000010100 */
[----:B------:R-:W-:Y:S01]  /*186f0*/  MOV R14, RZ ;  /* 0x000000ff000e7202 */ /* 0x000fe20000000f00 */
[----:B------:R-:W-:Y:S06]  /*18700*/  BRA `(.L_x_10348) ;  /* 0x0000000c00547947 */ /* 0x000fec0003800000 */
.L_x_10350:
        /* <DEDUP_REMOVED lines=23> */
[----:B---3--:R-:W-:Y:S05]  /*18880*/  CALL.REL.NOINC `($__internal_12_$__cuda_sm3x_div_rn_ftz_f32_slowpath) ;  /* 0x0000010000187944 */ /* 0x008fea0003c00000 */
.L_x_10393:
[----:B------:R-:W-:Y:S05]  /*18890*/  BSYNC B4 ;  /* 0x0000000000047941 */ /* 0x000fea0003800000 */
.L_x_10392:
        /* <DEDUP_REMOVED lines=18> */
.L_x_10395:
[----:B------:R-:W-:Y:S02]  /*189c0*/  ISETP.GE.AND P0, PT, R16, RZ, PT ;  /* 0x000000ff1000720c */ /* 0x000fe40003f06270 */
[----:B------:R-:W-:-:S11]  /*189d0*/  MOV R3, 0x3fd774eb ;  /* 0x3fd774eb00037802 */ /* 0x000fd60000000f00 */
[----:B------:R-:W-:-:S04]  /*189e0*/  @P0 FFMA.FTZ R0, R3, 0.93318945169448852539, -R0 ;  /* 0x3f6ee58103000823 */ /* 0x000fc80000010800 */
[----:B------:R-:W-:-:S07]  /*189f0*/  @!P0 FFMA.FTZ R0, R3, 0.93318945169448852539, R0 ;  /* 0x3f6ee58103008823 */ /* 0x000fce0000010000 */
.L_x_10396:
[----:B------:R-:W-:Y:S05]  /*18a00*/  BSYNC B0 ;  /* 0x0000000000007941 */ /* 0x000fea0003800000 */
.L_x_10394:
        /* <DEDUP_REMOVED lines=13> */
.L_x_10391:
        /* <DEDUP_REMOVED lines=12> */
.L_x_10399:
[----:B------:R-:W-:Y:S05]  /*18ba0*/  BSYNC B4 ;  /* 0x0000000000047941 */ /* 0x000fea0003800000 */
.L_x_10398:
        /* <DEDUP_REMOVED lines=18> */
.L_x_10401:
[----:B------:R-:W-:Y:S02]  /*18cd0*/  ISETP.GE.AND P0, PT, R16, RZ, PT ;  /* 0x000000ff1000720c */ /* 0x000fe40003f06270 */
[----:B------:R-:W-:-:S11]  /*18ce0*/  MOV R3, 0x3fd774eb ;  /* 0x3fd774eb00037802 */ /* 0x000fd60000000f00 */
[----:B------:R-:W-:-:S04]  /*18cf0*/  @P0 FFMA.FTZ R0, R3, 0.93318945169448852539, -R0 ;  /* 0x3f6ee58103000823 */ /* 0x000fc80000010800 */
[----:B------:R-:W-:-:S07]  /*18d00*/  @!P0 FFMA.FTZ R0, R3, 0.93318945169448852539, R0 ;  /* 0x3f6ee58103008823 */ /* 0x000fce0000010000 */
.L_x_10402:
[----:B------:R-:W-:Y:S05]  /*18d10*/  BSYNC B0 ;  /* 0x0000000000007941 */ /* 0x000fea0003800000 */
.L_x_10400:
        /* <DEDUP_REMOVED lines=27> */
.L_x_10390:
        /* <DEDUP_REMOVED lines=32> */
[----:B------:R-:W-:Y:S05]  /*190d0*/  CALL.REL.NOINC `($__internal_12_$__cuda_sm3x_div_rn_ftz_f32_slowpath) ;  /* 0x000000f800047944 */ /* 0x000fea0003c00000 */
.L_x_10404:
[----:B------:R-:W-:Y:S05]  /*190e0*/  BSYNC B4 ;  /* 0x0000000000047941 */ /* 0x000fea0003800000 */
.L_x_10403:
        /* <DEDUP_REMOVED lines=18> */
.L_x_10406:
[----:B------:R-:W-:Y:S02]  /*19210*/  ISETP.GE.AND P0, PT, R16, RZ, PT ;  /* 0x000000ff1000720c */ /* 0x000fe40003f06270 */
[----:B------:R-:W-:-:S11]  /*19220*/  MOV R3, 0x3fd774eb ;  /* 0x3fd774eb00037802 */ /* 0x000fd60000000f00 */
[----:B------:R-:W-:-:S04]  /*19230*/  @P0 FFMA.FTZ R0, R3, 0.93318945169448852539, -R0 ;  /* 0x3f6ee58103000823 */ /* 0x000fc80000010800 */
[----:B------:R-:W-:-:S07]  /*19240*/  @!P0 FFMA.FTZ R0, R3, 0.93318945169448852539, R0 ;  /* 0x3f6ee58103008823 */ /* 0x000fce0000010000 */
.L_x_10407:
[----:B------:R-:W-:Y:S05]  /*19250*/  BSYNC B0 ;  /* 0x0000000000007941 */ /* 0x000fea0003800000 */
.L_x_10405:
        /* <DEDUP_REMOVED lines=10> */
.L_x_10397:
[----:B------:R-:W-:Y:S05]  /*19300*/  BSYNC B3 ;  /* 0x0000000000037941 */ /* 0x000fea0003800000 */
.L_x_10389:
[----:B------:R-:W-:Y:S01]  /*19310*/  SHF.R.U32.HI R17, RZ, 0x1f, R17 ;  /* 0x0000001fff117819 */ /* 0x000fe20000011611 */
[----:B------:R-:W-:Y:S01]  /*19320*/  FADD.FTZ R15, R26, 0.69314718246459960938 ;  /* 0x3f3172181a0f7421 */ /* 0x000fe20000010000 */
[----:B------:R-:W-:Y:S02]  /*19330*/  FADD.FTZ R14, |R0|, -RZ ;  /* 0x800000ff000e7221 */ /* 0x000fe40000010200 */
[----:B------:R-:W-:-:S13]  /*19340*/  ISETP.NE.AND P0, PT, R17, RZ, PT ;  /* 0x000000ff1100720c */ /* 0x000fda0003f05270 */
[----:B------:R-:W-:Y:S01]  /*19350*/  @!P0 FADD.FTZ R15, -R15, -RZ ;  /* 0x800000ff0f0f8221 */ /* 0x000fe20000010100 */
[----:B------:R-:W-:Y:S06]  /*19360*/  BRA `(.L_x_10348) ;  /* 0x00000000003c7947 */ /* 0x000fec0003800000 */
.L_x_10349:
        /* <DEDUP_REMOVED lines=15> */
.L_x_10348:
[----:B------:R-:W-:Y:S05]  /*19460*/  BSYNC B2 ;  /* 0x0000000000027941 */ /* 0x000fea0003800000 */
.L_x_10347:
        /* <DEDUP_REMOVED lines=113> */
.L_x_10417:
        /* <DEDUP_REMOVED lines=10> */
.L_x_10419:
[----:B------:R-:W-:-:S04]  /*19c20*/  FADD.FTZ R4, -R0, R5 ;  /* 0x0000000500047221 */ /* 0x000fc80000010100 */
[----:B------:R-:W-:-:S07]  /*19c30*/  FMUL.FTZ R4, R4, 0.5 ;  /* 0x3f00000004047820 */ /* 0x000fce0000410000 */
.L_x_10420:
[----:B------:R-:W-:Y:S05]  /*19c40*/  BSYNC B1 ;  /* 0x0000000000017941 */ /* 0x000fea0003800000 */
.L_x_10418:
        /* <DEDUP_REMOVED lines=11> */
.L_x_10422:
[----:B------:R-:W-:-:S04]  /*19d00*/  FADD.FTZ R17, R6, -R17 ;  /* 0x8000001106117221 */ /* 0x000fc80000010000 */
[----:B------:R-:W-:-:S07]  /*19d10*/  FMUL.FTZ R17, R17, 0.5 ;  /* 0x3f00000011117820 */ /* 0x000fce0000410000 */
.L_x_10423:
[----:B------:R-:W-:Y:S05]  /*19d20*/  BSYNC B1 ;  /* 0x0000000000017941 */ /* 0x000fea0003800000 */
.L_x_10421:
        /* <DEDUP_REMOVED lines=35> */
.L_x_10416:
[----:B------:R0:W1:Y:S02]  /*19f60*/  MUFU.SQRT R17, R16 ;  /* 0x0000001000117308 */ /* 0x0000640000002000 */
.L_x_10415:
[----:B------:R-:W-:Y:S05]  /*19f70*/  BSYNC B0 ;  /* 0x0000000000007941 */ /* 0x000fea0003800000 */
.L_x_10414:
        /* <DEDUP_REMOVED lines=24> */
.L_x_10430:
[----:B------:R-:W-:-:S04]  /*1a100*/  FADD.FTZ R0, -R0, R5 ;  /* 0x0000000500007221 */ /* 0x000fc80000010100 */
[----:B------:R-:W-:-:S07]  /*1a110*/  FMUL.FTZ R0, R0, 0.5 ;  /* 0x3f00000000007820 */ /* 0x000fce0000410000 */
.L_x_10431:
[----:B------:R-:W-:Y:S05]  /*1a120*/  BSYNC B1 ;  /* 0x0000000000017941 */ /* 0x000fea0003800000 */
.L_x_10429:
        /* <DEDUP_REMOVED lines=10> */
.L_x_10433:
[----:B------:R-:W-:-:S04]  /*1a1d0*/  FADD.FTZ R3, -R3, R6 ;  /* 0x0000000603037221 */ /* 0x000fc80000010100 */
[----:B------:R-:W-:-:S07]  /*1a1e0*/  FMUL.FTZ R3, R3, 0.5 ;  /* 0x3f00000003037820 */ /* 0x000fce0000410000 */
.L_x_10434:
[----:B------:R-:W-:Y:S05]  /*1a1f0*/  BSYNC B1 ;  /* 0x0000000000017941 */ /* 0x000fea0003800000 */
.L_x_10432:
[----:B------:R-:W-:Y:S01]  /*1a200*/  FADD.FTZ R0, R3, R0 ;  /* 0x0000000003007221 */ /* 0x000fe20000010000 */
[----:B------:R-:W-:Y:S01]  /*1a210*/  FADD.FTZ R7, R7, |R18| ;  /* 0x4000001207077221 */ /* 0x000fe20000010000 */
[----:B------:R-:W-:-:S03]  /*1a220*/  PLOP3.LUT P0, PT, PT, PT, PT, 0x80, 0x0 ;  /* 0x000000000000781c */ /* 0x000fc60003f0f070 */
[----:B------:R-:W-:-:S04]  /*1a230*/  FMUL.FTZ R0, R7, R0 ;  /* 0x0000000007007220 */ /* 0x000fc80000410000 */
[----:B------:R4:W0:Y:S01]  /*1a240*/  MUFU.SQRT R26, R0 ;  /* 0x00000000001a7308 */ /* 0x0008220000002000 */
[----:B------:R-:W-:Y:S05]  /*1a250*/  BRA `(.L_x_10426) ;  /* 0x0000000000687947 */ /* 0x000fea0003800000 */
.L_x_10428:
        /* <DEDUP_REMOVED lines=15> */
.L_x_10427:
        /* <DEDUP_REMOVED lines=8> */
.L_x_10425:
[----:B------:R-:W-:Y:S01]  /*1a3d0*/  PLOP3.LUT P0, PT, PT, PT, PT, 0x80, 0x0 ;  /* 0x000000000000781c */ /* 0x000fe20003f0f070 */
[----:B------:R-:W-:Y:S01]  /*1a3e0*/  FMUL.FTZ R26, R7, 16777216 ;  /* 0x4b800000071a7820 */ /* 0x000fe20000410000 */
[----:B------:R-:W-:-:S11]  /*1a3f0*/  FMUL.FTZ R27, |R18|, 16777216 ;  /* 0x4b800000121b7820 */ /* 0x000fd60000410200 */
.L_x_10426:
[----:B------:R-:W-:Y:S05]  /*1a400*/  BSYNC B0 ;  /* 0x0000000000007941 */ /* 0x000fea0003800000 */
.L_x_10424:
        /* <DEDUP_REMOVED lines=33> */
.L_x_10437:
        /* <DEDUP_REMOVED lines=28> */
.L_x_10436:
        /* <DEDUP_REMOVED lines=20> */
.L_x_10441:
[----:B------:R-:W-:Y:S05]  /*1a920*/  BSYNC B4 ;  /* 0x0000000000047941 */ /* 0x000fea0003800000 */
.L_x_10440:
        /* <DEDUP_REMOVED lines=18> */
.L_x_10443:
[----:B------:R-:W-:Y:S02]  /*1aa50*/  ISETP.GE.AND P0, PT, R27, RZ, PT ;  /* 0x000000ff1b00720c */ /* 0x000fe40003f06270 */
[----:B------:R-:W-:-:S11]  /*1aa60*/  MOV R3, 0x3fd774eb ;  /* 0x3fd774eb00037802 */ /* 0x000fd60000000f00 */
[----:B------:R-:W-:-:S04]  /*1aa70*/  @P0 FFMA.FTZ R0, R3, 0.93318945169448852539, -R0 ;  /* 0x3f6ee58103000823 */ /* 0x000fc80000010800 */
[----:B------:R-:W-:-:S07]  /*1aa80*/  @!P0 FFMA.FTZ R0, R3, 0.93318945169448852539, R0 ;  /* 0x3f6ee58103008823 */ /* 0x000fce0000010000 */
.L_x_10444:
[----:B------:R-:W-:Y:S05]  /*1aa90*/  BSYNC B0 ;  /* 0x0000000000007941 */ /* 0x000fea0003800000 */
.L_x_10442:
        /* <DEDUP_REMOVED lines=11> */
.L_x_10439:
        /* <DEDUP_REMOVED lines=16> */
[----:B-12---:R-:W-:Y:S05]  /*1ac50*/  CALL.REL.NOINC `($__internal_12_$__cuda_sm3x_div_rn_ftz_f32_slowpath) ;  /* 0x000000dc00247944 */ /* 0x006fea0003c00000 */
.L_x_10446:
[----:B------:R-:W-:Y:S05]  /*1ac60*/  BSYNC B4 ;  /* 0x0000000000047941 */ /* 0x000fea0003800000 */
.L_x_10445:
        /* <DEDUP_REMOVED lines=18> */
.L_x_10448:
[----:B------:R-:W-:Y:S02]  /*1ad90*/  ISETP.GE.AND P0, PT, R27, RZ, PT ;  /* 0x000000ff1b00720c */ /* 0x000fe40003f06270 */
[----:B------:R-:W-:-:S11]  /*1ada0*/  MOV R3, 0x3fd774eb ;  /* 0x3fd774eb00037802 */ /* 0x000fd60000000f00 */
[----:B------:R-:W-:-:S04]  /*1adb0*/  @P0 FFMA.FTZ R0, R3, 0.93318945169448852539, -R0 ;  /* 0x3f6ee58103000823 */ /* 0x000fc80000010800 */
[----:B------:R-:W-:-:S07]  /*1adc0*/  @!P0 FFMA.FTZ R0, R3, 0.93318945169448852539, R0 ;  /* 0x3f6ee58103008823 */ /* 0x000fce0000010000 */
.L_x_10449:
[----:B------:R-:W-:Y:S05]  /*1add0*/  BSYNC B0 ;  /* 0x0000000000007941 */ /* 0x000fea0003800000 */
.L_x_10447:
        /* <DEDUP_REMOVED lines=10> */
.L_x_10438:
[----:B------:R-:W-:Y:S05]  /*1ae80*/  BSYNC B3 ;  /* 0x0000000000037941 */ /* 0x000fea0003800000 */
.L_x_10435:
[----:B------:R-:W-:-:S04]  /*1ae90*/  SHF.R.U32.HI R19, RZ, 0x1f, R19 ;  /* 0x0000001fff137819 */ /* 0x000fc80000011613 */
[----:B------:R-:W-:-:S13]  /*1aea0*/  ISETP.NE.AND P0, PT, R19, RZ, PT ;  /* 0x000000ff1300720c */ /* 0x000fda0003f05270 */
[----:B-1----:R-:W-:Y:S01]  /*1aeb0*/  @!P0 FADD.FTZ R17, -R17, -RZ ;  /* 0x800000ff11118221 */ /* 0x002fe20000010100 */
[----:B------:R-:W-:Y:S06]  /*1aec0*/  BRA `(.L_x_10409) ;  /* 0x0000000c006c7947 */ /* 0x000fec0003800000 */
.L_x_10413:
[----:B------:R-:W-:Y:S01]  /*1aed0*/  FADD.FTZ R16, -R18, 6.1232342629258392722e-17 ;  /* 0x248d313212107421 */ /* 0x000fe20000010100 */
[----:B------:R-:W-:-:S03]  /*1aee0*/  FADD.FTZ R17, -R19, -RZ ;  /* 0x800000ff13117221 */ /* 0x000fc60000010100 */
[----:B------:R-:W-:Y:S01]  /*1aef0*/  FADD.FTZ R16, R16, 1.5707963705062866211 ;  /* 0x3fc90fdb10107421 */ /* 0x000fe20000010000 */
[----:B------:R-:W-:Y:S06]  /*1af00*/  BRA `(.L_x_10409) ;  /* 0x0000000c005c7947 */ /* 0x000fec0003800000 */
.L_x_10412:
[----:B------:R-:W-:Y:S01]  /*1af10*/  FADD.FTZ R17, -R19, -RZ ;  /* 0x800000ff13117221 */ /* 0x000fe20000010100 */
[----:B------:R-:W-:Y:S01]  /*1af20*/  MOV R16, RZ ;  /* 0x000000ff00107202 */ /* 0x000fe20000000f00 */
[----:B------:R-:W-:Y:S06]  /*1af30*/  BRA `(.L_x_10409) ;  /* 0x0000000c00507947 */ /* 0x000fec0003800000 */
.L_x_10411:
        /* <DEDUP_REMOVED lines=23> */
[----:B------:R-:W-:Y:S05]  /*1b0b0*/  CALL.REL.NOINC `($__internal_12_$__cuda_sm3x_div_rn_ftz_f32_slowpath) ;  /* 0x000000d8000c7944 */ /* 0x000fea0003c00000 */
.L_x_10454:
[----:B------:R-:W-:Y:S05]  /*1b0c0*/  BSYNC B4 ;  /* 0x0000000000047941 */ /* 0x000fea0003800000 */
.L_x_10453:
        /* <DEDUP_REMOVED lines=18> */
.L_x_10456:
[----:B------:R-:W-:Y:S02]  /*1b1f0*/  ISETP.GE.AND P0, PT, R18, RZ, PT ;  /* 0x000000ff1200720c */ /* 0x000fe40003f06270 */
[----:B------:R-:W-:-:S11]  /*1b200*/  MOV R3, 0x3fd774eb ;  /* 0x3fd774eb00037802 */ /* 0x000fd60000000f00 */
[----:B------:R-:W-:-:S04]  /*1b210*/  @P0 FFMA.FTZ R0, R3, 0.93318945169448852539, -R0 ;  /* 0x3f6ee58103000823 */ /* 0x000fc80000010800 */
[----:B------:R-:W-:-:S07]  /*1b220*/  @!P0 FFMA.FTZ R0, R3, 0.93318945169448852539, R0 ;  /* 0x3f6ee58103008823 */ /* 0x000fce0000010000 */
.L_x_10457:
[----:B------:R-:W-:Y:S05]  /*1b230*/  BSYNC B0 ;  /* 0x0000000000007941 */ /* 0x000fea0003800000 */
.L_x_10455:
        /* <DEDUP_REMOVED lines=13> */
.L_x_10452:
        /* <DEDUP_REMOVED lines=11> */
[----:B----4-:R-:W-:Y:S05]  /*1b3c0*/  CALL.REL.NOINC `($__internal_12_$__cuda_sm3x_div_rn_ftz_f32_slowpath) ;  /* 0x000000d400487944 */ /* 0x010fea0003c00000 */
.L_x_10460:
[----:B------:R-:W-:Y:S05]  /*1b3d0*/  BSYNC B4 ;  /* 0x0000000000047941 */ /* 0x000fea0003800000 */
.L_x_10459:
        /* <DEDUP_REMOVED lines=18> */
.L_x_10462:
[----:B------:R-:W-:Y:S02]  /*1b500*/  ISETP.GE.AND P0, PT, R18, RZ, PT ;  /* 0x000000ff1200720c */ /* 0x000fe40003f06270 */
[----:B------:R-:W-:-:S11]  /*1b510*/  MOV R3, 0x3fd774eb ;  /* 0x3fd774eb00037802 */ /* 0x000fd60000000f00 */
[----:B------:R-:W-:-:S04]  /*1b520*/  @P0 FFMA.FTZ R0, R3, 0.93318945169448852539, -R0 ;  /* 0x3f6ee58103000823 */ /* 0x000fc80000010800 */
[----:B------:R-:W-:-:S07]  /*1b530*/  @!P0 FFMA.FTZ R0, R3, 0.93318945169448852539, R0 ;  /* 0x3f6ee58103008823 */ /* 0x000fce0000010000 */
.L_x_10463:
[----:B------:R-:W-:Y:S05]  /*1b540*/  BSYNC B0 ;  /* 0x0000000000007941 */ /* 0x000fea0003800000 */
.L_x_10461:
        /* <DEDUP_REMOVED lines=27> */
.L_x_10451:
        /* <DEDUP_REMOVED lines=32> */
[----:B------:R-:W-:Y:S05]  /*1b900*/  CALL.REL.NOINC `($__internal_12_$__cuda_sm3x_div_rn_ftz_f32_slowpath) ;  /* 0x000000cc00f87944 */ /* 0x000fea0003c00000 */
.L_x_10465:
[----:B------:R-:W-:Y:S05]  /*1b910*/  BSYNC B4 ;  /* 0x0000000000047941 */ /* 0x000fea0003800000 */
.L_x_10464:
        /* <DEDUP_REMOVED lines=18> */
.L_x_10467:
[----:B------:R-:W-:Y:S02]  /*1ba40*/  ISETP.GE.AND P0, PT, R18, RZ, PT ;  /* 0x000000ff1200720c */ /* 0x000fe40003f06270 */
[----:B------:R-:W-:-:S11]  /*1ba50*/  MOV R3, 0x3fd774eb ;  /* 0x3fd774eb00037802 */ /* 0x000fd60000000f00 */
[----:B------:R-:W-:-:S04]  /*1ba60*/  @P0 FFMA.FTZ R0, R3, 0.93318945169448852539, -R0 ;  /* 0x3f6ee58103000823 */ /* 0x000fc80000010800 */
[----:B------:R-:W-:-:S07]  /*1ba70*/  @!P0 FFMA.FTZ R0, R3, 0.93318945169448852539, R0 ;  /* 0x3f6ee58103008823 */ /* 0x000fce0000010000 */
.L_x_10468:
[----:B------:R-:W-:Y:S05]  /*1ba80*/  BSYNC B0 ;  /* 0x0000000000007941 */ /* 0x000fea0003800000 */
.L_x_10466:
        /* <DEDUP_REMOVED lines=10> */
.L_x_10458:
[----:B------:R-:W-:Y:S05]  /*1bb30*/  BSYNC B3 ;  /* 0x0000000000037941 */ /* 0x000fea0003800000 */
.L_x_10450:
[----:B------:R-:W-:Y:S01]  /*1bb40*/  ISETP.NE.AND P0, PT, R17, RZ, PT ;  /* 0x000000ff1100720c */ /* 0x000fe20003f05270 */
[----:B------:R-:W-:Y:S01]  /*1bb50*/  FADD.FTZ R17, R27, 0.69314718246459960938 ;  /* 0x3f3172181b117421 */ /* 0x000fe20000010000 */
[----:B------:R-:W-:-:S11]  /*1bb60*/  FADD.FTZ R16, |R0|, -RZ ;  /* 0x800000ff00107221 */ /* 0x000fd60000010200 */
[----:B------:R-:W-:Y:S01]  /*1bb70*/  @!P0 FADD.FTZ R17, -R17, -RZ ;  /* 0x800000ff11118221 */ /* 0x000fe20000010100 */
[----:B------:R-:W-:Y:S06]  /*1bb80*/  BRA `(.L_x_10409) ;  /* 0x00000000003c7947 */ /* 0x000fec0003800000 */
.L_x_10410:
        /* <DEDUP_REMOVED lines=15> */
.L_x_10409:
[----:B------:R-:W-:Y:S05]  /*1bc80*/  BSYNC B2 ;  /* 0x0000000000027941 */ /* 0x000fea0003800000 */
.L_x_10408:
        /* <DEDUP_REMOVED lines=113> */
.L_x_10478:
        /* <DEDUP_REMOVED lines=10> */
.L_x_10480:
[----:B------:R-:W-:-:S04]  /*1c440*/  FADD.FTZ R4, -R0, R5 ;  /* 0x0000000500047221 */ /* 0x000fc80000010100 */
[----:B------:R-:W-:-:S07]  /*1c450*/  FMUL.FTZ R4, R4, 0.5 ;  /* 0x3f00000004047820 */ /* 0x000fce0000410000 */
.L_x_10481:
[----:B------:R-:W-:Y:S05]  /*1c460*/  BSYNC B1 ;  /* 0x0000000000017941 */ /* 0x000fea0003800000 */
.L_x_10479:
        /* <DEDUP_REMOVED lines=11> */
.L_x_10483:
[----:B------:R-:W-:-:S04]  /*1c520*/  FADD.FTZ R19, R6, -R19 ;  /* 0x8000001306137221 */ /* 0x000fc80000010000 */
[----:B------:R-:W-:-:S07]  /*1c530*/  FMUL.FTZ R19, R19, 0.5 ;  /* 0x3f00000013137820 */ /* 0x000fce0000410000 */
.L_x_10484:
[----:B------:R-:W-:Y:S05]  /*1c540*/  BSYNC B1 ;  /* 0x0000000000017941 */ /* 0x000fea0003800000 */
.L_x_10482:
        /* <DEDUP_REMOVED lines=35> */
.L_x_10477:
[----:B------:R0:W1:Y:S02]  /*1c780*/  MUFU.SQRT R19, R18 ;  /* 0x0000001200137308 */ /* 0x0000640000002000 */
.L_x_10476:
[----:B------:R-:W-:Y:S05]  /*1c790*/  BSYNC B0 ;  /* 0x0000000000007941 */ /* 0x000fea0003800000 */
.L_x_10475:
        /* <DEDUP_REMOVED lines=24> */
.L_x_10491:
[----:B------:R-:W-:-:S04]  /*1c920*/  FADD.FTZ R0, -R0, R5 ;  /* 0x0000000500007221 */ /* 0x000fc80000010100 */
[----:B------:R-:W-:-:S07]  /*1c930*/  FMUL.FTZ R0, R0, 0.5 ;  /* 0x3f00000000007820 */ /* 0x000fce0000410000 */
.L_x_10492:
[----:B------:R-:W-:Y:S05]  /*1c940*/  BSYNC B1 ;  /* 0x0000000000017941 */ /* 0x000fea0003800000 */
.L_x_10490:
        /* <DEDUP_REMOVED lines=10> */
.L_x_10494:
[----:B------:R-:W-:-:S04]  /*1c9f0*/  FADD.FTZ R3, -R3, R6 ;  /* 0x0000000603037221 */ /* 0x000fc80000010100 */
[----:B------:R-:W-:-:S07]  /*1ca00*/  FMUL.FTZ R3, R3, 0.5 ;  /* 0x3f00000003037820 */ /* 0x000fce0000410000 */
.L_x_10495:
[----:B------:R-:W-:Y:S05]  /*1ca10*/  BSYNC B1 ;  /* 0x0000000000017941 */ /* 0x000fea0003800000 */
.L_x_10493:
[----:B------:R-:W-:Y:S01]  /*1ca20*/  FADD.FTZ R0, R3, R0 ;  /* 0x0000000003007221 */ /* 0x000fe20000010000 */
[----:B------:R-:W-:Y:S01]  /*1ca30*/  FADD.FTZ R7, R7, |R20| ;  /* 0x4000001407077221 */ /* 0x000fe20000010000 */
[----:B------:R-:W-:-:S03]  /*1ca40*/  PLOP3.LUT P0, PT, PT, PT, PT, 0x80, 0x0 ;  /* 0x000000000000781c */ /* 0x000fc60003f0f070 */
[----:B------:R-:W-:-:S04]  /*1ca50*/  FMUL.FTZ R0, R7, R0 ;  /* 0x0000000007007220 */ /* 0x000fc80000410000 */
[----:B------:R4:W0:Y:S01]  /*1ca60*/  MUFU.SQRT R26, R0 ;  /* 0x00000000001a7308 */ /* 0x0008220000002000 */
[----:B------:R-:W-:Y:S05]  /*1ca70*/  BRA `(.L_x_10487) ;  /* 0x0000000000687947 */ /* 0x000fea0003800000 */
.L_x_10489:
        /* <DEDUP_REMOVED lines=15> */
.L_x_10488:
        /* <DEDUP_REMOVED lines=8> */
.L_x_10486:
[----:B------:R-:W-:Y:S01]  /*1cbf0*/  PLOP3.LUT P0, PT, PT, PT, PT, 0x80, 0x0 ;  /* 0x000000000000781c */ /* 0x000fe20003f0f070 */
[----:B------:R-:W-:Y:S01]  /*1cc00*/  FMUL.FTZ R26, R7, 16777216 ;  /* 0x4b800000071a7820 */ /* 0x000fe20000410000 */
[----:B------:R-:W-:-:S11]  /*1cc10*/  FMUL.FTZ R27, |R20|, 16777216 ;  /* 0x4b800000141b7820 */ /* 0x000fd60000410200 */
.L_x_10487:
[----:B------:R-:W-:Y:S05]  /*1cc20*/  BSYNC B0 ;  /* 0x0000000000007941 */ /* 0x000fea0003800000 */
.L_x_10485:
        /* <DEDUP_REMOVED lines=33> */
.L_x_10498:
        /* <DEDUP_REMOVED lines=28> */
.L_x_10497:
        /* <DEDUP_REMOVED lines=20> */
.L_x_10502:
[----:B------:R-:W-:Y:S05]  /*1d140*/  BSYNC B4 ;  /* 0x0000000000047941 */ /* 0x000fea0003800000 */
.L_x_10501:
        /* <DEDUP_REMOVED lines=18> */
.L_x_10504:
[----:B------:R-:W-:Y:S02]  /*1d270*/  ISETP.GE.AND P0, PT, R27, RZ, PT ;  /* 0x000000ff1b00720c */ /* 0x000fe40003f06270 */
[----:B------:R-:W-:-:S11]  /*1d280*/  MOV R3, 0x3fd774eb ;  /* 0x3fd774eb00037802 */ /* 0x000fd60000000f00 */
[----:B------:R-:W-:-:S04]  /*1d290*/  @P0 FFMA.FTZ R0, R3, 0.93318945169448852539, -R0 ;  /* 0x3f6ee58103000823 */ /* 0x000fc80000010800 */
[----:B------:R-:W-:-:S07]  /*1d2a0*/  @!P0 FFMA.FTZ R0, R3, 0.93318945169448852539, R0 ;  /* 0x3f6ee58103008823 */ /* 0x000fce0000010000 */
.L_x_10505:
[----:B------:R-:W-:Y:S05]  /*1d2b0*/  BSYNC B0 ;  /* 0x0000000000007941 */ /* 0x000fea0003800000 */
.L_x_10503:
        /* <DEDUP_REMOVED lines=11> */
.L_x_10500:
        /* <DEDUP_REMOVED lines=17> */
.L_x_10507:
[----:B------:R-:W-:Y:S05]  /*1d480*/  BSYNC B4 ;  /* 0x0000000000047941 */ /* 0x000fea0003800000 */
.L_x_10506:
        /* <DEDUP_REMOVED lines=18> */
.L_x_10509:
[----:B------:R-:W-:Y:S02]  /*1d5b0*/  ISETP.GE.AND P0, PT, R27, RZ, PT ;  /* 0x000000ff1b00720c */ /* 0x000fe40003f06270 */
[----:B------:R-:W-:-:S11]  /*1d5c0*/  MOV R3, 0x3fd774eb ;  /* 0x3fd774eb00037802 */ /* 0x000fd60000000f00 */
[----:B------:R-:W-:-:S04]  /*1d5d0*/  @P0 FFMA.FTZ R0, R3, 0.93318945169448852539, -R0 ;  /* 0x3f6ee58103000823 */ /* 0x000fc80000010800 */
[----:B------:R-:W-:-:S07]  /*1d5e0*/  @!P0 FFMA.FTZ R0, R3, 0.93318945169448852539, R0 ;  /* 0x3f6ee58103008823 */ /* 0x000fce0000010000 */
.L_x_10510:
[----:B------:R-:W-:Y:S05]  /*1d5f0*/  BSYNC B0 ;  /* 0x0000000000007941 */ /* 0x000fea0003800000 */
.L_x_10508:
        /* <DEDUP_REMOVED lines=10> */
.L_x_10499:
[----:B------:R-:W-:Y:S05]  /*1d6a0*/  BSYNC B3 ;  /* 0x0000000000037941 */ /* 0x000fea0003800000 */
.L_x_10496:
[----:B------:R-:W-:-:S04]  /*1d6b0*/  SHF.R.U32.HI R21, RZ, 0x1f, R21 ;  /* 0x0000001fff157819 */ /* 0x000fc80000011615 */
[----:B------:R-:W-:-:S13]  /*1d6c0*/  ISETP.NE.AND P0, PT, R21, RZ, PT ;  /* 0x000000ff1500720c */ /* 0x000fda0003f05270 */
[----:B-1----:R-:W-:Y:S01]  /*1d6d0*/  @!P0 FADD.FTZ R19, -R19, -RZ ;  /* 0x800000ff13138221 */ /* 0x002fe20000010100 */
[----:B------:R-:W-:Y:S06]  /*1d6e0*/  BRA `(.L_x_10470) ;  /* 0x0000000c006c7947 */ /* 0x000fec0003800000 */
.L_x_10474:
[----:B------:R-:W-:Y:S01]  /*1d6f0*/  FADD.FTZ R18, -R20, 6.1232342629258392722e-17 ;  /* 0x248d313214127421 */ /* 0x000fe20000010100 */
[----:B------:R-:W-:-:S03]  /*1d700*/  FADD.FTZ R19, -R21, -RZ ;  /* 0x800000ff15137221 */ /* 0x000fc60000010100 */
[----:B------:R-:W-:Y:S01]  /*1d710*/  FADD.FTZ R18, R18, 1.5707963705062866211 ;  /* 0x3fc90fdb12127421 */ /* 0x000fe20000010000 */
[----:B------:R-:W-:Y:S06]  /*1d720*/  BRA `(.L_x_10470) ;  /* 0x0000000c005c7947 */ /* 0x000fec0003800000 */
.L_x_10473:
[----:B------:R-:W-:Y:S01]  /*1d730*/  FADD.FTZ R19, -R21, -RZ ;  /* 0x800000ff15137221 */ /* 0x000fe20000010100 */
[----:B------:R-:W-:Y:S01]  /*1d740*/  MOV R18, RZ ;  /* 0x000000ff00127202 */ /* 0x000fe20000000f00 */
[----:B------:R-:W-:Y:S06]  /*1d750*/  BRA `(.L_x_10470) ;  /* 0x0000000c00507947 */ /* 0x000fec0003800000 */
.L_x_10472:
        /* <DEDUP_REMOVED lines=23> */
[----:B------:R-:W-:Y:S05]  /*1d8d0*/  CALL.REL.NOINC `($__internal_12_$__cuda_sm3x_div_rn_ftz_f32_slowpath) ;  /* 0x000000b000047944 */ /* 0x000fea0003c00000 */
.L_x_10515:
[----:B------:R-:W-:Y:S05]  /*1d8e0*/  BSYNC B4 ;  /* 0x0000000000047941 */ /* 0x000fea0003800000 */
.L_x_10514:
        /* <DEDUP_REMOVED lines=18> */
.L_x_10517:
[----:B------:R-:W-:Y:S02]  /*1da10*/  ISETP.GE.AND P0, PT, R20, RZ, PT ;  /* 0x000000ff1400720c */ /* 0x000fe40003f06270 */
[----:B------:R-:W-:-:S11]  /*1da20*/  MOV R3, 0x3fd774eb ;  /* 0x3fd774eb00037802 */ /* 0x000fd60000000f00 */
[----:B------:R-:W-:-:S04]  /*1da30*/  @P0 FFMA.FTZ R0, R3, 0.93318945169448852539, -R0 ;  /* 0x3f6ee58103000823 */ /* 0x000fc80000010800 */
[----:B------:R-:W-:-:S07]  /*1da40*/  @!P0 FFMA.FTZ R0, R3, 0.93318945169448852539, R0 ;  /* 0x3f6ee58103008823 */ /* 0x000fce0000010000 */
.L_x_10518:
[----:B------:R-:W-:Y:S05]  /*1da50*/  BSYNC B0 ;  /* 0x0000000000007941 */ /* 0x000fea0003800000 */
.L_x_10516:
        /* <DEDUP_REMOVED lines=13> */
.L_x_10513:
        /* <DEDUP_REMOVED lines=11> */
[----:B--2-4-:R-:W-:Y:S05]  /*1dbe0*/  CALL.REL.NOINC `($__internal_12_$__cuda_sm3x_div_rn_ftz_f32_slowpath) ;  /* 0x000000ac00407944 */ /* 0x014fea0003c00000 */
.L_x_10521:
[----:B------:R-:W-:Y:S05]  /*1dbf0*/  BSYNC B4 ;  /* 0x0000000000047941 */ /* 0x000fea0003800000 */
.L_x_10520:
        /* <DEDUP_REMOVED lines=18> */
.L_x_10523:
[----:B------:R-:W-:Y:S02]  /*1dd20*/  ISETP.GE.AND P0, PT, R20, RZ, PT ;  /* 0x000000ff1400720c */ /* 0x000fe40003f06270 */
[----:B------:R-:W-:-:S11]  /*1dd30*/  MOV R3, 0x3fd774eb ;  /* 0x3fd774eb00037802 */ /* 0x000fd60000000f00 */
[----:B------:R-:W-:-:S04]  /*1dd40*/  @P0 FFMA.FTZ R0, R3, 0.93318945169448852539, -R0 ;  /* 0x3f6ee58103000823 */ /* 0x000fc80000010800 */
[----:B------:R-:W-:-:S07]  /*1dd50*/  @!P0 FFMA.FTZ R0, R3, 0.93318945169448852539, R0 ;  /* 0x3f6ee58103008823 */ /* 0x000fce0000010000 */
.L_x_10524:
[----:B------:R-:W-:Y:S05]  /*1dd60*/  BSYNC B0 ;  /* 0x0000000000007941 */ /* 0x000fea0003800000 */
.L_x_10522:
        /* <DEDUP_REMOVED lines=27> */
.L_x_10512:
        /* <DEDUP_REMOVED lines=33> */
.L_x_10526:
[----:B------:R-:W-:Y:S05]  /*1e130*/  BSYNC B4 ;  /* 0x0000000000047941 */ /* 0x000fea0003800000 */
.L_x_10525:
        /* <DEDUP_REMOVED lines=18> */
.L_x_10528:
[----:B------:R-:W-:Y:S02]  /*1e260*/  ISETP.GE.AND P0, PT, R20, RZ, PT ;  /* 0x000000ff1400720c */ /* 0x000fe40003f06270 */
[----:B------:R-:W-:-:S11]  /*1e270*/  MOV R3, 0x3fd774eb ;  /* 0x3fd774eb00037802 */ /* 0x000fd60000000f00 */
[----:B------:R-:W-:-:S04]  /*1e280*/  @P0 FFMA.FTZ R0, R3, 0.93318945169448852539, -R0 ;  /* 0x3f6ee58103000823 */ /* 0x000fc80000010800 */
[----:B------:R-:W-:-:S07]  /*1e290*/  @!P0 FFMA.FTZ R0, R3, 0.93318945169448852539, R0 ;  /* 0x3f6ee58103008823 */ /* 0x000fce0000010000 */
.L_x_10529:
[----:B------:R-:W-:Y:S05]  /*1e2a0*/  BSYNC B0 ;  /* 0x0000000000007941 */ /* 0x000fea0003800000 */
.L_x_10527:
        /* <DEDUP_REMOVED lines=10> */
.L_x_10519:
[----:B------:R-:W-:Y:S05]  /*1e350*/  BSYNC B3 ;  /* 0x0000000000037941 */ /* 0x000fea0003800000 */
.L_x_10511:
[----:B------:R-:W-:Y:S01]  /*1e360*/  ISETP.NE.AND P0, PT, R19, RZ, PT ;  /* 0x000000ff1300720c */ /* 0x000fe20003f05270 */
[----:B------:R-:W-:Y:S01]  /*1e370*/  FADD.FTZ R19, R27, 0.69314718246459960938 ;  /* 0x3f3172181b137421 */ /* 0x000fe20000010000 */
[----:B------:R-:W-:-:S11]  /*1e380*/  FADD.FTZ R18, |R0|, -RZ ;  /* 0x800000ff00127221 */ /* 0x000fd60000010200 */
[----:B------:R-:W-:Y:S01]  /*1e390*/  @!P0 FADD.FTZ R19, -R19, -RZ ;  /* 0x800000ff13138221 */ /* 0x000fe20000010100 */
[----:B------:R-:W-:Y:S06]  /*1e3a0*/  BRA `(.L_x_10470) ;  /* 0x00000000003c7947 */ /* 0x000fec0003800000 */
.L_x_10471:
        /* <DEDUP_REMOVED lines=15> */
.L_x_10470:
[----:B------:R-:W-:Y:S05]  /*1e4a0*/  BSYNC B2 ;  /* 0x0000000000027941 */ /* 0x000fea0003800000 */
.L_x_10469:
        /* <DEDUP_REMOVED lines=113> */
.L_x_10539:
        /* <DEDUP_REMOVED lines=10> */
.L_x_10541:
[----:B------:R-:W-:-:S04]  /*1ec60*/  FADD.FTZ R4, -R0, R5 ;  /* 0x0000000500047221 */ /* 0x000fc80000010100 */
[----:B------:R-:W-:-:S07]  /*1ec70*/  FMUL.FTZ R4, R4, 0.5 ;  /* 0x3f00000004047820 */ /* 0x000fce0000410000 */
.L_x_10542:
[----:B------:R-:W-:Y:S05]  /*1ec80*/  BSYNC B1 ;  /* 0x0000000000017941 */ /* 0x000fea0003800000 */
.L_x_10540:
        /* <DEDUP_REMOVED lines=11> */
.L_x_10544:
[----:B------:R-:W-:-:S04]  /*1ed40*/  FADD.FTZ R7, R6, -R7 ;  /* 0x8000000706077221 */ /* 0x000fc80000010000 */
[----:B------:R-:W-:-:S07]  /*1ed50*/  FMUL.FTZ R7, R7, 0.5 ;  /* 0x3f00000007077820 */ /* 0x000fce0000410000 */
.L_x_10545:
[----:B------:R-:W-:Y:S05]  /*1ed60*/  BSYNC B1 ;  /* 0x0000000000017941 */ /* 0x000fea0003800000 */
.L_x_10543:
        /* <DEDUP_REMOVED lines=35> */
.L_x_10538:
[----:B------:R0:W1:Y:S02]  /*1efa0*/  MUFU.SQRT R26, R20 ;  /* 0x00000014001a7308 */ /* 0x0000640000002000 */
.L_x_10537:
[----:B------:R-:W-:Y:S05]  /*1efb0*/  BSYNC B0 ;  /* 0x0000000000007941 */ /* 0x000fea0003800000 */
.L_x_10536:
        /* <DEDUP_REMOVED lines=24> */
.L_x_10552:
[----:B------:R-:W-:-:S04]  /*1f140*/  FADD.FTZ R0, -R0, R5 ;  /* 0x0000000500007221 */ /* 0x000fc80000010100 */
[----:B------:R-:W-:-:S07]  /*1f150*/  FMUL.FTZ R0, R0, 0.5 ;  /* 0x3f00000000007820 */ /* 0x000fce0000410000 */
.L_x_10553:
[----:B------:R-:W-:Y:S05]  /*1f160*/  BSYNC B1 ;  /* 0x0000000000017941 */ /* 0x000fea0003800000 */
.L_x_10551:
        /* <DEDUP_REMOVED lines=10> */
.L_x_10555:
[----:B------:R-:W-:-:S04]  /*1f210*/  FADD.FTZ R3, -R3, R6 ;  /* 0x0000000603037221 */ /* 0x000fc80000010100 */
[----:B------:R-:W-:-:S07]  /*1f220*/  FMUL.FTZ R3, R3, 0.5 ;  /* 0x3f00000003037820 */ /* 0x000fce0000410000 */
.L_x_10556:
[----:B------:R-:W-:Y:S05]  /*1f230*/  BSYNC B1 ;  /* 0x0000000000017941 */ /* 0x000fea0003800000 */
.L_x_10554:
[----:B------:R-:W-:Y:S01]  /*1f240*/  FADD.FTZ R0, R3, R0 ;  /* 0x0000000003007221 */ /* 0x000fe20000010000 */
[----:B------:R-:W-:Y:S01]  /*1f250*/  FADD.FTZ R27, R32, R27 ;  /* 0x0000001b201b7221 */ /* 0x000fe20000010000 */
[----:B------:R-:W-:-:S03]  /*1f260*/  PLOP3.LUT P0, PT, PT, PT, PT, 0x80, 0x0 ;  /* 0x000000000000781c */ /* 0x000fc60003f0f070 */
[----:B------:R-:W-:-:S06]  /*1f270*/  FMUL.FTZ R27, R27, R0 ;  /* 0x000000001b1b7220 */ /* 0x000fcc0000410000 */
[----:B------:R-:W2:Y:S01]  /*1f280*/  MUFU.SQRT R27, R27 ;  /* 0x0000001b001b7308 */ /* 0x000ea20000002000 */
[----:B------:R-:W-:Y:S05]  /*1f290*/  BRA `(.L_x_10548) ;  /* 0x0000000000687947 */ /* 0x000fea0003800000 */
.L_x_10550:
        /* <DEDUP_REMOVED lines=15> */
.L_x_10549:
        /* <DEDUP_REMOVED lines=8> */
.L_x_10547:
[----:B------:R-:W-:Y:S01]  /*1f410*/  PLOP3.LUT P0, PT, PT, PT, PT, 0x80, 0x0 ;  /* 0x000000000000781c */ /* 0x000fe20003f0f070 */
[----:B------:R-:W-:Y:S01]  /*1f420*/  FMUL.FTZ R27, R27, 16777216 ;  /* 0x4b8000001b1b7820 */ /* 0x000fe20000410000 */
[----:B------:R-:W-:-:S11]  /*1f430*/  FMUL.FTZ R32, R32, 16777216 ;  /* 0x4b80000020207820 */ /* 0x000fd60000410000 */
.L_x_10548:
[----:B------:R-:W-:Y:S05]  /*1f440*/  BSYNC B0 ;  /* 0x0000000000007941 */ /* 0x000fea0003800000 */
.L_x_10546:
        /* <DEDUP_REMOVED lines=33> */
.L_x_10559:
        /* <DEDUP_REMOVED lines=28> */
.L_x_10558:
        /* <DEDUP_REMOVED lines=20> */
.L_x_10563:
[----:B------:R-:W-:Y:S05]  /*1f960*/  BSYNC B4 ;  /* 0x0000000000047941 */ /* 0x000fea0003800000 */
.L_x_10562:
        /* <DEDUP_REMOVED lines=18> */
.L_x_10565:
[----:B------:R-:W-:Y:S02]  /*1fa90*/  ISETP.GE.AND P0, PT, R32, RZ, PT ;  /* 0x000000ff2000720c */ /* 0x000fe40003f06270 */
[----:B------:R-:W-:-:S11]  /*1faa0*/  MOV R3, 0x3fd774eb ;  /* 0x3fd774eb00037802 */ /* 0x000fd60000000f00 */
[----:B------:R-:W-:-:S04]  /*1fab0*/  @P0 FFMA.FTZ R0, R3, 0.93318945169448852539, -R0 ;  /* 0x3f6ee58103000823 */ /* 0x000fc80000010800 */
[----:B------:R-:W-:-:S07]  /*1fac0*/  @!P0 FFMA.FTZ R0, R3, 0.93318945169448852539, R0 ;  /* 0x3f6ee58103008823 */ /* 0x000fce0000010000 */
.L_x_10566:
[----:B------:R-:W-:Y:S05]  /*1fad0*/  BSYNC B0 ;  /* 0x0000000000007941 */ /* 0x000fea0003800000 */
.L_x_10564:
        /* <DEDUP_REMOVED lines=11> */
.L_x_10561:
        /* <DEDUP_REMOVED lines=17> */
.L_x_10568:
[----:B------:R-:W-:Y:S05]  /*1fca0*/  BSYNC B4 ;  /* 0x0000000000047941 */ /* 0x000fea0003800000 */
.L_x_10567:
        /* <DEDUP_REMOVED lines=18> */
.L_x_10570:
[----:B------:R-:W-:Y:S02]  /*1fdd0*/  ISETP.GE.AND P0, PT, R32, RZ, PT ;  /* 0x000000ff2000720c */ /* 0x000fe40003f06270 */
[----:B------:R-:W-:-:S11]  /*1fde0*/  MOV R3, 0x3fd774eb ;  /* 0x3fd774eb00037802 */ /* 0x000fd60000000f00 */
[----:B------:R-:W-:-:S04]  /*1fdf0*/  @P0 FFMA.FTZ R0, R3, 0.93318945169448852539, -R0 ;  /* 0x3f6ee58103000823 */ /* 0x000fc80000010800 */
[----:B------:R-:W-:-:S07]  /*1fe00*/  @!P0 FFMA.FTZ R0, R3, 0.93318945169448852539, R0 ;  /* 0x3f6ee58103008823 */ /* 0x000fce0000010000 */
.L_x_10571:
[----:B------:R-:W-:Y:S05]  /*1fe10*/  BSYNC B0 ;  /* 0x0000000000007941 */ /* 0x000fea0003800000 */
.L_x_10569:
        /* <DEDUP_REMOVED lines=10> */
.L_x_10560:
[----:B------:R-:W-:Y:S05]  /*1fec0*/  BSYNC B3 ;  /* 0x0000000000037941 */ /* 0x000fea0003800000 */
.L_x_10557:
[----:B------:R-:W-:-:S13]  /*1fed0*/  ISETP.NE.AND P0, PT, R21, RZ, PT ;  /* 0x000000ff1500720c */ /* 0x000fda0003f05270 */
[----:B-1----:R-:W-:-:S05]  /*1fee0*/  @!P0 FADD.FTZ R26, -R26, -RZ ;  /* 0x800000ff1a1a8221 */ /* 0x002fca0000010100 */
[----:B------:R-:W-:Y:S01]  /*1fef0*/  MOV R21, R26 ;  /* 0x0000001a00157202 */ /* 0x000fe20000000f00 */
[----:B------:R-:W-:Y:S06]  /*1ff00*/  BRA `(.L_x_10531) ;  /* 0x0000000c006c7947 */ /* 0x000fec0003800000 */
.L_x_10535:
[----:B------:R-:W-:Y:S01]  /*1ff10*/  FADD.FTZ R20, -R22, 6.1232342629258392722e-17 ;  /* 0x248d313216147421 */ /* 0x000fe20000010100 */
[----:B------:R-:W-:-:S03]  /*1ff20*/  FADD.FTZ R21, -R23, -RZ ;  /* 0x800000ff17157221 */ /* 0x000fc60000010100 */
[----:B------:R-:W-:Y:S01]  /*1ff30*/  FADD.FTZ R20, R20, 1.5707963705062866211 ;  /* 0x3fc90fdb14147421 */ /* 0x000fe20000010000 */
[----:B------:R-:W-:Y:S06]  /*1ff40*/  BRA `(.L_x_10531) ;  /* 0x0000000c005c7947 */ /* 0x000fec0003800000 */
.L_x_10534:
[----:B------:R-:W-:Y:S01]  /*1ff50*/  HFMA2.MMA R20, -RZ, RZ, 0, 0 ;  /* 0x00000000ff147435 */ /* 0x000fe200000001ff */
[----:B------:R-:W-:Y:S01]  /*1ff60*/  FADD.FTZ R21, -R23, -RZ ;  /* 0x800000ff17157221 */ /* 0x000fe20000010100 */
[----:B------:R-:W-:Y:S09]  /*1ff70*/  BRA `(.L_x_10531) ;  /* 0x0000000c00507947 */ /* 0x000ff20003800000 */
.L_x_10533:
        /* <DEDUP_REMOVED lines=24> */
.L_x_10576:
[----:B------:R-:W-:Y:S05]  /*20100*/  BSYNC B4 ;  /* 0x0000000000047941 */ /* 0x000fea0003800000 */
.L_x_10575:
        /* <DEDUP_REMOVED lines=18> */
.L_x_10578:
[----:B------:R-:W-:Y:S02]  /*20230*/  ISETP.GE.AND P0, PT, R22, RZ, PT ;  /* 0x000000ff1600720c */ /* 0x000fe40003f06270 */
[----:B------:R-:W-:-:S11]  /*20240*/  MOV R3, 0x3fd774eb ;  /* 0x3fd774eb00037802 */ /* 0x000fd60000000f00 */
[----:B------:R-:W-:-:S04]  /*20250*/  @P0 FFMA.FTZ R0, R3, 0.93318945169448852539, -R0 ;  /* 0x3f6ee58103000823 */ /* 0x000fc80000010800 */
[----:B------:R-:W-:-:S07]  /*20260*/  @!P0 FFMA.FTZ R0, R3, 0.93318945169448852539, R0 ;  /* 0x3f6ee58103008823 */ /* 0x000fce0000010000 */
.L_x_10579:
[----:B------:R-:W-:Y:S05]  /*20270*/  BSYNC B0 ;  /* 0x0000000000007941 */ /* 0x000fea0003800000 */
.L_x_10577:
        /* <DEDUP_REMOVED lines=13> */
.L_x_10574:
        /* <DEDUP_REMOVED lines=12> */
.L_x_10582:
[----:B------:R-:W-:Y:S05]  /*20410*/  BSYNC B4 ;  /* 0x0000000000047941 */ /* 0x000fea0003800000 */
.L_x_10581:
        /* <DEDUP_REMOVED lines=18> */
.L_x_10584:
[----:B------:R-:W-:Y:S02]  /*20540*/  ISETP.GE.AND P0, PT, R22, RZ, PT ;  /* 0x000000ff1600720c */ /* 0x000fe40003f06270 */
[----:B------:R-:W-:-:S11]  /*20550*/  MOV R3, 0x3fd774eb ;  /* 0x3fd774eb00037802 */ /* 0x000fd60000000f00 */
[----:B------:R-:W-:-:S04]  /*20560*/  @P0 FFMA.FTZ R0, R3, 0.93318945169448852539, -R0 ;  /* 0x3f6ee58103000823 */ /* 0x000fc80000010800 */
[----:B------:R-:W-:-:S07]  /*20570*/  @!P0 FFMA.FTZ R0, R3, 0.93318945169448852539, R0 ;  /* 0x3f6ee58103008823 */ /* 0x000fce0000010000 */
.L_x_10585:
[----:B------:R-:W-:Y:S05]  /*20580*/  BSYNC B0 ;  /* 0x0000000000007941 */ /* 0x000fea0003800000 */
.L_x_10583:
        /* <DEDUP_REMOVED lines=27> */
.L_x_10573:
        /* <DEDUP_REMOVED lines=33> */
.L_x_10587:
[----:B------:R-:W-:Y:S05]  /*20950*/  BSYNC B4 ;  /* 0x0000000000047941 */ /* 0x000fea0003800000 */
.L_x_10586:
        /* <DEDUP_REMOVED lines=18> */
.L_x_10589:
[----:B------:R-:W-:Y:S02]  /*20a80*/  ISETP.GE.AND P0, PT, R22, RZ, PT ;  /* 0x000000ff1600720c */ /* 0x000fe40003f06270 */
[----:B------:R-:W-:-:S11]  /*20a90*/  MOV R3, 0x3fd774eb ;  /* 0x3fd774eb00037802 */ /* 0x000fd60000000f00 */
[----:B------:R-:W-:-:S04]  /*20aa0*/  @P0 FFMA.FTZ R0, R3, 0.93318945169448852539, -R0 ;  /* 0x3f6ee58103000823 */ /* 0x000fc80000010800 */
[----:B------:R-:W-:-:S07]  /*20ab0*/  @!P0 FFMA.FTZ R0, R3, 0.93318945169448852539, R0 ;  /* 0x3f6ee58103008823 */ /* 0x000fce0000010000 */
.L_x_10590:
[----:B------:R-:W-:Y:S05]  /*20ac0*/  BSYNC B0 ;  /* 0x0000000000007941 */ /* 0x000fea0003800000 */
.L_x_10588:
        /* <DEDUP_REMOVED lines=10> */
.L_x_10580:
[----:B------:R-:W-:Y:S05]  /*20b70*/  BSYNC B3 ;  /* 0x0000000000037941 */ /* 0x000fea0003800000 */
.L_x_10572:
[----:B------:R-:W-:Y:S01]  /*20b80*/  ISETP.NE.AND P0, PT, R21, RZ, PT ;  /* 0x000000ff1500720c */ /* 0x000fe20003f05270 */
[----:B------:R-:W-:Y:S01]  /*20b90*/  FADD.FTZ R21, R27, 0.69314718246459960938 ;  /* 0x3f3172181b157421 */ /* 0x000fe20000010000 */
[----:B------:R-:W-:-:S11]  /*20ba0*/  FADD.FTZ R20, |R0|, -RZ ;  /* 0x800000ff00147221 */ /* 0x000fd60000010200 */
[----:B------:R-:W-:Y:S01]  /*20bb0*/  @!P0 FADD.FTZ R21, -R21, -RZ ;  /* 0x800000ff15158221 */ /* 0x000fe20000010100 */
[----:B------:R-:W-:Y:S06]  /*20bc0*/  BRA `(.L_x_10531) ;  /* 0x00000000003c7947 */ /* 0x000fec0003800000 */
.L_x_10532:
        /* <DEDUP_REMOVED lines=15> */
.L_x_10531:
[----:B------:R-:W-:Y:S05]  /*20cc0*/  BSYNC B2 ;  /* 0x0000000000027941 */ /* 0x000fea0003800000 */
.L_x_10530:
        /* <DEDUP_REMOVED lines=113> */
.L_x_10600:
        /* <DEDUP_REMOVED lines=10> */
.L_x_10602:
[----:B------:R-:W-:-:S04]  /*21480*/  FADD.FTZ R4, -R0, R5 ;  /* 0x0000000500047221 */ /* 0x000fc80000010100 */
[----:B------:R-:W-:-:S07]  /*21490*/  FMUL.FTZ R4, R4, 0.5 ;  /* 0x3f00000004047820 */ /* 0x000fce0000410000 */
.L_x_10603:
[----:B------:R-:W-:Y:S05]  /*214a0*/  BSYNC B1 ;  /* 0x0000000000017941 */ /* 0x000fea0003800000 */
.L_x_10601:
        /* <DEDUP_REMOVED lines=11> */
.L_x_10605:
[----:B------:R-:W-:-:S04]  /*21560*/  FADD.FTZ R7, R6, -R7 ;  /* 0x8000000706077221 */ /* 0x000fc80000010000 */
[----:B------:R-:W-:-:S07]  /*21570*/  FMUL.FTZ R7, R7, 0.5 ;  /* 0x3f00000007077820 */ /* 0x000fce0000410000 */
.L_x_10606:
[----:B------:R-:W-:Y:S05]  /*21580*/  BSYNC B1 ;  /* 0x0000000000017941 */ /* 0x000fea0003800000 */
.L_x_10604:
        /* <DEDUP_REMOVED lines=35> */
.L_x_10599:
[----:B------:R0:W1:Y:S02]  /*217c0*/  MUFU.SQRT R26, R22 ;  /* 0x00000016001a7308 */ /* 0x0000640000002000 */
.L_x_10598:
[----:B------:R-:W-:Y:S05]  /*217d0*/  BSYNC B0 ;  /* 0x0000000000007941 */ /* 0x000fea0003800000 */
.L_x_10597:
        /* <DEDUP_REMOVED lines=24> */
.L_x_10613:
[----:B------:R-:W-:-:S04]  /*21960*/  FADD.FTZ R0, -R0, R5 ;  /* 0x0000000500007221 */ /* 0x000fc80000010100 */
[----:B------:R-:W-:-:S07]  /*21970*/  FMUL.FTZ R0, R0, 0.5 ;  /* 0x3f00000000007820 */ /* 0x000fce0000410000 */
.L_x_10614:
[----:B------:R-:W-:Y:S05]  /*21980*/  BSYNC B1 ;  /* 0x0000000000017941 */ /* 0x000fea0003800000 */
.L_x_10612:
        /* <DEDUP_REMOVED lines=10> */
.L_x_10616:
[----:B------:R-:W-:-:S04]  /*21a30*/  FADD.FTZ R3, -R3, R6 ;  /* 0x0000000603037221 */ /* 0x000fc80000010100 */
[----:B------:R-:W-:-:S07]  /*21a40*/  FMUL.FTZ R3, R3, 0.5 ;  /* 0x3f00000003037820 */ /* 0x000fce0000410000 */
.L_x_10617:
[----:B------:R-:W-:Y:S05]  /*21a50*/  BSYNC B1 ;  /* 0x0000000000017941 */ /* 0x000fea0003800000 */
.L_x_10615:
[----:B------:R-:W-:Y:S01]  /*21a60*/  FADD.FTZ R0, R3, R0 ;  /* 0x0000000003007221 */ /* 0x000fe20000010000 */
[----:B------:R-:W-:Y:S01]  /*21a70*/  FADD.FTZ R27, R32, R27 ;  /* 0x0000001b201b7221 */ /* 0x000fe20000010000 */
[----:B------:R-:W-:-:S03]  /*21a80*/  PLOP3.LUT P0, PT, PT, PT, PT, 0x80, 0x0 ;  /* 0x000000000000781c */ /* 0x000fc60003f0f070 */
[----:B------:R-:W-:-:S06]  /*21a90*/  FMUL.FTZ R27, R27, R0 ;  /* 0x000000001b1b7220 */ /* 0x000fcc0000410000 */
[----:B------:R-:W2:Y:S01]  /*21aa0*/  MUFU.SQRT R27, R27 ;  /* 0x0000001b001b7308 */ /* 0x000ea20000002000 */
[----:B------:R-:W-:Y:S05]  /*21ab0*/  BRA `(.L_x_10609) ;  /* 0x0000000000687947 */ /* 0x000fea0003800000 */
.L_x_10611:
        /* <DEDUP_REMOVED lines=15> */
.L_x_10610:
        /* <DEDUP_REMOVED lines=8> */
.L_x_10608:
[----:B------:R-:W-:Y:S01]  /*21c30*/  PLOP3.LUT P0, PT, PT, PT, PT, 0x80, 0x0 ;  /* 0x000000000000781c */ /* 0x000fe20003f0f070 */
[----:B------:R-:W-:Y:S01]  /*21c40*/  FMUL.FTZ R27, R27, 16777216 ;  /* 0x4b8000001b1b7820 */ /* 0x000fe20000410000 */
[----:B------:R-:W-:-:S11]  /*21c50*/  FMUL.FTZ R32, R32, 16777216 ;  /* 0x4b80000020207820 */ /* 0x000fd60000410000 */
.L_x_10609:
[----:B------:R-:W-:Y:S05]  /*21c60*/  BSYNC B0 ;  /* 0x0000000000007941 */ /* 0x000fea0003800000 */
.L_x_10607:
        /* <DEDUP_REMOVED lines=33> */
.L_x_10620:
        /* <DEDUP_REMOVED lines=28> */
.L_x_10619:
        /* <DEDUP_REMOVED lines=20> */
.L_x_10624:
[----:B------:R-:W-:Y:S05]  /*22180*/  BSYNC B4 ;  /* 0x0000000000047941 */ /* 0x000fea0003800000 */
.L_x_10623:
        /* <DEDUP_REMOVED lines=18> */
.L_x_10626:
[----:B------:R-:W-:Y:S02]  /*222b0*/  ISETP.GE.AND P0, PT, R32, RZ, PT ;  /* 0x000000ff2000720c */ /* 0x000fe40003f06270 */
[----:B------:R-:W-:-:S11]  /*222c0*/  MOV R3, 0x3fd774eb ;  /* 0x3fd774eb00037802 */ /* 0x000fd60000000f00 */
[----:B------:R-:W-:-:S04]  /*222d0*/  @P0 FFMA.FTZ R0, R3, 0.93318945169448852539, -R0 ;  /* 0x3f6ee58103000823 */ /* 0x000fc80000010800 */
[----:B------:R-:W-:-:S07]  /*222e0*/  @!P0 FFMA.FTZ R0, R3, 0.93318945169448852539, R0 ;  /* 0x3f6ee58103008823 */ /* 0x000fce0000010000 */
.L_x_10627:
[----:B------:R-:W-:Y:S05]  /*222f0*/  BSYNC B0 ;  /* 0x0000000000007941 */ /* 0x000fea0003800000 */
.L_x_10625:
        /* <DEDUP_REMOVED lines=11> */
.L_x_10622:
        /* <DEDUP_REMOVED lines=17> */
.L_x_10629:
[----:B------:R-:W-:Y:S05]  /*224c0*/  BSYNC B4 ;  /* 0x0000000000047941 */ /* 0x000fea0003800000 */
.L_x_10628:
        /* <DEDUP_REMOVED lines=18> */
.L_x_10631:
[----:B------:R-:W-:Y:S02]  /*225f0*/  ISETP.GE.AND P0, PT, R32, RZ, PT ;  /* 0x000000ff2000720c */ /* 0x000fe40003f06270 */
[----:B------:R-:W-:-:S11]  /*22600*/  MOV R3, 0x3fd774eb ;  /* 0x3fd774eb00037802 */ /* 0x000fd60000000f00 */
[----:B------:R-:W-:-:S04]  /*22610*/  @P0 FFMA.FTZ R0, R3, 0.93318945169448852539, -R0 ;  /* 0x3f6ee58103000823 */ /* 0x000fc80000010800 */
[----:B------:R-:W-:-:S07]  /*22620*/  @!P0 FFMA.FTZ R0, R3, 0.93318945169448852539, R0 ;  /* 0x3f6ee58103008823 */ /* 0x000fce0000010000 */
.L_x_10632:
[----:B------:R-:W-:Y:S05]  /*22630*/  BSYNC B0 ;  /* 0x0000000000007941 */ /* 0x000fea0003800000 */
.L_x_10630:
        /* <DEDUP_REMOVED lines=10> */
.L_x_10621:
[----:B------:R-:W-:Y:S05]  /*226e0*/  BSYNC B3 ;  /* 0x0000000000037941 */ /* 0x000fea0003800000 */
.L_x_10618:
[----:B------:R-:W-:-:S13]  /*226f0*/  ISETP.NE.AND P0, PT, R23, RZ, PT ;  /* 0x000000ff1700720c */ /* 0x000fda0003f05270 */
[----:B-1----:R-:W-:-:S05]  /*22700*/  @!P0 FADD.FTZ R26, -R26, -RZ ;  /* 0x800000ff1a1a8221 */ /* 0x002fca0000010100 */
[----:B------:R-:W-:Y:S01]  /*22710*/  MOV R23, R26 ;  /* 0x0000001a00177202 */ /* 0x000fe20000000f00 */
[----:B------:R-:W-:Y:S06]  /*22720*/  BRA `(.L_x_10592) ;  /* 0x0000000c006c7947 */ /* 0x000fec0003800000 */
.L_x_10596:
[----:B------:R-:W-:Y:S01]  /*22730*/  FADD.FTZ R22, -R24, 6.1232342629258392722e-17 ;  /* 0x248d313218167421 */ /* 0x000fe20000010100 */
[----:B------:R-:W-:-:S03]  /*22740*/  FADD.FTZ R23, -R25, -RZ ;  /* 0x800000ff19177221 */ /* 0x000fc60000010100 */
[----:B------:R-:W-:Y:S01]  /*22750*/  FADD.FTZ R22, R22, 1.5707963705062866211 ;  /* 0x3fc90fdb16167421 */ /* 0x000fe20000010000 */
[----:B------:R-:W-:Y:S06]  /*22760*/  BRA `(.L_x_10592) ;  /* 0x0000000c005c7947 */ /* 0x000fec0003800000 */
.L_x_10595:
[----:B------:R-:W-:Y:S01]  /*22770*/  HFMA2.MMA R22, -RZ, RZ, 0, 0 ;  /* 0x00000000ff167435 */ /* 0x000fe200000001ff */
[----:B------:R-:W-:Y:S01]  /*22780*/  FADD.FTZ R23, -R25, -RZ ;  /* 0x800000ff19177221 */ /* 0x000fe20000010100 */
[----:B------:R-:W-:Y:S09]  /*22790*/  BRA `(.L_x_10592) ;  /* 0x0000000c00507947 */ /* 0x000ff20003800000 */
.L_x_10594:
        /* <DEDUP_REMOVED lines=24> */
.L_x_10637:
[----:B------:R-:W-:Y:S05]  /*22920*/  BSYNC B4 ;  /* 0x0000000000047941 */ /* 0x000fea0003800000 */
.L_x_10636:
        /* <DEDUP_REMOVED lines=18> */
.L_x_10639:
[----:B------:R-:W-:Y:S02]  /*22a50*/  ISETP.GE.AND P0, PT, R24, RZ, PT ;  /* 0x000000ff1800720c */ /* 0x000fe40003f06270 */
[----:B------:R-:W-:-:S11]  /*22a60*/  MOV R3, 0x3fd774eb ;  /* 0x3fd774eb00037802 */ /* 0x000fd60000000f00 */
[----:B------:R-:W-:-:S04]  /*22a70*/  @P0 FFMA.FTZ R0, R3, 0.93318945169448852539, -R0 ;  /* 0x3f6ee58103000823 */ /* 0x000fc80000010800 */
[----:B------:R-:W-:-:S07]  /*22a80*/  @!P0 FFMA.FTZ R0, R3, 0.93318945169448852539, R0 ;  /* 0x3f6ee58103008823 */ /* 0x000fce0000010000 */
.L_x_10640:
[----:B------:R-:W-:Y:S05]  /*22a90*/  BSYNC B0 ;  /* 0x0000000000007941 */ /* 0x000fea0003800000 */
.L_x_10638:
        /* <DEDUP_REMOVED lines=13> */
.L_x_10635:
        /* <DEDUP_REMOVED lines=12> */
.L_x_10643:
[----:B------:R-:W-:Y:S05]  /*22c30*/  BSYNC B4 ;  /* 0x0000000000047941 */ /* 0x000fea0003800000 */
.L_x_10642:
        /* <DEDUP_REMOVED lines=18> */
.L_x_10645:
[----:B------:R-:W-:Y:S02]  /*22d60*/  ISETP.GE.AND P0, PT, R24, RZ, PT ;  /* 0x000000ff1800720c */ /* 0x000fe40003f06270 */
[----:B------:R-:W-:-:S11]  /*22d70*/  MOV R3, 0x3fd774eb ;  /* 0x3fd774eb00037802 */ /* 0x000fd60000000f00 */
[----:B------:R-:W-:-:S04]  /*22d80*/  @P0 FFMA.FTZ R0, R3, 0.93318945169448852539, -R0 ;  /* 0x3f6ee58103000823 */ /* 0x000fc80000010800 */
[----:B------:R-:W-:-:S07]  /*22d90*/  @!P0 FFMA.FTZ R0, R3, 0.93318945169448852539, R0 ;  /* 0x3f6ee58103008823 */ /* 0x000fce0000010000 */
.L_x_10646:
[----:B------:R-:W-:Y:S05]  /*22da0*/  BSYNC B0 ;  /* 0x0000000000007941 */ /* 0x000fea0003800000 */
.L_x_10644:
        /* <DEDUP_REMOVED lines=27> */
.L_x_10634:
        /* <DEDUP_REMOVED lines=33> */
.L_x_10648:
[----:B------:R-:W-:Y:S05]  /*23170*/  BSYNC B4 ;  /* 0x0000000000047941 */ /* 0x000fea0003800000 */
.L_x_10647:
        /* <DEDUP_REMOVED lines=18> */
.L_x_10650:
[----:B------:R-:W-:Y:S02]  /*232a0*/  ISETP.GE.AND P0, PT, R24, RZ, PT ;  /* 0x000000ff1800720c */ /* 0x000fe40003f06270 */
[----:B------:R-:W-:-:S11]  /*232b0*/  MOV R3, 0x3fd774eb ;  /* 0x3fd774eb00037802 */ /* 0x000fd60000000f00 */
[----:B------:R-:W-:-:S04]  /*232c0*/  @P0 FFMA.FTZ R0, R3, 0.93318945169448852539, -R0 ;  /* 0x3f6ee58103000823 */ /* 0x000fc80000010800 */
[----:B------:R-:W-:-:S07]  /*232d0*/  @!P0 FFMA.FTZ R0, R3, 0.93318945169448852539, R0 ;  /* 0x3f6ee58103008823 */ /* 0x000fce0000010000 */
.L_x_10651:
[----:B------:R-:W-:Y:S05]  /*232e0*/  BSYNC B0 ;  /* 0x0000000000007941 */ /* 0x000fea0003800000 */
.L_x_10649:
        /* <DEDUP_REMOVED lines=10> */
.L_x_10641:
[----:B------:R-:W-:Y:S05]  /*23390*/  BSYNC B3 ;  /* 0x0000000000037941 */ /* 0x000fea0003800000 */
.L_x_10633:
[----:B------:R-:W-:Y:S01]  /*233a0*/  ISETP.NE.AND P0, PT, R23, RZ, PT ;  /* 0x000000ff1700720c */ /* 0x000fe20003f05270 */
[----:B------:R-:W-:Y:S01]  /*233b0*/  FADD.FTZ R23, R27, 0.69314718246459960938 ;  /* 0x3f3172181b177421 */ /* 0x000fe20000010000 */
[----:B------:R-:W-:-:S11]  /*233c0*/  FADD.FTZ R22, |R0|, -RZ ;  /* 0x800000ff00167221 */ /* 0x000fd60000010200 */
[----:B------:R-:W-:Y:S01]  /*233d0*/  @!P0 FADD.FTZ R23, -R23, -RZ ;  /* 0x800000ff17178221 */ /* 0x000fe20000010100 */
[----:B------:R-:W-:Y:S06]  /*233e0*/  BRA `(.L_x_10592) ;  /* 0x00000000003c7947 */ /* 0x000fec0003800000 */
.L_x_10593:
        /* <DEDUP_REMOVED lines=15> */
.L_x_10592:
[----:B------:R-:W-:Y:S05]  /*234e0*/  BSYNC B2 ;  /* 0x0000000000027941 */ /* 0x000fea0003800000 */
.L_x_10591:
        /* <DEDUP_REMOVED lines=114> */
.L_x_10661:
        /* <DEDUP_REMOVED lines=10> */
.L_x_10663:
[----:B------:R-:W-:-:S04]  /*23cb0*/  FADD.FTZ R4, -R0, R5 ;  /* 0x0000000500047221 */ /* 0x000fc80000010100 */
[----:B------:R-:W-:-:S07]  /*23cc0*/  FMUL.FTZ R4, R4, 0.5 ;  /* 0x3f00000004047820 */ /* 0x000fce0000410000 */
.L_x_10664:
[----:B------:R-:W-:Y:S05]  /*23cd0*/  BSYNC B1 ;  /* 0x0000000000017941 */ /* 0x000fea0003800000 */
.L_x_10662:
        /* <DEDUP_REMOVED lines=11> */
.L_x_10666:
[----:B------:R-:W-:-:S04]  /*23d90*/  FADD.FTZ R7, R6, -R7 ;  /* 0x8000000706077221 */ /* 0x000fc80000010000 */
[----:B------:R-:W-:-:S07]  /*23da0*/  FMUL.FTZ R7, R7, 0.5 ;  /* 0x3f00000007077820 */ /* 0x000fce0000410000 */
.L_x_10667:
[----:B------:R-:W-:Y:S05]  /*23db0*/  BSYNC B1 ;  /* 0x0000000000017941 */ /* 0x000fea0003800000 */
.L_x_10665:
        /* <DEDUP_REMOVED lines=35> */
.L_x_10660:
[----:B------:R0:W1:Y:S02]  /*23ff0*/  MUFU.SQRT R27, R26 ;  /* 0x0000001a001b7308 */ /* 0x0000640000002000 */
.L_x_10659:
[----:B------:R-:W-:Y:S05]  /*24000*/  BSYNC B0 ;  /* 0x0000000000007941 */ /* 0x000fea0003800000 */
.L_x_10658:
        /* <DEDUP_REMOVED lines=24> */
.L_x_10674:
[----:B------:R-:W-:-:S04]  /*24190*/  FADD.FTZ R0, -R0, R5 ;  /* 0x0000000500007221 */ /* 0x000fc80000010100 */
[----:B------:R-:W-:-:S07]  /*241a0*/  FMUL.FTZ R0, R0, 0.5 ;  /* 0x3f00000000007820 */ /* 0x000fce0000410000 */
.L_x_10675:
[----:B------:R-:W-:Y:S05]  /*241b0*/  BSYNC B1 ;  /* 0x0000000000017941 */ /* 0x000fea0003800000 */
.L_x_10673:
        /* <DEDUP_REMOVED lines=10> */
.L_x_10677:
[----:B------:R-:W-:-:S04]  /*24260*/  FADD.FTZ R3, -R3, R6 ;  /* 0x0000000603037221 */ /* 0x000fc80000010100 */
[----:B------:R-:W-:-:S07]  /*24270*/  FMUL.FTZ R3, R3, 0.5 ;  /* 0x3f00000003037820 */ /* 0x000fce0000410000 */
.L_x_10678:
[----:B------:R-:W-:Y:S05]  /*24280*/  BSYNC B1 ;  /* 0x0000000000017941 */ /* 0x000fea0003800000 */
.L_x_10676:
[----:B------:R-:W-:Y:S01]  /*24290*/  FADD.FTZ R0, R3, R0 ;  /* 0x0000000003007221 */ /* 0x000fe20000010000 */
[----:B------:R-:W-:Y:S01]  /*242a0*/  FADD.FTZ R33, R32, R33 ;  /* 0x0000002120217221 */ /* 0x000fe20000010000 */
[----:B------:R-:W-:-:S03]  /*242b0*/  PLOP3.LUT P0, PT, PT, PT, PT, 0x80, 0x0 ;  /* 0x000000000000781c */ /* 0x000fc60003f0f070 */
[----:B------:R-:W-:-:S06]  /*242c0*/  FMUL.FTZ R33, R33, R0 ;  /* 0x0000000021217220 */ /* 0x000fcc0000410000 */
[----:B------:R-:W2:Y:S01]  /*242d0*/  MUFU.SQRT R33, R33 ;  /* 0x0000002100217308 */ /* 0x000ea20000002000 */
[----:B------:R-:W-:Y:S05]  /*242e0*/  BRA `(.L_x_10670) ;  /* 0x0000000000687947 */ /* 0x000fea0003800000 */
.L_x_10672:
        /* <DEDUP_REMOVED lines=15> */
.L_x_10671:
        /* <DEDUP_REMOVED lines=8> */
.L_x_10669:
[----:B------:R-:W-:Y:S01]  /*24460*/  PLOP3.LUT P0, PT, PT, PT, PT, 0x80, 0x0 ;  /* 0x000000000000781c */ /* 0x000fe20003f0f070 */
[----:B------:R-:W-:Y:S01]  /*24470*/  FMUL.FTZ R33, R33, 16777216 ;  /* 0x4b80000021217820 */ /* 0x000fe20000410000 */
[----:B------:R-:W-:-:S11]  /*24480*/  FMUL.FTZ R32, R32, 16777216 ;  /* 0x4b80000020207820 */ /* 0x000fd60000410000 */
.L_x_10670:
[----:B------:R-:W-:Y:S05]  /*24490*/  BSYNC B0 ;  /* 0x0000000000007941 */ /* 0x000fea0003800000 */
.L_x_10668:
        /* <DEDUP_REMOVED lines=33> */
.L_x_10681:
        /* <DEDUP_REMOVED lines=28> */
.L_x_10680:
        /* <DEDUP_REMOVED lines=20> */
.L_x_10685:
[----:B------:R-:W-:Y:S05]  /*249b0*/  BSYNC B4 ;  /* 0x0000000000047941 */ /* 0x000fea0003800000 */
.L_x_10684:
        /* <DEDUP_REMOVED lines=18> */
.L_x_10687:
[----:B------:R-:W-:Y:S02]  /*24ae0*/  ISETP.GE.AND P0, PT, R32, RZ, PT ;  /* 0x000000ff2000720c */ /* 0x000fe40003f06270 */
[----:B------:R-:W-:-:S11]  /*24af0*/  MOV R3, 0x3fd774eb ;  /* 0x3fd774eb00037802 */ /* 0x000fd60000000f00 */
[----:B------:R-:W-:-:S04]  /*24b00*/  @P0 FFMA.FTZ R0, R3, 0.93318945169448852539, -R0 ;  /* 0x3f6ee58103000823 */ /* 0x000fc80000010800 */
[----:B------:R-:W-:-:S07]  /*24b10*/  @!P0 FFMA.FTZ R0, R3, 0.93318945169448852539, R0 ;  /* 0x3f6ee58103008823 */ /* 0x000fce0000010000 */
.L_x_10688:
[----:B------:R-:W-:Y:S05]  /*24b20*/  BSYNC B0 ;  /* 0x0000000000007941 */ /* 0x000fea0003800000 */
.L_x_10686:
        /* <DEDUP_REMOVED lines=11> */
.L_x_10683:
        /* <DEDUP_REMOVED lines=17> */
.L_x_10690:
[----:B------:R-:W-:Y:S05]  /*24cf0*/  BSYNC B4 ;  /* 0x0000000000047941 */ /* 0x000fea0003800000 */
.L_x_10689:
        /* <DEDUP_REMOVED lines=18> */
.L_x_10692:
[----:B------:R-:W-:Y:S02]  /*24e20*/  ISETP.GE.AND P0, PT, R32, RZ, PT ;  /* 0x000000ff2000720c */ /* 0x000fe40003f06270 */
[----:B------:R-:W-:-:S11]  /*24e30*/  MOV R3, 0x3fd774eb ;  /* 0x3fd774eb00037802 */ /* 0x000fd60000000f00 */
[----:B------:R-:W-:-:S04]  /*24e40*/  @P0 FFMA.FTZ R0, R3, 0.93318945169448852539, -R0 ;  /* 0x3f6ee58103000823 */ /* 0x000fc80000010800 */
[----:B------:R-:W-:-:S07]  /*24e50*/  @!P0 FFMA.FTZ R0, R3, 0.93318945169448852539, R0 ;  /* 0x3f6ee58103008823 */ /* 0x000fce0000010000 */
.L_x_10693:
[----:B------:R-:W-:Y:S05]  /*24e60*/  BSYNC B0 ;  /* 0x0000000000007941 */ /* 0x000fea0003800000 */
.L_x_10691:
        /* <DEDUP_REMOVED lines=10> */
.L_x_10682:
[----:B------:R-:W-:Y:S05]  /*24f10*/  BSYNC B3 ;  /* 0x0000000000037941 */ /* 0x000fea0003800000 */
.L_x_10679:
[----:B------:R-:W-:-:S13]  /*24f20*/  ISETP.NE.AND P0, PT, R24, RZ, PT ;  /* 0x000000ff1800720c */ /* 0x000fda0003f05270 */
[----:B-1----:R-:W-:Y:S01]  /*24f30*/  @!P0 FADD.FTZ R27, -R27, -RZ ;  /* 0x800000ff1b1b8221 */ /* 0x002fe20000010100 */
[----:B------:R-:W-:Y:S06]  /*24f40*/  BRA `(.L_x_10653) ;  /* 0x0000000c006c7947 */ /* 0x000fec0003800000 */
.L_x_10657:
[----:B------:R-:W-:Y:S01]  /*24f50*/  FADD.FTZ R8, -R8, 6.1232342629258392722e-17 ;  /* 0x248d313208087421 */ /* 0x000fe20000010100 */
[----:B------:R-:W-:-:S03]  /*24f60*/  FADD.FTZ R27, -R9, -RZ ;  /* 0x800000ff091b7221 */ /* 0x000fc60000010100 */
[----:B------:R-:W-:Y:S01]  /*24f70*/  FADD.FTZ R26, R8, 1.5707963705062866211 ;  /* 0x3fc90fdb081a7421 */ /* 0x000fe20000010000 */
[----:B------:R-:W-:Y:S06]  /*24f80*/  BRA `(.L_x_10653) ;  /* 0x0000000c005c7947 */ /* 0x000fec0003800000 */
.L_x_10656:
[----:B------:R-:W-:Y:S01]  /*24f90*/  FADD.FTZ R27, -R9, -RZ ;  /* 0x800000ff091b7221 */ /* 0x000fe20000010100 */
[----:B------:R-:W-:Y:S01]  /*24fa0*/  MOV R26, RZ ;  /* 0x000000ff001a7202 */ /* 0x000fe20000000f00 */
[----:B------:R-:W-:Y:S06]  /*24fb0*/  BRA `(.L_x_10653) ;  /* 0x0000000c00507947 */ /* 0x000fec0003800000 */
.L_x_10655:
        /* <DEDUP_REMOVED lines=24> */
.L_x_10698:
[----:B------:R-:W-:Y:S05]  /*25140*/  BSYNC B4 ;  /* 0x0000000000047941 */ /* 0x000fea0003800000 */
.L_x_10697:
        /* <DEDUP_REMOVED lines=18> */
.L_x_10700:
[----:B------:R-:W-:Y:S02]  /*25270*/  ISETP.GE.AND P0, PT, R8, RZ, PT ;  /* 0x000000ff0800720c */ /* 0x000fe40003f06270 */
[----:B------:R-:W-:-:S11]  /*25280*/  MOV R3, 0x3fd774eb ;  /* 0x3fd774eb00037802 */ /* 0x000fd60000000f00 */
[----:B------:R-:W-:-:S04]  /*25290*/  @P0 FFMA.FTZ R0, R3, 0.93318945169448852539, -R0 ;  /* 0x3f6ee58103000823 */ /* 0x000fc80000010800 */
[----:B------:R-:W-:-:S07]  /*252a0*/  @!P0 FFMA.FTZ R0, R3, 0.93318945169448852539, R0 ;  /* 0x3f6ee58103008823 */ /* 0x000fce0000010000 */
.L_x_10701:
[----:B------:R-:W-:Y:S05]  /*252b0*/  BSYNC B0 ;  /* 0x0000000000007941 */ /* 0x000fea0003800000 */
.L_x_10699:
        /* <DEDUP_REMOVED lines=13> */
.L_x_10696:
        /* <DEDUP_REMOVED lines=12> */
.L_x_10704:
[----:B------:R-:W-:Y:S05]  /*25450*/  BSYNC B4 ;  /* 0x0000000000047941 */ /* 0x000fea0003800000 */
.L_x_10703:
        /* <DEDUP_REMOVED lines=18> */
.L_x_10706:
[----:B------:R-:W-:Y:S02]  /*25580*/  ISETP.GE.AND P0, PT, R8, RZ, PT ;  /* 0x000000ff0800720c */ /* 0x000fe40003f06270 */
[----:B------:R-:W-:-:S11]  /*25590*/  MOV R3, 0x3fd774eb ;  /* 0x3fd774eb00037802 */ /* 0x000fd60000000f00 */
[----:B------:R-:W-:-:S04]  /*255a0*/  @P0 FFMA.FTZ R0, R3, 0.93318945169448852539, -R0 ;  /* 0x3f6ee58103000823 */ /* 0x000fc80000010800 */
[----:B------:R-:W-:-:S07]  /*255b0*/  @!P0 FFMA.FTZ R0, R3, 0.93318945169448852539, R0 ;  /* 0x3f6ee58103008823 */ /* 0x000fce0000010000 */
.L_x_10707:
[----:B------:R-:W-:Y:S05]  /*255c0*/  BSYNC B0 ;  /* 0x0000000000007941 */ /* 0x000fea0003800000 */
.L_x_10705:
        /* <DEDUP_REMOVED lines=27> */
.L_x_10695:
        /* <DEDUP_REMOVED lines=33> */
.L_x_10709:
[----:B------:R-:W-:Y:S05]  /*25990*/  BSYNC B4 ;  /* 0x0000000000047941 */ /* 0x000fea0003800000 */
.L_x_10708:
        /* <DEDUP_REMOVED lines=18> */
.L_x_10711:
[----:B------:R-:W-:Y:S02]  /*25ac0*/  ISETP.GE.AND P0, PT, R8, RZ, PT ;  /* 0x000000ff0800720c */ /* 0x000fe40003f06270 */
[----:B------:R-:W-:-:S11]  /*25ad0*/  MOV R3, 0x3fd774eb ;  /* 0x3fd774eb00037802 */ /* 0x000fd60000000f00 */
[----:B------:R-:W-:-:S04]  /*25ae0*/  @P0 FFMA.FTZ R0, R3, 0.93318945169448852539, -R0 ;  /* 0x3f6ee58103000823 */ /* 0x000fc80000010800 */
[----:B------:R-:W-:-:S07]  /*25af0*/  @!P0 FFMA.FTZ R0, R3, 0.93318945169448852539, R0 ;  /* 0x3f6ee58103008823 */ /* 0x000fce0000010000 */
.L_x_10712:
[----:B------:R-:W-:Y:S05]  /*25b00*/  BSYNC B0 ;  /* 0x0000000000007941 */ /* 0x000fea0003800000 */
.L_x_10710:
        /* <DEDUP_REMOVED lines=10> */
.L_x_10702:
[----:B------:R-:W-:Y:S05]  /*25bb0*/  BSYNC B3 ;  /* 0x0000000000037941 */ /* 0x000fea0003800000 */
.L_x_10694:
[----:B------:R-:W-:Y:S01]  /*25bc0*/  ISETP.NE.AND P0, PT, R24, RZ, PT ;  /* 0x000000ff1800720c */ /* 0x000fe20003f05270 */
[----:B------:R-:W-:Y:S01]  /*25bd0*/  FADD.FTZ R27, R33, 0.69314718246459960938 ;  /* 0x3f317218211b7421 */ /* 0x000fe20000010000 */
[----:B------:R-:W-:-:S11]  /*25be0*/  FADD.FTZ R26, |R0|, -RZ ;  /* 0x800000ff001a7221 */ /* 0x000fd60000010200 */
[----:B------:R-:W-:Y:S01]  /*25bf0*/  @!P0 FADD.FTZ R27, -R27, -RZ ;  /* 0x800000ff1b1b8221 */ /* 0x000fe20000010100 */
[----:B------:R-:W-:Y:S06]  /*25c00*/  BRA `(.L_x_10653) ;  /* 0x00000000003c7947 */ /* 0x000fec0003800000 */
.L_x_10654:
        /* <DEDUP_REMOVED lines=15> */
.L_x_10653:
[----:B------:R-:W-:Y:S05]  /*25d00*/  BSYNC B2 ;  /* 0x0000000000027941 */ /* 0x000fea0003800000 */
.L_x_10652:
        /* <DEDUP_REMOVED lines=113> */
.L_x_10722:
        /* <DEDUP_REMOVED lines=10> */
.L_x_10724:
[----:B------:R-:W-:-:S04]  /*264c0*/  FADD.FTZ R4, -R0, R5 ;  /* 0x0000000500047221 */ /* 0x000fc80000010100 */
[----:B------:R-:W-:-:S07]  /*264d0*/  FMUL.FTZ R4, R4, 0.5 ;  /* 0x3f00000004047820 */ /* 0x000fce0000410000 */
.L_x_10725:
[----:B------:R-:W-:Y:S05]  /*264e0*/  BSYNC B1 ;  /* 0x0000000000017941 */ /* 0x000fea0003800000 */
.L_x_10723:
        /* <DEDUP_REMOVED lines=11> */
.L_x_10727:
[----:B------:R-:W-:-:S04]  /*265a0*/  FADD.FTZ R7, R6, -R7 ;  /* 0x8000000706077221 */ /* 0x000fc80000010000 */
[----:B------:R-:W-:-:S07]  /*265b0*/  FMUL.FTZ R7, R7, 0.5 ;  /* 0x3f00000007077820 */ /* 0x000fce0000410000 */
.L_x_10728:
[----:B------:R-:W-:Y:S05]  /*265c0*/  BSYNC B1 ;  /* 0x0000000000017941 */ /* 0x000fea0003800000 */
.L_x_10726:
        /* <DEDUP_REMOVED lines=35> */
.L_x_10721:
[----:B------:R0:W1:Y:S02]  /*26800*/  MUFU.SQRT R25, R9 ;  /* 0x0000000900197308 */ /* 0x0000640000002000 */
.L_x_10720:
[----:B------:R-:W-:Y:S05]  /*26810*/  BSYNC B0 ;  /* 0x0000000000007941 */ /* 0x000fea0003800000 */
.L_x_10719:
        /* <DEDUP_REMOVED lines=24> */
.L_x_10735:
[----:B------:R-:W-:-:S04]  /*269a0*/  FADD.FTZ R0, -R0, R5 ;  /* 0x0000000500007221 */ /* 0x000fc80000010100 */
[----:B------:R-:W-:-:S07]  /*269b0*/  FMUL.FTZ R0, R0, 0.5 ;  /* 0x3f00000000007820 */ /* 0x000fce0000410000 */
.L_x_10736:
[----:B------:R-:W-:Y:S05]  /*269c0*/  BSYNC B1 ;  /* 0x0000000000017941 */ /* 0x000fea0003800000 */
.L_x_10734:
        /* <DEDUP_REMOVED lines=10> */
.L_x_10738:
[----:B------:R-:W-:-:S04]  /*26a70*/  FADD.FTZ R3, -R3, R6 ;  /* 0x0000000603037221 */ /* 0x000fc80000010100 */
[----:B------:R-:W-:-:S07]  /*26a80*/  FMUL.FTZ R3, R3, 0.5 ;  /* 0x3f00000003037820 */ /* 0x000fce0000410000 */
.L_x_10739:
[----:B------:R-:W-:Y:S05]  /*26a90*/  BSYNC B1 ;  /* 0x0000000000017941 */ /* 0x000fea0003800000 */
.L_x_10737:
[----:B------:R-:W-:Y:S01]  /*26aa0*/  FADD.FTZ R0, R3, R0 ;  /* 0x0000000003007221 */ /* 0x000fe20000010000 */
[----:B------:R-:W-:Y:S01]  /*26ab0*/  FADD.FTZ R33, R24, R33 ;  /* 0x0000002118217221 */ /* 0x000fe20000010000 */
[----:B------:R-:W-:-:S03]  /*26ac0*/  PLOP3.LUT P0, PT, PT, PT, PT, 0x80, 0x0 ;  /* 0x000000000000781c */ /* 0x000fc60003f0f070 */
[----:B------:R-:W-:-:S06]  /*26ad0*/  FMUL.FTZ R33, R33, R0 ;  /* 0x0000000021217220 */ /* 0x000fcc0000410000 */
[----:B------:R-:W2:Y:S01]  /*26ae0*/  MUFU.SQRT R33, R33 ;  /* 0x0000002100217308 */ /* 0x000ea20000002000 */
[----:B------:R-:W-:Y:S05]  /*26af0*/  BRA `(.L_x_10731) ;  /* 0x0000000000687947 */ /* 0x000fea0003800000 */
.L_x_10733:
        /* <DEDUP_REMOVED lines=15> */
.L_x_10732:
        /* <DEDUP_REMOVED lines=8> */
.L_x_10730:
[----:B------:R-:W-:Y:S01]  /*26c70*/  PLOP3.LUT P0, PT, PT, PT, PT, 0x80, 0x0 ;  /* 0x000000000000781c */ /* 0x000fe20003f0f070 */
[----:B------:R-:W-:Y:S01]  /*26c80*/  FMUL.FTZ R33, R33, 16777216 ;  /* 0x4b80000021217820 */ /* 0x000fe20000410000 */
[----:B------:R-:W-:-:S11]  /*26c90*/  FMUL.FTZ R24, R24, 16777216 ;  /* 0x4b80000018187820 */ /* 0x000fd60000410000 */
.L_x_10731:
[----:B------:R-:W-:Y:S05]  /*26ca0*/  BSYNC B0 ;  /* 0x0000000000007941 */ /* 0x000fea0003800000 */
.L_x_10729:
        /* <DEDUP_REMOVED lines=33> */
.L_x_10742:
        /* <DEDUP_REMOVED lines=28> */
.L_x_10741:
        /* <DEDUP_REMOVED lines=20> */
.L_x_10746:
[----:B------:R-:W-:Y:S05]  /*271c0*/  BSYNC B4 ;  /* 0x0000000000047941 */ /* 0x000fea0003800000 */
.L_x_10745:
        /* <DEDUP_REMOVED lines=18> */
.L_x_10748:
[----:B------:R-:W-:Y:S02]  /*272f0*/  ISETP.GE.AND P0, PT, R24, RZ, PT ;  /* 0x000000ff1800720c */ /* 0x000fe40003f06270 */
[----:B------:R-:W-:-:S11]  /*27300*/  MOV R3, 0x3fd774eb ;  /* 0x3fd774eb00037802 */ /* 0x000fd60000000f00 */
[----:B------:R-:W-:-:S04]  /*27310*/  @P0 FFMA.FTZ R0, R3, 0.93318945169448852539, -R0 ;  /* 0x3f6ee58103000823 */ /* 0x000fc80000010800 */
[----:B------:R-:W-:-:S07]  /*27320*/  @!P0 FFMA.FTZ R0, R3, 0.93318945169448852539, R0 ;  /* 0x3f6ee58103008823 */ /* 0x000fce0000010000 */
.L_x_10749:
[----:B------:R-:W-:Y:S05]  /*27330*/  BSYNC B0 ;  /* 0x0000000000007941 */ /* 0x000fea0003800000 */
.L_x_10747:
        /* <DEDUP_REMOVED lines=11> */
.L_x_10744:
        /* <DEDUP_REMOVED lines=17> */
.L_x_10751:
[----:B------:R-:W-:Y:S05]  /*27500*/  BSYNC B4 ;  /* 0x0000000000047941 */ /* 0x000fea0003800000 */
.L_x_10750:
        /* <DEDUP_REMOVED lines=18> */
.L_x_10753:
[----:B------:R-:W-:Y:S02]  /*27630*/  ISETP.GE.AND P0, PT, R24, RZ, PT ;  /* 0x000000ff1800720c */ /* 0x000fe40003f06270 */
[----:B------:R-:W-:-:S11]  /*27640*/  MOV R3, 0x3fd774eb ;  /* 0x3fd774eb00037802 */ /* 0x000fd60000000f00 */
[----:B------:R-:W-:-:S04]  /*27650*/  @P0 FFMA.FTZ R0, R3, 0.93318945169448852539, -R0 ;  /* 0x3f6ee58103000823 */ /* 0x000fc80000010800 */
[----:B------:R-:W-:-:S07]  /*27660*/  @!P0 FFMA.FTZ R0, R3, 0.93318945169448852539, R0 ;  /* 0x3f6ee58103008823 */ /* 0x000fce0000010000 */
.L_x_10754:
[----:B------:R-:W-:Y:S05]  /*27670*/  BSYNC B0 ;  /* 0x0000000000007941 */ /* 0x000fea0003800000 */
.L_x_10752:
        /* <DEDUP_REMOVED lines=10> */
.L_x_10743:
[----:B------:R-:W-:Y:S05]  /*27720*/  BSYNC B3 ;  /* 0x0000000000037941 */ /* 0x000fea0003800000 */
.L_x_10740:
[----:B------:R-:W-:-:S13]  /*27730*/  ISETP.NE.AND P0, PT, R8, RZ, PT ;  /* 0x000000ff0800720c */ /* 0x000fda0003f05270 */
[----:B-1----:R-:W-:Y:S01]  /*27740*/  @!P0 FADD.FTZ R25, -R25, -RZ ;  /* 0x800000ff19198221 */ /* 0x002fe20000010100 */
[----:B------:R-:W-:Y:S06]  /*27750*/  BRA `(.L_x_10714) ;  /* 0x0000000c006c7947 */ /* 0x000fec0003800000 */
.L_x_10718:
[----:B------:R-:W-:Y:S01]  /*27760*/  FADD.FTZ R10, -R10, 6.1232342629258392722e-17 ;  /* 0x248d31320a0a7421 */ /* 0x000fe20000010100 */
[----:B------:R-:W-:-:S03]  /*27770*/  FADD.FTZ R25, -R11, -RZ ;  /* 0x800000ff0b197221 */ /* 0x000fc60000010100 */
[----:B------:R-:W-:Y:S01]  /*27780*/  FADD.FTZ R24, R10, 1.5707963705062866211 ;  /* 0x3fc90fdb0a187421 */ /* 0x000fe20000010000 */
[----:B------:R-:W-:Y:S06]  /*27790*/  BRA `(.L_x_10714) ;  /* 0x0000000c005c7947 */ /* 0x000fec0003800000 */
.L_x_10717:
[----:B------:R-:W-:Y:S01]  /*277a0*/  FADD.FTZ R25, -R11, -RZ ;  /* 0x800000ff0b197221 */ /* 0x000fe20000010100 */
[----:B------:R-:W-:Y:S01]  /*277b0*/  MOV R24, RZ ;  /* 0x000000ff00187202 */ /* 0x000fe20000000f00 */
[----:B------:R-:W-:Y:S06]  /*277c0*/  BRA `(.L_x_10714) ;  /* 0x0000000c00507947 */ /* 0x000fec0003800000 */
.L_x_10716:
        /* <DEDUP_REMOVED lines=23> */
[----:B--2-4-:R-:W-:Y:S05]  /*27940*/  CALL.REL.NOINC `($__internal_12_$__cuda_sm3x_div_rn_ftz_f32_slowpath) ;  /* 0x0000000c00e87944 */ /* 0x014fea0003c00000 */
.L_x_10759:
[----:B------:R-:W-:Y:S05]  /*27950*/  BSYNC B4 ;  /* 0x0000000000047941 */ /* 0x000fea0003800000 */
.L_x_10758:
        /* <DEDUP_REMOVED lines=18> */
.L_x_10761:
[----:B------:R-:W-:Y:S02]  /*27a80*/  ISETP.GE.AND P0, PT, R10, RZ, PT ;  /* 0x000000ff0a00720c */ /* 0x000fe40003f06270 */
[----:B------:R-:W-:-:S11]  /*27a90*/  MOV R3, 0x3fd774eb ;  /* 0x3fd774eb00037802 */ /* 0x000fd60000000f00 */
[----:B------:R-:W-:-:S04]  /*27aa0*/  @P0 FFMA.FTZ R0, R3, 0.93318945169448852539, -R0 ;  /* 0x3f6ee58103000823 */ /* 0x000fc80000010800 */
[----:B------:R-:W-:-:S07]  /*27ab0*/  @!P0 FFMA.FTZ R0, R3, 0.93318945169448852539, R0 ;  /* 0x3f6ee58103008823 */ /* 0x000fce0000010000 */
.L_x_10762:
[----:B------:R-:W-:Y:S05]  /*27ac0*/  BSYNC B0 ;  /* 0x0000000000007941 */ /* 0x000fea0003800000 */
.L_x_10760:
        /* <DEDUP_REMOVED lines=13> */
.L_x_10757:
        /* <DEDUP_REMOVED lines=12> */
.L_x_10765:
[----:B------:R-:W-:Y:S05]  /*27c60*/  BSYNC B4 ;  /* 0x0000000000047941 */ /* 0x000fea0003800000 */
.L_x_10764:
        /* <DEDUP_REMOVED lines=18> */
.L_x_10767:
[----:B------:R-:W-:Y:S02]  /*27d90*/  ISETP.GE.AND P0, PT, R10, RZ, PT ;  /* 0x000000ff0a00720c */ /* 0x000fe40003f06270 */
[----:B------:R-:W-:-:S11]  /*27da0*/  MOV R3, 0x3fd774eb ;  /* 0x3fd774eb00037802 */ /* 0x000fd60000000f00 */
[----:B------:R-:W-:-:S04]  /*27db0*/  @P0 FFMA.FTZ R0, R3, 0.93318945169448852539, -R0 ;  /* 0x3f6ee58103000823 */ /* 0x000fc80000010800 */
[----:B------:R-:W-:-:S07]  /*27dc0*/  @!P0 FFMA.FTZ R0, R3, 0.93318945169448852539, R0 ;  /* 0x3f6ee58103008823 */ /* 0x000fce0000010000 */
.L_x_10768:
[----:B------:R-:W-:Y:S05]  /*27dd0*/  BSYNC B0 ;  /* 0x0000000000007941 */ /* 0x000fea0003800000 */
.L_x_10766:
        /* <DEDUP_REMOVED lines=27> */
.L_x_10756:
        /* <DEDUP_REMOVED lines=32> */
[----:B--2-4-:R-:W-:Y:S05]  /*28190*/  CALL.REL.NOINC `($__internal_12_$__cuda_sm3x_div_rn_ftz_f32_slowpath) ;  /* 0x0000000400d47944 */ /* 0x014fea0003c00000 */
.L_x_10770:
[----:B------:R-:W-:Y:S05]  /*281a0*/  BSYNC B4 ;  /* 0x0000000000047941 */ /* 0x000fea0003800000 */
.L_x_10769:
        /* <DEDUP_REMOVED lines=18> */
.L_x_10772:
[----:B------:R-:W-:Y:S02]  /*282d0*/  ISETP.GE.AND P0, PT, R10, RZ, PT ;  /* 0x000000ff0a00720c */ /* 0x000fe40003f06270 */
[----:B------:R-:W-:-:S11]  /*282e0*/  MOV R3, 0x3fd774eb ;  /* 0x3fd774eb00037802 */ /* 0x000fd60000000f00 */
[----:B------:R-:W-:-:S04]  /*282f0*/  @P0 FFMA.FTZ R0, R3, 0.93318945169448852539, -R0 ;  /* 0x3f6ee58103000823 */ /* 0x000fc80000010800 */
[----:B------:R-:W-:-:S07]  /*28300*/  @!P0 FFMA.FTZ R0, R3, 0.93318945169448852539, R0 ;  /* 0x3f6ee58103008823 */ /* 0x000fce0000010000 */
.L_x_10773:
[----:B------:R-:W-:Y:S05]  /*28310*/  BSYNC B0 ;  /* 0x0000000000007941 */ /* 0x000fea0003800000 */
.L_x_10771:
        /* <DEDUP_REMOVED lines=10> */
.L_x_10763:
[----:B------:R-:W-:Y:S05]  /*283c0*/  BSYNC B3 ;  /* 0x0000000000037941 */ /* 0x000fea0003800000 */
.L_x_10755:
[----:B------:R-:W-:Y:S01]  /*283d0*/  ISETP.NE.AND P0, PT, R8, RZ, PT ;  /* 0x000000ff0800720c */ /* 0x000fe20003f05270 */
[----:B------:R-:W-:Y:S01]  /*283e0*/  FADD.FTZ R25, R32, 0.69314718246459960938 ;  /* 0x3f31721820197421 */ /* 0x000fe20000010000 */
[----:B------:R-:W-:-:S11]  /*283f0*/  FADD.FTZ R24, |R0|, -RZ ;  /* 0x800000ff00187221 */ /* 0x000fd60000010200 */
[----:B------:R-:W-:Y:S01]  /*28400*/  @!P0 FADD.FTZ R25, -R25, -RZ ;  /* 0x800000ff19198221 */ /* 0x000fe20000010100 */
[----:B------:R-:W-:Y:S06]  /*28410*/  BRA `(.L_x_10714) ;  /* 0x00000000003c7947 */ /* 0x000fec0003800000 */
.L_x_10715:
        /* <DEDUP_REMOVED lines=15> */
.L_x_10714:
[----:B------:R-:W-:Y:S05]  /*28510*/  BSYNC B2 ;  /* 0x0000000000027941 */ /* 0x000fea0003800000 */
.L_x_10713:
        /* <DEDUP_REMOVED lines=23> */
.L_x_10776:
[----:B------:R-:W-:-:S13]  /*28690*/  ISETP.GE.AND P0, PT, R0, R31, PT ;  /* 0x0000001f0000720c */ /* 0x000fda0003f06270 */
[----:B------:R-:W-:Y:S05]  /*286a0*/  @P0 BRA `(.L_x_10778) ;  /* 0x0000000000300947 */ /* 0x000fea0003800000 */
[----:B-1----:R-:W1:Y:S01]  /*286b0*/  LDC.64 R4, c[0x0][0x218] ;  /* 0x00008600ff047b82 */ /* 0x002e620000000a00 */
[----:B------:R-:W-:Y:S02]  /*286c0*/  IADD3 R3, R2, R0, RZ ;  /* 0x0000000002037210 */ /* 0x000fe40007ffe0ff */
[----:B------:R-:W-:-:S03]  /*286d0*/  IADD3 R0, R0, 0x80, RZ ;  /* 0x0000008000007810 */ /* 0x000fc60007ffe0ff */
[----:B-1----:R-:W-:-:S05]  /*286e0*/  IMAD.WIDE.U32 R4, R3, 0x8, R4 ;  /* 0x0000000803047825 */ /* 0x002fca00078e0004 */
[----:B------:R3:W-:Y:S02]  /*286f0*/  STG.E.64 desc[UR4][R4.64], R18 ;  /* 0x0000001204007986 */ /* 0x0007e4000c101b04 */
.L_x_10777:
[----:B------:R-:W-:-:S13]  /*28700*/  ISETP.GE.AND P0, PT, R0, R31, PT ;  /* 0x0000001f0000720c */ /* 0x000fda0003f06270 */
[----:B------:R-:W-:Y:S05]  /*28710*/  @P0 BRA `(.L_x_10779) ;  /* 0x0000000000340947 */ /* 0x000fea0003800000 */
[----:B-1-3--:R-:W1:Y:S01]  /*28720*/  LDC.64 R4, c[0x0][0x218] ;  /* 0x00008600ff047b82 */ /* 0x00ae620000000a00 */
[----:B------:R-:W-:Y:S02]  /*28730*/  IADD3 R3, R2, R0, RZ ;  /* 0x0000000002037210 */ /* 0x000fe40007ffe0ff */
[----:B------:R-:W-:-:S03]  /*28740*/  IADD3 R0, R0, 0x80, RZ ;  /* 0x0000008000007810 */ /* 0x000fc60007ffe0ff */
[----:B-1----:R-:W-:-:S05]  /*28750*/  IMAD.WIDE.U32 R4, R3, 0x8, R4 ;  /* 0x0000000803047825 */ /* 0x002fca00078e0004 */
[----:B------:R3:W-:Y:S02]  /*28760*/  STG.E.64 desc[UR4][R4.64], R20 ;  /* 0x0000001404007986 */ /* 0x0007e4000c101b04 */
.L_x_10778:
        /* <DEDUP_REMOVED lines=8> */
.L_x_10779:
[----:B------:R-:W-:Y:S05]  /*287f0*/  BSYNC B1 ;  /* 0x0000000000017941 */ /* 0x000fea0003800000 */
.L_x_10775:
[----:B------:R-:W-:-:S13]  /*28800*/  ISETP.GE.AND P0, PT, R0, R31, PT ;  /* 0x0000001f0000720c */ /* 0x000fda0003f06270 */
[----:B-1-3--:R-:W1:Y:S01]  /*28810*/  @!P0 LDC.64 R4, c[0x0][0x218] ;  /* 0x00008600ff048b82 */ /* 0x00ae620000000a00 */
[----:B------:R-:W-:Y:S02]  /*28820*/  @!P0 IADD3 R3, R2, R0, RZ ;  /* 0x0000000002038210 */ /* 0x000fe40007ffe0ff */
[----:B------:R-:W-:-:S03]  /*28830*/  @!P0 IADD3 R0, R0, 0x80, RZ ;  /* 0x0000008000008810 */ /* 0x000fc60007ffe0ff */
[----:B-1----:R-:W-:-:S05]  /*28840*/  @!P0 IMAD.WIDE.U32 R4, R3, 0x8, R4 ;  /* 0x0000000803048825 */ /* 0x002fca00078e0004 */
[----:B------:R1:W-:Y:S02]  /*28850*/  @!P0 STG.E.64 desc[UR4][R4.64], R26 ;  /* 0x0000001a04008986 */ /* 0x0003e4000c101b04 */
.L_x_10780:
[----:B------:R-:W-:Y:S05]  /*28860*/  BSYNC B0 ;  /* 0x0000000000007941 */ /* 0x000fea0003800000 */
.L_x_10774:
        /* <DEDUP_REMOVED lines=8> */
        .weak           $__internal_12_$__cuda_sm3x_div_rn_ftz_f32_slowpath
        .type           $__internal_12_$__cuda_sm3x_div_rn_ftz_f32_slowpath,@function
        .size           $__internal_12_$__cuda_sm3x_div_rn_ftz_f32_slowpath,(.L_x_20079 - $__internal_12_$__cuda_sm3x_div_rn_ftz_f32_slowpath)
$__internal_12_$__cuda_sm3x_div_rn_ftz_f32_slowpath:
        /* <DEDUP_REMOVED lines=32> */
.L_x_10783:
[----:B------:R-:W-:Y:S05]  /*28af0*/  BSYNC B1 ;  /* 0x0000000000017941 */ /* 0x000fea0003800000 */
.L_x_10782:
        /* <DEDUP_REMOVED lines=27> */
.L_x_10789:
[----:B------:R-:W-:-:S07]  /*28cb0*/  LEA R0, R3, R0, 0x17 ;  /* 0x0000000003007211 */ /* 0x000fce00078eb8ff */
.L_x_10790:
[----:B------:R-:W-:Y:S05]  /*28cc0*/  BSYNC B1 ;  /* 0x0000000000017941 */ /* 0x000fea0003800000 */
.L_x_10788:
[----:B------:R-:W-:Y:S05]  /*28cd0*/  BRA `(.L_x_10791) ;  /* 0x0000000000207947 */ /* 0x000fea0003800000 */
.L_x_10787:
[----:B------:R-:W-:-:S04]  /*28ce0*/  LOP3.LUT R29, R0, 0x80000000, R29, 0x48, !PT ;  /* 0x80000000001d7812 */ /* 0x000fc800078e481d */
[----:B------:R-:W-:Y:S01]  /*28cf0*/  LOP3.LUT R0, R29, 0x7f800000, RZ, 0xfc, !PT ;  /* 0x7f8000001d007812 */ /* 0x000fe200078efcff */
[----:B------:R-:W-:Y:S06]  /*28d00*/  BRA `(.L_x_10791) ;  /* 0x0000000000147947 */ /* 0x000fec0003800000 */
.L_x_10786:
[----:B------:R-:W-:Y:S01]  /*28d10*/  LOP3.LUT R0, R0, 0x80000000, R29, 0x48, !PT ;  /* 0x8000000000007812 */ /* 0x000fe200078e481d */
[----:B------:R-:W-:Y:S06]  /*28d20*/  BRA `(.L_x_10791) ;  /* 0x00000000000c7947 */ /* 0x000fec0003800000 */
.L_x_10785:
[----:B------:R-:W0:Y:S01]  /*28d30*/  MUFU.RSQ R0, -QNAN ;  /* 0xffc0000000007908 */ /* 0x000e220000001400 */
[----:B------:R-:W-:Y:S05]  /*28d40*/  BRA `(.L_x_10791) ;  /* 0x0000000000047947 */ /* 0x000fea0003800000 */
.L_x_10784:
[----:B------:R-:W-:-:S07]  /*28d50*/  FADD.FTZ R0, R29, R0 ;  /* 0x000000001d007221 */ /* 0x000fce0000010000 */
.L_x_10791:
[----:B------:R-:W-:Y:S05]  /*28d60*/  BSYNC B0 ;  /* 0x0000000000007941 */ /* 0x000fea0003800000 */
.L_x_10781:
[----:B------:R-:W-:Y:S01]  /*28d70*/  HFMA2.MMA R7, -RZ, RZ, 0, 0 ;  /* 0x00000000ff077435 */ /* 0x000fe200000001ff */
[----:B------:R-:W-:-:S05]  /*28d80*/  MOV R6, R4 ;  /* 0x0000000400067202 */ /* 0x000fca0000000f00 */
[----:B0-----:R-:W-:Y:S05]  /*28d90*/  RET.REL.NODEC R6 `(_ZN2at6native29vectorized_elementwise_kernelILi4EZZZNS0_16acos_kernel_cudaERNS_18TensorIteratorBaseEENKUlvE_clEvENKUlvE0_clEvEUlN3c107complexIfEEE_St5arrayIPcLm2EEEEviT0_T1_) ;  /* 0xfffffd7006987950 */ /* 0x001fea0003c3ffff */
.L_x_10792:
        /* <DEDUP_REMOVED lines=14> */
.L_x_20079:


//--------------------- .text._ZN2at6native29vectorized_elementwise_kernelILi8EZZZNS0_16acos_kernel_cudaERNS_18TensorIteratorBaseEENKUlvE_clEvENKUlvE0_clEvEUlN3c107complexIfEEE_St5arrayIPcLm2EEEEviT0_T1_ --------------------------
	.section	.text._ZN2at6native29vectorized_elementwise_kernelILi8EZZZNS0_16acos_kernel_cudaERNS_18TensorIteratorBaseEENKUlvE_clEvENKUlvE0_clEvEUlN3c107complexIfEEE_St5arrayIPcLm2EEEEviT0_T1_,"ax",@progbits
	.align	128
        .global         _ZN2at6native29vectorized_elementwise_kernelILi8EZZZNS0_16acos_kernel_cudaERNS_18TensorIteratorBaseEENKUlvE_clEvENKUlvE0_clEvEUlN3c107complexIfEEE_St5arrayIPcLm2EEEEviT0_T1_
        .type           _ZN2at6native29vectorized_elementwise_kernelILi8EZZZNS0_16acos_kernel_cudaERNS_18TensorIteratorBaseEENKUlvE_clEvENKUlvE0_clEvEUlN3c107complexIfEEE_St5arrayIPcLm2EEEEviT0_T1_,@function
        .size           _ZN2at6native29vectorized_elementwise_kernelILi8EZZZNS0_16acos_kernel_cudaERNS_18TensorIteratorBaseEENKUlvE_clEvENKUlvE0_clEvEUlN3c107complexIfEEE_St5arrayIPcLm2EEEEviT0_T1_,(.L_x_20080 - _ZN2at6native29vectorized_elementwise_kernelILi8EZZZNS0_16acos_kernel_cudaERNS_18TensorIteratorBaseEENKUlvE_clEvENKUlvE0_clEvEUlN3c107complexIfEEE_St5arrayIPcLm2EEEEviT0_T1_)
        .other          _ZN2at6native29vectorized_elementwise_kernelILi8EZZZNS0_16acos_kernel_cudaERNS_18TensorIteratorBaseEENKUlvE_clEvENKUlvE0_clEvEUlN3c107complexIfEEE_St5arrayIPcLm2EEEEviT0_T1_,@"STO_CUDA_ENTRY STV_DEFAULT"
_ZN2at6native29vectorized_elementwise_kernelILi8EZZZNS0_16acos_kernel_cudaERNS_18TensorIteratorBaseEENKUlvE_clEvENKUlvE0_clEvEUlN3c107complexIfEEE_St5arrayIPcLm2EEEEviT0_T1_:
.text._ZN2at6native29vectorized_elementwise_kernelILi8EZZZNS0_16acos_kernel_cudaERNS_18TensorIteratorBaseEENKUlvE_clEvENKUlvE0_clEvEUlN3c107complexIfEEE_St5arrayIPcLm2EEEEviT0_T1_:
        /* <DEDUP_REMOVED lines=124> */
.L_x_10802:
        /* <DEDUP_REMOVED lines=10> */
.L_x_10804:
[----:B------:R-:W-:-:S04]  /*0860*/  FADD.FTZ R6, -R0, R5 ;  /* 0x0000000500067221 */ /* 0x000fc80000010100 */
[----:B------:R-:W-:-:S07]  /*0870*/  FMUL.FTZ R6, R6, 0.5 ;  /* 0x3f00000006067820 */ /* 0x000fce0000410000 */
.L_x_10805:
[----:B------:R-:W-:Y:S05]  /*0880*/  BSYNC B1 ;  /* 0x0000000000017941 */ /* 0x000fea0003800000 */
.L_x_10803:
        /* <DEDUP_REMOVED lines=11> */
.L_x_10807:
[----:B------:R-:W-:-:S04]  /*0940*/  FADD.FTZ R7, R4, -R7 ;  /* 0x8000000704077221 */ /* 0x000fc80000010000 */
[----:B------:R-:W-:-:S07]  /*0950*/  FMUL.FTZ R7, R7, 0.5 ;  /* 0x3f00000007077820 */ /* 0x000fce0000410000 */
.L_x_10808:
[----:B------:R-:W-:Y:S05]  /*0960*/  BSYNC B1 ;  /* 0x0000000000017941 */ /* 0x000fea0003800000 */
.L_x_10806:
        /* <DEDUP_REMOVED lines=35> */
.L_x_10801:
[----:B------:R0:W1:Y:S02]  /*0ba0*/  MUFU.SQRT R14, R15 ;  /* 0x0000000f000e7308 */ /* 0x0000640000002000 */
.L_x_10800:
[----:B------:R-:W-:Y:S05]  /*0bb0*/  BSYNC B0 ;  /* 0x0000000000007941 */ /* 0x000fea0003800000 */
.L_x_10799:
        /* <DEDUP_REMOVED lines=24> */
.L_x_10815:
[----:B------:R-:W-:-:S04]  /*0d40*/  FADD.FTZ R0, -R0, R5 ;  /* 0x0000000500007221 */ /* 0x000fc80000010100 */
[----:B------:R-:W-:-:S07]  /*0d50*/  FMUL.FTZ R0, R0, 0.5 ;  /* 0x3f00000000007820 */ /* 0x000fce0000410000 */
.L_x_10816:
[----:B------:R-:W-:Y:S05]  /*0d60*/  BSYNC B1 ;  /* 0x0000000000017941 */ /* 0x000fea0003800000 */
.L_x_10814:
        /* <DEDUP_REMOVED lines=10> */
.L_x_10818:
[----:B------:R-:W-:-:S04]  /*0e10*/  FADD.FTZ R3, -R3, R4 ;  /* 0x0000000403037221 */ /* 0x000fc80000010100 */
[----:B------:R-:W-:-:S07]  /*0e20*/  FMUL.FTZ R3, R3, 0.5 ;  /* 0x3f00000003037820 */ /* 0x000fce0000410000 */
.L_x_10819:
[----:B------:R-:W-:Y:S05]  /*0e30*/  BSYNC B1 ;  /* 0x0000000000017941 */ /* 0x000fea0003800000 */
.L_x_10817:
[----:B------:R-:W-:Y:S01]  /*0e40*/  FADD.FTZ R0, R3, R0 ;  /* 0x0000000003007221 */ /* 0x000fe20000010000 */
[----:B------:R-:W-:Y:S01]  /*0e50*/  FADD.FTZ R33, R12, R33 ;  /* 0x000000210c217221 */ /* 0x000fe20000010000 */
[----:B------:R-:W-:-:S03]  /*0e60*/  PLOP3.LUT P0, PT, PT, PT, PT, 0x80, 0x0 ;  /* 0x000000000000781c */ /* 0x000fc60003f0f070 */
[----:B------:R-:W-:-:S06]  /*0e70*/  FMUL.FTZ R33, R33, R0 ;  /* 0x0000000021217220 */ /* 0x000fcc0000410000 */
[----:B------:R-:W2:Y:S01]  /*0e80*/  MUFU.SQRT R33, R33 ;  /* 0x0000002100217308 */ /* 0x000ea20000002000 */
[----:B------:R-:W-:Y:S05]  /*0e90*/  BRA `(.L_x_10811) ;  /* 0x0000000000687947 */ /* 0x000fea0003800000 */
.L_x_10813:
        /* <DEDUP_REMOVED lines=15> */
.L_x_10812:
        /* <DEDUP_REMOVED lines=8> */
.L_x_10810:
[----:B------:R-:W-:Y:S01]  /*1010*/  PLOP3.LUT P0, PT, PT, PT, PT, 0x80, 0x0 ;  /* 0x000000000000781c */ /* 0x000fe20003f0f070 */
[----:B------:R-:W-:Y:S01]  /*1020*/  FMUL.FTZ R33, R33, 16777216 ;  /* 0x4b80000021217820 */ /* 0x000fe20000410000 */
[----:B------:R-:W-:-:S11]  /*1030*/  FMUL.FTZ R12, R12, 16777216 ;  /* 0x4b8000000c0c7820 */ /* 0x000fd60000410000 */
.L_x_10811:
[----:B------:R-:W-:Y:S05]  /*1040*/  BSYNC B0 ;  /* 0x0000000000007941 */ /* 0x000fea0003800000 */
.L_x_10809:
        /* <DEDUP_REMOVED lines=33> */
.L_x_10822:
        /* <DEDUP_REMOVED lines=28> */
.L_x_10821:
        /* <DEDUP_REMOVED lines=19> */
[----:B01-3-5:R-:W-:Y:S05]  /*1550*/  CALL.REL.NOINC `($__internal_13_$__cuda_sm3x_div_rn_ftz_f32_slowpath) ;  /* 0x0000027000e47944 */ /* 0x02bfea0003c00000 */
.L_x_10826:
[----:B------:R-:W-:Y:S05]  /*1560*/  BSYNC B4 ;  /* 0x0000000000047941 */ /* 0x000fea0003800000 */
.L_x_10825:
        /* <DEDUP_REMOVED lines=18> */
.L_x_10828:
[----:B------:R-:W-:Y:S02]  /*1690*/  ISETP.GE.AND P0, PT, R12, RZ, PT ;  /* 0x000000ff0c00720c */ /* 0x000fe40003f06270 */
[----:B------:R-:W-:-:S11]  /*16a0*/  MOV R3, 0x3fd774eb ;  /* 0x3fd774eb00037802 */ /* 0x000fd60000000f00 */
[----:B------:R-:W-:-:S04]  /*16b0*/  @P0 FFMA.FTZ R0, R3, 0.93318945169448852539, -R0 ;  /* 0x3f6ee58103000823 */ /* 0x000fc80000010800 */
[----:B------:R-:W-:-:S07]  /*16c0*/  @!P0 FFMA.FTZ R0, R3, 0.93318945169448852539, R0 ;  /* 0x3f6ee58103008823 */ /* 0x000fce0000010000 */
.L_x_10829:
[----:B------:R-:W-:Y:S05]  /*16d0*/  BSYNC B0 ;  /* 0x0000000000007941 */ /* 0x000fea0003800000 */
.L_x_10827:
        /* <DEDUP_REMOVED lines=11> */
.L_x_10824:
        /* <DEDUP_REMOVED lines=17> */
.L_x_10831:
[----:B------:R-:W-:Y:S05]  /*18a0*/  BSYNC B4 ;  /* 0x0000000000047941 */ /* 0x000fea0003800000 */
.L_x_10830:
        /* <DEDUP_REMOVED lines=18> */
.L_x_10833:
[----:B------:R-:W-:Y:S02]  /*19d0*/  ISETP.GE.AND P0, PT, R12, RZ, PT ;  /* 0x000000ff0c00720c */ /* 0x000fe40003f06270 */
[----:B------:R-:W-:-:S11]  /*19e0*/  MOV R3, 0x3fd774eb ;  /* 0x3fd774eb00037802 */ /* 0x000fd60000000f00 */
[----:B------:R-:W-:-:S04]  /*19f0*/  @P0 FFMA.FTZ R0, R3, 0.93318945169448852539, -R0 ;  /* 0x3f6ee58103000823 */ /* 0x000fc80000010800 */
[----:B------:R-:W-:-:S07]  /*1a00*/  @!P0 FFMA.FTZ R0, R3, 0.93318945169448852539, R0 ;  /* 0x3f6ee58103008823 */ /* 0x000fce0000010000 */
.L_x_10834:
[----:B------:R-:W-:Y:S05]  /*1a10*/  BSYNC B0 ;  /* 0x0000000000007941 */ /* 0x000fea0003800000 */
.L_x_10832:
        /* <DEDUP_REMOVED lines=10> */
.L_x_10823:
[----:B------:R-:W-:Y:S05]  /*1ac0*/  BSYNC B3 ;  /* 0x0000000000037941 */ /* 0x000fea0003800000 */
.L_x_10820:
[----:B------:R-:W-:-:S13]  /*1ad0*/  ISETP.NE.AND P0, PT, R13, RZ, PT ;  /* 0x000000ff0d00720c */ /* 0x000fda0003f05270 */
[----:B-1----:R-:W-:-:S05]  /*1ae0*/  @!P0 FADD.FTZ R14, -R14, -RZ ;  /* 0x800000ff0e0e8221 */ /* 0x002fca0000010100 */
[----:B------:R-:W-:Y:S01]  /*1af0*/  MOV R13, R14 ;  /* 0x0000000e000d7202 */ /* 0x000fe20000000f00 */
[----:B------:R-:W-:Y:S06]  /*1b00*/  BRA `(.L_x_10835) ;  /* 0x0000000c006c7947 */ /* 0x000fec0003800000 */
.L_x_10798:
[----:B------:R-:W-:Y:S01]  /*1b10*/  FADD.FTZ R8, -R8, 6.1232342629258392722e-17 ;  /* 0x248d313208087421 */ /* 0x000fe20000010100 */
[----:B------:R-:W-:-:S03]  /*1b20*/  FADD.FTZ R13, -R9, -RZ ;  /* 0x800000ff090d7221 */ /* 0x000fc60000010100 */
[----:B------:R-:W-:Y:S01]  /*1b30*/  FADD.FTZ R12, R8, 1.5707963705062866211 ;  /* 0x3fc90fdb080c7421 */ /* 0x000fe20000010000 */
[----:B------:R-:W-:Y:S06]  /*1b40*/  BRA `(.L_x_10835) ;  /* 0x0000000c005c7947 */ /* 0x000fec0003800000 */
.L_x_10797:
[----:B------:R-:W-:Y:S01]  /*1b50*/  HFMA2.MMA R12, -RZ, RZ, 0, 0 ;  /* 0x00000000ff0c7435 */ /* 0x000fe200000001ff */
[----:B------:R-:W-:Y:S01]  /*1b60*/  FADD.FTZ R13, -R9, -RZ ;  /* 0x800000ff090d7221 */ /* 0x000fe20000010100 */
[----:B------:R-:W-:Y:S09]  /*1b70*/  BRA `(.L_x_10835) ;  /* 0x0000000c00507947 */ /* 0x000ff20003800000 */
.L_x_10796:
        /* <DEDUP_REMOVED lines=23> */
[----:B-----5:R-:W-:Y:S05]  /*1cf0*/  CALL.REL.NOINC `($__internal_13_$__cuda_sm3x_div_rn_ftz_f32_slowpath) ;  /* 0x0000026800fc7944 */ /* 0x020fea0003c00000 */
.L_x_10840:
[----:B------:R-:W-:Y:S05]  /*1d00*/  BSYNC B4 ;  /* 0x0000000000047941 */ /* 0x000fea0003800000 */
.L_x_10839:
        /* <DEDUP_REMOVED lines=18> */
.L_x_10842:
[----:B------:R-:W-:Y:S02]  /*1e30*/  ISETP.GE.AND P0, PT, R8, RZ, PT ;  /* 0x000000ff0800720c */ /* 0x000fe40003f06270 */
[----:B------:R-:W-:-:S11]  /*1e40*/  MOV R3, 0x3fd774eb ;  /* 0x3fd774eb00037802 */ /* 0x000fd60000000f00 */
[----:B------:R-:W-:-:S04]  /*1e50*/  @P0 FFMA.FTZ R0, R3, 0.93318945169448852539, -R0 ;  /* 0x3f6ee58103000823 */ /* 0x000fc80000010800 */
[----:B------:R-:W-:-:S07]  /*1e60*/  @!P0 FFMA.FTZ R0, R3, 0.93318945169448852539, R0 ;  /* 0x3f6ee58103008823 */ /* 0x000fce0000010000 */
.L_x_10843:
[----:B------:R-:W-:Y:S05]  /*1e70*/  BSYNC B0 ;  /* 0x0000000000007941 */ /* 0x000fea0003800000 */
.L_x_10841:
        /* <DEDUP_REMOVED lines=13> */
.L_x_10838:
        /* <DEDUP_REMOVED lines=11> */
[----:B-----5:R-:W-:Y:S05]  /*2000*/  CALL.REL.NOINC `($__internal_13_$__cuda_sm3x_div_rn_ftz_f32_slowpath) ;  /* 0x0000026800387944 */ /* 0x020fea0003c00000 */
.L_x_10846:
[----:B------:R-:W-:Y:S05]  /*2010*/  BSYNC B4 ;  /* 0x0000000000047941 */ /* 0x000fea0003800000 */
.L_x_10845:
        /* <DEDUP_REMOVED lines=18> */
.L_x_10848:
[----:B------:R-:W-:Y:S02]  /*2140*/  ISETP.GE.AND P0, PT, R8, RZ, PT ;  /* 0x000000ff0800720c */ /* 0x000fe40003f06270 */
[----:B------:R-:W-:-:S11]  /*2150*/  MOV R3, 0x3fd774eb ;  /* 0x3fd774eb00037802 */ /* 0x000fd60000000f00 */
[----:B------:R-:W-:-:S04]  /*2160*/  @P0 FFMA.FTZ R0, R3, 0.93318945169448852539, -R0 ;  /* 0x3f6ee58103000823 */ /* 0x000fc80000010800 */
[----:B------:R-:W-:-:S07]  /*2170*/  @!P0 FFMA.FTZ R0, R3, 0.93318945169448852539, R0 ;  /* 0x3f6ee58103008823 */ /* 0x000fce0000010000 */
.L_x_10849:
[----:B------:R-:W-:Y:S05]  /*2180*/  BSYNC B0 ;  /* 0x0000000000007941 */ /* 0x000fea0003800000 */
.L_x_10847:
        /* <DEDUP_REMOVED lines=27> */
.L_x_10837:
        /* <DEDUP_REMOVED lines=32> */
[----:B-----5:R-:W-:Y:S05]  /*2540*/  CALL.REL.NOINC `($__internal_13_$__cuda_sm3x_div_rn_ftz_f32_slowpath) ;  /* 0x0000026000e87944 */ /* 0x020fea0003c00000 */
.L_x_10851:
[----:B------:R-:W-:Y:S05]  /*2550*/  BSYNC B4 ;  /* 0x0000000000047941 */ /* 0x000fea0003800000 */
.L_x_10850:
        /* <DEDUP_REMOVED lines=18> */
.L_x_10853:
[----:B------:R-:W-:Y:S02]  /*2680*/  ISETP.GE.AND P0, PT, R8, RZ, PT ;  /* 0x000000ff0800720c */ /* 0x000fe40003f06270 */
[----:B------:R-:W-:-:S11]  /*2690*/  MOV R3, 0x3fd774eb ;  /* 0x3fd774eb00037802 */ /* 0x000fd60000000f00 */
[----:B------:R-:W-:-:S04]  /*26a0*/  @P0 FFMA.FTZ R0, R3, 0.93318945169448852539, -R0 ;  /* 0x3f6ee58103000823 */ /* 0x000fc80000010800 */
[----:B------:R-:W-:-:S07]  /*26b0*/  @!P0 FFMA.FTZ R0, R3, 0.93318945169448852539, R0 ;  /* 0x3f6ee58103008823 */ /* 0x000fce0000010000 */
.L_x_10854:
[----:B------:R-:W-:Y:S05]  /*26c0*/  BSYNC B0 ;  /* 0x0000000000007941 */ /* 0x000fea0003800000 */
.L_x_10852:
        /* <DEDUP_REMOVED lines=10> */
.L_x_10844:
[----:B------:R-:W-:Y:S05]  /*2770*/  BSYNC B3 ;  /* 0x0000000000037941 */ /* 0x000fea0003800000 */
.L_x_10836:
[----:B------:R-:W-:Y:S01]  /*2780*/  ISETP.NE.AND P0, PT, R13, RZ, PT ;  /* 0x000000ff0d00720c */ /* 0x000fe20003f05270 */
[----:B------:R-:W-:Y:S01]  /*2790*/  FADD.FTZ R13, R15, 0.69314718246459960938 ;  /* 0x3f3172180f0d7421 */ /* 0x000fe20000010000 */
[----:B------:R-:W-:-:S11]  /*27a0*/  FADD.FTZ R12, |R0|, -RZ ;  /* 0x800000ff000c7221 */ /* 0x000fd60000010200 */
[----:B------:R-:W-:Y:S01]  /*27b0*/  @!P0 FADD.FTZ R13, -R13, -RZ ;  /* 0x800000ff0d0d8221 */ /* 0x000fe20000010100 */
[----:B------:R-:W-:Y:S06]  /*27c0*/  BRA `(.L_x_10835) ;  /* 0x00000000003c7947 */ /* 0x000fec0003800000 */
.L_x_10795:
        /* <DEDUP_REMOVED lines=15> */
.L_x_10835:
[----:B------:R-:W-:Y:S05]  /*28c0*/  BSYNC B2 ;  /* 0x0000000000027941 */ /* 0x000fea0003800000 */
.L_x_10794:
        /* <DEDUP_REMOVED lines=108> */
.L_x_10863:
        /* <DEDUP_REMOVED lines=10> */
.L_x_10865:
[----:B------:R-:W-:-:S04]  /*3030*/  FADD.FTZ R4, -R0, R5 ;  /* 0x0000000500047221 */ /* 0x000fc80000010100 */
[----:B------:R-:W-:-:S07]  /*3040*/  FMUL.FTZ R4, R4, 0.5 ;  /* 0x3f00000004047820 */ /* 0x000fce0000410000 */
.L_x_10866:
[----:B------:R-:W-:Y:S05]  /*3050*/  BSYNC B1 ;  /* 0x0000000000017941 */ /* 0x000fea0003800000 */
.L_x_10864:
        /* <DEDUP_REMOVED lines=11> */
.L_x_10868:
[----:B------:R-:W-:-:S04]  /*3110*/  FADD.FTZ R7, R6, -R7 ;  /* 0x8000000706077221 */ /* 0x000fc80000010000 */
[----:B------:R-:W-:-:S07]  /*3120*/  FMUL.FTZ R7, R7, 0.5 ;  /* 0x3f00000007077820 */ /* 0x000fce0000410000 */
.L_x_10869:
[----:B------:R-:W-:Y:S05]  /*3130*/  BSYNC B1 ;  /* 0x0000000000017941 */ /* 0x000fea0003800000 */
.L_x_10867:
        /* <DEDUP_REMOVED lines=35> */
.L_x_10862:
[----:B------:R0:W1:Y:S02]  /*3370*/  MUFU.SQRT R15, R9 ;  /* 0x00000009000f7308 */ /* 0x0000640000002000 */
.L_x_10861:
[----:B------:R-:W-:Y:S05]  /*3380*/  BSYNC B0 ;  /* 0x0000000000007941 */ /* 0x000fea0003800000 */
.L_x_10860:
        /* <DEDUP_REMOVED lines=24> */
.L_x_10876:
[----:B------:R-:W-:-:S04]  /*3510*/  FADD.FTZ R0, -R0, R5 ;  /* 0x0000000500007221 */ /* 0x000fc80000010100 */
[----:B------:R-:W-:-:S07]  /*3520*/  FMUL.FTZ R0, R0, 0.5 ;  /* 0x3f00000000007820 */ /* 0x000fce0000410000 */
.L_x_10877:
[----:B------:R-:W-:Y:S05]  /*3530*/  BSYNC B1 ;  /* 0x0000000000017941 */ /* 0x000fea0003800000 */
.L_x_10875:
        /* <DEDUP_REMOVED lines=10> */
.L_x_10879:
[----:B------:R-:W-:-:S04]  /*35e0*/  FADD.FTZ R3, -R3, R6 ;  /* 0x0000000603037221 */ /* 0x000fc80000010100 */
[----:B------:R-:W-:-:S07]  /*35f0*/  FMUL.FTZ R3, R3, 0.5 ;  /* 0x3f00000003037820 */ /* 0x000fce0000410000 */
.L_x_10880:
[----:B------:R-:W-:Y:S05]  /*3600*/  BSYNC B1 ;  /* 0x0000000000017941 */ /* 0x000fea0003800000 */
.L_x_10878:
[----:B------:R-:W-:Y:S01]  /*3610*/  FADD.FTZ R0, R3, R0 ;  /* 0x0000000003007221 */ /* 0x000fe20000010000 */
[----:B------:R-:W-:Y:S01]  /*3620*/  FADD.FTZ R33, R14, R33 ;  /* 0x000000210e217221 */ /* 0x000fe20000010000 */
[----:B------:R-:W-:-:S03]  /*3630*/  PLOP3.LUT P0, PT, PT, PT, PT, 0x80, 0x0 ;  /* 0x000000000000781c */ /* 0x000fc60003f0f070 */
[----:B------:R-:W-:-:S06]  /*3640*/  FMUL.FTZ R33, R33, R0 ;  /* 0x0000000021217220 */ /* 0x000fcc0000410000 */
[----:B------:R-:W2:Y:S01]  /*3650*/  MUFU.SQRT R33, R33 ;  /* 0x0000002100217308 */ /* 0x000ea20000002000 */
[----:B------:R-:W-:Y:S05]  /*3660*/  BRA `(.L_x_10872) ;  /* 0x0000000000687947 */ /* 0x000fea0003800000 */
.L_x_10874:
        /* <DEDUP_REMOVED lines=15> */
.L_x_10873:
        /* <DEDUP_REMOVED lines=8> */
.L_x_10871:
[----:B------:R-:W-:Y:S01]  /*37e0*/  PLOP3.LUT P0, PT, PT, PT, PT, 0x80, 0x0 ;  /* 0x000000000000781c */ /* 0x000fe20003f0f070 */
[----:B------:R-:W-:Y:S01]  /*37f0*/  FMUL.FTZ R33, R33, 16777216 ;  /* 0x4b80000021217820 */ /* 0x000fe20000410000 */
[----:B------:R-:W-:-:S11]  /*3800*/  FMUL.FTZ R14, R14, 16777216 ;  /* 0x4b8000000e0e7820 */ /* 0x000fd60000410000 */
.L_x_10872:
[----:B------:R-:W-:Y:S05]  /*3810*/  BSYNC B0 ;  /* 0x0000000000007941 */ /* 0x000fea0003800000 */
.L_x_10870:
        /* <DEDUP_REMOVED lines=33> */
.L_x_10883:
        /* <DEDUP_REMOVED lines=28> */
.L_x_10882:
        /* <DEDUP_REMOVED lines=19> */
[----:B-1-3-5:R-:W-:Y:S05]  /*3d20*/  CALL.REL.NOINC `($__internal_13_$__cuda_sm3x_div_rn_ftz_f32_slowpath) ;  /* 0x0000024800f07944 */ /* 0x02afea0003c00000 */
.L_x_10887:
[----:B------:R-:W-:Y:S05]  /*3d30*/  BSYNC B4 ;  /* 0x0000000000047941 */ /* 0x000fea0003800000 */
.L_x_10886:
        /* <DEDUP_REMOVED lines=18> */
.L_x_10889:
[----:B------:R-:W-:Y:S02]  /*3e60*/  ISETP.GE.AND P0, PT, R14, RZ, PT ;  /* 0x000000ff0e00720c */ /* 0x000fe40003f06270 */
[----:B------:R-:W-:-:S11]  /*3e70*/  MOV R3, 0x3fd774eb ;  /* 0x3fd774eb00037802 */ /* 0x000fd60000000f00 */
[----:B------:R-:W-:-:S04]  /*3e80*/  @P0 FFMA.FTZ R0, R3, 0.93318945169448852539, -R0 ;  /* 0x3f6ee58103000823 */ /* 0x000fc80000010800 */
[----:B------:R-:W-:-:S07]  /*3e90*/  @!P0 FFMA.FTZ R0, R3, 0.93318945169448852539, R0 ;  /* 0x3f6ee58103008823 */ /* 0x000fce0000010000 */
.L_x_10890:
[----:B------:R-:W-:Y:S05]  /*3ea0*/  BSYNC B0 ;  /* 0x0000000000007941 */ /* 0x000fea0003800000 */
.L_x_10888:
        /* <DEDUP_REMOVED lines=11> */
.L_x_10885:
        /* <DEDUP_REMOVED lines=17> */
.L_x_10892:
[----:B------:R-:W-:Y:S05]  /*4070*/  BSYNC B4 ;  /* 0x0000000000047941 */ /* 0x000fea0003800000 */
.L_x_10891:
        /* <DEDUP_REMOVED lines=18> */
.L_x_10894:
[----:B------:R-:W-:Y:S02]  /*41a0*/  ISETP.GE.AND P0, PT, R14, RZ, PT ;  /* 0x000000ff0e00720c */ /* 0x000fe40003f06270 */
[----:B------:R-:W-:-:S11]  /*41b0*/  MOV R3, 0x3fd774eb ;  /* 0x3fd774eb00037802 */ /* 0x000fd60000000f00 */
[----:B------:R-:W-:-:S04]  /*41c0*/  @P0 FFMA.FTZ R0, R3, 0.93318945169448852539, -R0 ;  /* 0x3f6ee58103000823 */ /* 0x000fc80000010800 */
[----:B------:R-:W-:-:S07]  /*41d0*/  @!P0 FFMA.FTZ R0, R3, 0.93318945169448852539, R0 ;  /* 0x3f6ee58103008823 */ /* 0x000fce0000010000 */
.L_x_10895:
[----:B------:R-:W-:Y:S05]  /*41e0*/  BSYNC B0 ;  /* 0x0000000000007941 */ /* 0x000fea0003800000 */
.L_x_10893:
        /* <DEDUP_REMOVED lines=10> */
.L_x_10884:
[----:B------:R-:W-:Y:S05]  /*4290*/  BSYNC B3 ;  /* 0x0000000000037941 */ /* 0x000fea0003800000 */
.L_x_10881:
[----:B------:R-:W-:-:S13]  /*42a0*/  ISETP.NE.AND P0, PT, R8, RZ, PT ;  /* 0x000000ff0800720c */ /* 0x000fda0003f05270 */
[----:B-1----:R-:W-:Y:S01]  /*42b0*/  @!P0 FADD.FTZ R15, -R15, -RZ ;  /* 0x800000ff0f0f8221 */ /* 0x002fe20000010100 */
[----:B------:R-:W-:Y:S06]  /*42c0*/  BRA `(.L_x_10896) ;  /* 0x0000000c006c7947 */ /* 0x000fec0003800000 */
.L_x_10859:
[----:B------:R-:W-:Y:S01]  /*42d0*/  FADD.FTZ R10, -R10, 6.1232342629258392722e-17 ;  /* 0x248d31320a0a7421 */ /* 0x000fe20000010100 */
[----:B0-----:R-:W-:-:S03]  /*42e0*/  FADD.FTZ R15, -R11, -RZ ;  /* 0x800000ff0b0f7221 */ /* 0x001fc60000010100 */
[----:B------:R-:W-:Y:S01]  /*42f0*/  FADD.FTZ R14, R10, 1.5707963705062866211 ;  /* 0x3fc90fdb0a0e7421 */ /* 0x000fe20000010000 */
[----:B------:R-:W-:Y:S06]  /*4300*/  BRA `(.L_x_10896) ;  /* 0x0000000c005c7947 */ /* 0x000fec0003800000 */
.L_x_10858:
[----:B0-----:R-:W-:Y:S01]  /*4310*/  FADD.FTZ R15, -R11, -RZ ;  /* 0x800000ff0b0f7221 */ /* 0x001fe20000010100 */
[----:B------:R-:W-:Y:S01]  /*4320*/  MOV R14, RZ ;  /* 0x000000ff000e7202 */ /* 0x000fe20000000f00 */
[----:B------:R-:W-:Y:S06]  /*4330*/  BRA `(.L_x_10896) ;  /* 0x0000000c00507947 */ /* 0x000fec0003800000 */
.L_x_10857:
        /* <DEDUP_REMOVED lines=23> */
[----:B--2-45:R-:W-:Y:S05]  /*44b0*/  CALL.REL.NOINC `($__internal_13_$__cuda_sm3x_div_rn_ftz_f32_slowpath) ;  /* 0x00000244000c7944 */ /* 0x034fea0003c00000 */
.L_x_10901:
[----:B------:R-:W-:Y:S05]  /*44c0*/  BSYNC B4 ;  /* 0x0000000000047941 */ /* 0x000fea0003800000 */
.L_x_10900:
        /* <DEDUP_REMOVED lines=18> */
.L_x_10903:
[----:B------:R-:W-:Y:S02]  /*45f0*/  ISETP.GE.AND P0, PT, R10, RZ, PT ;  /* 0x000000ff0a00720c */ /* 0x000fe40003f06270 */
[----:B------:R-:W-:-:S11]  /*4600*/  MOV R3, 0x3fd774eb ;  /* 0x3fd774eb00037802 */ /* 0x000fd60000000f00 */
[----:B------:R-:W-:-:S04]  /*4610*/  @P0 FFMA.FTZ R0, R3, 0.93318945169448852539, -R0 ;  /* 0x3f6ee58103000823 */ /* 0x000fc80000010800 */
[----:B------:R-:W-:-:S07]  /*4620*/  @!P0 FFMA.FTZ R0, R3, 0.93318945169448852539, R0 ;  /* 0x3f6ee58103008823 */ /* 0x000fce0000010000 */
.L_x_10904:
[----:B------:R-:W-:Y:S05]  /*4630*/  BSYNC B0 ;  /* 0x0000000000007941 */ /* 0x000fea0003800000 */
.L_x_10902:
        /* <DEDUP_REMOVED lines=13> */
.L_x_10899:
        /* <DEDUP_REMOVED lines=11> */
[----:B--2345:R-:W-:Y:S05]  /*47c0*/  CALL.REL.NOINC `($__internal_13_$__cuda_sm3x_div_rn_ftz_f32_slowpath) ;  /* 0x0000024000487944 */ /* 0x03cfea0003c00000 */
.L_x_10907:
[----:B------:R-:W-:Y:S05]  /*47d0*/  BSYNC B4 ;  /* 0x0000000000047941 */ /* 0x000fea0003800000 */
.L_x_10906:
        /* <DEDUP_REMOVED lines=18> */
.L_x_10909:
[----:B------:R-:W-:Y:S02]  /*4900*/  ISETP.GE.AND P0, PT, R10, RZ, PT ;  /* 0x000000ff0a00720c */ /* 0x000fe40003f06270 */
[----:B------:R-:W-:-:S11]  /*4910*/  MOV R3, 0x3fd774eb ;  /* 0x3fd774eb00037802 */ /* 0x000fd60000000f00 */
[----:B------:R-:W-:-:S04]  /*4920*/  @P0 FFMA.FTZ R0, R3, 0.93318945169448852539, -R0 ;  /* 0x3f6ee58103000823 */ /* 0x000fc80000010800 */
[----:B------:R-:W-:-:S07]  /*4930*/  @!P0 FFMA.FTZ R0, R3, 0.93318945169448852539, R0 ;  /* 0x3f6ee58103008823 */ /* 0x000fce0000010000 */
.L_x_10910:
[----:B------:R-:W-:Y:S05]  /*4940*/  BSYNC B0 ;  /* 0x0000000000007941 */ /* 0x000fea0003800000 */
.L_x_10908:
        /* <DEDUP_REMOVED lines=27> */
.L_x_10898:
        /* <DEDUP_REMOVED lines=32> */
[----:B--2-45:R-:W-:Y:S05]  /*4d00*/  CALL.REL.NOINC `($__internal_13_$__cuda_sm3x_div_rn_ftz_f32_slowpath) ;  /* 0x0000023800f87944 */ /* 0x034fea0003c00000 */
.L_x_10912:
[----:B------:R-:W-:Y:S05]  /*4d10*/  BSYNC B4 ;  /* 0x0000000000047941 */ /* 0x000fea0003800000 */
.L_x_10911:
        /* <DEDUP_REMOVED lines=18> */
.L_x_10914:
[----:B------:R-:W-:Y:S02]  /*4e40*/  ISETP.GE.AND P0, PT, R10, RZ, PT ;  /* 0x000000ff0a00720c */ /* 0x000fe40003f06270 */
[----:B------:R-:W-:-:S11]  /*4e50*/  MOV R3, 0x3fd774eb ;  /* 0x3fd774eb00037802 */ /* 0x000fd60000000f00 */
[----:B------:R-:W-:-:S04]  /*4e60*/  @P0 FFMA.FTZ R0, R3, 0.93318945169448852539, -R0 ;  /* 0x3f6ee58103000823 */ /* 0x000fc80000010800 */
[----:B------:R-:W-:-:S07]  /*4e70*/  @!P0 FFMA.FTZ R0, R3, 0.93318945169448852539, R0 ;  /* 0x3f6ee58103008823 */ /* 0x000fce0000010000 */
.L_x_10915:
[----:B------:R-:W-:Y:S05]  /*4e80*/  BSYNC B0 ;  /* 0x0000000000007941 */ /* 0x000fea0003800000 */
.L_x_10913:
        /* <DEDUP_REMOVED lines=10> */
.L_x_10905:
[----:B------:R-:W-:Y:S05]  /*4f30*/  BSYNC B3 ;  /* 0x0000000000037941 */ /* 0x000fea0003800000 */
.L_x_10897:
[----:B------:R-:W-:Y:S01]  /*4f40*/  ISETP.NE.AND P0, PT, R8, RZ, PT ;  /* 0x000000ff0800720c */ /* 0x000fe20003f05270 */
[----:B------:R-:W-:Y:S01]  /*4f50*/  FADD.FTZ R15, R32, 0.69314718246459960938 ;  /* 0x3f317218200f7421 */ /* 0x000fe20000010000 */
[----:B------:R-:W-:-:S11]  /*4f60*/  FADD.FTZ R14, |R0|, -RZ ;  /* 0x800000ff000e7221 */ /* 0x000fd60000010200 */
[----:B------:R-:W-:Y:S01]  /*4f70*/  @!P0 FADD.FTZ R15, -R15, -RZ ;  /* 0x800000ff0f0f8221 */ /* 0x000fe20000010100 */
[----:B------:R-:W-:Y:S06]  /*4f80*/  BRA `(.L_x_10896) ;  /* 0x00000000003c7947 */ /* 0x000fec0003800000 */
.L_x_10856:
        /* <DEDUP_REMOVED lines=15> */
.L_x_10896:
[----:B------:R-:W-:Y:S05]  /*5080*/  BSYNC B2 ;  /* 0x0000000000027941 */ /* 0x000fea0003800000 */
.L_x_10855:
        /* <DEDUP_REMOVED lines=108> */
.L_x_10924:
        /* <DEDUP_REMOVED lines=10> */
.L_x_10926:
[----:B------:R-:W-:-:S04]  /*57f0*/  FADD.FTZ R4, -R0, R5 ;  /* 0x0000000500047221 */ /* 0x000fc80000010100 */
[----:B------:R-:W-:-:S07]  /*5800*/  FMUL.FTZ R4, R4, 0.5 ;  /* 0x3f00000004047820 */ /* 0x000fce0000410000 */
.L_x_10927:
[----:B------:R-:W-:Y:S05]  /*5810*/  BSYNC B1 ;  /* 0x0000000000017941 */ /* 0x000fea0003800000 */
.L_x_10925:
        /* <DEDUP_REMOVED lines=11> */
.L_x_10929:
[----:B------:R-:W-:-:S04]  /*58d0*/  FADD.FTZ R7, R6, -R7 ;  /* 0x8000000706077221 */ /* 0x000fc80000010000 */
[----:B------:R-:W-:-:S07]  /*58e0*/  FMUL.FTZ R7, R7, 0.5 ;  /* 0x3f00000007077820 */ /* 0x000fce0000410000 */
.L_x_10930:
[----:B------:R-:W-:Y:S05]  /*58f0*/  BSYNC B1 ;  /* 0x0000000000017941 */ /* 0x000fea0003800000 */
.L_x_10928:
        /* <DEDUP_REMOVED lines=35> */
.L_x_10923:
[----:B------:R0:W1:Y:S02]  /*5b30*/  MUFU.SQRT R10, R11 ;  /* 0x0000000b000a7308 */ /* 0x0000640000002000 */
.L_x_10922:
[----:B------:R-:W-:Y:S05]  /*5b40*/  BSYNC B0 ;  /* 0x0000000000007941 */ /* 0x000fea0003800000 */
.L_x_10921:
        /* <DEDUP_REMOVED lines=24> */
.L_x_10937:
[----:B------:R-:W-:-:S04]  /*5cd0*/  FADD.FTZ R0, -R0, R5 ;  /* 0x0000000500007221 */ /* 0x000fc80000010100 */
[----:B------:R-:W-:-:S07]  /*5ce0*/  FMUL.FTZ R0, R0, 0.5 ;  /* 0x3f00000000007820 */ /* 0x000fce0000410000 */
.L_x_10938:
[----:B------:R-:W-:Y:S05]  /*5cf0*/  BSYNC B1 ;  /* 0x0000000000017941 */ /* 0x000fea0003800000 */
.L_x_10936:
        /* <DEDUP_REMOVED lines=10> */
.L_x_10940:
[----:B------:R-:W-:-:S04]  /*5da0*/  FADD.FTZ R3, -R3, R6 ;  /* 0x0000000603037221 */ /* 0x000fc80000010100 */
[----:B------:R-:W-:-:S07]  /*5db0*/  FMUL.FTZ R3, R3, 0.5 ;  /* 0x3f00000003037820 */ /* 0x000fce0000410000 */
.L_x_10941:
[----:B------:R-:W-:Y:S05]  /*5dc0*/  BSYNC B1 ;  /* 0x0000000000017941 */ /* 0x000fea0003800000 */
.L_x_10939:
[----:B------:R-:W-:Y:S01]  /*5dd0*/  FADD.FTZ R0, R3, R0 ;  /* 0x0000000003007221 */ /* 0x000fe20000010000 */
[----:B------:R-:W-:Y:S01]  /*5de0*/  FADD.FTZ R33, R8, R33 ;  /* 0x0000002108217221 */ /* 0x000fe20000010000 */
[----:B------:R-:W-:-:S03]  /*5df0*/  PLOP3.LUT P0, PT, PT, PT, PT, 0x80, 0x0 ;  /* 0x000000000000781c */ /* 0x000fc60003f0f070 */
[----:B------:R-:W-:-:S06]  /*5e00*/  FMUL.FTZ R33, R33, R0 ;  /* 0x0000000021217220 */ /* 0x000fcc0000410000 */
[----:B------:R-:W4:Y:S01]  /*5e10*/  MUFU.SQRT R33, R33 ;  /* 0x0000002100217308 */ /* 0x000f220000002000 */
[----:B------:R-:W-:Y:S05]  /*5e20*/  BRA `(.L_x_10933) ;  /* 0x0000000000687947 */ /* 0x000fea0003800000 */
.L_x_10935:
        /* <DEDUP_REMOVED lines=15> */
.L_x_10934:
        /* <DEDUP_REMOVED lines=8> */
.L_x_10932:
[----:B------:R-:W-:Y:S01]  /*5fa0*/  PLOP3.LUT P0, PT, PT, PT, PT, 0x80, 0x0 ;  /* 0x000000000000781c */ /* 0x000fe20003f0f070 */
[----:B------:R-:W-:Y:S01]  /*5fb0*/  FMUL.FTZ R33, R33, 16777216 ;  /* 0x4b80000021217820 */ /* 0x000fe20000410000 */
[----:B------:R-:W-:-:S11]  /*5fc0*/  FMUL.FTZ R8, R8, 16777216 ;  /* 0x4b80000008087820 */ /* 0x000fd60000410000 */
.L_x_10933:
[----:B------:R-:W-:Y:S05]  /*5fd0*/  BSYNC B0 ;  /* 0x0000000000007941 */ /* 0x000fea0003800000 */
.L_x_10931:
        /* <DEDUP_REMOVED lines=33> */
.L_x_10944:
        /* <DEDUP_REMOVED lines=28> */
.L_x_10943:
        /* <DEDUP_REMOVED lines=19> */
[----:B-12---:R-:W-:Y:S05]  /*64e0*/  CALL.REL.NOINC `($__internal_13_$__cuda_sm3x_div_rn_ftz_f32_slowpath) ;  /* 0x0000022400007944 */ /* 0x006fea0003c00000 */
.L_x_10948:
[----:B------:R-:W-:Y:S05]  /*64f0*/  BSYNC B4 ;  /* 0x0000000000047941 */ /* 0x000fea0003800000 */
.L_x_10947:
        /* <DEDUP_REMOVED lines=18> */
.L_x_10950:
[----:B------:R-:W-:Y:S02]  /*6620*/  ISETP.GE.AND P0, PT, R8, RZ, PT ;  /* 0x000000ff0800720c */ /* 0x000fe40003f06270 */
[----:B------:R-:W-:-:S11]  /*6630*/  MOV R3, 0x3fd774eb ;  /* 0x3fd774eb00037802 */ /* 0x000fd60000000f00 */
[----:B------:R-:W-:-:S04]  /*6640*/  @P0 FFMA.FTZ R0, R3, 0.93318945169448852539, -R0 ;  /* 0x3f6ee58103000823 */ /* 0x000fc80000010800 */
[----:B------:R-:W-:-:S07]  /*6650*/  @!P0 FFMA.FTZ R0, R3, 0.93318945169448852539, R0 ;  /* 0x3f6ee58103008823 */ /* 0x000fce0000010000 */
.L_x_10951:
[----:B------:R-:W-:Y:S05]  /*6660*/  BSYNC B0 ;  /* 0x0000000000007941 */ /* 0x000fea0003800000 */
.L_x_10949:
        /* <DEDUP_REMOVED lines=11> */
.L_x_10946:
        /* <DEDUP_REMOVED lines=17> */
.L_x_10953:
[----:B------:R-:W-:Y:S05]  /*6830*/  BSYNC B4 ;  /* 0x0000000000047941 */ /* 0x000fea0003800000 */
.L_x_10952:
        /* <DEDUP_REMOVED lines=18> */
.L_x_10955:
[----:B------:R-:W-:Y:S02]  /*6960*/  ISETP.GE.AND P0, PT, R8, RZ, PT ;  /* 0x000000ff0800720c */ /* 0x000fe40003f06270 */
[----:B------:R-:W-:-:S11]  /*6970*/  MOV R3, 0x3fd774eb ;  /* 0x3fd774eb00037802 */ /* 0x000fd60000000f00 */
[----:B------:R-:W-:-:S04]  /*6980*/  @P0 FFMA.FTZ R0, R3, 0.93318945169448852539, -R0 ;  /* 0x3f6ee58103000823 */ /* 0x000fc80000010800 */
[----:B------:R-:W-:-:S07]  /*6990*/  @!P0 FFMA.FTZ R0, R3, 0.93318945169448852539, R0 ;  /* 0x3f6ee58103008823 */ /* 0x000fce0000010000 */
.L_x_10956:
[----:B------:R-:W-:Y:S05]  /*69a0*/  BSYNC B0 ;  /* 0x0000000000007941 */ /* 0x000fea0003800000 */
.L_x_10954:
        /* <DEDUP_REMOVED lines=10> */
.L_x_10945:
[----:B------:R-:W-:Y:S05]  /*6a50*/  BSYNC B3 ;  /* 0x0000000000037941 */ /* 0x000fea0003800000 */
.L_x_10942:
[----:B------:R-:W-:-:S13]  /*6a60*/  ISETP.NE.AND P0, PT, R9, RZ, PT ;  /* 0x000000ff0900720c */ /* 0x000fda0003f05270 */
[----:B-1----:R-:W-:-:S05]  /*6a70*/  @!P0 FADD.FTZ R10, -R10, -RZ ;  /* 0x800000ff0a0a8221 */ /* 0x002fca0000010100 */
[----:B------:R-:W-:Y:S01]  /*6a80*/  MOV R9, R10 ;  /* 0x0000000a00097202 */ /* 0x000fe20000000f00 */
[----:B------:R-:W-:Y:S06]  /*6a90*/  BRA `(.L_x_10957) ;  /* 0x0000000c006c7947 */ /* 0x000fec0003800000 */
.L_x_10920:
[----:B------:R-:W-:Y:S01]  /*6aa0*/  FADD.FTZ R8, -R24, 6.1232342629258392722e-17 ;  /* 0x248d313218087421 */ /* 0x000fe20000010100 */
[----:B------:R-:W-:-:S03]  /*6ab0*/  FADD.FTZ R9, -R25, -RZ ;  /* 0x800000ff19097221 */ /* 0x000fc60000010100 */
[----:B------:R-:W-:Y:S01]  /*6ac0*/  FADD.FTZ R8, R8, 1.5707963705062866211 ;  /* 0x3fc90fdb08087421 */ /* 0x000fe20000010000 */
[----:B------:R-:W-:Y:S06]  /*6ad0*/  BRA `(.L_x_10957) ;  /* 0x0000000c005c7947 */ /* 0x000fec0003800000 */
.L_x_10919:
[----:B------:R-:W-:Y:S01]  /*6ae0*/  HFMA2.MMA R8, -RZ, RZ, 0, 0 ;  /* 0x00000000ff087435 */ /* 0x000fe200000001ff */
[----:B------:R-:W-:Y:S01]  /*6af0*/  FADD.FTZ R9, -R25, -RZ ;  /* 0x800000ff19097221 */ /* 0x000fe20000010100 */
[----:B------:R-:W-:Y:S09]  /*6b00*/  BRA `(.L_x_10957) ;  /* 0x0000000c00507947 */ /* 0x000ff20003800000 */
.L_x_10918:
        /* <DEDUP_REMOVED lines=23> */
[----:B--2-4-:R-:W-:Y:S05]  /*6c80*/  CALL.REL.NOINC `($__internal_13_$__cuda_sm3x_div_rn_ftz_f32_slowpath) ;  /* 0x0000021c00187944 */ /* 0x014fea0003c00000 */
.L_x_10962:
[----:B------:R-:W-:Y:S05]  /*6c90*/  BSYNC B4 ;  /* 0x0000000000047941 */ /* 0x000fea0003800000 */
.L_x_10961:
        /* <DEDUP_REMOVED lines=18> */
.L_x_10964:
[----:B------:R-:W-:Y:S02]  /*6dc0*/  ISETP.GE.AND P0, PT, R24, RZ, PT ;  /* 0x000000ff1800720c */ /* 0x000fe40003f06270 */
[----:B------:R-:W-:-:S11]  /*6dd0*/  MOV R3, 0x3fd774eb ;  /* 0x3fd774eb00037802 */ /* 0x000fd60000000f00 */
[----:B------:R-:W-:-:S04]  /*6de0*/  @P0 FFMA.FTZ R0, R3, 0.93318945169448852539, -R0 ;  /* 0x3f6ee58103000823 */ /* 0x000fc80000010800 */
[----:B------:R-:W-:-:S07]  /*6df0*/  @!P0 FFMA.FTZ R0, R3, 0.93318945169448852539, R0 ;  /* 0x3f6ee58103008823 */ /* 0x000fce0000010000 */
.L_x_10965:
[----:B------:R-:W-:Y:S05]  /*6e00*/  BSYNC B0 ;  /* 0x0000000000007941 */ /* 0x000fea0003800000 */
.L_x_10963:
        /* <DEDUP_REMOVED lines=13> */
.L_x_10960:
        /* <DEDUP_REMOVED lines=11> */
[----:B--234-:R-:W-:Y:S05]  /*6f90*/  CALL.REL.NOINC `($__internal_13_$__cuda_sm3x_div_rn_ftz_f32_slowpath) ;  /* 0x0000021800547944 */ /* 0x01cfea0003c00000 */
.L_x_10968:
[----:B------:R-:W-:Y:S05]  /*6fa0*/  BSYNC B4 ;  /* 0x0000000000047941 */ /* 0x000fea0003800000 */
.L_x_10967:
        /* <DEDUP_REMOVED lines=18> */
.L_x_10970:
[----:B------:R-:W-:Y:S02]  /*70d0*/  ISETP.GE.AND P0, PT, R24, RZ, PT ;  /* 0x000000ff1800720c */ /* 0x000fe40003f06270 */
[----:B------:R-:W-:-:S11]  /*70e0*/  MOV R3, 0x3fd774eb ;  /* 0x3fd774eb00037802 */ /* 0x000fd60000000f00 */
[----:B------:R-:W-:-:S04]  /*70f0*/  @P0 FFMA.FTZ R0, R3, 0.93318945169448852539, -R0 ;  /* 0x3f6ee58103000823 */ /* 0x000fc80000010800 */
[----:B------:R-:W-:-:S07]  /*7100*/  @!P0 FFMA.FTZ R0, R3, 0.93318945169448852539, R0 ;  /* 0x3f6ee58103008823 */ /* 0x000fce0000010000 */
.L_x_10971:
[----:B------:R-:W-:Y:S05]  /*7110*/  BSYNC B0 ;  /* 0x0000000000007941 */ /* 0x000fea0003800000 */
.L_x_10969:
        /* <DEDUP_REMOVED lines=27> */
.L_x_10959:
        /* <DEDUP_REMOVED lines=32> */
[----:B--2-4-:R-:W-:Y:S05]  /*74d0*/  CALL.REL.NOINC `($__internal_13_$__cuda_sm3x_div_rn_ftz_f32_slowpath) ;  /* 0x0000021400047944 */ /* 0x014fea0003c00000 */
.L_x_10973:
[----:B------:R-:W-:Y:S05]  /*74e0*/  BSYNC B4 ;  /* 0x0000000000047941 */ /* 0x000fea0003800000 */
.L_x_10972:
        /* <DEDUP_REMOVED lines=18> */
.L_x_10975:
[----:B------:R-:W-:Y:S02]  /*7610*/  ISETP.GE.AND P0, PT, R24, RZ, PT ;  /* 0x000000ff1800720c */ /* 0x000fe40003f06270 */
[----:B------:R-:W-:-:S11]  /*7620*/  MOV R3, 0x3fd774eb ;  /* 0x3fd774eb00037802 */ /* 0x000fd60000000f00 */
[----:B------:R-:W-:-:S04]  /*7630*/  @P0 FFMA.FTZ R0, R3, 0.93318945169448852539, -R0 ;  /* 0x3f6ee58103000823 */ /* 0x000fc80000010800 */
[----:B------:R-:W-:-:S07]  /*7640*/  @!P0 FFMA.FTZ R0, R3, 0.93318945169448852539, R0 ;  /* 0x3f6ee58103008823 */ /* 0x000fce0000010000 */
.L_x_10976:
[----:B------:R-:W-:Y:S05]  /*7650*/  BSYNC B0 ;  /* 0x0000000000007941 */ /* 0x000fea0003800000 */
.L_x_10974:
        /* <DEDUP_REMOVED lines=10> */
.L_x_10966:
[----:B------:R-:W-:Y:S05]  /*7700*/  BSYNC B3 ;  /* 0x0000000000037941 */ /* 0x000fea0003800000 */
.L_x_10958:
[----:B------:R-:W-:Y:S01]  /*7710*/  ISETP.NE.AND P0, PT, R9, RZ, PT ;  /* 0x000000ff0900720c */ /* 0x000fe20003f05270 */
[----:B------:R-:W-:Y:S01]  /*7720*/  FADD.FTZ R9, R11, 0.69314718246459960938 ;  /* 0x3f3172180b097421 */ /* 0x000fe20000010000 */
[----:B------:R-:W-:-:S11]  /*7730*/  FADD.FTZ R8, |R0|, -RZ ;  /* 0x800000ff00087221 */ /* 0x000fd60000010200 */
[----:B------:R-:W-:Y:S01]  /*7740*/  @!P0 FADD.FTZ R9, -R9, -RZ ;  /* 0x800000ff09098221 */ /* 0x000fe20000010100 */
[----:B------:R-:W-:Y:S06]  /*7750*/  BRA `(.L_x_10957) ;  /* 0x00000000003c7947 */ /* 0x000fec0003800000 */
.L_x_10917:
        /* <DEDUP_REMOVED lines=15> */
.L_x_10957:
[----:B------:R-:W-:Y:S05]  /*7850*/  BSYNC B2 ;  /* 0x0000000000027941 */ /* 0x000fea0003800000 */
.L_x_10916:
        /* <DEDUP_REMOVED lines=108> */
.L_x_10985:
        /* <DEDUP_REMOVED lines=10> */
.L_x_10987:
[----:B------:R-:W-:-:S04]  /*7fc0*/  FADD.FTZ R4, -R0, R5 ;  /* 0x0000000500047221 */ /* 0x000fc80000010100 */
[----:B------:R-:W-:-:S07]  /*7fd0*/  FMUL.FTZ R4, R4, 0.5 ;  /* 0x3f00000004047820 */ /* 0x000fce0000410000 */
.L_x_10988:
[----:B------:R-:W-:Y:S05]  /*7fe0*/  BSYNC B1 ;  /* 0x0000000000017941 */ /* 0x000fea0003800000 */
.L_x_10986:
        /* <DEDUP_REMOVED lines=11> */
.L_x_10990:
[----:B------:R-:W-:-:S04]  /*80a0*/  FADD.FTZ R7, R6, -R7 ;  /* 0x8000000706077221 */ /* 0x000fc80000010000 */
[----:B------:R-:W-:-:S07]  /*80b0*/  FMUL.FTZ R7, R7, 0.5 ;  /* 0x3f00000007077820 */ /* 0x000fce0000410000 */
.L_x_10991:
[----:B------:R-:W-:Y:S05]  /*80c0*/  BSYNC B1 ;  /* 0x0000000000017941 */ /* 0x000fea0003800000 */
.L_x_10989:
        /* <DEDUP_REMOVED lines=35> */
.L_x_10984:
[----:B------:R0:W1:Y:S02]  /*8300*/  MUFU.SQRT R24, R25 ;  /* 0x0000001900187308 */ /* 0x0000640000002000 */
.L_x_10983:
[----:B------:R-:W-:Y:S05]  /*8310*/  BSYNC B0 ;  /* 0x0000000000007941 */ /* 0x000fea0003800000 */
.L_x_10982:
        /* <DEDUP_REMOVED lines=24> */
.L_x_10998:
[----:B------:R-:W-:-:S04]  /*84a0*/  FADD.FTZ R0, -R0, R5 ;  /* 0x0000000500007221 */ /* 0x000fc80000010100 */
[----:B------:R-:W-:-:S07]  /*84b0*/  FMUL.FTZ R0, R0, 0.5 ;  /* 0x3f00000000007820 */ /* 0x000fce0000410000 */
.L_x_10999:
[----:B------:R-:W-:Y:S05]  /*84c0*/  BSYNC B1 ;  /* 0x0000000000017941 */ /* 0x000fea0003800000 */
.L_x_10997:
        /* <DEDUP_REMOVED lines=10> */
.L_x_11001:
[----:B------:R-:W-:-:S04]  /*8570*/  FADD.FTZ R3, -R3, R6 ;  /* 0x0000000603037221 */ /* 0x000fc80000010100 */
[----:B------:R-:W-:-:S07]  /*8580*/  FMUL.FTZ R3, R3, 0.5 ;  /* 0x3f00000003037820 */ /* 0x000fce0000410000 */
.L_x_11002:
[----:B------:R-:W-:Y:S05]  /*8590*/  BSYNC B1 ;  /* 0x0000000000017941 */ /* 0x000fea0003800000 */
.L_x_11000:
[----:B------:R-:W-:Y:S01]  /*85a0*/  FADD.FTZ R0, R3, R0 ;  /* 0x0000000003007221 */ /* 0x000fe20000010000 */
[----:B------:R-:W-:Y:S01]  /*85b0*/  FADD.FTZ R33, R10, R33 ;  /* 0x000000210a217221 */ /* 0x000fe20000010000 */
[----:B------:R-:W-:-:S03]  /*85c0*/  PLOP3.LUT P0, PT, PT, PT, PT, 0x80, 0x0 ;  /* 0x000000000000781c */ /* 0x000fc60003f0f070 */
[----:B------:R-:W-:-:S06]  /*85d0*/  FMUL.FTZ R33, R33, R0 ;  /* 0x0000000021217220 */ /* 0x000fcc0000410000 */
[----:B------:R-:W2:Y:S01]  /*85e0*/  MUFU.SQRT R33, R33 ;  /* 0x0000002100217308 */ /* 0x000ea20000002000 */
[----:B------:R-:W-:Y:S05]  /*85f0*/  BRA `(.L_x_10994) ;  /* 0x0000000000687947 */ /* 0x000fea0003800000 */
.L_x_10996:
        /* <DEDUP_REMOVED lines=15> */
.L_x_10995:
        /* <DEDUP_REMOVED lines=8> */
.L_x_10993:
[----:B------:R-:W-:Y:S01]  /*8770*/  PLOP3.LUT P0, PT, PT, PT, PT, 0x80, 0x0 ;  /* 0x000000000000781c */ /* 0x000fe20003f0f070 */
[----:B------:R-:W-:Y:S01]  /*8780*/  FMUL.FTZ R33, R33, 16777216 ;  /* 0x4b80000021217820 */ /* 0x000fe20000410000 */
[----:B------:R-:W-:-:S11]  /*8790*/  FMUL.FTZ R10, R10, 16777216 ;  /* 0x4b8000000a0a7820 */ /* 0x000fd60000410000 */
.L_x_10994:
[----:B------:R-:W-:Y:S05]  /*87a0*/  BSYNC B0 ;  /* 0x0000000000007941 */ /* 0x000fea0003800000 */
.L_x_10992:
        /* <DEDUP_REMOVED lines=33> */
.L_x_11005:
        /* <DEDUP_REMOVED lines=28> */
.L_x_11004:
        /* <DEDUP_REMOVED lines=19> */
[----:B-1-3--:R-:W-:Y:S05]  /*8cb0*/  CALL.REL.NOINC `($__internal_13_$__cuda_sm3x_div_rn_ftz_f32_slowpath) ;  /* 0x000001fc000c7944 */ /* 0x00afea0003c00000 */
.L_x_11009:
[----:B------:R-:W-:Y:S05]  /*8cc0*/  BSYNC B4 ;  /* 0x0000000000047941 */ /* 0x000fea0003800000 */
.L_x_11008:
        /* <DEDUP_REMOVED lines=18> */
.L_x_11011:
[----:B------:R-:W-:Y:S02]  /*8df0*/  ISETP.GE.AND P0, PT, R10, RZ, PT ;  /* 0x000000ff0a00720c */ /* 0x000fe40003f06270 */
[----:B------:R-:W-:-:S11]  /*8e00*/  MOV R3, 0x3fd774eb ;  /* 0x3fd774eb00037802 */ /* 0x000fd60000000f00 */
[----:B------:R-:W-:-:S04]  /*8e10*/  @P0 FFMA.FTZ R0, R3, 0.93318945169448852539, -R0 ;  /* 0x3f6ee58103000823 */ /* 0x000fc80000010800 */
[----:B------:R-:W-:-:S07]  /*8e20*/  @!P0 FFMA.FTZ R0, R3, 0.93318945169448852539, R0 ;  /* 0x3f6ee58103008823 */ /* 0x000fce0000010000 */
.L_x_11012:
[----:B------:R-:W-:Y:S05]  /*8e30*/  BSYNC B0 ;  /* 0x0000000000007941 */ /* 0x000fea0003800000 */
.L_x_11010:
        /* <DEDUP_REMOVED lines=11> */
.L_x_11007:
        /* <DEDUP_REMOVED lines=17> */
.L_x_11014:
[----:B------:R-:W-:Y:S05]  /*9000*/  BSYNC B4 ;  /* 0x0000000000047941 */ /* 0x000fea0003800000 */
.L_x_11013:
        /* <DEDUP_REMOVED lines=18> */
.L_x_11016:
[----:B------:R-:W-:Y:S02]  /*9130*/  ISETP.GE.AND P0, PT, R10, RZ, PT ;  /* 0x000000ff0a00720c */ /* 0x000fe40003f06270 */
[----:B------:R-:W-:-:S11]  /*9140*/  MOV R3, 0x3fd774eb ;  /* 0x3fd774eb00037802 */ /* 0x000fd60000000f00 */
[----:B------:R-:W-:-:S04]  /*9150*/  @P0 FFMA.FTZ R0, R3, 0.93318945169448852539, -R0 ;  /* 0x3f6ee58103000823 */ /* 0x000fc80000010800 */
[----:B------:R-:W-:-:S07]  /*9160*/  @!P0 FFMA.FTZ R0, R3, 0.93318945169448852539, R0 ;  /* 0x3f6ee58103008823 */ /* 0x000fce0000010000 */
.L_x_11017:
[----:B------:R-:W-:Y:S05]  /*9170*/  BSYNC B0 ;  /* 0x0000000000007941 */ /* 0x000fea0003800000 */
.L_x_11015:
        /* <DEDUP_REMOVED lines=10> */
.L_x_11006:
[----:B------:R-:W-:Y:S05]  /*9220*/  BSYNC B3 ;  /* 0x0000000000037941 */ /* 0x000fea0003800000 */
.L_x_11003:
[----:B------:R-:W-:-:S13]  /*9230*/  ISETP.NE.AND P0, PT, R11, RZ, PT ;  /* 0x000000ff0b00720c */ /* 0x000fda0003f05270 */
[----:B-1----:R-:W-:-:S05]  /*9240*/  @!P0 FADD.FTZ R24, -R24, -RZ ;  /* 0x800000ff18188221 */ /* 0x002fca0000010100 */
[----:B------:R-:W-:Y:S01]  /*9250*/  MOV R11, R24 ;  /* 0x00000018000b7202 */ /* 0x000fe20000000f00 */
[----:B------:R-:W-:Y:S06]  /*9260*/  BRA `(.L_x_11018) ;  /* 0x0000000c006c7947 */ /* 0x000fec0003800000 */
.L_x_10981:
[----:B------:R-:W-:Y:S01]  /*9270*/  FADD.FTZ R10, -R26, 6.1232342629258392722e-17 ;  /* 0x248d31321a0a7421 */ /* 0x000fe20000010100 */
[----:B------:R-:W-:-:S03]  /*9280*/  FADD.FTZ R11, -R27, -RZ ;  /* 0x800000ff1b0b7221 */ /* 0x000fc60000010100 */
[----:B------:R-:W-:Y:S01]  /*9290*/  FADD.FTZ R10, R10, 1.5707963705062866211 ;  /* 0x3fc90fdb0a0a7421 */ /* 0x000fe20000010000 */
[----:B------:R-:W-:Y:S06]  /*92a0*/  BRA `(.L_x_11018) ;  /* 0x0000000c005c7947 */ /* 0x000fec0003800000 */
.L_x_10980:
[----:B------:R-:W-:Y:S01]  /*92b0*/  HFMA2.MMA R10, -RZ, RZ, 0, 0 ;  /* 0x00000000ff0a7435 */ /* 0x000fe200000001ff */
[----:B------:R-:W-:Y:S01]  /*92c0*/  FADD.FTZ R11, -R27, -RZ ;  /* 0x800000ff1b0b7221 */ /* 0x000fe20000010100 */
[----:B------:R-:W-:Y:S09]  /*92d0*/  BRA `(.L_x_11018) ;  /* 0x0000000c00507947 */ /* 0x000ff20003800000 */
.L_x_10979:
        /* <DEDUP_REMOVED lines=23> */
[----:B----4-:R-:W-:Y:S05]  /*9450*/  CALL.REL.NOINC `($__internal_13_$__cuda_sm3x_div_rn_ftz_f32_slowpath) ;  /* 0x000001f400247944 */ /* 0x010fea0003c00000 */
.L_x_11023:
[----:B------:R-:W-:Y:S05]  /*9460*/  BSYNC B4 ;  /* 0x0000000000047941 */ /* 0x000fea0003800000 */
.L_x_11022:
        /* <DEDUP_REMOVED lines=18> */
.L_x_11025:
[----:B------:R-:W-:Y:S02]  /*9590*/  ISETP.GE.AND P0, PT, R26, RZ, PT ;  /* 0x000000ff1a00720c */ /* 0x000fe40003f06270 */
[----:B------:R-:W-:-:S11]  /*95a0*/  MOV R3, 0x3fd774eb ;  /* 0x3fd774eb00037802 */ /* 0x000fd60000000f00 */
[----:B------:R-:W-:-:S04]  /*95b0*/  @P0 FFMA.FTZ R0, R3, 0.93318945169448852539, -R0 ;  /* 0x3f6ee58103000823 */ /* 0x000fc80000010800 */
[----:B------:R-:W-:-:S07]  /*95c0*/  @!P0 FFMA.FTZ R0, R3, 0.93318945169448852539, R0 ;  /* 0x3f6ee58103008823 */ /* 0x000fce0000010000 */
.L_x_11026:
[----:B------:R-:W-:Y:S05]  /*95d0*/  BSYNC B0 ;  /* 0x0000000000007941 */ /* 0x000fea0003800000 */
.L_x_11024:
        /* <DEDUP_REMOVED lines=13> */
.L_x_11021:
        /* <DEDUP_REMOVED lines=12> */
.L_x_11029:
[----:B------:R-:W-:Y:S05]  /*9770*/  BSYNC B4 ;  /* 0x0000000000047941 */ /* 0x000fea0003800000 */
.L_x_11028:
        /* <DEDUP_REMOVED lines=18> */
.L_x_11031:
[----:B------:R-:W-:Y:S02]  /*98a0*/  ISETP.GE.AND P0, PT, R26, RZ, PT ;  /* 0x000000ff1a00720c */ /* 0x000fe40003f06270 */
[----:B------:R-:W-:-:S11]  /*98b0*/  MOV R3, 0x3fd774eb ;  /* 0x3fd774eb00037802 */ /* 0x000fd60000000f00 */
[----:B------:R-:W-:-:S04]  /*98c0*/  @P0 FFMA.FTZ R0, R3, 0.93318945169448852539, -R0 ;  /* 0x3f6ee58103000823 */ /* 0x000fc80000010800 */
[----:B------:R-:W-:-:S07]  /*98d0*/  @!P0 FFMA.FTZ R0, R3, 0.93318945169448852539, R0 ;  /* 0x3f6ee58103008823 */ /* 0x000fce0000010000 */
.L_x_11032:
[----:B------:R-:W-:Y:S05]  /*98e0*/  BSYNC B0 ;  /* 0x0000000000007941 */ /* 0x000fea0003800000 */
.L_x_11030:
        /* <DEDUP_REMOVED lines=27> */
.L_x_11020:
        /* <DEDUP_REMOVED lines=32> */
[----:B----4-:R-:W-:Y:S05]  /*9ca0*/  CALL.REL.NOINC `($__internal_13_$__cuda_sm3x_div_rn_ftz_f32_slowpath) ;  /* 0x000001ec00107944 */ /* 0x010fea0003c00000 */
.L_x_11034:
[----:B------:R-:W-:Y:S05]  /*9cb0*/  BSYNC B4 ;  /* 0x0000000000047941 */ /* 0x000fea0003800000 */
.L_x_11033:
        /* <DEDUP_REMOVED lines=18> */
.L_x_11036:
[----:B------:R-:W-:Y:S02]  /*9de0*/  ISETP.GE.AND P0, PT, R26, RZ, PT ;  /* 0x000000ff1a00720c */ /* 0x000fe40003f06270 */
[----:B------:R-:W-:-:S11]  /*9df0*/  MOV R3, 0x3fd774eb ;  /* 0x3fd774eb00037802 */ /* 0x000fd60000000f00 */
[----:B------:R-:W-:-:S04]  /*9e00*/  @P0 FFMA.FTZ R0, R3, 0.93318945169448852539, -R0 ;  /* 0x3f6ee58103000823 */ /* 0x000fc80000010800 */
[----:B------:R-:W-:-:S07]  /*9e10*/  @!P0 FFMA.FTZ R0, R3, 0.93318945169448852539, R0 ;  /* 0x3f6ee58103008823 */ /* 0x000fce0000010000 */
.L_x_11037:
[----:B------:R-:W-:Y:S05]  /*9e20*/  BSYNC B0 ;  /* 0x0000000000007941 */ /* 0x000fea0003800000 */
.L_x_11035:
        /* <DEDUP_REMOVED lines=10> */
.L_x_11027:
[----:B------:R-:W-:Y:S05]  /*9ed0*/  BSYNC B3 ;  /* 0x0000000000037941 */ /* 0x000fea0003800000 */
.L_x_11019:
[----:B------:R-:W-:Y:S01]  /*9ee0*/  ISETP.NE.AND P0, PT, R11, RZ, PT ;  /* 0x000000ff0b00720c */ /* 0x000fe20003f05270 */
[----:B------:R-:W-:Y:S01]  /*9ef0*/  FADD.FTZ R11, R25, 0.69314718246459960938 ;  /* 0x3f317218190b7421 */ /* 0x000fe20000010000 */
[----:B------:R-:W-:-:S11]  /*9f00*/  FADD.FTZ R10, |R0|, -RZ ;  /* 0x800000ff000a7221 */ /* 0x000fd60000010200 */
[----:B------:R-:W-:Y:S01]  /*9f10*/  @!P0 FADD.FTZ R11, -R11, -RZ ;  /* 0x800000ff0b0b8221 */ /* 0x000fe20000010100 */
[----:B------:R-:W-:Y:S06]  /*9f20*/  BRA `(.L_x_11018) ;  /* 0x00000000003c7947 */ /* 0x000fec0003800000 */
.L_x_10978:
        /* <DEDUP_REMOVED lines=15> */
.L_x_11018:
[----:B------:R-:W-:Y:S05]  /*a020*/  BSYNC B2 ;  /* 0x0000000000027941 */ /* 0x000fea0003800000 */
.L_x_10977:
        /* <DEDUP_REMOVED lines=108> */
.L_x_11046:
        /* <DEDUP_REMOVED lines=10> */
.L_x_11048:
[----:B------:R-:W-:-:S04]  /*a790*/  FADD.FTZ R4, -R0, R5 ;  /* 0x0000000500047221 */ /* 0x000fc80000010100 */
[----:B------:R-:W-:-:S07]  /*a7a0*/  FMUL.FTZ R4, R4, 0.5 ;  /* 0x3f00000004047820 */ /* 0x000fce0000410000 */
.L_x_11049:
[----:B------:R-:W-:Y:S05]  /*a7b0*/  BSYNC B1 ;  /* 0x0000000000017941 */ /* 0x000fea0003800000 */
.L_x_11047:
        /* <DEDUP_REMOVED lines=11> */
.L_x_11051:
[----:B------:R-:W-:-:S04]  /*a870*/  FADD.FTZ R7, R6, -R7 ;  /* 0x8000000706077221 */ /* 0x000fc80000010000 */
[----:B------:R-:W-:-:S07]  /*a880*/  FMUL.FTZ R7, R7, 0.5 ;  /* 0x3f00000007077820 */ /* 0x000fce0000410000 */
.L_x_11052:
[----:B------:R-:W-:Y:S05]  /*a890*/  BSYNC B1 ;  /* 0x0000000000017941 */ /* 0x000fea0003800000 */
.L_x_11050:
        /* <DEDUP_REMOVED lines=35> */
.L_x_11045:
[----:B------:R0:W1:Y:S02]  /*aad0*/  MUFU.SQRT R26, R27 ;  /* 0x0000001b001a7308 */ /* 0x0000640000002000 */
.L_x_11044:
[----:B------:R-:W-:Y:S05]  /*aae0*/  BSYNC B0 ;  /* 0x0000000000007941 */ /* 0x000fea0003800000 */
.L_x_11043:
        /* <DEDUP_REMOVED lines=24> */
.L_x_11059:
[----:B------:R-:W-:-:S04]  /*ac70*/  FADD.FTZ R0, -R0, R5 ;  /* 0x0000000500007221 */ /* 0x000fc80000010100 */
[----:B------:R-:W-:-:S07]  /*ac80*/  FMUL.FTZ R0, R0, 0.5 ;  /* 0x3f00000000007820 */ /* 0x000fce0000410000 */
.L_x_11060:
[----:B------:R-:W-:Y:S05]  /*ac90*/  BSYNC B1 ;  /* 0x0000000000017941 */ /* 0x000fea0003800000 */
.L_x_11058:
        /* <DEDUP_REMOVED lines=10> */
.L_x_11062:
[----:B------:R-:W-:-:S04]  /*ad40*/  FADD.FTZ R3, -R3, R6 ;  /* 0x0000000603037221 */ /* 0x000fc80000010100 */
[----:B------:R-:W-:-:S07]  /*ad50*/  FMUL.FTZ R3, R3, 0.5 ;  /* 0x3f00000003037820 */ /* 0x000fce0000410000 */
.L_x_11063:
[----:B------:R-:W-:Y:S05]  /*ad60*/  BSYNC B1 ;  /* 0x0000000000017941 */ /* 0x000fea0003800000 */
.L_x_11061:
[----:B------:R-:W-:Y:S01]  /*ad70*/  FADD.FTZ R0, R3, R0 ;  /* 0x0000000003007221 */ /* 0x000fe20000010000 */
[----:B------:R-:W-:Y:S01]  /*ad80*/  FADD.FTZ R33, R24, R33 ;  /* 0x0000002118217221 */ /* 0x000fe20000010000 */
[----:B------:R-:W-:-:S03]  /*ad90*/  PLOP3.LUT P0, PT, PT, PT, PT, 0x80, 0x0 ;  /* 0x000000000000781c */ /* 0x000fc60003f0f070 */
[----:B------:R-:W-:-:S06]  /*ada0*/  FMUL.FTZ R33, R33, R0 ;  /* 0x0000000021217220 */ /* 0x000fcc0000410000 */
[----:B------:R-:W2:Y:S01]  /*adb0*/  MUFU.SQRT R33, R33 ;  /* 0x0000002100217308 */ /* 0x000ea20000002000 */
[----:B------:R-:W-:Y:S05]  /*adc0*/  BRA `(.L_x_11055) ;  /* 0x0000000000687947 */ /* 0x000fea0003800000 */
.L_x_11057:
        /* <DEDUP_REMOVED lines=15> */
.L_x_11056:
        /* <DEDUP_REMOVED lines=8> */
.L_x_11054:
[----:B------:R-:W-:Y:S01]  /*af40*/  PLOP3.LUT P0, PT, PT, PT, PT, 0x80, 0x0 ;  /* 0x000000000000781c */ /* 0x000fe20003f0f070 */
[----:B------:R-:W-:Y:S01]  /*af50*/  FMUL.FTZ R33, R33, 16777216 ;  /* 0x4b80000021217820 */ /* 0x000fe20000410000 */
[----:B------:R-:W-:-:S11]  /*af60*/  FMUL.FTZ R24, R24, 16777216 ;  /* 0x4b80000018187820 */ /* 0x000fd60000410000 */
.L_x_11055:
[----:B------:R-:W-:Y:S05]  /*af70*/  BSYNC B0 ;  /* 0x0000000000007941 */ /* 0x000fea0003800000 */
.L_x_11053:
        /* <DEDUP_REMOVED lines=33> */
.L_x_11066:
        /* <DEDUP_REMOVED lines=28> */
.L_x_11065:
        /* <DEDUP_REMOVED lines=19> */
[----:B01-3--:R-:W-:Y:S05]  /*b480*/  CALL.REL.NOINC `($__internal_13_$__cuda_sm3x_div_rn_ftz_f32_slowpath) ;  /* 0x000001d400187944 */ /* 0x00bfea0003c00000 */
.L_x_11070:
[----:B------:R-:W-:Y:S05]  /*b490*/  BSYNC B4 ;  /* 0x0000000000047941 */ /* 0x000fea0003800000 */
.L_x_11069:
        /* <DEDUP_REMOVED lines=18> */
.L_x_11072:
[----:B------:R-:W-:Y:S02]  /*b5c0*/  ISETP.GE.AND P0, PT, R24, RZ, PT ;  /* 0x000000ff1800720c */ /* 0x000fe40003f06270 */
[----:B------:R-:W-:-:S11]  /*b5d0*/  MOV R3, 0x3fd774eb ;  /* 0x3fd774eb00037802 */ /* 0x000fd60000000f00 */
[----:B------:R-:W-:-:S04]  /*b5e0*/  @P0 FFMA.FTZ R0, R3, 0.93318945169448852539, -R0 ;  /* 0x3f6ee58103000823 */ /* 0x000fc80000010800 */
[----:B------:R-:W-:-:S07]  /*b5f0*/  @!P0 FFMA.FTZ R0, R3, 0.93318945169448852539, R0 ;  /* 0x3f6ee58103008823 */ /* 0x000fce0000010000 */
.L_x_11073:
[----:B------:R-:W-:Y:S05]  /*b600*/  BSYNC B0 ;  /* 0x0000000000007941 */ /* 0x000fea0003800000 */
.L_x_11071:
        /* <DEDUP_REMOVED lines=11> */
.L_x_11068:
        /* <DEDUP_REMOVED lines=17> */
.L_x_11075:
[----:B------:R-:W-:Y:S05]  /*b7d0*/  BSYNC B4 ;  /* 0x0000000000047941 */ /* 0x000fea0003800000 */
.L_x_11074:
        /* <DEDUP_REMOVED lines=18> */
.L_x_11077:
[----:B------:R-:W-:Y:S02]  /*b900*/  ISETP.GE.AND P0, PT, R24, RZ, PT ;  /* 0x000000ff1800720c */ /* 0x000fe40003f06270 */
[----:B------:R-:W-:-:S11]  /*b910*/  MOV R3, 0x3fd774eb ;  /* 0x3fd774eb00037802 */ /* 0x000fd60000000f00 */
[----:B------:R-:W-:-:S04]  /*b920*/  @P0 FFMA.FTZ R0, R3, 0.93318945169448852539, -R0 ;  /* 0x3f6ee58103000823 */ /* 0x000fc80000010800 */
[----:B------:R-:W-:-:S07]  /*b930*/  @!P0 FFMA.FTZ R0, R3, 0.93318945169448852539, R0 ;  /* 0x3f6ee58103008823 */ /* 0x000fce0000010000 */
.L_x_11078:
[----:B------:R-:W-:Y:S05]  /*b940*/  BSYNC B0 ;  /* 0x0000000000007941 */ /* 0x000fea0003800000 */
.L_x_11076:
        /* <DEDUP_REMOVED lines=10> */
.L_x_11067:
[----:B------:R-:W-:Y:S05]  /*b9f0*/  BSYNC B3 ;  /* 0x0000000000037941 */ /* 0x000fea0003800000 */
.L_x_11064:
[----:B------:R-:W-:-:S13]  /*ba00*/  ISETP.NE.AND P0, PT, R25, RZ, PT ;  /* 0x000000ff1900720c */ /* 0x000fda0003f05270 */
[----:B-1----:R-:W-:-:S05]  /*ba10*/  @!P0 FADD.FTZ R26, -R26, -RZ ;  /* 0x800000ff1a1a8221 */ /* 0x002fca0000010100 */
[----:B------:R-:W-:Y:S01]  /*ba20*/  MOV R25, R26 ;  /* 0x0000001a00197202 */ /* 0x000fe20000000f00 */
[----:B------:R-:W-:Y:S06]  /*ba30*/  BRA `(.L_x_11079) ;  /* 0x0000000c006c7947 */ /* 0x000fec0003800000 */
.L_x_11042:
[----:B------:R-:W-:Y:S01]  /*ba40*/  FADD.FTZ R20, -R20, 6.1232342629258392722e-17 ;  /* 0x248d313214147421 */ /* 0x000fe20000010100 */
[----:B------:R-:W-:-:S03]  /*ba50*/  FADD.FTZ R25, -R21, -RZ ;  /* 0x800000ff15197221 */ /* 0x000fc60000010100 */
[----:B------:R-:W-:Y:S01]  /*ba60*/  FADD.FTZ R24, R20, 1.5707963705062866211 ;  /* 0x3fc90fdb14187421 */ /* 0x000fe20000010000 */
[----:B------:R-:W-:Y:S06]  /*ba70*/  BRA `(.L_x_11079) ;  /* 0x0000000c005c7947 */ /* 0x000fec0003800000 */
.L_x_11041:
[----:B------:R-:W-:Y:S01]  /*ba80*/  HFMA2.MMA R24, -RZ, RZ, 0, 0 ;  /* 0x00000000ff187435 */ /* 0x000fe200000001ff */
[----:B------:R-:W-:Y:S01]  /*ba90*/  FADD.FTZ R25, -R21, -RZ ;  /* 0x800000ff15197221 */ /* 0x000fe20000010100 */
[----:B------:R-:W-:Y:S09]  /*baa0*/  BRA `(.L_x_11079) ;  /* 0x0000000c00507947 */ /* 0x000ff20003800000 */
.L_x_11040:
        /* <DEDUP_REMOVED lines=24> */
.L_x_11084:
[----:B------:R-:W-:Y:S05]  /*bc30*/  BSYNC B4 ;  /* 0x0000000000047941 */ /* 0x000fea0003800000 */
.L_x_11083:
        /* <DEDUP_REMOVED lines=18> */
.L_x_11086:
[----:B------:R-:W-:Y:S02]  /*bd60*/  ISETP.GE.AND P0, PT, R20, RZ, PT ;  /* 0x000000ff1400720c */ /* 0x000fe40003f06270 */
[----:B------:R-:W-:-:S11]  /*bd70*/  MOV R3, 0x3fd774eb ;  /* 0x3fd774eb00037802 */ /* 0x000fd60000000f00 */
[----:B------:R-:W-:-:S04]  /*bd80*/  @P0 FFMA.FTZ R0, R3, 0.93318945169448852539, -R0 ;  /* 0x3f6ee58103000823 */ /* 0x000fc80000010800 */
[----:B------:R-:W-:-:S07]  /*bd90*/  @!P0 FFMA.FTZ R0, R3, 0.93318945169448852539, R0 ;  /* 0x3f6ee58103008823 */ /* 0x000fce0000010000 */
.L_x_11087:
[----:B------:R-:W-:Y:S05]  /*bda0*/  BSYNC B0 ;  /* 0x0000000000007941 */ /* 0x000fea0003800000 */
.L_x_11085:
        /* <DEDUP_REMOVED lines=13> */
.L_x_11082:
        /* <DEDUP_REMOVED lines=12> */
.L_x_11090:
[----:B------:R-:W-:Y:S05]  /*bf40*/  BSYNC B4 ;  /* 0x0000000000047941 */ /* 0x000fea0003800000 */
.L_x_11089:
        /* <DEDUP_REMOVED lines=18> */
.L_x_11092:
[----:B------:R-:W-:Y:S02]  /*c070*/  ISETP.GE.AND P0, PT, R20, RZ, PT ;  /* 0x000000ff1400720c */ /* 0x000fe40003f06270 */
[----:B------:R-:W-:-:S11]  /*c080*/  MOV R3, 0x3fd774eb ;  /* 0x3fd774eb00037802 */ /* 0x000fd60000000f00 */
[----:B------:R-:W-:-:S04]  /*c090*/  @P0 FFMA.FTZ R0, R3, 0.93318945169448852539, -R0 ;  /* 0x3f6ee58103000823 */ /* 0x000fc80000010800 */
[----:B------:R-:W-:-:S07]  /*c0a0*/  @!P0 FFMA.FTZ R0, R3, 0.93318945169448852539, R0 ;  /* 0x3f6ee58103008823 */ /* 0x000fce0000010000 */
.L_x_11093:
[----:B------:R-:W-:Y:S05]  /*c0b0*/  BSYNC B0 ;  /* 0x0000000000007941 */ /* 0x000fea0003800000 */
.L_x_11091:
        /* <DEDUP_REMOVED lines=27> */
.L_x_11081:
        /* <DEDUP_REMOVED lines=33> */
.L_x_11095:
[----:B------:R-:W-:Y:S05]  /*c480*/  BSYNC B4 ;  /* 0x0000000000047941 */ /* 0x000fea0003800000 */
.L_x_11094:
        /* <DEDUP_REMOVED lines=18> */
.L_x_11097:
[----:B------:R-:W-:Y:S02]  /*c5b0*/  ISETP.GE.AND P0, PT, R20, RZ, PT ;  /* 0x000000ff1400720c */ /* 0x000fe40003f06270 */
[----:B------:R-:W-:-:S11]  /*c5c0*/  MOV R3, 0x3fd774eb ;  /* 0x3fd774eb00037802 */ /* 0x000fd60000000f00 */
[----:B------:R-:W-:-:S04]  /*c5d0*/  @P0 FFMA.FTZ R0, R3, 0.93318945169448852539, -R0 ;  /* 0x3f6ee58103000823 */ /* 0x000fc80000010800 */
[----:B------:R-:W-:-:S07]  /*c5e0*/  @!P0 FFMA.FTZ R0, R3, 0.93318945169448852539, R0 ;  /* 0x3f6ee58103008823 */ /* 0x000fce0000010000 */
.L_x_11098:
[----:B------:R-:W-:Y:S05]  /*c5f0*/  BSYNC B0 ;  /* 0x0000000000007941 */ /* 0x000fea0003800000 */
.L_x_11096:
        /* <DEDUP_REMOVED lines=10> */
.L_x_11088:
[----:B------:R-:W-:Y:S05]  /*c6a0*/  BSYNC B3 ;  /* 0x0000000000037941 */ /* 0x000fea0003800000 */
.L_x_11080:
[----:B------:R-:W-:Y:S01]  /*c6b0*/  ISETP.NE.AND P0, PT, R25, RZ, PT ;  /* 0x000000ff1900720c */ /* 0x000fe20003f05270 */
[----:B------:R-:W-:Y:S01]  /*c6c0*/  FADD.FTZ R25, R27, 0.69314718246459960938 ;  /* 0x3f3172181b197421 */ /* 0x000fe20000010000 */
[----:B------:R-:W-:-:S11]  /*c6d0*/  FADD.FTZ R24, |R0|, -RZ ;  /* 0x800000ff00187221 */ /* 0x000fd60000010200 */
[----:B------:R-:W-:Y:S01]  /*c6e0*/  @!P0 FADD.FTZ R25, -R25, -RZ ;  /* 0x800000ff19198221 */ /* 0x000fe20000010100 */
[----:B------:R-:W-:Y:S06]  /*c6f0*/  BRA `(.L_x_11079) ;  /* 0x00000000003c7947 */ /* 0x000fec0003800000 */
.L_x_11039:
        /* <DEDUP_REMOVED lines=15> */
.L_x_11079:
[----:B------:R-:W-:Y:S05]  /*c7f0*/  BSYNC B2 ;  /* 0x0000000000027941 */ /* 0x000fea0003800000 */
.L_x_11038:
        /* <DEDUP_REMOVED lines=108> */
.L_x_11107:
        /* <DEDUP_REMOVED lines=10> */
.L_x_11109:
[----:B------:R-:W-:-:S04]  /*cf60*/  FADD.FTZ R4, -R0, R5 ;  /* 0x0000000500047221 */ /* 0x000fc80000010100 */
[----:B------:R-:W-:-:S07]  /*cf70*/  FMUL.FTZ R4, R4, 0.5 ;  /* 0x3f00000004047820 */ /* 0x000fce0000410000 */
.L_x_11110:
[----:B------:R-:W-:Y:S05]  /*cf80*/  BSYNC B1 ;  /* 0x0000000000017941 */ /* 0x000fea0003800000 */
.L_x_11108:
        /* <DEDUP_REMOVED lines=11> */
.L_x_11112:
[----:B------:R-:W-:-:S04]  /*d040*/  FADD.FTZ R7, R6, -R7 ;  /* 0x8000000706077221 */ /* 0x000fc80000010000 */
[----:B------:R-:W-:-:S07]  /*d050*/  FMUL.FTZ R7, R7, 0.5 ;  /* 0x3f00000007077820 */ /* 0x000fce0000410000 */
.L_x_11113:
[----:B------:R-:W-:Y:S05]  /*d060*/  BSYNC B1 ;  /* 0x0000000000017941 */ /* 0x000fea0003800000 */
.L_x_11111:
        /* <DEDUP_REMOVED lines=35> */
.L_x_11106:
[----:B------:R0:W1:Y:S02]  /*d2a0*/  MUFU.SQRT R27, R21 ;  /* 0x00000015001b7308 */ /* 0x0000640000002000 */
.L_x_11105:
[----:B------:R-:W-:Y:S05]  /*d2b0*/  BSYNC B0 ;  /* 0x0000000000007941 */ /* 0x000fea0003800000 */
.L_x_11104:
        /* <DEDUP_REMOVED lines=24> */
.L_x_11120:
[----:B------:R-:W-:-:S04]  /*d440*/  FADD.FTZ R0, -R0, R5 ;  /* 0x0000000500007221 */ /* 0x000fc80000010100 */
[----:B------:R-:W-:-:S07]  /*d450*/  FMUL.FTZ R0, R0, 0.5 ;  /* 0x3f00000000007820 */ /* 0x000fce0000410000 */
.L_x_11121:
[----:B------:R-:W-:Y:S05]  /*d460*/  BSYNC B1 ;  /* 0x0000000000017941 */ /* 0x000fea0003800000 */
.L_x_11119:
        /* <DEDUP_REMOVED lines=10> */
.L_x_11123:
[----:B------:R-:W-:-:S04]  /*d510*/  FADD.FTZ R3, -R3, R6 ;  /* 0x0000000603037221 */ /* 0x000fc80000010100 */
[----:B------:R-:W-:-:S07]  /*d520*/  FMUL.FTZ R3, R3, 0.5 ;  /* 0x3f00000003037820 */ /* 0x000fce0000410000 */
.L_x_11124:
[----:B------:R-:W-:Y:S05]  /*d530*/  BSYNC B1 ;  /* 0x0000000000017941 */ /* 0x000fea0003800000 */
.L_x_11122:
[----:B------:R-:W-:Y:S01]  /*d540*/  FADD.FTZ R0, R3, R0 ;  /* 0x0000000003007221 */ /* 0x000fe20000010000 */
[----:B------:R-:W-:Y:S01]  /*d550*/  FADD.FTZ R33, R26, R33 ;  /* 0x000000211a217221 */ /* 0x000fe20000010000 */
[----:B------:R-:W-:-:S03]  /*d560*/  PLOP3.LUT P0, PT, PT, PT, PT, 0x80, 0x0 ;  /* 0x000000000000781c */ /* 0x000fc60003f0f070 */
[----:B------:R-:W-:-:S06]  /*d570*/  FMUL.FTZ R33, R33, R0 ;  /* 0x0000000021217220 */ /* 0x000fcc0000410000 */
[----:B------:R-:W2:Y:S01]  /*d580*/  MUFU.SQRT R33, R33 ;  /* 0x0000002100217308 */ /* 0x000ea20000002000 */
[----:B------:R-:W-:Y:S05]  /*d590*/  BRA `(.L_x_11116) ;  /* 0x0000000000687947 */ /* 0x000fea0003800000 */
.L_x_11118:
        /* <DEDUP_REMOVED lines=15> */
.L_x_11117:
        /* <DEDUP_REMOVED lines=8> */
.L_x_11115:
[----:B------:R-:W-:Y:S01]  /*d710*/  PLOP3.LUT P0, PT, PT, PT, PT, 0x80, 0x0 ;  /* 0x000000000000781c */ /* 0x000fe20003f0f070 */
[----:B------:R-:W-:Y:S01]  /*d720*/  FMUL.FTZ R33, R33, 16777216 ;  /* 0x4b80000021217820 */ /* 0x000fe20000410000 */
[----:B------:R-:W-:-:S11]  /*d730*/  FMUL.FTZ R26, R26, 16777216 ;  /* 0x4b8000001a1a7820 */ /* 0x000fd60000410000 */
.L_x_11116:
[----:B------:R-:W-:Y:S05]  /*d740*/  BSYNC B0 ;  /* 0x0000000000007941 */ /* 0x000fea0003800000 */
.L_x_11114:
        /* <DEDUP_REMOVED lines=33> */
.L_x_11127:
        /* <DEDUP_REMOVED lines=28> */
.L_x_11126:
        /* <DEDUP_REMOVED lines=20> */
.L_x_11131:
[----:B------:R-:W-:Y:S05]  /*dc60*/  BSYNC B4 ;  /* 0x0000000000047941 */ /* 0x000fea0003800000 */
.L_x_11130:
        /* <DEDUP_REMOVED lines=18> */
.L_x_11133:
[----:B------:R-:W-:Y:S02]  /*dd90*/  ISETP.GE.AND P0, PT, R26, RZ, PT ;  /* 0x000000ff1a00720c */ /* 0x000fe40003f06270 */
[----:B------:R-:W-:-:S11]  /*dda0*/  MOV R3, 0x3fd774eb ;  /* 0x3fd774eb00037802 */ /* 0x000fd60000000f00 */
[----:B------:R-:W-:-:S04]  /*ddb0*/  @P0 FFMA.FTZ R0, R3, 0.93318945169448852539, -R0 ;  /* 0x3f6ee58103000823 */ /* 0x000fc80000010800 */
[----:B------:R-:W-:-:S07]  /*ddc0*/  @!P0 FFMA.FTZ R0, R3, 0.93318945169448852539, R0 ;  /* 0x3f6ee58103008823 */ /* 0x000fce0000010000 */
.L_x_11134:
[----:B------:R-:W-:Y:S05]  /*ddd0*/  BSYNC B0 ;  /* 0x0000000000007941 */ /* 0x000fea0003800000 */
.L_x_11132:
        /* <DEDUP_REMOVED lines=11> */
.L_x_11129:
        /* <DEDUP_REMOVED lines=17> */
.L_x_11136:
[----:B------:R-:W-:Y:S05]  /*dfa0*/  BSYNC B4 ;  /* 0x0000000000047941 */ /* 0x000fea0003800000 */
.L_x_11135:
        /* <DEDUP_REMOVED lines=18> */
.L_x_11138:
[----:B------:R-:W-:Y:S02]  /*e0d0*/  ISETP.GE.AND P0, PT, R26, RZ, PT ;  /* 0x000000ff1a00720c */ /* 0x000fe40003f06270 */
[----:B------:R-:W-:-:S11]  /*e0e0*/  MOV R3, 0x3fd774eb ;  /* 0x3fd774eb00037802 */ /* 0x000fd60000000f00 */
[----:B------:R-:W-:-:S04]  /*e0f0*/  @P0 FFMA.FTZ R0, R3, 0.93318945169448852539, -R0 ;  /* 0x3f6ee58103000823 */ /* 0x000fc80000010800 */
[----:B------:R-:W-:-:S07]  /*e100*/  @!P0 FFMA.FTZ R0, R3, 0.93318945169448852539, R0 ;  /* 0x3f6ee58103008823 */ /* 0x000fce0000010000 */
.L_x_11139:
[----:B------:R-:W-:Y:S05]  /*e110*/  BSYNC B0 ;  /* 0x0000000000007941 */ /* 0x000fea0003800000 */
.L_x_11137:
        /* <DEDUP_REMOVED lines=10> */
.L_x_11128:
[----:B------:R-:W-:Y:S05]  /*e1c0*/  BSYNC B3 ;  /* 0x0000000000037941 */ /* 0x000fea0003800000 */
.L_x_11125:
[----:B------:R-:W-:-:S13]  /*e1d0*/  ISETP.NE.AND P0, PT, R20, RZ, PT ;  /* 0x000000ff1400720c */ /* 0x000fda0003f05270 */
[----:B-1----:R-:W-:Y:S01]  /*e1e0*/  @!P0 FADD.FTZ R27, -R27, -RZ ;  /* 0x800000ff1b1b8221 */ /* 0x002fe20000010100 */
[----:B------:R-:W-:Y:S06]  /*e1f0*/  BRA `(.L_x_11140) ;  /* 0x0000000c006c7947 */ /* 0x000fec0003800000 */
.L_x_11103:
[----:B------:R-:W-:Y:S01]  /*e200*/  FADD.FTZ R22, -R22, 6.1232342629258392722e-17 ;  /* 0x248d313216167421 */ /* 0x000fe20000010100 */
[----:B0-----:R-:W-:-:S03]  /*e210*/  FADD.FTZ R27, -R23, -RZ ;  /* 0x800000ff171b7221 */ /* 0x001fc60000010100 */
[----:B------:R-:W-:Y:S01]  /*e220*/  FADD.FTZ R26, R22, 1.5707963705062866211 ;  /* 0x3fc90fdb161a7421 */ /* 0x000fe20000010000 */
[----:B------:R-:W-:Y:S06]  /*e230*/  BRA `(.L_x_11140) ;  /* 0x0000000c005c7947 */ /* 0x000fec0003800000 */
.L_x_11102:
[----:B0-----:R-:W-:Y:S01]  /*e240*/  FADD.FTZ R27, -R23, -RZ ;  /* 0x800000ff171b7221 */ /* 0x001fe20000010100 */
[----:B------:R-:W-:Y:S01]  /*e250*/  MOV R26, RZ ;  /* 0x000000ff001a7202 */ /* 0x000fe20000000f00 */
[----:B------:R-:W-:Y:S06]  /*e260*/  BRA `(.L_x_11140) ;  /* 0x0000000c00507947 */ /* 0x000fec0003800000 */
.L_x_11101:
        /* <DEDUP_REMOVED lines=23> */
[----:B----4-:R-:W-:Y:S05]  /*e3e0*/  CALL.REL.NOINC `($__internal_13_$__cuda_sm3x_div_rn_ftz_f32_slowpath) ;  /* 0x000001a400407944 */ /* 0x010fea0003c00000 */
.L_x_11145:
[----:B------:R-:W-:Y:S05]  /*e3f0*/  BSYNC B4 ;  /* 0x0000000000047941 */ /* 0x000fea0003800000 */
.L_x_11144:
        /* <DEDUP_REMOVED lines=18> */
.L_x_11147:
[----:B------:R-:W-:Y:S02]  /*e520*/  ISETP.GE.AND P0, PT, R22, RZ, PT ;  /* 0x000000ff1600720c */ /* 0x000fe40003f06270 */
[----:B------:R-:W-:-:S11]  /*e530*/  MOV R3, 0x3fd774eb ;  /* 0x3fd774eb00037802 */ /* 0x000fd60000000f00 */
[----:B------:R-:W-:-:S04]  /*e540*/  @P0 FFMA.FTZ R0, R3, 0.93318945169448852539, -R0 ;  /* 0x3f6ee58103000823 */ /* 0x000fc80000010800 */
[----:B------:R-:W-:-:S07]  /*e550*/  @!P0 FFMA.FTZ R0, R3, 0.93318945169448852539, R0 ;  /* 0x3f6ee58103008823 */ /* 0x000fce0000010000 */
.L_x_11148:
[----:B------:R-:W-:Y:S05]  /*e560*/  BSYNC B0 ;  /* 0x0000000000007941 */ /* 0x000fea0003800000 */
.L_x_11146:
        /* <DEDUP_REMOVED lines=13> */
.L_x_11143:
        /* <DEDUP_REMOVED lines=12> */
.L_x_11151:
[----:B------:R-:W-:Y:S05]  /*e700*/  BSYNC B4 ;  /* 0x0000000000047941 */ /* 0x000fea0003800000 */
.L_x_11150:
        /* <DEDUP_REMOVED lines=18> */
.L_x_11153:
[----:B------:R-:W-:Y:S02]  /*e830*/  ISETP.GE.AND P0, PT, R22, RZ, PT ;  /* 0x000000ff1600720c */ /* 0x000fe40003f06270 */
[----:B------:R-:W-:-:S11]  /*e840*/  MOV R3, 0x3fd774eb ;  /* 0x3fd774eb00037802 */ /* 0x000fd60000000f00 */
[----:B------:R-:W-:-:S04]  /*e850*/  @P0 FFMA.FTZ R0, R3, 0.93318945169448852539, -R0 ;  /* 0x3f6ee58103000823 */ /* 0x000fc80000010800 */
[----:B------:R-:W-:-:S07]  /*e860*/  @!P0 FFMA.FTZ R0, R3, 0.93318945169448852539, R0 ;  /* 0x3f6ee58103008823 */ /* 0x000fce0000010000 */
.L_x_11154:
[----:B------:R-:W-:Y:S05]  /*e870*/  BSYNC B0 ;  /* 0x0000000000007941 */ /* 0x000fea0003800000 */
.L_x_11152:
        /* <DEDUP_REMOVED lines=27> */
.L_x_11142:
        /* <DEDUP_REMOVED lines=32> */
[----:B----4-:R-:W-:Y:S05]  /*ec30*/  CALL.REL.NOINC `($__internal_13_$__cuda_sm3x_div_rn_ftz_f32_slowpath) ;  /* 0x0000019c002c7944 */ /* 0x010fea0003c00000 */
.L_x_11156:
[----:B------:R-:W-:Y:S05]  /*ec40*/  BSYNC B4 ;  /* 0x0000000000047941 */ /* 0x000fea0003800000 */
.L_x_11155:
        /* <DEDUP_REMOVED lines=18> */
.L_x_11158:
[----:B------:R-:W-:Y:S02]  /*ed70*/  ISETP.GE.AND P0, PT, R22, RZ, PT ;  /* 0x000000ff1600720c */ /* 0x000fe40003f06270 */
[----:B------:R-:W-:-:S11]  /*ed80*/  MOV R3, 0x3fd774eb ;  /* 0x3fd774eb00037802 */ /* 0x000fd60000000f00 */
[----:B------:R-:W-:-:S04]  /*ed90*/  @P0 FFMA.FTZ R0, R3, 0.93318945169448852539, -R0 ;  /* 0x3f6ee58103000823 */ /* 0x000fc80000010800 */
[----:B------:R-:W-:-:S07]  /*eda0*/  @!P0 FFMA.FTZ R0, R3, 0.93318945169448852539, R0 ;  /* 0x3f6ee58103008823 */ /* 0x000fce0000010000 */
.L_x_11159:
[----:B------:R-:W-:Y:S05]  /*edb0*/  BSYNC B0 ;  /* 0x0000000000007941 */ /* 0x000fea0003800000 */
.L_x_11157:
        /* <DEDUP_REMOVED lines=10> */
.L_x_11149:
[----:B------:R-:W-:Y:S05]  /*ee60*/  BSYNC B3 ;  /* 0x0000000000037941 */ /* 0x000fea0003800000 */
.L_x_11141:
[----:B------:R-:W-:Y:S01]  /*ee70*/  ISETP.NE.AND P0, PT, R20, RZ, PT ;  /* 0x000000ff1400720c */ /* 0x000fe20003f05270 */
[----:B------:R-:W-:Y:S01]  /*ee80*/  FADD.FTZ R27, R32, 0.69314718246459960938 ;  /* 0x3f317218201b7421 */ /* 0x000fe20000010000 */
[----:B------:R-:W-:-:S11]  /*ee90*/  FADD.FTZ R26, |R0|, -RZ ;  /* 0x800000ff001a7221 */ /* 0x000fd60000010200 */
[----:B------:R-:W-:Y:S01]  /*eea0*/  @!P0 FADD.FTZ R27, -R27, -RZ ;  /* 0x800000ff1b1b8221 */ /* 0x000fe20000010100 */
[----:B------:R-:W-:Y:S06]  /*eeb0*/  BRA `(.L_x_11140) ;  /* 0x00000000003c7947 */ /* 0x000fec0003800000 */
.L_x_11100:
        /* <DEDUP_REMOVED lines=15> */
.L_x_11140:
[----:B------:R-:W-:Y:S05]  /*efb0*/  BSYNC B2 ;  /* 0x0000000000027941 */ /* 0x000fea0003800000 */
.L_x_11099:
        /* <DEDUP_REMOVED lines=108> */
.L_x_11168:
        /* <DEDUP_REMOVED lines=10> */
.L_x_11170:
[----:B------:R-:W-:-:S04]  /*f720*/  FADD.FTZ R4, -R0, R5 ;  /* 0x0000000500047221 */ /* 0x000fc80000010100 */
[----:B------:R-:W-:-:S07]  /*f730*/  FMUL.FTZ R4, R4, 0.5 ;  /* 0x3f00000004047820 */ /* 0x000fce0000410000 */
.L_x_11171:
[----:B------:R-:W-:Y:S05]  /*f740*/  BSYNC B1 ;  /* 0x0000000000017941 */ /* 0x000fea0003800000 */
.L_x_11169:
        /* <DEDUP_REMOVED lines=11> */
.L_x_11173:
[----:B------:R-:W-:-:S04]  /*f800*/  FADD.FTZ R7, R6, -R7 ;  /* 0x8000000706077221 */ /* 0x000fc80000010000 */
[----:B------:R-:W-:-:S07]  /*f810*/  FMUL.FTZ R7, R7, 0.5 ;  /* 0x3f00000007077820 */ /* 0x000fce0000410000 */
.L_x_11174:
[----:B------:R-:W-:Y:S05]  /*f820*/  BSYNC B1 ;  /* 0x0000000000017941 */ /* 0x000fea0003800000 */
.L_x_11172:
        /* <DEDUP_REMOVED lines=35> */
.L_x_11167:
[----:B------:R0:W1:Y:S02]  /*fa60*/  MUFU.SQRT R22, R23 ;  /* 0x0000001700167308 */ /* 0x0000640000002000 */
.L_x_11166:
[----:B------:R-:W-:Y:S05]  /*fa70*/  BSYNC B0 ;  /* 0x0000000000007941 */ /* 0x000fea0003800000 */
.L_x_11165:
        /* <DEDUP_REMOVED lines=24> */
.L_x_11181:
[----:B------:R-:W-:-:S04]  /*fc00*/  FADD.FTZ R0, -R0, R5 ;  /* 0x0000000500007221 */ /* 0x000fc80000010100 */
[----:B------:R-:W-:-:S07]  /*fc10*/  FMUL.FTZ R0, R0, 0.5 ;  /* 0x3f00000000007820 */ /* 0x000fce0000410000 */
.L_x_11182:
[----:B------:R-:W-:Y:S05]  /*fc20*/  BSYNC B1 ;  /* 0x0000000000017941 */ /* 0x000fea0003800000 */
.L_x_11180:
        /* <DEDUP_REMOVED lines=10> */
.L_x_11184:
[----:B------:R-:W-:-:S04]  /*fcd0*/  FADD.FTZ R3, -R3, R6 ;  /* 0x0000000603037221 */ /* 0x000fc80000010100 */
[----:B------:R-:W-:-:S07]  /*fce0*/  FMUL.FTZ R3, R3, 0.5 ;  /* 0x3f00000003037820 */ /* 0x000fce0000410000 */
.L_x_11185:
[----:B------:R-:W-:Y:S05]  /*fcf0*/  BSYNC B1 ;  /* 0x0000000000017941 */ /* 0x000fea0003800000 */
.L_x_11183:
[----:B------:R-:W-:Y:S01]  /*fd00*/  FADD.FTZ R0, R3, R0 ;  /* 0x0000000003007221 */ /* 0x000fe20000010000 */
[----:B------:R-:W-:Y:S01]  /*fd10*/  FADD.FTZ R33, R20, R33 ;  /* 0x0000002114217221 */ /* 0x000fe20000010000 */
[----:B------:R-:W-:-:S03]  /*fd20*/  PLOP3.LUT P0, PT, PT, PT, PT, 0x80, 0x0 ;  /* 0x000000000000781c */ /* 0x000fc60003f0f070 */
[----:B------:R-:W-:-:S06]  /*fd30*/  FMUL.FTZ R33, R33, R0 ;  /* 0x0000000021217220 */ /* 0x000fcc0000410000 */
[----:B------:R-:W2:Y:S01]  /*fd40*/  MUFU.SQRT R33, R33 ;  /* 0x0000002100217308 */ /* 0x000ea20000002000 */
[----:B------:R-:W-:Y:S05]  /*fd50*/  BRA `(.L_x_11177) ;  /* 0x0000000000687947 */ /* 0x000fea0003800000 */
.L_x_11179:
        /* <DEDUP_REMOVED lines=15> */
.L_x_11178:
        /* <DEDUP_REMOVED lines=8> */
.L_x_11176:
[----:B------:R-:W-:Y:S01]  /*fed0*/  PLOP3.LUT P0, PT, PT, PT, PT, 0x80, 0x0 ;  /* 0x000000000000781c */ /* 0x000fe20003f0f070 */
[----:B------:R-:W-:Y:S01]  /*fee0*/  FMUL.FTZ R33, R33, 16777216 ;  /* 0x4b80000021217820 */ /* 0x000fe20000410000 */
[----:B------:R-:W-:-:S11]  /*fef0*/  FMUL.FTZ R20, R20, 16777216 ;  /* 0x4b80000014147820 */ /* 0x000fd60000410000 */
.L_x_11177:
[----:B------:R-:W-:Y:S05]  /*ff00*/  BSYNC B0 ;  /* 0x0000000000007941 */ /* 0x000fea0003800000 */
.L_x_11175:
        /* <DEDUP_REMOVED lines=33> */
.L_x_11188:
        /* <DEDUP_REMOVED lines=28> */
.L_x_11187:
        /* <DEDUP_REMOVED lines=20> */
.L_x_11192:
[----:B------:R-:W-:Y:S05]  /*10420*/  BSYNC B4 ;  /* 0x0000000000047941 */ /* 0x000fea0003800000 */
.L_x_11191:
        /* <DEDUP_REMOVED lines=18> */
.L_x_11194:
[----:B------:R-:W-:Y:S02]  /*10550*/  ISETP.GE.AND P0, PT, R20, RZ, PT ;  /* 0x000000ff1400720c */ /* 0x000fe40003f06270 */
[----:B------:R-:W-:-:S11]  /*10560*/  MOV R3, 0x3fd774eb ;  /* 0x3fd774eb00037802 */ /* 0x000fd60000000f00 */
[----:B------:R-:W-:-:S04]  /*10570*/  @P0 FFMA.FTZ R0, R3, 0.93318945169448852539, -R0 ;  /* 0x3f6ee58103000823 */ /* 0x000fc80000010800 */
[----:B------:R-:W-:-:S07]  /*10580*/  @!P0 FFMA.FTZ R0, R3, 0.93318945169448852539, R0 ;  /* 0x3f6ee58103008823 */ /* 0x000fce0000010000 */
.L_x_11195:
[----:B------:R-:W-:Y:S05]  /*10590*/  BSYNC B0 ;  /* 0x0000000000007941 */ /* 0x000fea0003800000 */
.L_x_11193:
        /* <DEDUP_REMOVED lines=11> */
.L_x_11190:
        /* <DEDUP_REMOVED lines=17> */
.L_x_11197:
[----:B------:R-:W-:Y:S05]  /*10760*/  BSYNC B4 ;  /* 0x0000000000047941 */ /* 0x000fea0003800000 */
.L_x_11196:
        /* <DEDUP_REMOVED lines=18> */
.L_x_11199:
[----:B------:R-:W-:Y:S02]  /*10890*/  ISETP.GE.AND P0, PT, R20, RZ, PT ;  /* 0x000000ff1400720c */ /* 0x000fe40003f06270 */
[----:B------:R-:W-:-:S11]  /*108a0*/  MOV R3, 0x3fd774eb ;  /* 0x3fd774eb00037802 */ /* 0x000fd60000000f00 */
[----:B------:R-:W-:-:S04]  /*108b0*/  @P0 FFMA.FTZ R0, R3, 0.93318945169448852539, -R0 ;  /* 0x3f6ee58103000823 */ /* 0x000fc80000010800 */
[----:B------:R-:W-:-:S07]  /*108c0*/  @!P0 FFMA.FTZ R0, R3, 0.93318945169448852539, R0 ;  /* 0x3f6ee58103008823 */ /* 0x000fce0000010000 */
.L_x_11200:
[----:B------:R-:W-:Y:S05]  /*108d0*/  BSYNC B0 ;  /* 0x0000000000007941 */ /* 0x000fea0003800000 */
.L_x_11198:
        /* <DEDUP_REMOVED lines=10> */
.L_x_11189:
[----:B------:R-:W-:Y:S05]  /*10980*/  BSYNC B3 ;  /* 0x0000000000037941 */ /* 0x000fea0003800000 */
.L_x_11186:
[----:B------:R-:W-:-:S13]  /*10990*/  ISETP.NE.AND P0, PT, R21, RZ, PT ;  /* 0x000000ff1500720c */ /* 0x000fda0003f05270 */
[----:B-1----:R-:W-:-:S05]  /*109a0*/  @!P0 FADD.FTZ R22, -R22, -RZ ;  /* 0x800000ff16168221 */ /* 0x002fca0000010100 */
[----:B------:R-:W-:Y:S01]  /*109b0*/  MOV R21, R22 ;  /* 0x0000001600157202 */ /* 0x000fe20000000f00 */
[----:B------:R-:W-:Y:S06]  /*109c0*/  BRA `(.L_x_11201) ;  /* 0x0000000c006c7947 */ /* 0x000fec0003800000 */
.L_x_11164:
[----:B------:R-:W-:Y:S01]  /*109d0*/  FADD.FTZ R16, -R16, 6.1232342629258392722e-17 ;  /* 0x248d313210107421 */ /* 0x000fe20000010100 */
[----:B------:R-:W-:-:S03]  /*109e0*/  FADD.FTZ R21, -R17, -RZ ;  /* 0x800000ff11157221 */ /* 0x000fc60000010100 */
[----:B------:R-:W-:Y:S01]  /*109f0*/  FADD.FTZ R20, R16, 1.5707963705062866211 ;  /* 0x3fc90fdb10147421 */ /* 0x000fe20000010000 */
[----:B------:R-:W-:Y:S06]  /*10a00*/  BRA `(.L_x_11201) ;  /* 0x0000000c005c7947 */ /* 0x000fec0003800000 */
.L_x_11163:
[----:B------:R-:W-:Y:S01]  /*10a10*/  HFMA2.MMA R20, -RZ, RZ, 0, 0 ;  /* 0x00000000ff147435 */ /* 0x000fe200000001ff */
[----:B------:R-:W-:Y:S01]  /*10a20*/  FADD.FTZ R21, -R17, -RZ ;  /* 0x800000ff11157221 */ /* 0x000fe20000010100 */
[----:B------:R-:W-:Y:S09]  /*10a30*/  BRA `(.L_x_11201) ;  /* 0x0000000c00507947 */ /* 0x000ff20003800000 */
.L_x_11162:
        /* <DEDUP_REMOVED lines=24> */
.L_x_11206:
[----:B------:R-:W-:Y:S05]  /*10bc0*/  BSYNC B4 ;  /* 0x0000000000047941 */ /* 0x000fea0003800000 */
.L_x_11205:
        /* <DEDUP_REMOVED lines=18> */
.L_x_11208:
[----:B------:R-:W-:Y:S02]  /*10cf0*/  ISETP.GE.AND P0, PT, R16, RZ, PT ;  /* 0x000000ff1000720c */ /* 0x000fe40003f06270 */
[----:B------:R-:W-:-:S11]  /*10d00*/  MOV R3, 0x3fd774eb ;  /* 0x3fd774eb00037802 */ /* 0x000fd60000000f00 */
[----:B------:R-:W-:-:S04]  /*10d10*/  @P0 FFMA.FTZ R0, R3, 0.93318945169448852539, -R0 ;  /* 0x3f6ee58103000823 */ /* 0x000fc80000010800 */
[----:B------:R-:W-:-:S07]  /*10d20*/  @!P0 FFMA.FTZ R0, R3, 0.93318945169448852539, R0 ;  /* 0x3f6ee58103008823 */ /* 0x000fce0000010000 */
.L_x_11209:
[----:B------:R-:W-:Y:S05]  /*10d30*/  BSYNC B0 ;  /* 0x0000000000007941 */ /* 0x000fea0003800000 */
.L_x_11207:
        /* <DEDUP_REMOVED lines=13> */
.L_x_11204:
        /* <DEDUP_REMOVED lines=12> */
.L_x_11212:
[----:B------:R-:W-:Y:S05]  /*10ed0*/  BSYNC B4 ;  /* 0x0000000000047941 */ /* 0x000fea0003800000 */
.L_x_11211:
        /* <DEDUP_REMOVED lines=18> */
.L_x_11214:
[----:B------:R-:W-:Y:S02]  /*11000*/  ISETP.GE.AND P0, PT, R16, RZ, PT ;  /* 0x000000ff1000720c */ /* 0x000fe40003f06270 */
[----:B------:R-:W-:-:S11]  /*11010*/  MOV R3, 0x3fd774eb ;  /* 0x3fd774eb00037802 */ /* 0x000fd60000000f00 */
[----:B------:R-:W-:-:S04]  /*11020*/  @P0 FFMA.FTZ R0, R3, 0.93318945169448852539, -R0 ;  /* 0x3f6ee58103000823 */ /* 0x000fc80000010800 */
[----:B------:R-:W-:-:S07]  /*11030*/  @!P0 FFMA.FTZ R0, R3, 0.93318945169448852539, R0 ;  /* 0x3f6ee58103008823 */ /* 0x000fce0000010000 */
.L_x_11215:
[----:B------:R-:W-:Y:S05]  /*11040*/  BSYNC B0 ;  /* 0x0000000000007941 */ /* 0x000fea0003800000 */
.L_x_11213:
        /* <DEDUP_REMOVED lines=27> */
.L_x_11203:
        /* <DEDUP_REMOVED lines=33> */
.L_x_11217:
[----:B------:R-:W-:Y:S05]  /*11410*/  BSYNC B4 ;  /* 0x0000000000047941 */ /* 0x000fea0003800000 */
.L_x_11216:
        /* <DEDUP_REMOVED lines=18> */
.L_x_11219:
[----:B------:R-:W-:Y:S02]  /*11540*/  ISETP.GE.AND P0, PT, R16, RZ, PT ;  /* 0x000000ff1000720c */ /* 0x000fe40003f06270 */
[----:B------:R-:W-:-:S11]  /*11550*/  MOV R3, 0x3fd774eb ;  /* 0x3fd774eb00037802 */ /* 0x000fd60000000f00 */
[----:B------:R-:W-:-:S04]  /*11560*/  @P0 FFMA.FTZ R0, R3, 0.93318945169448852539, -R0 ;  /* 0x3f6ee58103000823 */ /* 0x000fc80000010800 */
[----:B------:R-:W-:-:S07]  /*11570*/  @!P0 FFMA.FTZ R0, R3, 0.93318945169448852539, R0 ;  /* 0x3f6ee58103008823 */ /* 0x000fce0000010000 */
.L_x_11220:
[----:B------:R-:W-:Y:S05]  /*11580*/  BSYNC B0 ;  /* 0x0000000000007941 */ /* 0x000fea0003800000 */
.L_x_11218:
        /* <DEDUP_REMOVED lines=10> */
.L_x_11210:
[----:B------:R-:W-:Y:S05]  /*11630*/  BSYNC B3 ;  /* 0x0000000000037941 */ /* 0x000fea0003800000 */
.L_x_11202:
[----:B------:R-:W-:Y:S01]  /*11640*/  ISETP.NE.AND P0, PT, R21, RZ, PT ;  /* 0x000000ff1500720c */ /* 0x000fe20003f05270 */
[----:B------:R-:W-:Y:S01]  /*11650*/  FADD.FTZ R21, R23, 0.69314718246459960938 ;  /* 0x3f31721817157421 */ /* 0x000fe20000010000 */
[----:B------:R-:W-:-:S11]  /*11660*/  FADD.FTZ R20, |R0|, -RZ ;  /* 0x800000ff00147221 */ /* 0x000fd60000010200 */
[----:B------:R-:W-:Y:S01]  /*11670*/  @!P0 FADD.FTZ R21, -R21, -RZ ;  /* 0x800000ff15158221 */ /* 0x000fe20000010100 */
[----:B------:R-:W-:Y:S06]  /*11680*/  BRA `(.L_x_11201) ;  /* 0x00000000003c7947 */ /* 0x000fec0003800000 */
.L_x_11161:
        /* <DEDUP_REMOVED lines=15> */
.L_x_11201:
[----:B------:R-:W-:Y:S05]  /*11780*/  BSYNC B2 ;  /* 0x0000000000027941 */ /* 0x000fea0003800000 */
.L_x_11160:
        /* <DEDUP_REMOVED lines=108> */
.L_x_11229:
        /* <DEDUP_REMOVED lines=10> */
.L_x_11231:
[----:B------:R-:W-:-:S04]  /*11ef0*/  FADD.FTZ R4, -R0, R5 ;  /* 0x0000000500047221 */ /* 0x000fc80000010100 */
[----:B------:R-:W-:-:S07]  /*11f00*/  FMUL.FTZ R4, R4, 0.5 ;  /* 0x3f00000004047820 */ /* 0x000fce0000410000 */
.L_x_11232:
[----:B------:R-:W-:Y:S05]  /*11f10*/  BSYNC B1 ;  /* 0x0000000000017941 */ /* 0x000fea0003800000 */
.L_x_11230:
        /* <DEDUP_REMOVED lines=11> */
.L_x_11234:
[----:B------:R-:W-:-:S04]  /*11fd0*/  FADD.FTZ R7, R6, -R7 ;  /* 0x8000000706077221 */ /* 0x000fc80000010000 */
[----:B------:R-:W-:-:S07]  /*11fe0*/  FMUL.FTZ R7, R7, 0.5 ;  /* 0x3f00000007077820 */ /* 0x000fce0000410000 */
.L_x_11235:
[----:B------:R-:W-:Y:S05]  /*11ff0*/  BSYNC B1 ;  /* 0x0000000000017941 */ /* 0x000fea0003800000 */
.L_x_11233:
        /* <DEDUP_REMOVED lines=35> */
.L_x_11228:
[----:B------:R0:W1:Y:S02]  /*12230*/  MUFU.SQRT R23, R17 ;  /* 0x0000001100177308 */ /* 0x0000640000002000 */
.L_x_11227:
[----:B------:R-:W-:Y:S05]  /*12240*/  BSYNC B0 ;  /* 0x0000000000007941 */ /* 0x000fea0003800000 */
.L_x_11226:
        /* <DEDUP_REMOVED lines=24> */
.L_x_11242:
[----:B------:R-:W-:-:S04]  /*123d0*/  FADD.FTZ R0, -R0, R5 ;  /* 0x0000000500007221 */ /* 0x000fc80000010100 */
[----:B------:R-:W-:-:S07]  /*123e0*/  FMUL.FTZ R0, R0, 0.5 ;  /* 0x3f00000000007820 */ /* 0x000fce0000410000 */
.L_x_11243:
[----:B------:R-:W-:Y:S05]  /*123f0*/  BSYNC B1 ;  /* 0x0000000000017941 */ /* 0x000fea0003800000 */
.L_x_11241:
        /* <DEDUP_REMOVED lines=10> */
.L_x_11245:
[----:B------:R-:W-:-:S04]  /*124a0*/  FADD.FTZ R3, -R3, R6 ;  /* 0x0000000603037221 */ /* 0x000fc80000010100 */
[----:B------:R-:W-:-:S07]  /*124b0*/  FMUL.FTZ R3, R3, 0.5 ;  /* 0x3f00000003037820 */ /* 0x000fce0000410000 */
.L_x_11246:
[----:B------:R-:W-:Y:S05]  /*124c0*/  BSYNC B1 ;  /* 0x0000000000017941 */ /* 0x000fea0003800000 */
.L_x_11244:
[----:B------:R-:W-:Y:S01]  /*124d0*/  FADD.FTZ R0, R3, R0 ;  /* 0x0000000003007221 */ /* 0x000fe20000010000 */
[----:B------:R-:W-:Y:S01]  /*124e0*/  FADD.FTZ R33, R22, R33 ;  /* 0x0000002116217221 */ /* 0x000fe20000010000 */
[----:B------:R-:W-:-:S03]  /*124f0*/  PLOP3.LUT P0, PT, PT, PT, PT, 0x80, 0x0 ;  /* 0x000000000000781c */ /* 0x000fc60003f0f070 */
[----:B------:R-:W-:-:S06]  /*12500*/  FMUL.FTZ R33, R33, R0 ;  /* 0x0000000021217220 */ /* 0x000fcc0000410000 */
[----:B------:R-:W4:Y:S01]  /*12510*/  MUFU.SQRT R33, R33 ;  /* 0x0000002100217308 */ /* 0x000f220000002000 */
[----:B------:R-:W-:Y:S05]  /*12520*/  BRA `(.L_x_11238) ;  /* 0x0000000000687947 */ /* 0x000fea0003800000 */
.L_x_11240:
        /* <DEDUP_REMOVED lines=15> */
.L_x_11239:
        /* <DEDUP_REMOVED lines=8> */
.L_x_11237:
[----:B------:R-:W-:Y:S01]  /*126a0*/  PLOP3.LUT P0, PT, PT, PT, PT, 0x80, 0x0 ;  /* 0x000000000000781c */ /* 0x000fe20003f0f070 */
[----:B------:R-:W-:Y:S01]  /*126b0*/  FMUL.FTZ R33, R33, 16777216 ;  /* 0x4b80000021217820 */ /* 0x000fe20000410000 */
[----:B------:R-:W-:-:S11]  /*126c0*/  FMUL.FTZ R22, R22, 16777216 ;  /* 0x4b80000016167820 */ /* 0x000fd60000410000 */
.L_x_11238:
[----:B------:R-:W-:Y:S05]  /*126d0*/  BSYNC B0 ;  /* 0x0000000000007941 */ /* 0x000fea0003800000 */
.L_x_11236:
        /* <DEDUP_REMOVED lines=33> */
.L_x_11249:
        /* <DEDUP_REMOVED lines=28> */
.L_x_11248:
        /* <DEDUP_REMOVED lines=20> */
.L_x_11253:
[----:B------:R-:W-:Y:S05]  /*12bf0*/  BSYNC B4 ;  /* 0x0000000000047941 */ /* 0x000fea0003800000 */
.L_x_11252:
        /* <DEDUP_REMOVED lines=18> */
.L_x_11255:
[----:B------:R-:W-:Y:S02]  /*12d20*/  ISETP.GE.AND P0, PT, R22, RZ, PT ;  /* 0x000000ff1600720c */ /* 0x000fe40003f06270 */
[----:B------:R-:W-:-:S11]  /*12d30*/  MOV R3, 0x3fd774eb ;  /* 0x3fd774eb00037802 */ /* 0x000fd60000000f00 */
[----:B------:R-:W-:-:S04]  /*12d40*/  @P0 FFMA.FTZ R0, R3, 0.93318945169448852539, -R0 ;  /* 0x3f6ee58103000823 */ /* 0x000fc80000010800 */
[----:B------:R-:W-:-:S07]  /*12d50*/  @!P0 FFMA.FTZ R0, R3, 0.93318945169448852539, R0 ;  /* 0x3f6ee58103008823 */ /* 0x000fce0000010000 */
.L_x_11256:
[----:B------:R-:W-:Y:S05]  /*12d60*/  BSYNC B0 ;  /* 0x0000000000007941 */ /* 0x000fea0003800000 */
.L_x_11254:
        /* <DEDUP_REMOVED lines=11> */
.L_x_11251:
        /* <DEDUP_REMOVED lines=17> */
.L_x_11258:
[----:B------:R-:W-:Y:S05]  /*12f30*/  BSYNC B4 ;  /* 0x0000000000047941 */ /* 0x000fea0003800000 */
.L_x_11257:
        /* <DEDUP_REMOVED lines=18> */
.L_x_11260:
[----:B------:R-:W-:Y:S02]  /*13060*/  ISETP.GE.AND P0, PT, R22, RZ, PT ;  /* 0x000000ff1600720c */ /* 0x000fe40003f06270 */
[----:B------:R-:W-:-:S11]  /*13070*/  MOV R3, 0x3fd774eb ;  /* 0x3fd774eb00037802 */ /* 0x000fd60000000f00 */
[----:B------:R-:W-:-:S04]  /*13080*/  @P0 FFMA.FTZ R0, R3, 0.93318945169448852539, -R0 ;  /* 0x3f6ee58103000823 */ /* 0x000fc80000010800 */
[----:B------:R-:W-:-:S07]  /*13090*/  @!P0 FFMA.FTZ R0, R3, 0.93318945169448852539, R0 ;  /* 0x3f6ee58103008823 */ /* 0x000fce0000010000 */
.L_x_11261:
[----:B------:R-:W-:Y:S05]  /*130a0*/  BSYNC B0 ;  /* 0x0000000000007941 */ /* 0x000fea0003800000 */
.L_x_11259:
        /* <DEDUP_REMOVED lines=10> */
.L_x_11250:
[----:B------:R-:W-:Y:S05]  /*13150*/  BSYNC B3 ;  /* 0x0000000000037941 */ /* 0x000fea0003800000 */
.L_x_11247:
[----:B------:R-:W-:-:S13]  /*13160*/  ISETP.NE.AND P0, PT, R16, RZ, PT ;  /* 0x000000ff1000720c */ /* 0x000fda0003f05270 */
[----:B-1----:R-:W-:Y:S01]  /*13170*/  @!P0 FADD.FTZ R23, -R23, -RZ ;  /* 0x800000ff17178221 */ /* 0x002fe20000010100 */
[----:B------:R-:W-:Y:S06]  /*13180*/  BRA `(.L_x_11262) ;  /* 0x0000000c006c7947 */ /* 0x000fec0003800000 */
.L_x_11225:
[----:B------:R-:W-:Y:S01]  /*13190*/  FADD.FTZ R18, -R18, 6.1232342629258392722e-17 ;  /* 0x248d313212127421 */ /* 0x000fe20000010100 */
[----:B0-----:R-:W-:-:S03]  /*131a0*/  FADD.FTZ R23, -R19, -RZ ;  /* 0x800000ff13177221 */ /* 0x001fc60000010100 */
[----:B------:R-:W-:Y:S01]  /*131b0*/  FADD.FTZ R22, R18, 1.5707963705062866211 ;  /* 0x3fc90fdb12167421 */ /* 0x000fe20000010000 */
[----:B------:R-:W-:Y:S06]  /*131c0*/  BRA `(.L_x_11262) ;  /* 0x0000000c005c7947 */ /* 0x000fec0003800000 */
.L_x_11224:
[----:B0-----:R-:W-:Y:S01]  /*131d0*/  FADD.FTZ R23, -R19, -RZ ;  /* 0x800000ff13177221 */ /* 0x001fe20000010100 */
[----:B------:R-:W-:Y:S01]  /*131e0*/  MOV R22, RZ ;  /* 0x000000ff00167202 */ /* 0x000fe20000000f00 */
[----:B------:R-:W-:Y:S06]  /*131f0*/  BRA `(.L_x_11262) ;  /* 0x0000000c00507947 */ /* 0x000fec0003800000 */
.L_x_11223:
        /* <DEDUP_REMOVED lines=24> */
.L_x_11267:
[----:B------:R-:W-:Y:S05]  /*13380*/  BSYNC B4 ;  /* 0x0000000000047941 */ /* 0x000fea0003800000 */
.L_x_11266:
        /* <DEDUP_REMOVED lines=18> */
.L_x_11269:
[----:B------:R-:W-:Y:S02]  /*134b0*/  ISETP.GE.AND P0, PT, R18, RZ, PT ;  /* 0x000000ff1200720c */ /* 0x000fe40003f06270 */
[----:B------:R-:W-:-:S11]  /*134c0*/  MOV R3, 0x3fd774eb ;  /* 0x3fd774eb00037802 */ /* 0x000fd60000000f00 */
[----:B------:R-:W-:-:S04]  /*134d0*/  @P0 FFMA.FTZ R0, R3, 0.93318945169448852539, -R0 ;  /* 0x3f6ee58103000823 */ /* 0x000fc80000010800 */
[----:B------:R-:W-:-:S07]  /*134e0*/  @!P0 FFMA.FTZ R0, R3, 0.93318945169448852539, R0 ;  /* 0x3f6ee58103008823 */ /* 0x000fce0000010000 */
.L_x_11270:
[----:B------:R-:W-:Y:S05]  /*134f0*/  BSYNC B0 ;  /* 0x0000000000007941 */ /* 0x000fea0003800000 */
.L_x_11268:
        /* <DEDUP_REMOVED lines=13> */
.L_x_11265:
        /* <DEDUP_REMOVED lines=12> */
.L_x_11273:
[----:B------:R-:W-:Y:S05]  /*13690*/  BSYNC B4 ;  /* 0x0000000000047941 */ /* 0x000fea0003800000 */
.L_x_11272:
        /* <DEDUP_REMOVED lines=18> */
.L_x_11275:
[----:B------:R-:W-:Y:S02]  /*137c0*/  ISETP.GE.AND P0, PT, R18, RZ, PT ;  /* 0x000000ff1200720c */ /* 0x000fe40003f06270 */
[----:B------:R-:W-:-:S11]  /*137d0*/  MOV R3, 0x3fd774eb ;  /* 0x3fd774eb00037802 */ /* 0x000fd60000000f00 */
[----:B------:R-:W-:-:S04]  /*137e0*/  @P0 FFMA.FTZ R0, R3, 0.93318945169448852539, -R0 ;  /* 0x3f6ee58103000823 */ /* 0x000fc80000010800 */
[----:B------:R-:W-:-:S07]  /*137f0*/  @!P0 FFMA.FTZ R0, R3, 0.93318945169448852539, R0 ;  /* 0x3f6ee58103008823 */ /* 0x000fce0000010000 */
.L_x_11276:
[----:B------:R-:W-:Y:S05]  /*13800*/  BSYNC B0 ;  /* 0x0000000000007941 */ /* 0x000fea0003800000 */
.L_x_11274:
        /* <DEDUP_REMOVED lines=27> */
.L_x_11264:
        /* <DEDUP_REMOVED lines=33> */
.L_x_11278:
[----:B------:R-:W-:Y:S05]  /*13bd0*/  BSYNC B4 ;  /* 0x0000000000047941 */ /* 0x000fea0003800000 */
.L_x_11277:
        /* <DEDUP_REMOVED lines=18> */
.L_x_11280:
[----:B------:R-:W-:Y:S02]  /*13d00*/  ISETP.GE.AND P0, PT, R18, RZ, PT ;  /* 0x000000ff1200720c */ /* 0x000fe40003f06270 */
[----:B------:R-:W-:-:S11]  /*13d10*/  MOV R3, 0x3fd774eb ;  /* 0x3fd774eb00037802 */ /* 0x000fd60000000f00 */
[----:B------:R-:W-:-:S04]  /*13d20*/  @P0 FFMA.FTZ R0, R3, 0.93318945169448852539, -R0 ;  /* 0x3f6ee58103000823 */ /* 0x000fc80000010800 */
[----:B------:R-:W-:-:S07]  /*13d30*/  @!P0 FFMA.FTZ R0, R3, 0.93318945169448852539, R0 ;  /* 0x3f6ee58103008823 */ /* 0x000fce0000010000 */
.L_x_11281:
[----:B------:R-:W-:Y:S05]  /*13d40*/  BSYNC B0 ;  /* 0x0000000000007941 */ /* 0x000fea0003800000 */
.L_x_11279:
        /* <DEDUP_REMOVED lines=10> */
.L_x_11271:
[----:B------:R-:W-:Y:S05]  /*13df0*/  BSYNC B3 ;  /* 0x0000000000037941 */ /* 0x000fea0003800000 */
.L_x_11263:
[----:B------:R-:W-:Y:S01]  /*13e00*/  ISETP.NE.AND P0, PT, R16, RZ, PT ;  /* 0x000000ff1000720c */ /* 0x000fe20003f05270 */
[----:B------:R-:W-:Y:S01]  /*13e10*/  FADD.FTZ R23, R32, 0.69314718246459960938 ;  /* 0x3f31721820177421 */ /* 0x000fe20000010000 */
[----:B------:R-:W-:-:S11]  /*13e20*/  FADD.FTZ R22, |R0|, -RZ ;  /* 0x800000ff00167221 */ /* 0x000fd60000010200 */
[----:B------:R-:W-:Y:S01]  /*13e30*/  @!P0 FADD.FTZ R23, -R23, -RZ ;  /* 0x800000ff17178221 */ /* 0x000fe20000010100 */
[----:B------:R-:W-:Y:S06]  /*13e40*/  BRA `(.L_x_11262) ;  /* 0x00000000003c7947 */ /* 0x000fec0003800000 */
.L_x_11222:
        /* <DEDUP_REMOVED lines=15> */
.L_x_11262:
[----:B------:R-:W-:Y:S05]  /*13f40*/  BSYNC B2 ;  /* 0x0000000000027941 */ /* 0x000fea0003800000 */
.L_x_11221:
        /* <DEDUP_REMOVED lines=8> */
.L_x_10793:
        /* <DEDUP_REMOVED lines=165> */
.L_x_11291:
        /* <DEDUP_REMOVED lines=10> */
.L_x_11293:
[----:B------:R-:W-:-:S04]  /*14ac0*/  FADD.FTZ R6, -R0, R5 ;  /* 0x0000000500067221 */ /* 0x000fc80000010100 */
[----:B------:R-:W-:-:S07]  /*14ad0*/  FMUL.FTZ R6, R6, 0.5 ;  /* 0x3f00000006067820 */ /* 0x000fce0000410000 */
.L_x_11294:
[----:B------:R-:W-:Y:S05]  /*14ae0*/  BSYNC B1 ;  /* 0x0000000000017941 */ /* 0x000fea0003800000 */
.L_x_11292:
        /* <DEDUP_REMOVED lines=11> */
.L_x_11296:
[----:B------:R-:W-:-:S04]  /*14ba0*/  FADD.FTZ R13, R4, -R13 ;  /* 0x8000000d040d7221 */ /* 0x000fc80000010000 */
[----:B------:R-:W-:-:S07]  /*14bb0*/  FMUL.FTZ R13, R13, 0.5 ;  /* 0x3f0000000d0d7820 */ /* 0x000fce0000410000 */
.L_x_11297:
[----:B------:R-:W-:Y:S05]  /*14bc0*/  BSYNC B1 ;  /* 0x0000000000017941 */ /* 0x000fea0003800000 */
.L_x_11295:
        /* <DEDUP_REMOVED lines=35> */
.L_x_11290:
[----:B------:R0:W1:Y:S02]  /*14e00*/  MUFU.SQRT R13, R29 ;  /* 0x0000001d000d7308 */ /* 0x0000640000002000 */
.L_x_11289:
[----:B------:R-:W-:Y:S05]  /*14e10*/  BSYNC B0 ;  /* 0x0000000000007941 */ /* 0x000fea0003800000 */
.L_x_11288:
        /* <DEDUP_REMOVED lines=24> */
.L_x_11304:
[----:B------:R-:W-:-:S04]  /*14fa0*/  FADD.FTZ R0, -R0, R5 ;  /* 0x0000000500007221 */ /* 0x000fc80000010100 */
[----:B------:R-:W-:-:S07]  /*14fb0*/  FMUL.FTZ R0, R0, 0.5 ;  /* 0x3f00000000007820 */ /* 0x000fce0000410000 */
.L_x_11305:
[----:B------:R-:W-:Y:S05]  /*14fc0*/  BSYNC B1 ;  /* 0x0000000000017941 */ /* 0x000fea0003800000 */
.L_x_11303:
        /* <DEDUP_REMOVED lines=10> */
.L_x_11307:
[----:B------:R-:W-:-:S04]  /*15070*/  FADD.FTZ R3, -R3, R4 ;  /* 0x0000000403037221 */ /* 0x000fc80000010100 */
[----:B------:R-:W-:-:S07]  /*15080*/  FMUL.FTZ R3, R3, 0.5 ;  /* 0x3f00000003037820 */ /* 0x000fce0000410000 */
.L_x_11308:
[----:B------:R-:W-:Y:S05]  /*15090*/  BSYNC B1 ;  /* 0x0000000000017941 */ /* 0x000fea0003800000 */
.L_x_11306:
[----:B------:R-:W-:Y:S01]  /*150a0*/  FADD.FTZ R0, R3, R0 ;  /* 0x0000000003007221 */ /* 0x000fe20000010000 */
[----:B------:R-:W-:Y:S01]  /*150b0*/  FADD.FTZ R7, R7, |R14| ;  /* 0x4000000e07077221 */ /* 0x000fe20000010000 */
[----:B------:R-:W-:-:S03]  /*150c0*/  PLOP3.LUT P0, PT, PT, PT, PT, 0x80, 0x0 ;  /* 0x000000000000781c */ /* 0x000fc60003f0f070 */
[----:B------:R-:W-:-:S04]  /*150d0*/  FMUL.FTZ R0, R7, R0 ;  /* 0x0000000007007220 */ /* 0x000fc80000410000 */
[----:B------:R4:W2:Y:S01]  /*150e0*/  MUFU.SQRT R26, R0 ;  /* 0x00000000001a7308 */ /* 0x0008a20000002000 */
[----:B------:R-:W-:Y:S05]  /*150f0*/  BRA `(.L_x_11300) ;  /* 0x0000000000687947 */ /* 0x000fea0003800000 */
.L_x_11302:
        /* <DEDUP_REMOVED lines=15> */
.L_x_11301:
        /* <DEDUP_REMOVED lines=8> */
.L_x_11299:
[----:B------:R-:W-:Y:S01]  /*15270*/  PLOP3.LUT P0, PT, PT, PT, PT, 0x80, 0x0 ;  /* 0x000000000000781c */ /* 0x000fe20003f0f070 */
[----:B------:R-:W-:Y:S01]  /*15280*/  FMUL.FTZ R26, R7, 16777216 ;  /* 0x4b800000071a7820 */ /* 0x000fe20000410000 */
[----:B------:R-:W-:-:S11]  /*15290*/  FMUL.FTZ R12, |R14|, 16777216 ;  /* 0x4b8000000e0c7820 */ /* 0x000fd60000410200 */
.L_x_11300:
[----:B------:R-:W-:Y:S05]  /*152a0*/  BSYNC B0 ;  /* 0x0000000000007941 */ /* 0x000fea0003800000 */
.L_x_11298:
        /* <DEDUP_REMOVED lines=33> */
.L_x_11311:
        /* <DEDUP_REMOVED lines=28> */
.L_x_11310:
        /* <DEDUP_REMOVED lines=19> */
[----:B-1----:R-:W-:Y:S05]  /*157b0*/  CALL.REL.NOINC `($__internal_13_$__cuda_sm3x_div_rn_ftz_f32_slowpath) ;  /* 0x00000130004c7944 */ /* 0x002fea0003c00000 */
.L_x_11315:
[----:B------:R-:W-:Y:S05]  /*157c0*/  BSYNC B4 ;  /* 0x0000000000047941 */ /* 0x000fea0003800000 */
.L_x_11314:
        /* <DEDUP_REMOVED lines=19> */
.L_x_11317:
[----:B------:R-:W-:Y:S01]  /*15900*/  FADD.FTZ R3, -R12, -RZ ;  /* 0x800000ff0c037221 */ /* 0x000fe20000010100 */
[----:B------:R-:W-:-:S04]  /*15910*/  MOV R5, 0x3fd774eb ;  /* 0x3fd774eb00057802 */ /* 0x000fc80000000f00 */
[----:B------:R-:W-:-:S13]  /*15920*/  ISETP.GE.AND P0, PT, R3, RZ, PT ;  /* 0x000000ff0300720c */ /* 0x000fda0003f06270 */
[----:B------:R-:W-:-:S04]  /*15930*/  @P0 FFMA.FTZ R0, R5, 0.93318945169448852539, -R0 ;  /* 0x3f6ee58105000823 */ /* 0x000fc80000010800 */
[----:B------:R-:W-:-:S07]  /*15940*/  @!P0 FFMA.FTZ R0, R5, 0.93318945169448852539, R0 ;  /* 0x3f6ee58105008823 */ /* 0x000fce0000010000 */
.L_x_11318:
[----:B------:R-:W-:Y:S05]  /*15950*/  BSYNC B0 ;  /* 0x0000000000007941 */ /* 0x000fea0003800000 */
.L_x_11316:
        /* <DEDUP_REMOVED lines=14> */
.L_x_11313:
        /* <DEDUP_REMOVED lines=17> */
.L_x_11320:
[----:B------:R-:W-:Y:S05]  /*15b50*/  BSYNC B4 ;  /* 0x0000000000047941 */ /* 0x000fea0003800000 */
.L_x_11319:
        /* <DEDUP_REMOVED lines=18> */
.L_x_11322:
[----:B------:R-:W-:Y:S02]  /*15c80*/  ISETP.GE.AND P0, PT, R12, RZ, PT ;  /* 0x000000ff0c00720c */ /* 0x000fe40003f06270 */
[----:B------:R-:W-:-:S11]  /*15c90*/  MOV R3, 0x3fd774eb ;  /* 0x3fd774eb00037802 */ /* 0x000fd60000000f00 */
[----:B------:R-:W-:-:S04]  /*15ca0*/  @P0 FFMA.FTZ R0, R3, 0.93318945169448852539, -R0 ;  /* 0x3f6ee58103000823 */ /* 0x000fc80000010800 */
[----:B------:R-:W-:-:S07]  /*15cb0*/  @!P0 FFMA.FTZ R0, R3, 0.93318945169448852539, R0 ;  /* 0x3f6ee58103008823 */ /* 0x000fce0000010000 */
.L_x_11323:
[----:B------:R-:W-:Y:S05]  /*15cc0*/  BSYNC B0 ;  /* 0x0000000000007941 */ /* 0x000fea0003800000 */
.L_x_11321:
        /* <DEDUP_REMOVED lines=13> */
.L_x_11312:
[----:B------:R-:W-:Y:S05]  /*15da0*/  BSYNC B3 ;  /* 0x0000000000037941 */ /* 0x000fea0003800000 */
.L_x_11309:
[----:B------:R-:W-:-:S04]  /*15db0*/  SHF.R.U32.HI R15, RZ, 0x1f, R15 ;  /* 0x0000001fff0f7819 */ /* 0x000fc8000001160f */
[----:B------:R-:W-:-:S13]  /*15dc0*/  ISETP.NE.AND P0, PT, R15, RZ, PT ;  /* 0x000000ff0f00720c */ /* 0x000fda0003f05270 */
[----:B-1----:R-:W-:Y:S01]  /*15dd0*/  @!P0 FADD.FTZ R13, -R13, -RZ ;  /* 0x800000ff0d0d8221 */ /* 0x002fe20000010100 */
[----:B------:R-:W-:Y:S06]  /*15de0*/  BRA `(.L_x_11283) ;  /* 0x0000000c00747947 */ /* 0x000fec0003800000 */
.L_x_11287:
[----:B------:R-:W-:Y:S01]  /*15df0*/  FADD.FTZ R12, -R14, 6.1232342629258392722e-17 ;  /* 0x248d31320e0c7421 */ /* 0x000fe20000010100 */
[----:B------:R-:W-:-:S03]  /*15e00*/  FADD.FTZ R13, -R15, -RZ ;  /* 0x800000ff0f0d7221 */ /* 0x000fc60000010100 */
[----:B------:R-:W-:Y:S01]  /*15e10*/  FADD.FTZ R12, R12, 1.5707963705062866211 ;  /* 0x3fc90fdb0c0c7421 */ /* 0x000fe20000010000 */
[----:B------:R-:W-:Y:S06]  /*15e20*/  BRA `(.L_x_11283) ;  /* 0x0000000c00647947 */ /* 0x000fec0003800000 */
.L_x_11286:
[----:B------:R-:W-:Y:S01]  /*15e30*/  FADD.FTZ R13, -R15, -RZ ;  /* 0x800000ff0f0d7221 */ /* 0x000fe20000010100 */
[----:B------:R-:W-:Y:S01]  /*15e40*/  MOV R12, RZ ;  /* 0x000000ff000c7202 */ /* 0x000fe20000000f00 */
[----:B------:R-:W-:Y:S06]  /*15e50*/  BRA `(.L_x_11283) ;  /* 0x0000000c00587947 */ /* 0x000fec0003800000 */
.L_x_11285:
        /* <DEDUP_REMOVED lines=23> */
[----:B------:R-:W-:Y:S05]  /*15fd0*/  CALL.REL.NOINC `($__internal_13_$__cuda_sm3x_div_rn_ftz_f32_slowpath) ;  /* 0x0000012800447944 */ /* 0x000fea0003c00000 */
.L_x_11328:
[----:B------:R-:W-:Y:S05]  /*15fe0*/  BSYNC B4 ;  /* 0x0000000000047941 */ /* 0x000fea0003800000 */
.L_x_11327:
        /* <DEDUP_REMOVED lines=18> */
.L_x_11330:
[----:B------:R-:W-:Y:S02]  /*16110*/  ISETP.GE.AND P0, PT, R14, RZ, PT ;  /* 0x000000ff0e00720c */ /* 0x000fe40003f06270 */
[----:B------:R-:W-:-:S11]  /*16120*/  MOV R3, 0x3fd774eb ;  /* 0x3fd774eb00037802 */ /* 0x000fd60000000f00 */
[----:B------:R-:W-:-:S04]  /*16130*/  @P0 FFMA.FTZ R0, R3, 0.93318945169448852539, -R0 ;  /* 0x3f6ee58103000823 */ /* 0x000fc80000010800 */
[----:B------:R-:W-:-:S07]  /*16140*/  @!P0 FFMA.FTZ R0, R3, 0.93318945169448852539, R0 ;  /* 0x3f6ee58103008823 */ /* 0x000fce0000010000 */
.L_x_11331:
[----:B------:R-:W-:Y:S05]  /*16150*/  BSYNC B0 ;  /* 0x0000000000007941 */ /* 0x000fea0003800000 */
.L_x_11329:
        /* <DEDUP_REMOVED lines=13> */
.L_x_11326:
        /* <DEDUP_REMOVED lines=12> */
.L_x_11334:
[----:B------:R-:W-:Y:S05]  /*162f0*/  BSYNC B4 ;  /* 0x0000000000047941 */ /* 0x000fea0003800000 */
.L_x_11333:
        /* <DEDUP_REMOVED lines=18> */
.L_x_11336:
[----:B------:R-:W-:Y:S02]  /*16420*/  ISETP.GE.AND P0, PT, R14, RZ, PT ;  /* 0x000000ff0e00720c */ /* 0x000fe40003f06270 */
[----:B------:R-:W-:-:S11]  /*16430*/  MOV R3, 0x3fd774eb ;  /* 0x3fd774eb00037802 */ /* 0x000fd60000000f00 */
[----:B------:R-:W-:-:S04]  /*16440*/  @P0 FFMA.FTZ R0, R3, 0.93318945169448852539, -R0 ;  /* 0x3f6ee58103000823 */ /* 0x000fc80000010800 */
[----:B------:R-:W-:-:S07]  /*16450*/  @!P0 FFMA.FTZ R0, R3, 0.93318945169448852539, R0 ;  /* 0x3f6ee58103008823 */ /* 0x000fce0000010000 */
.L_x_11337:
[----:B------:R-:W-:Y:S05]  /*16460*/  BSYNC B0 ;  /* 0x0000000000007941 */ /* 0x000fea0003800000 */
.L_x_11335:
        /* <DEDUP_REMOVED lines=28> */
.L_x_11325:
        /* <DEDUP_REMOVED lines=32> */
[----:B------:R-:W-:Y:S05]  /*16830*/  CALL.REL.NOINC `($__internal_13_$__cuda_sm3x_div_rn_ftz_f32_slowpath) ;  /* 0x00000120002c7944 */ /* 0x000fea0003c00000 */
.L_x_11339:
[----:B------:R-:W-:Y:S05]  /*16840*/  BSYNC B4 ;  /* 0x0000000000047941 */ /* 0x000fea0003800000 */
.L_x_11338:
        /* <DEDUP_REMOVED lines=18> */
.L_x_11341:
[----:B------:R-:W-:Y:S02]  /*16970*/  ISETP.GE.AND P0, PT, R14, RZ, PT ;  /* 0x000000ff0e00720c */ /* 0x000fe40003f06270 */
[----:B------:R-:W-:-:S11]  /*16980*/  MOV R3, 0x3fd774eb ;  /* 0x3fd774eb00037802 */ /* 0x000fd60000000f00 */
[----:B------:R-:W-:-:S04]  /*16990*/  @P0 FFMA.FTZ R0, R3, 0.93318945169448852539, -R0 ;  /* 0x3f6ee58103000823 */ /* 0x000fc80000010800 */
[----:B------:R-:W-:-:S07]  /*169a0*/  @!P0 FFMA.FTZ R0, R3, 0.93318945169448852539, R0 ;  /* 0x3f6ee58103008823 */ /* 0x000fce0000010000 */
.L_x_11342:
[----:B------:R-:W-:Y:S05]  /*169b0*/  BSYNC B0 ;  /* 0x0000000000007941 */ /* 0x000fea0003800000 */
.L_x_11340:
        /* <DEDUP_REMOVED lines=10> */
.L_x_11332:
[----:B------:R-:W-:Y:S05]  /*16a60*/  BSYNC B3 ;  /* 0x0000000000037941 */ /* 0x000fea0003800000 */
.L_x_11324:
[----:B------:R-:W-:Y:S01]  /*16a70*/  SHF.R.U32.HI R15, RZ, 0x1f, R15 ;  /* 0x0000001fff0f7819 */ /* 0x000fe2000001160f */
[----:B------:R-:W-:Y:S01]  /*16a80*/  FADD.FTZ R13, R26, 0.69314718246459960938 ;  /* 0x3f3172181a0d7421 */ /* 0x000fe20000010000 */
[----:B------:R-:W-:Y:S02]  /*16a90*/  FADD.FTZ R12, |R0|, -RZ ;  /* 0x800000ff000c7221 */ /* 0x000fe40000010200 */
[----:B------:R-:W-:-:S13]  /*16aa0*/  ISETP.NE.AND P0, PT, R15, RZ, PT ;  /* 0x000000ff0f00720c */ /* 0x000fda0003f05270 */
[----:B------:R-:W-:Y:S01]  /*16ab0*/  @!P0 FADD.FTZ R13, -R13, -RZ ;  /* 0x800000ff0d0d8221 */ /* 0x000fe20000010100 */
[----:B------:R-:W-:Y:S06]  /*16ac0*/  BRA `(.L_x_11283) ;  /* 0x00000000003c7947 */ /* 0x000fec0003800000 */
.L_x_11284:
        /* <DEDUP_REMOVED lines=15> */
.L_x_11283:
[----:B------:R-:W-:Y:S05]  /*16bc0*/  BSYNC B2 ;  /* 0x0000000000027941 */ /* 0x000fea0003800000 */
.L_x_11282:
        /* <DEDUP_REMOVED lines=112> */
.L_x_11352:
        /* <DEDUP_REMOVED lines=10> */
.L_x_11354:
[----:B------:R-:W-:-:S04]  /*17370*/  FADD.FTZ R4, -R0, R5 ;  /* 0x0000000500047221 */ /* 0x000fc80000010100 */
[----:B------:R-:W-:-:S07]  /*17380*/  FMUL.FTZ R4, R4, 0.5 ;  /* 0x3f00000004047820 */ /* 0x000fce0000410000 */
.L_x_11355:
[----:B------:R-:W-:Y:S05]  /*17390*/  BSYNC B1 ;  /* 0x0000000000017941 */ /* 0x000fea0003800000 */
.L_x_11353:
        /* <DEDUP_REMOVED lines=11> */
.L_x_11357:
[----:B------:R-:W-:-:S04]  /*17450*/  FADD.FTZ R15, R6, -R15 ;  /* 0x8000000f060f7221 */ /* 0x000fc80000010000 */
[----:B------:R-:W-:-:S07]  /*17460*/  FMUL.FTZ R15, R15, 0.5 ;  /* 0x3f0000000f0f7820 */ /* 0x000fce0000410000 */
.L_x_11358:
[----:B------:R-:W-:Y:S05]  /*17470*/  BSYNC B1 ;  /* 0x0000000000017941 */ /* 0x000fea0003800000 */
.L_x_11356:
        /* <DEDUP_REMOVED lines=35> */
.L_x_11351:
[----:B------:R0:W1:Y:S02]  /*176b0*/  MUFU.SQRT R15, R14 ;  /* 0x0000000e000f7308 */ /* 0x0000640000002000 */
.L_x_11350:
[----:B------:R-:W-:Y:S05]  /*176c0*/  BSYNC B0 ;  /* 0x0000000000007941 */ /* 0x000fea0003800000 */
.L_x_11349:
        /* <DEDUP_REMOVED lines=24> */
.L_x_11365:
[----:B------:R-:W-:-:S04]  /*17850*/  FADD.FTZ R0, -R0, R5 ;  /* 0x0000000500007221 */ /* 0x000fc80000010100 */
[----:B------:R-:W-:-:S07]  /*17860*/  FMUL.FTZ R0, R0, 0.5 ;  /* 0x3f00000000007820 */ /* 0x000fce0000410000 */
.L_x_11366:
[----:B------:R-:W-:Y:S05]  /*17870*/  BSYNC B1 ;  /* 0x0000000000017941 */ /* 0x000fea0003800000 */
.L_x_11364:
        /* <DEDUP_REMOVED lines=10> */
.L_x_11368:
[----:B------:R-:W-:-:S04]  /*17920*/  FADD.FTZ R3, -R3, R6 ;  /* 0x0000000603037221 */ /* 0x000fc80000010100 */
[----:B------:R-:W-:-:S07]  /*17930*/  FMUL.FTZ R3, R3, 0.5 ;  /* 0x3f00000003037820 */ /* 0x000fce0000410000 */
.L_x_11369:
[----:B------:R-:W-:Y:S05]  /*17940*/  BSYNC B1 ;  /* 0x0000000000017941 */ /* 0x000fea0003800000 */
.L_x_11367:
[----:B------:R-:W-:Y:S01]  /*17950*/  FADD.FTZ R0, R3, R0 ;  /* 0x0000000003007221 */ /* 0x000fe20000010000 */
[----:B------:R-:W-:Y:S01]  /*17960*/  FADD.FTZ R7, R7, |R16| ;  /* 0x4000001007077221 */ /* 0x000fe20000010000 */
[----:B------:R-:W-:-:S03]  /*17970*/  PLOP3.LUT P0, PT, PT, PT, PT, 0x80, 0x0 ;  /* 0x000000000000781c */ /* 0x000fc60003f0f070 */
[----:B------:R-:W-:-:S04]  /*17980*/  FMUL.FTZ R0, R7, R0 ;  /* 0x0000000007007220 */ /* 0x000fc80000410000 */
[----:B------:R2:W3:Y:S01]  /*17990*/  MUFU.SQRT R26, R0 ;  /* 0x00000000001a7308 */ /* 0x0004e20000002000 */
[----:B------:R-:W-:Y:S05]  /*179a0*/  BRA `(.L_x_11361) ;  /* 0x0000000000687947 */ /* 0x000fea0003800000 */
.L_x_11363:
        /* <DEDUP_REMOVED lines=15> */
.L_x_11362:
        /* <DEDUP_REMOVED lines=8> */
.L_x_11360:
[----:B------:R-:W-:Y:S01]  /*17b20*/  PLOP3.LUT P0, PT, PT, PT, PT, 0x80, 0x0 ;  /* 0x000000000000781c */ /* 0x000fe20003f0f070 */
[----:B------:R-:W-:Y:S01]  /*17b30*/  FMUL.FTZ R26, R7, 16777216 ;  /* 0x4b800000071a7820 */ /* 0x000fe20000410000 */
[----:B------:R-:W-:-:S11]  /*17b40*/  FMUL.FTZ R27, |R16|, 16777216 ;  /* 0x4b800000101b7820 */ /* 0x000fd60000410200 */
.L_x_11361:
[----:B------:R-:W-:Y:S05]  /*17b50*/  BSYNC B0 ;  /* 0x0000000000007941 */ /* 0x000fea0003800000 */
.L_x_11359:
        /* <DEDUP_REMOVED lines=33> */
.L_x_11372:
        /* <DEDUP_REMOVED lines=28> */
.L_x_11371:
        /* <DEDUP_REMOVED lines=19> */
[----:B-1--4-:R-:W-:Y:S05]  /*18060*/  CALL.REL.NOINC `($__internal_13_$__cuda_sm3x_div_rn_ftz_f32_slowpath) ;  /* 0x0000010800207944 */ /* 0x012fea0003c00000 */
.L_x_11376:
[----:B------:R-:W-:Y:S05]  /*18070*/  BSYNC B4 ;  /* 0x0000000000047941 */ /* 0x000fea0003800000 */
.L_x_11375:
        /* <DEDUP_REMOVED lines=19> */
.L_x_11378:
[----:B------:R-:W-:Y:S01]  /*181b0*/  FADD.FTZ R27, -R27, -RZ ;  /* 0x800000ff1b1b7221 */ /* 0x000fe20000010100 */
[----:B------:R-:W-:-:S04]  /*181c0*/  MOV R3, 0x3fd774eb ;  /* 0x3fd774eb00037802 */ /* 0x000fc80000000f00 */
[----:B------:R-:W-:-:S13]  /*181d0*/  ISETP.GE.AND P0, PT, R27, RZ, PT ;  /* 0x000000ff1b00720c */ /* 0x000fda0003f06270 */
[----:B------:R-:W-:-:S04]  /*181e0*/  @P0 FFMA.FTZ R0, R3, 0.93318945169448852539, -R0 ;  /* 0x3f6ee58103000823 */ /* 0x000fc80000010800 */
[----:B------:R-:W-:-:S07]  /*181f0*/  @!P0 FFMA.FTZ R0, R3, 0.93318945169448852539, R0 ;  /* 0x3f6ee58103008823 */ /* 0x000fce0000010000 */
.L_x_11379:
[----:B------:R-:W-:Y:S05]  /*18200*/  BSYNC B0 ;  /* 0x0000000000007941 */ /* 0x000fea0003800000 */
.L_x_11377:
        /* <DEDUP_REMOVED lines=14> */
.L_x_11374:
        /* <DEDUP_REMOVED lines=17> */
.L_x_11381:
[----:B------:R-:W-:Y:S05]  /*18400*/  BSYNC B4 ;  /* 0x0000000000047941 */ /* 0x000fea0003800000 */
.L_x_11380:
        /* <DEDUP_REMOVED lines=18> */
.L_x_11383:
[----:B------:R-:W-:Y:S02]  /*18530*/  ISETP.GE.AND P0, PT, R27, RZ, PT ;  /* 0x000000ff1b00720c */ /* 0x000fe40003f06270 */
[----:B------:R-:W-:-:S11]  /*18540*/  MOV R3, 0x3fd774eb ;  /* 0x3fd774eb00037802 */ /* 0x000fd60000000f00 */
[----:B------:R-:W-:-:S04]  /*18550*/  @P0 FFMA.FTZ R0, R3, 0.93318945169448852539, -R0 ;  /* 0x3f6ee58103000823 */ /* 0x000fc80000010800 */
[----:B------:R-:W-:-:S07]  /*18560*/  @!P0 FFMA.FTZ R0, R3, 0.93318945169448852539, R0 ;  /* 0x3f6ee58103008823 */ /* 0x000fce0000010000 */
.L_x_11384:
[----:B------:R-:W-:Y:S05]  /*18570*/  BSYNC B0 ;  /* 0x0000000000007941 */ /* 0x000fea0003800000 */
.L_x_11382:
        /* <DEDUP_REMOVED lines=13> */
.L_x_11373:
[----:B------:R-:W-:Y:S05]  /*18650*/  BSYNC B3 ;  /* 0x0000000000037941 */ /* 0x000fea0003800000 */
.L_x_11370:
[----:B------:R-:W-:-:S04]  /*18660*/  SHF.R.U32.HI R17, RZ, 0x1f, R17 ;  /* 0x0000001fff117819 */ /* 0x000fc80000011611 */
[----:B------:R-:W-:-:S13]  /*18670*/  ISETP.NE.AND P0, PT, R17, RZ, PT ;  /* 0x000000ff1100720c */ /* 0x000fda0003f05270 */
[----:B-1----:R-:W-:Y:S01]  /*18680*/  @!P0 FADD.FTZ R15, -R15, -RZ ;  /* 0x800000ff0f0f8221 */ /* 0x002fe20000010100 */
[----:B------:R-:W-:Y:S06]  /*18690*/  BRA `(.L_x_11344) ;  /* 0x0000000c00707947 */ /* 0x000fec0003800000 */
.L_x_11348:
[----:B------:R-:W-:Y:S01]  /*186a0*/  FADD.FTZ R14, -R16, 6.1232342629258392722e-17 ;  /* 0x248d3132100e7421 */ /* 0x000fe20000010100 */
[----:B------:R-:W-:-:S03]  /*186b0*/  FADD.FTZ R15, -R17, -RZ ;  /* 0x800000ff110f7221 */ /* 0x000fc60000010100 */
[----:B------:R-:W-:Y:S01]  /*186c0*/  FADD.FTZ R14, R14, 1.5707963705062866211 ;  /* 0x3fc90fdb0e0e7421 */ /* 0x000fe20000010000 */
[----:B------:R-:W-:Y:S06]  /*186d0*/  BRA `(.L_x_11344) ;  /* 0x0000000c00607947 */ /* 0x000fec0003800000 */
.L_x_11347:
[----:B------:R-:W-:Y:S01]  /*186e0*/  FADD.FTZ R15, -R17, -RZ ;  /* 0x800000ff110f7221 */ /* 0x000fe20000010100 */
[----:B------:R-:W-:Y:S01]  /*186f0*/  MOV R14, RZ ;  /* 0x000000ff000e7202 */ /* 0x000fe20000000f00 */
[----:B------:R-:W-:Y:S06]  /*18700*/  BRA `(.L_x_11344) ;  /* 0x0000000c00547947 */ /* 0x000fec0003800000 */
.L_x_11346:
        /* <DEDUP_REMOVED lines=23> */
[----:B---3--:R-:W-:Y:S05]  /*18880*/  CALL.REL.NOINC `($__internal_13_$__cuda_sm3x_div_rn_ftz_f32_slowpath) ;  /* 0x0000010000187944 */ /* 0x008fea0003c00000 */
.L_x_11389:
[----:B------:R-:W-:Y:S05]  /*18890*/  BSYNC B4 ;  /* 0x0000000000047941 */ /* 0x000fea0003800000 */
.L_x_11388:
        /* <DEDUP_REMOVED lines=18> */
.L_x_11391:
[----:B------:R-:W-:Y:S02]  /*189c0*/  ISETP.GE.AND P0, PT, R16, RZ, PT ;  /* 0x000000ff1000720c */ /* 0x000fe40003f06270 */
[----:B------:R-:W-:-:S11]  /*189d0*/  MOV R3, 0x3fd774eb ;  /* 0x3fd774eb00037802 */ /* 0x000fd60000000f00 */
[----:B------:R-:W-:-:S04]  /*189e0*/  @P0 FFMA.FTZ R0, R3, 0.93318945169448852539, -R0 ;  /* 0x3f6ee58103000823 */ /* 0x000fc80000010800 */
[----:B------:R-:W-:-:S07]  /*189f0*/  @!P0 FFMA.FTZ R0, R3, 0.93318945169448852539, R0 ;  /* 0x3f6ee58103008823 */ /* 0x000fce0000010000 */
.L_x_11392:
[----:B------:R-:W-:Y:S05]  /*18a00*/  BSYNC B0 ;  /* 0x0000000000007941 */ /* 0x000fea0003800000 */
.L_x_11390:
        /* <DEDUP_REMOVED lines=13> */
.L_x_11387:
        /* <DEDUP_REMOVED lines=12> */
.L_x_11395:
[----:B------:R-:W-:Y:S05]  /*18ba0*/  BSYNC B4 ;  /* 0x0000000000047941 */ /* 0x000fea0003800000 */
.L_x_11394:
        /* <DEDUP_REMOVED lines=18> */
.L_x_11397:
[----:B------:R-:W-:Y:S02]  /*18cd0*/  ISETP.GE.AND P0, PT, R16, RZ, PT ;  /* 0x000000ff1000720c */ /* 0x000fe40003f06270 */
[----:B------:R-:W-:-:S11]  /*18ce0*/  MOV R3, 0x3fd774eb ;  /* 0x3fd774eb00037802 */ /* 0x000fd60000000f00 */
[----:B------:R-:W-:-:S04]  /*18cf0*/  @P0 FFMA.FTZ R0, R3, 0.93318945169448852539, -R0 ;  /* 0x3f6ee58103000823 */ /* 0x000fc80000010800 */
[----:B------:R-:W-:-:S07]  /*18d00*/  @!P0 FFMA.FTZ R0, R3, 0.93318945169448852539, R0 ;  /* 0x3f6ee58103008823 */ /* 0x000fce0000010000 */
.L_x_11398:
[----:B------:R-:W-:Y:S05]  /*18d10*/  BSYNC B0 ;  /* 0x0000000000007941 */ /* 0x000fea0003800000 */
.L_x_11396:
        /* <DEDUP_REMOVED lines=27> */
.L_x_11386:
        /* <DEDUP_REMOVED lines=32> */
[----:B------:R-:W-:Y:S05]  /*190d0*/  CALL.REL.NOINC `($__internal_13_$__cuda_sm3x_div_rn_ftz_f32_slowpath) ;  /* 0x000000f800047944 */ /* 0x000fea0003c00000 */
.L_x_11400:
[----:B------:R-:W-:Y:S05]  /*190e0*/  BSYNC B4 ;  /* 0x0000000000047941 */ /* 0x000fea0003800000 */
.L_x_11399:
        /* <DEDUP_REMOVED lines=18> */
.L_x_11402:
[----:B------:R-:W-:Y:S02]  /*19210*/  ISETP.GE.AND P0, PT, R16, RZ, PT ;  /* 0x000000ff1000720c */ /* 0x000fe40003f06270 */
[----:B------:R-:W-:-:S11]  /*19220*/  MOV R3, 0x3fd774eb ;  /* 0x3fd774eb00037802 */ /* 0x000fd60000000f00 */
[----:B------:R-:W-:-:S04]  /*19230*/  @P0 FFMA.FTZ R0, R3, 0.93318945169448852539, -R0 ;  /* 0x3f6ee58103000823 */ /* 0x000fc80000010800 */
[----:B------:R-:W-:-:S07]  /*19240*/  @!P0 FFMA.FTZ R0, R3, 0.93318945169448852539, R0 ;  /* 0x3f6ee58103008823 */ /* 0x000fce0000010000 */
.L_x_11403:
[----:B------:R-:W-:Y:S05]  /*19250*/  BSYNC B0 ;  /* 0x0000000000007941 */ /* 0x000fea0003800000 */
.L_x_11401:
        /* <DEDUP_REMOVED lines=10> */
.L_x_11393:
[----:B------:R-:W-:Y:S05]  /*19300*/  BSYNC B3 ;  /* 0x0000000000037941 */ /* 0x000fea0003800000 */
.L_x_11385:
[----:B------:R-:W-:Y:S01]  /*19310*/  SHF.R.U32.HI R17, RZ, 0x1f, R17 ;  /* 0x0000001fff117819 */ /* 0x000fe20000011611 */
[----:B------:R-:W-:Y:S01]  /*19320*/  FADD.FTZ R15, R26, 0.69314718246459960938 ;  /* 0x3f3172181a0f7421 */ /* 0x000fe20000010000 */
[----:B------:R-:W-:Y:S02]  /*19330*/  FADD.FTZ R14, |R0|, -RZ ;  /* 0x800000ff000e7221 */ /* 0x000fe40000010200 */
[----:B------:R-:W-:-:S13]  /*19340*/  ISETP.NE.AND P0, PT, R17, RZ, PT ;  /* 0x000000ff1100720c */ /* 0x000fda0003f05270 */
[----:B------:R-:W-:Y:S01]  /*19350*/  @!P0 FADD.FTZ R15, -R15, -RZ ;  /* 0x800000ff0f0f8221 */ /* 0x000fe20000010100 */
[----:B------:R-:W-:Y:S06]  /*19360*/  BRA `(.L_x_11344) ;  /* 0x00000000003c7947 */ /* 0x000fec0003800000 */
.L_x_11345:
        /* <DEDUP_REMOVED lines=15> */
.L_x_11344:
[----:B------:R-:W-:Y:S05]  /*19460*/  BSYNC B2 ;  /* 0x0000000000027941 */ /* 0x000fea0003800000 */
.L_x_11343:
        /* <DEDUP_REMOVED lines=113> */
.L_x_11413:
        /* <DEDUP_REMOVED lines=10> */
.L_x_11415:
[----:B------:R-:W-:-:S04]  /*19c20*/  FADD.FTZ R4, -R0, R5 ;  /* 0x0000000500047221 */ /* 0x000fc80000010100 */
[----:B------:R-:W-:-:S07]  /*19c30*/  FMUL.FTZ R4, R4, 0.5 ;  /* 0x3f00000004047820 */ /* 0x000fce0000410000 */
.L_x_11416:
[----:B------:R-:W-:Y:S05]  /*19c40*/  BSYNC B1 ;  /* 0x0000000000017941 */ /* 0x000fea0003800000 */
.L_x_11414:
        /* <DEDUP_REMOVED lines=11> */
.L_x_11418:
[----:B------:R-:W-:-:S04]  /*19d00*/  FADD.FTZ R17, R6, -R17 ;  /* 0x8000001106117221 */ /* 0x000fc80000010000 */
[----:B------:R-:W-:-:S07]  /*19d10*/  FMUL.FTZ R17, R17, 0.5 ;  /* 0x3f00000011117820 */ /* 0x000fce0000410000 */
.L_x_11419:
[----:B------:R-:W-:Y:S05]  /*19d20*/  BSYNC B1 ;  /* 0x0000000000017941 */ /* 0x000fea0003800000 */
.L_x_11417:
        /* <DEDUP_REMOVED lines=35> */
.L_x_11412:
[----:B------:R0:W1:Y:S02]  /*19f60*/  MUFU.SQRT R17, R16 ;  /* 0x0000001000117308 */ /* 0x0000640000002000 */
.L_x_11411:
[----:B------:R-:W-:Y:S05]  /*19f70*/  BSYNC B0 ;  /* 0x0000000000007941 */ /* 0x000fea0003800000 */
.L_x_11410:
        /* <DEDUP_REMOVED lines=24> */
.L_x_11426:
[----:B------:R-:W-:-:S04]  /*1a100*/  FADD.FTZ R0, -R0, R5 ;  /* 0x0000000500007221 */ /* 0x000fc80000010100 */
[----:B------:R-:W-:-:S07]  /*1a110*/  FMUL.FTZ R0, R0, 0.5 ;  /* 0x3f00000000007820 */ /* 0x000fce0000410000 */
.L_x_11427:
[----:B------:R-:W-:Y:S05]  /*1a120*/  BSYNC B1 ;  /* 0x0000000000017941 */ /* 0x000fea0003800000 */
.L_x_11425:
        /* <DEDUP_REMOVED lines=10> */
.L_x_11429:
[----:B------:R-:W-:-:S04]  /*1a1d0*/  FADD.FTZ R3, -R3, R6 ;  /* 0x0000000603037221 */ /* 0x000fc80000010100 */
[----:B------:R-:W-:-:S07]  /*1a1e0*/  FMUL.FTZ R3, R3, 0.5 ;  /* 0x3f00000003037820 */ /* 0x000fce0000410000 */
.L_x_11430:
[----:B------:R-:W-:Y:S05]  /*1a1f0*/  BSYNC B1 ;  /* 0x0000000000017941 */ /* 0x000fea0003800000 */
.L_x_11428:
[----:B------:R-:W-:Y:S01]  /*1a200*/  FADD.FTZ R0, R3, R0 ;  /* 0x0000000003007221 */ /* 0x000fe20000010000 */
[----:B------:R-:W-:Y:S01]  /*1a210*/  FADD.FTZ R7, R7, |R18| ;  /* 0x4000001207077221 */ /* 0x000fe20000010000 */
[----:B------:R-:W-:-:S03]  /*1a220*/  PLOP3.LUT P0, PT, PT, PT, PT, 0x80, 0x0 ;  /* 0x000000000000781c */ /* 0x000fc60003f0f070 */
[----:B------:R-:W-:-:S04]  /*1a230*/  FMUL.FTZ R0, R7, R0 ;  /* 0x0000000007007220 */ /* 0x000fc80000410000 */
[----:B------:R4:W0:Y:S01]  /*1a240*/  MUFU.SQRT R26, R0 ;  /* 0x00000000001a7308 */ /* 0x0008220000002000 */
[----:B------:R-:W-:Y:S05]  /*1a250*/  BRA `(.L_x_11422) ;  /* 0x0000000000687947 */ /* 0x000fea0003800000 */
.L_x_11424:
        /* <DEDUP_REMOVED lines=15> */
.L_x_11423:
        /* <DEDUP_REMOVED lines=8> */
.L_x_11421:
[----:B------:R-:W-:Y:S01]  /*1a3d0*/  PLOP3.LUT P0, PT, PT, PT, PT, 0x80, 0x0 ;  /* 0x000000000000781c */ /* 0x000fe20003f0f070 */
[----:B------:R-:W-:Y:S01]  /*1a3e0*/  FMUL.FTZ R26, R7, 16777216 ;  /* 0x4b800000071a7820 */ /* 0x000fe20000410000 */
[----:B------:R-:W-:-:S11]  /*1a3f0*/  FMUL.FTZ R27, |R18|, 16777216 ;  /* 0x4b800000121b7820 */ /* 0x000fd60000410200 */
.L_x_11422:
[----:B------:R-:W-:Y:S05]  /*1a400*/  BSYNC B0 ;  /* 0x0000000000007941 */ /* 0x000fea0003800000 */
.L_x_11420:
        /* <DEDUP_REMOVED lines=33> */
.L_x_11433:
        /* <DEDUP_REMOVED lines=28> */
.L_x_11432:
        /* <DEDUP_REMOVED lines=20> */
.L_x_11437:
[----:B------:R-:W-:Y:S05]  /*1a920*/  BSYNC B4 ;  /* 0x0000000000047941 */ /* 0x000fea0003800000 */
.L_x_11436:
        /* <DEDUP_REMOVED lines=18> */
.L_x_11439:
[----:B------:R-:W-:Y:S02]  /*1aa50*/  ISETP.GE.AND P0, PT, R27, RZ, PT ;  /* 0x000000ff1b00720c */ /* 0x000fe40003f06270 */
[----:B------:R-:W-:-:S11]  /*1aa60*/  MOV R3, 0x3fd774eb ;  /* 0x3fd774eb00037802 */ /* 0x000fd60000000f00 */
[----:B------:R-:W-:-:S04]  /*1aa70*/  @P0 FFMA.FTZ R0, R3, 0.93318945169448852539, -R0 ;  /* 0x3f6ee58103000823 */ /* 0x000fc80000010800 */
[----:B------:R-:W-:-:S07]  /*1aa80*/  @!P0 FFMA.FTZ R0, R3, 0.93318945169448852539, R0 ;  /* 0x3f6ee58103008823 */ /* 0x000fce0000010000 */
.L_x_11440:
[----:B------:R-:W-:Y:S05]  /*1aa90*/  BSYNC B0 ;  /* 0x0000000000007941 */ /* 0x000fea0003800000 */
.L_x_11438:
        /* <DEDUP_REMOVED lines=11> */
.L_x_11435:
        /* <DEDUP_REMOVED lines=16> */
[----:B-12---:R-:W-:Y:S05]  /*1ac50*/  CALL.REL.NOINC `($__internal_13_$__cuda_sm3x_div_rn_ftz_f32_slowpath) ;  /* 0x000000dc00247944 */ /* 0x006fea0003c00000 */
.L_x_11442:
[----:B------:R-:W-:Y:S05]  /*1ac60*/  BSYNC B4 ;  /* 0x0000000000047941 */ /* 0x000fea0003800000 */
.L_x_11441:
        /* <DEDUP_REMOVED lines=18> */
.L_x_11444:
[----:B------:R-:W-:Y:S02]  /*1ad90*/  ISETP.GE.AND P0, PT, R27, RZ, PT ;  /* 0x000000ff1b00720c */ /* 0x000fe40003f06270 */
[----:B------:R-:W-:-:S11]  /*1ada0*/  MOV R3, 0x3fd774eb ;  /* 0x3fd774eb00037802 */ /* 0x000fd60000000f00 */
[----:B------:R-:W-:-:S04]  /*1adb0*/  @P0 FFMA.FTZ R0, R3, 0.93318945169448852539, -R0 ;  /* 0x3f6ee58103000823 */ /* 0x000fc80000010800 */
[----:B------:R-:W-:-:S07]  /*1adc0*/  @!P0 FFMA.FTZ R0, R3, 0.93318945169448852539, R0 ;  /* 0x3f6ee58103008823 */ /* 0x000fce0000010000 */
.L_x_11445:
[----:B------:R-:W-:Y:S05]  /*1add0*/  BSYNC B0 ;  /* 0x0000000000007941 */ /* 0x000fea0003800000 */
.L_x_11443:
        /* <DEDUP_REMOVED lines=10> */
.L_x_11434:
[----:B------:R-:W-:Y:S05]  /*1ae80*/  BSYNC B3 ;  /* 0x0000000000037941 */ /* 0x000fea0003800000 */
.L_x_11431:
[----:B------:R-:W-:-:S04]  /*1ae90*/  SHF.R.U32.HI R19, RZ, 0x1f, R19 ;  /* 0x0000001fff137819 */ /* 0x000fc80000011613 */
[----:B------:R-:W-:-:S13]  /*1aea0*/  ISETP.NE.AND P0, PT, R19, RZ, PT ;  /* 0x000000ff1300720c */ /* 0x000fda0003f05270 */
[----:B-1----:R-:W-:Y:S01]  /*1aeb0*/  @!P0 FADD.FTZ R17, -R17, -RZ ;  /* 0x800000ff11118221 */ /* 0x002fe20000010100 */
[----:B------:R-:W-:Y:S06]  /*1aec0*/  BRA `(.L_x_11405) ;  /* 0x0000000c006c7947 */ /* 0x000fec0003800000 */
.L_x_11409:
[----:B------:R-:W-:Y:S01]  /*1aed0*/  FADD.FTZ R16, -R18, 6.1232342629258392722e-17 ;  /* 0x248d313212107421 */ /* 0x000fe20000010100 */
[----:B------:R-:W-:-:S03]  /*1aee0*/  FADD.FTZ R17, -R19, -RZ ;  /* 0x800000ff13117221 */ /* 0x000fc60000010100 */
[----:B------:R-:W-:Y:S01]  /*1aef0*/  FADD.FTZ R16, R16, 1.5707963705062866211 ;  /* 0x3fc90fdb10107421 */ /* 0x000fe20000010000 */
[----:B------:R-:W-:Y:S06]  /*1af00*/  BRA `(.L_x_11405) ;  /* 0x0000000c005c7947 */ /* 0x000fec0003800000 */
.L_x_11408:
[----:B------:R-:W-:Y:S01]  /*1af10*/  FADD.FTZ R17, -R19, -RZ ;  /* 0x800000ff13117221 */ /* 0x000fe20000010100 */
[----:B------:R-:W-:Y:S01]  /*1af20*/  MOV R16, RZ ;  /* 0x000000ff00107202 */ /* 0x000fe20000000f00 */
[----:B------:R-:W-:Y:S06]  /*1af30*/  BRA `(.L_x_11405) ;  /* 0x0000000c00507947 */ /* 0x000fec0003800000 */
.L_x_11407:
        /* <DEDUP_REMOVED lines=23> */
[----:B------:R-:W-:Y:S05]  /*1b0b0*/  CALL.REL.NOINC `($__internal_13_$__cuda_sm3x_div_rn_ftz_f32_slowpath) ;  /* 0x000000d8000c7944 */ /* 0x000fea0003c00000 */
.L_x_11450:
[----:B------:R-:W-:Y:S05]  /*1b0c0*/  BSYNC B4 ;  /* 0x0000000000047941 */ /* 0x000fea0003800000 */
.L_x_11449:
        /* <DEDUP_REMOVED lines=18> */
.L_x_11452:
[----:B------:R-:W-:Y:S02]  /*1b1f0*/  ISETP.GE.AND P0, PT, R18, RZ, PT ;  /* 0x000000ff1200720c */ /* 0x000fe40003f06270 */
[----:B------:R-:W-:-:S11]  /*1b200*/  MOV R3, 0x3fd774eb ;  /* 0x3fd774eb00037802 */ /* 0x000fd60000000f00 */
[----:B------:R-:W-:-:S04]  /*1b210*/  @P0 FFMA.FTZ R0, R3, 0.93318945169448852539, -R0 ;  /* 0x3f6ee58103000823 */ /* 0x000fc80000010800 */
[----:B------:R-:W-:-:S07]  /*1b220*/  @!P0 FFMA.FTZ R0, R3, 0.93318945169448852539, R0 ;  /* 0x3f6ee58103008823 */ /* 0x000fce0000010000 */
.L_x_11453:
[----:B------:R-:W-:Y:S05]  /*1b230*/  BSYNC B0 ;  /* 0x0000000000007941 */ /* 0x000fea0003800000 */
.L_x_11451:
        /* <DEDUP_REMOVED lines=13> */
.L_x_11448:
        /* <DEDUP_REMOVED lines=11> */
[----:B----4-:R-:W-:Y:S05]  /*1b3c0*/  CALL.REL.NOINC `($__internal_13_$__cuda_sm3x_div_rn_ftz_f32_slowpath) ;  /* 0x000000d400487944 */ /* 0x010fea0003c00000 */
.L_x_11456:
[----:B------:R-:W-:Y:S05]  /*1b3d0*/  BSYNC B4 ;  /* 0x0000000000047941 */ /* 0x000fea0003800000 */
.L_x_11455:
        /* <DEDUP_REMOVED lines=18> */
.L_x_11458:
[----:B------:R-:W-:Y:S02]  /*1b500*/  ISETP.GE.AND P0, PT, R18, RZ, PT ;  /* 0x000000ff1200720c */ /* 0x000fe40003f06270 */
[----:B------:R-:W-:-:S11]  /*1b510*/  MOV R3, 0x3fd774eb ;  /* 0x3fd774eb00037802 */ /* 0x000fd60000000f00 */
[----:B------:R-:W-:-:S04]  /*1b520*/  @P0 FFMA.FTZ R0, R3, 0.93318945169448852539, -R0 ;  /* 0x3f6ee58103000823 */ /* 0x000fc80000010800 */
[----:B------:R-:W-:-:S07]  /*1b530*/  @!P0 FFMA.FTZ R0, R3, 0.93318945169448852539, R0 ;  /* 0x3f6ee58103008823 */ /* 0x000fce0000010000 */
.L_x_11459:
[----:B------:R-:W-:Y:S05]  /*1b540*/  BSYNC B0 ;  /* 0x0000000000007941 */ /* 0x000fea0003800000 */
.L_x_11457:
        /* <DEDUP_REMOVED lines=27> */
.L_x_11447:
        /* <DEDUP_REMOVED lines=32> */
[----:B------:R-:W-:Y:S05]  /*1b900*/  CALL.REL.NOINC `($__internal_13_$__cuda_sm3x_div_rn_ftz_f32_slowpath) ;  /* 0x000000cc00f87944 */ /* 0x000fea0003c00000 */
.L_x_11461:
[----:B------:R-:W-:Y:S05]  /*1b910*/  BSYNC B4 ;  /* 0x0000000000047941 */ /* 0x000fea0003800000 */
.L_x_11460:
        /* <DEDUP_REMOVED lines=18> */
.L_x_11463:
[----:B------:R-:W-:Y:S02]  /*1ba40*/  ISETP.GE.AND P0, PT, R18, RZ, PT ;  /* 0x000000ff1200720c */ /* 0x000fe40003f06270 */
[----:B------:R-:W-:-:S11]  /*1ba50*/  MOV R3, 0x3fd774eb ;  /* 0x3fd774eb00037802 */ /* 0x000fd60000000f00 */
[----:B------:R-:W-:-:S04]  /*1ba60*/  @P0 FFMA.FTZ R0, R3, 0.93318945169448852539, -R0 ;  /* 0x3f6ee58103000823 */ /* 0x000fc80000010800 */
[----:B------:R-:W-:-:S07]  /*1ba70*/  @!P0 FFMA.FTZ R0, R3, 0.93318945169448852539, R0 ;  /* 0x3f6ee58103008823 */ /* 0x000fce0000010000 */
.L_x_11464:
[----:B------:R-:W-:Y:S05]  /*1ba80*/  BSYNC B0 ;  /* 0x0000000000007941 */ /* 0x000fea0003800000 */
.L_x_11462:
        /* <DEDUP_REMOVED lines=10> */
.L_x_11454:
[----:B------:R-:W-:Y:S05]  /*1bb30*/  BSYNC B3 ;  /* 0x0000000000037941 */ /* 0x000fea0003800000 */
.L_x_11446:
[----:B------:R-:W-:Y:S01]  /*1bb40*/  ISETP.NE.AND P0, PT, R17, RZ, PT ;  /* 0x000000ff1100720c */ /* 0x000fe20003f05270 */
[----:B------:R-:W-:Y:S01]  /*1bb50*/  FADD.FTZ R17, R27, 0.69314718246459960938 ;  /* 0x3f3172181b117421 */ /* 0x000fe20000010000 */
[----:B------:R-:W-:-:S11]  /*1bb60*/  FADD.FTZ R16, |R0|, -RZ ;  /* 0x800000ff00107221 */ /* 0x000fd60000010200 */
[----:B------:R-:W-:Y:S01]  /*1bb70*/  @!P0 FADD.FTZ R17, -R17, -RZ ;  /* 0x800000ff11118221 */ /* 0x000fe20000010100 */
[----:B------:R-:W-:Y:S06]  /*1bb80*/  BRA `(.L_x_11405) ;  /* 0x00000000003c7947 */ /* 0x000fec0003800000 */
.L_x_11406:
        /* <DEDUP_REMOVED lines=15> */
.L_x_11405:
[----:B------:R-:W-:Y:S05]  /*1bc80*/  BSYNC B2 ;  /* 0x0000000000027941 */ /* 0x000fea0003800000 */
.L_x_11404:
        /* <DEDUP_REMOVED lines=113> */
.L_x_11474:
        /* <DEDUP_REMOVED lines=10> */
.L_x_11476:
[----:B------:R-:W-:-:S04]  /*1c440*/  FADD.FTZ R4, -R0, R5 ;  /* 0x0000000500047221 */ /* 0x000fc80000010100 */
[----:B------:R-:W-:-:S07]  /*1c450*/  FMUL.FTZ R4, R4, 0.5 ;  /* 0x3f00000004047820 */ /* 0x000fce0000410000 */
.L_x_11477:
[----:B------:R-:W-:Y:S05]  /*1c460*/  BSYNC B1 ;  /* 0x0000000000017941 */ /* 0x000fea0003800000 */
.L_x_11475:
        /* <DEDUP_REMOVED lines=11> */
.L_x_11479:
[----:B------:R-:W-:-:S04]  /*1c520*/  FADD.FTZ R19, R6, -R19 ;  /* 0x8000001306137221 */ /* 0x000fc80000010000 */
[----:B------:R-:W-:-:S07]  /*1c530*/  FMUL.FTZ R19, R19, 0.5 ;  /* 0x3f00000013137820 */ /* 0x000fce0000410000 */
.L_x_11480:
[----:B------:R-:W-:Y:S05]  /*1c540*/  BSYNC B1 ;  /* 0x0000000000017941 */ /* 0x000fea0003800000 */
.L_x_11478:
        /* <DEDUP_REMOVED lines=35> */
.L_x_11473:
[----:B------:R0:W1:Y:S02]  /*1c780*/  MUFU.SQRT R19, R18 ;  /* 0x0000001200137308 */ /* 0x0000640000002000 */
.L_x_11472:
[----:B------:R-:W-:Y:S05]  /*1c790*/  BSYNC B0 ;  /* 0x0000000000007941 */ /* 0x000fea0003800000 */
.L_x_11471:
        /* <DEDUP_REMOVED lines=24> */
.L_x_11487:
[----:B------:R-:W-:-:S04]  /*1c920*/  FADD.FTZ R0, -R0, R5 ;  /* 0x0000000500007221 */ /* 0x000fc80000010100 */
[----:B------:R-:W-:-:S07]  /*1c930*/  FMUL.FTZ R0, R0, 0.5 ;  /* 0x3f00000000007820 */ /* 0x000fce0000410000 */
.L_x_11488:
[----:B------:R-:W-:Y:S05]  /*1c940*/  BSYNC B1 ;  /* 0x0000000000017941 */ /* 0x000fea0003800000 */
.L_x_11486:
        /* <DEDUP_REMOVED lines=10> */
.L_x_11490:
[----:B------:R-:W-:-:S04]  /*1c9f0*/  FADD.FTZ R3, -R3, R6 ;  /* 0x0000000603037221 */ /* 0x000fc80000010100 */
[----:B------:R-:W-:-:S07]  /*1ca00*/  FMUL.FTZ R3, R3, 0.5 ;  /* 0x3f00000003037820 */ /* 0x000fce0000410000 */
.L_x_11491:
[----:B------:R-:W-:Y:S05]  /*1ca10*/  BSYNC B1 ;  /* 0x0000000000017941 */ /* 0x000fea0003800000 */
.L_x_11489:
[----:B------:R-:W-:Y:S01]  /*1ca20*/  FADD.FTZ R0, R3, R0 ;  /* 0x0000000003007221 */ /* 0x000fe20000010000 */
[----:B------:R-:W-:Y:S01]  /*1ca30*/  FADD.FTZ R7, R7, |R20| ;  /* 0x4000001407077221 */ /* 0x000fe20000010000 */
[----:B------:R-:W-:-:S03]  /*1ca40*/  PLOP3.LUT P0, PT, PT, PT, PT, 0x80, 0x0 ;  /* 0x000000000000781c */ /* 0x000fc60003f0f070 */
[----:B------:R-:W-:-:S04]  /*1ca50*/  FMUL.FTZ R0, R7, R0 ;  /* 0x0000000007007220 */ /* 0x000fc80000410000 */
[----:B------:R4:W0:Y:S01]  /*1ca60*/  MUFU.SQRT R26, R0 ;  /* 0x00000000001a7308 */ /* 0x0008220000002000 */
[----:B------:R-:W-:Y:S05]  /*1ca70*/  BRA `(.L_x_11483) ;  /* 0x0000000000687947 */ /* 0x000fea0003800000 */
.L_x_11485:
        /* <DEDUP_REMOVED lines=15> */
.L_x_11484:
        /* <DEDUP_REMOVED lines=8> */
.L_x_11482:
[----:B------:R-:W-:Y:S01]  /*1cbf0*/  PLOP3.LUT P0, PT, PT, PT, PT, 0x80, 0x0 ;  /* 0x000000000000781c */ /* 0x000fe20003f0f070 */
[----:B------:R-:W-:Y:S01]  /*1cc00*/  FMUL.FTZ R26, R7, 16777216 ;  /* 0x4b800000071a7820 */ /* 0x000fe20000410000 */
[----:B------:R-:W-:-:S11]  /*1cc10*/  FMUL.FTZ R27, |R20|, 16777216 ;  /* 0x4b800000141b7820 */ /* 0x000fd60000410200 */
.L_x_11483:
[----:B------:R-:W-:Y:S05]  /*1cc20*/  BSYNC B0 ;  /* 0x0000000000007941 */ /* 0x000fea0003800000 */
.L_x_11481:
        /* <DEDUP_REMOVED lines=33> */
.L_x_11494:
        /* <DEDUP_REMOVED lines=28> */
.L_x_11493:
        /* <DEDUP_REMOVED lines=20> */
.L_x_11498:
[----:B------:R-:W-:Y:S05]  /*1d140*/  BSYNC B4 ;  /* 0x0000000000047941 */ /* 0x000fea0003800000 */
.L_x_11497:
        /* <DEDUP_REMOVED lines=18> */
.L_x_11500:
[----:B------:R-:W-:Y:S02]  /*1d270*/  ISETP.GE.AND P0, PT, R27, RZ, PT ;  /* 0x000000ff1b00720c */ /* 0x000fe40003f06270 */
[----:B------:R-:W-:-:S11]  /*1d280*/  MOV R3, 0x3fd774eb ;  /* 0x3fd774eb00037802 */ /* 0x000fd60000000f00 */
[----:B------:R-:W-:-:S04]  /*1d290*/  @P0 FFMA.FTZ R0, R3, 0.93318945169448852539, -R0 ;  /* 0x3f6ee58103000823 */ /* 0x000fc80000010800 */
[----:B------:R-:W-:-:S07]  /*1d2a0*/  @!P0 FFMA.FTZ R0, R3, 0.93318945169448852539, R0 ;  /* 0x3f6ee58103008823 */ /* 0x000fce0000010000 */
.L_x_11501:
[----:B------:R-:W-:Y:S05]  /*1d2b0*/  BSYNC B0 ;  /* 0x0000000000007941 */ /* 0x000fea0003800000 */
.L_x_11499:
        /* <DEDUP_REMOVED lines=11> */
.L_x_11496:
        /* <DEDUP_REMOVED lines=17> */
.L_x_11503:
[----:B------:R-:W-:Y:S05]  /*1d480*/  BSYNC B4 ;  /* 0x0000000000047941 */ /* 0x000fea0003800000 */
.L_x_11502:
        /* <DEDUP_REMOVED lines=18> */
.L_x_11505:
[----:B------:R-:W-:Y:S02]  /*1d5b0*/  ISETP.GE.AND P0, PT, R27, RZ, PT ;  /* 0x000000ff1b00720c */ /* 0x000fe40003f06270 */
[----:B------:R-:W-:-:S11]  /*1d5c0*/  MOV R3, 0x3fd774eb ;  /* 0x3fd774eb00037802 */ /* 0x000fd60000000f00 */
[----:B------:R-:W-:-:S04]  /*1d5d0*/  @P0 FFMA.FTZ R0, R3, 0.93318945169448852539, -R0 ;  /* 0x3f6ee58103000823 */ /* 0x000fc80000010800 */
[----:B------:R-:W-:-:S07]  /*1d5e0*/  @!P0 FFMA.FTZ R0, R3, 0.93318945169448852539, R0 ;  /* 0x3f6ee58103008823 */ /* 0x000fce0000010000 */
.L_x_11506:
[----:B------:R-:W-:Y:S05]  /*1d5f0*/  BSYNC B0 ;  /* 0x0000000000007941 */ /* 0x000fea0003800000 */
.L_x_11504:
        /* <DEDUP_REMOVED lines=10> */
.L_x_11495:
[----:B------:R-:W-:Y:S05]  /*1d6a0*/  BSYNC B3 ;  /* 0x0000000000037941 */ /* 0x000fea0003800000 */
.L_x_11492:
[----:B------:R-:W-:-:S04]  /*1d6b0*/  SHF.R.U32.HI R21, RZ, 0x1f, R21 ;  /* 0x0000001fff157819 */ /* 0x000fc80000011615 */
[----:B------:R-:W-:-:S13]  /*1d6c0*/  ISETP.NE.AND P0, PT, R21, RZ, PT ;  /* 0x000000ff1500720c */ /* 0x000fda0003f05270 */
[----:B-1----:R-:W-:Y:S01]  /*1d6d0*/  @!P0 FADD.FTZ R19, -R19, -RZ ;  /* 0x800000ff13138221 */ /* 0x002fe20000010100 */
[----:B------:R-:W-:Y:S06]  /*1d6e0*/  BRA `(.L_x_11466) ;  /* 0x0000000c006c7947 */ /* 0x000fec0003800000 */
.L_x_11470:
[----:B------:R-:W-:Y:S01]  /*1d6f0*/  FADD.FTZ R18, -R20, 6.1232342629258392722e-17 ;  /* 0x248d313214127421 */ /* 0x000fe20000010100 */
[----:B------:R-:W-:-:S03]  /*1d700*/  FADD.FTZ R19, -R21, -RZ ;  /* 0x800000ff15137221 */ /* 0x000fc60000010100 */
[----:B------:R-:W-:Y:S01]  /*1d710*/  FADD.FTZ R18, R18, 1.5707963705062866211 ;  /* 0x3fc90fdb12127421 */ /* 0x000fe20000010000 */
[----:B------:R-:W-:Y:S06]  /*1d720*/  BRA `(.L_x_11466) ;  /* 0x0000000c005c7947 */ /* 0x000fec0003800000 */
.L_x_11469:
[----:B------:R-:W-:Y:S01]  /*1d730*/  FADD.FTZ R19, -R21, -RZ ;  /* 0x800000ff15137221 */ /* 0x000fe20000010100 */
[----:B------:R-:W-:Y:S01]  /*1d740*/  MOV R18, RZ ;  /* 0x000000ff00127202 */ /* 0x000fe20000000f00 */
[----:B------:R-:W-:Y:S06]  /*1d750*/  BRA `(.L_x_11466) ;  /* 0x0000000c00507947 */ /* 0x000fec0003800000 */
.L_x_11468:
        /* <DEDUP_REMOVED lines=23> */
[----:B------:R-:W-:Y:S05]  /*1d8d0*/  CALL.REL.NOINC `($__internal_13_$__cuda_sm3x_div_rn_ftz_f32_slowpath) ;  /* 0x000000b000047944 */ /* 0x000fea0003c00000 */
.L_x_11511:
[----:B------:R-:W-:Y:S05]  /*1d8e0*/  BSYNC B4 ;  /* 0x0000000000047941 */ /* 0x000fea0003800000 */
.L_x_11510:
        /* <DEDUP_REMOVED lines=18> */
.L_x_11513:
[----:B------:R-:W-:Y:S02]  /*1da10*/  ISETP.GE.AND P0, PT, R20, RZ, PT ;  /* 0x000000ff1400720c */ /* 0x000fe40003f06270 */
[----:B------:R-:W-:-:S11]  /*1da20*/  MOV R3, 0x3fd774eb ;  /* 0x3fd774eb00037802 */ /* 0x000fd60000000f00 */
[----:B------:R-:W-:-:S04]  /*1da30*/  @P0 FFMA.FTZ R0, R3, 0.93318945169448852539, -R0 ;  /* 0x3f6ee58103000823 */ /* 0x000fc80000010800 */
[----:B------:R-:W-:-:S07]  /*1da40*/  @!P0 FFMA.FTZ R0, R3, 0.93318945169448852539, R0 ;  /* 0x3f6ee58103008823 */ /* 0x000fce0000010000 */
.L_x_11514:
[----:B------:R-:W-:Y:S05]  /*1da50*/  BSYNC B0 ;  /* 0x0000000000007941 */ /* 0x000fea0003800000 */
.L_x_11512:
        /* <DEDUP_REMOVED lines=13> */
.L_x_11509:
        /* <DEDUP_REMOVED lines=11> */
[----:B--2-4-:R-:W-:Y:S05]  /*1dbe0*/  CALL.REL.NOINC `($__internal_13_$__cuda_sm3x_div_rn_ftz_f32_slowpath) ;  /* 0x000000ac00407944 */ /* 0x014fea0003c00000 */
.L_x_11517:
[----:B------:R-:W-:Y:S05]  /*1dbf0*/  BSYNC B4 ;  /* 0x0000000000047941 */ /* 0x000fea0003800000 */
.L_x_11516:
        /* <DEDUP_REMOVED lines=18> */
.L_x_11519:
[----:B------:R-:W-:Y:S02]  /*1dd20*/  ISETP.GE.AND P0, PT, R20, RZ, PT ;  /* 0x000000ff1400720c */ /* 0x000fe40003f06270 */
[----:B------:R-:W-:-:S11]  /*1dd30*/  MOV R3, 0x3fd774eb ;  /* 0x3fd774eb00037802 */ /* 0x000fd60000000f00 */
[----:B------:R-:W-:-:S04]  /*1dd40*/  @P0 FFMA.FTZ R0, R3, 0.93318945169448852539, -R0 ;  /* 0x3f6ee58103000823 */ /* 0x000fc80000010800 */
[----:B------:R-:W-:-:S07]  /*1dd50*/  @!P0 FFMA.FTZ R0, R3, 0.93318945169448852539, R0 ;  /* 0x3f6ee58103008823 */ /* 0x000fce0000010000 */
.L_x_11520:
[----:B------:R-:W-:Y:S05]  /*1dd60*/  BSYNC B0 ;  /* 0x0000000000007941 */ /* 0x000fea0003800000 */
.L_x_11518:
        /* <DEDUP_REMOVED lines=27> */
.L_x_11508:
        /* <DEDUP_REMOVED lines=33> */
.L_x_11522:
[----:B------:R-:W-:Y:S05]  /*1e130*/  BSYNC B4 ;  /* 0x0000000000047941 */ /* 0x000fea0003800000 */
.L_x_11521:
        /* <DEDUP_REMOVED lines=18> */
.L_x_11524:
[----:B------:R-:W-:Y:S02]  /*1e260*/  ISETP.GE.AND P0, PT, R20, RZ, PT ;  /* 0x000000ff1400720c */ /* 0x000fe40003f06270 */
[----:B------:R-:W-:-:S11]  /*1e270*/  MOV R3, 0x3fd774eb ;  /* 0x3fd774eb00037802 */ /* 0x000fd60000000f00 */
[----:B------:R-:W-:-:S04]  /*1e280*/  @P0 FFMA.FTZ R0, R3, 0.93318945169448852539, -R0 ;  /* 0x3f6ee58103000823 */ /* 0x000fc80000010800 */
[----:B------:R-:W-:-:S07]  /*1e290*/  @!P0 FFMA.FTZ R0, R3, 0.93318945169448852539, R0 ;  /* 0x3f6ee58103008823 */ /* 0x000fce0000010000 */
.L_x_11525:
[----:B------:R-:W-:Y:S05]  /*1e2a0*/  BSYNC B0 ;  /* 0x0000000000007941 */ /* 0x000fea0003800000 */
.L_x_11523:
        /* <DEDUP_REMOVED lines=10> */
.L_x_11515:
[----:B------:R-:W-:Y:S05]  /*1e350*/  BSYNC B3 ;  /* 0x0000000000037941 */ /* 0x000fea0003800000 */
.L_x_11507:
[----:B------:R-:W-:Y:S01]  /*1e360*/  ISETP.NE.AND P0, PT, R19, RZ, PT ;  /* 0x000000ff1300720c */ /* 0x000fe20003f05270 */
[----:B------:R-:W-:Y:S01]  /*1e370*/  FADD.FTZ R19, R27, 0.69314718246459960938 ;  /* 0x3f3172181b137421 */ /* 0x000fe20000010000 */
[----:B------:R-:W-:-:S11]  /*1e380*/  FADD.FTZ R18, |R0|, -RZ ;  /* 0x800000ff00127221 */ /* 0x000fd60000010200 */
[----:B------:R-:W-:Y:S01]  /*1e390*/  @!P0 FADD.FTZ R19, -R19, -RZ ;  /* 0x800000ff13138221 */ /* 0x000fe20000010100 */
[----:B------:R-:W-:Y:S06]  /*1e3a0*/  BRA `(.L_x_11466) ;  /* 0x00000000003c7947 */ /* 0x000fec0003800000 */
.L_x_11467:
        /* <DEDUP_REMOVED lines=15> */
.L_x_11466:
[----:B------:R-:W-:Y:S05]  /*1e4a0*/  BSYNC B2 ;  /* 0x0000000000027941 */ /* 0x000fea0003800000 */
.L_x_11465:
        /* <DEDUP_REMOVED lines=113> */
.L_x_11535:
        /* <DEDUP_REMOVED lines=10> */
.L_x_11537:
[----:B------:R-:W-:-:S04]  /*1ec60*/  FADD.FTZ R4, -R0, R5 ;  /* 0x0000000500047221 */ /* 0x000fc80000010100 */
[----:B------:R-:W-:-:S07]  /*1ec70*/  FMUL.FTZ R4, R4, 0.5 ;  /* 0x3f00000004047820 */ /* 0x000fce0000410000 */
.L_x_11538:
[----:B------:R-:W-:Y:S05]  /*1ec80*/  BSYNC B1 ;  /* 0x0000000000017941 */ /* 0x000fea0003800000 */
.L_x_11536:
        /* <DEDUP_REMOVED lines=11> */
.L_x_11540:
[----:B------:R-:W-:-:S04]  /*1ed40*/  FADD.FTZ R7, R6, -R7 ;  /* 0x8000000706077221 */ /* 0x000fc80000010000 */
[----:B------:R-:W-:-:S07]  /*1ed50*/  FMUL.FTZ R7, R7, 0.5 ;  /* 0x3f00000007077820 */ /* 0x000fce0000410000 */
.L_x_11541:
[----:B------:R-:W-:Y:S05]  /*1ed60*/  BSYNC B1 ;  /* 0x0000000000017941 */ /* 0x000fea0003800000 */
.L_x_11539:
        /* <DEDUP_REMOVED lines=35> */
.L_x_11534:
[----:B------:R0:W1:Y:S02]  /*1efa0*/  MUFU.SQRT R26, R20 ;  /* 0x00000014001a7308 */ /* 0x0000640000002000 */
.L_x_11533:
[----:B------:R-:W-:Y:S05]  /*1efb0*/  BSYNC B0 ;  /* 0x0000000000007941 */ /* 0x000fea0003800000 */
.L_x_11532:
        /* <DEDUP_REMOVED lines=24> */
.L_x_11548:
[----:B------:R-:W-:-:S04]  /*1f140*/  FADD.FTZ R0, -R0, R5 ;  /* 0x0000000500007221 */ /* 0x000fc80000010100 */
[----:B------:R-:W-:-:S07]  /*1f150*/  FMUL.FTZ R0, R0, 0.5 ;  /* 0x3f00000000007820 */ /* 0x000fce0000410000 */
.L_x_11549:
[----:B------:R-:W-:Y:S05]  /*1f160*/  BSYNC B1 ;  /* 0x0000000000017941 */ /* 0x000fea0003800000 */
.L_x_11547:
        /* <DEDUP_REMOVED lines=10> */
.L_x_11551:
[----:B------:R-:W-:-:S04]  /*1f210*/  FADD.FTZ R3, -R3, R6 ;  /* 0x0000000603037221 */ /* 0x000fc80000010100 */
[----:B------:R-:W-:-:S07]  /*1f220*/  FMUL.FTZ R3, R3, 0.5 ;  /* 0x3f00000003037820 */ /* 0x000fce0000410000 */
.L_x_11552:
[----:B------:R-:W-:Y:S05]  /*1f230*/  BSYNC B1 ;  /* 0x0000000000017941 */ /* 0x000fea0003800000 */
.L_x_11550:
[----:B------:R-:W-:Y:S01]  /*1f240*/  FADD.FTZ R0, R3, R0 ;  /* 0x0000000003007221 */ /* 0x000fe20000010000 */
[----:B------:R-:W-:Y:S01]  /*1f250*/  FADD.FTZ R27, R32, R27 ;  /* 0x0000001b201b7221 */ /* 0x000fe20000010000 */
[----:B------:R-:W-:-:S03]  /*1f260*/  PLOP3.LUT P0, PT, PT, PT, PT, 0x80, 0x0 ;  /* 0x000000000000781c */ /* 0x000fc60003f0f070 */
[----:B------:R-:W-:-:S06]  /*1f270*/  FMUL.FTZ R27, R27, R0 ;  /* 0x000000001b1b7220 */ /* 0x000fcc0000410000 */
[----:B------:R-:W2:Y:S01]  /*1f280*/  MUFU.SQRT R27, R27 ;  /* 0x0000001b001b7308 */ /* 0x000ea20000002000 */
[----:B------:R-:W-:Y:S05]  /*1f290*/  BRA `(.L_x_11544) ;  /* 0x0000000000687947 */ /* 0x000fea0003800000 */
.L_x_11546:
        /* <DEDUP_REMOVED lines=15> */
.L_x_11545:
        /* <DEDUP_REMOVED lines=8> */
.L_x_11543:
[----:B------:R-:W-:Y:S01]  /*1f410*/  PLOP3.LUT P0, PT, PT, PT, PT, 0x80, 0x0 ;  /* 0x000000000000781c */ /* 0x000fe20003f0f070 */
[----:B------:R-:W-:Y:S01]  /*1f420*/  FMUL.FTZ R27, R27, 16777216 ;  /* 0x4b8000001b1b7820 */ /* 0x000fe20000410000 */
[----:B------:R-:W-:-:S11]  /*1f430*/  FMUL.FTZ R32, R32, 16777216 ;  /* 0x4b80000020207820 */ /* 0x000fd60000410000 */
.L_x_11544:
[----:B------:R-:W-:Y:S05]  /*1f440*/  BSYNC B0 ;  /* 0x0000000000007941 */ /* 0x000fea0003800000 */
.L_x_11542:
        /* <DEDUP_REMOVED lines=33> */
.L_x_11555:
        /* <DEDUP_REMOVED lines=28> */
.L_x_11554:
        /* <DEDUP_REMOVED lines=20> */
.L_x_11559:
[----:B------:R-:W-:Y:S05]  /*1f960*/  BSYNC B4 ;  /* 0x0000000000047941 */ /* 0x000fea0003800000 */
.L_x_11558:
        /* <DEDUP_REMOVED lines=18> */
.L_x_11561:
[----:B------:R-:W-:Y:S02]  /*1fa90*/  ISETP.GE.AND P0, PT, R32, RZ, PT ;  /* 0x000000ff2000720c */ /* 0x000fe40003f06270 */
[----:B------:R-:W-:-:S11]  /*1faa0*/  MOV R3, 0x3fd774eb ;  /* 0x3fd774eb00037802 */ /* 0x000fd60000000f00 */
[----:B------:R-:W-:-:S04]  /*1fab0*/  @P0 FFMA.FTZ R0, R3, 0.93318945169448852539, -R0 ;  /* 0x3f6ee58103000823 */ /* 0x000fc80000010800 */
[----:B------:R-:W-:-:S07]  /*1fac0*/  @!P0 FFMA.FTZ R0, R3, 0.93318945169448852539, R0 ;  /* 0x3f6ee58103008823 */ /* 0x000fce0000010000 */
.L_x_11562:
[----:B------:R-:W-:Y:S05]  /*1fad0*/  BSYNC B0 ;  /* 0x0000000000007941 */ /* 0x000fea0003800000 */
.L_x_11560:
        /* <DEDUP_REMOVED lines=11> */
.L_x_11557:
        /* <DEDUP_REMOVED lines=17> */
.L_x_11564:
[----:B------:R-:W-:Y:S05]  /*1fca0*/  BSYNC B4 ;  /* 0x0000000000047941 */ /* 0x000fea0003800000 */
.L_x_11563:
        /* <DEDUP_REMOVED lines=18> */
.L_x_11566:
[----:B------:R-:W-:Y:S02]  /*1fdd0*/  ISETP.GE.AND P0, PT, R32, RZ, PT ;  /* 0x000000ff2000720c */ /* 0x000fe40003f06270 */
[----:B------:R-:W-:-:S11]  /*1fde0*/  MOV R3, 0x3fd774eb ;  /* 0x3fd774eb00037802 */ /* 0x000fd60000000f00 */
[----:B------:R-:W-:-:S04]  /*1fdf0*/  @P0 FFMA.FTZ R0, R3, 0.93318945169448852539, -R0 ;  /* 0x3f6ee58103000823 */ /* 0x000fc80000010800 */
[----:B------:R-:W-:-:S07]  /*1fe00*/  @!P0 FFMA.FTZ R0, R3, 0.93318945169448852539, R0 ;  /* 0x3f6ee58103008823 */ /* 0x000fce0000010000 */
.L_x_11567:
[----:B------:R-:W-:Y:S05]  /*1fe10*/  BSYNC B0 ;  /* 0x0000000000007941 */ /* 0x000fea0003800000 */
.L_x_11565:
        /* <DEDUP_REMOVED lines=10> */
.L_x_11556:
[----:B------:R-:W-:Y:S05]  /*1fec0*/  BSYNC B3 ;  /* 0x0000000000037941 */ /* 0x000fea0003800000 */
.L_x_11553:
[----:B------:R-:W-:-:S13]  /*1fed0*/  ISETP.NE.AND P0, PT, R21, RZ, PT ;  /* 0x000000ff1500720c */ /* 0x000fda0003f05270 */
[----:B-1----:R-:W-:-:S05]  /*1fee0*/  @!P0 FADD.FTZ R26, -R26, -RZ ;  /* 0x800000ff1a1a8221 */ /* 0x002fca0000010100 */
[----:B------:R-:W-:Y:S01]  /*1fef0*/  MOV R21, R26 ;  /* 0x0000001a00157202 */ /* 0x000fe20000000f00 */
[----:B------:R-:W-:Y:S06]  /*1ff00*/  BRA `(.L_x_11527) ;  /* 0x0000000c006c7947 */ /* 0x000fec0003800000 */
.L_x_11531:
[----:B------:R-:W-:Y:S01]  /*1ff10*/  FADD.FTZ R20, -R22, 6.1232342629258392722e-17 ;  /* 0x248d313216147421 */ /* 0x000fe20000010100 */
[----:B------:R-:W-:-:S03]  /*1ff20*/  FADD.FTZ R21, -R23, -RZ ;  /* 0x800000ff17157221 */ /* 0x000fc60000010100 */
[----:B------:R-:W-:Y:S01]  /*1ff30*/  FADD.FTZ R20, R20, 1.5707963705062866211 ;  /* 0x3fc90fdb14147421 */ /* 0x000fe20000010000 */
[----:B------:R-:W-:Y:S06]  /*1ff40*/  BRA `(.L_x_11527) ;  /* 0x0000000c005c7947 */ /* 0x000fec0003800000 */
.L_x_11530:
[----:B------:R-:W-:Y:S01]  /*1ff50*/  HFMA2.MMA R20, -RZ, RZ, 0, 0 ;  /* 0x00000000ff147435 */ /* 0x000fe200000001ff */
[----:B------:R-:W-:Y:S01]  /*1ff60*/  FADD.FTZ R21, -R23, -RZ ;  /* 0x800000ff17157221 */ /* 0x000fe20000010100 */
[----:B------:R-:W-:Y:S09]  /*1ff70*/  BRA `(.L_x_11527) ;  /* 0x0000000c00507947 */ /* 0x000ff20003800000 */
.L_x_11529:
        /* <DEDUP_REMOVED lines=24> */
.L_x_11572:
[----:B------:R-:W-:Y:S05]  /*20100*/  BSYNC B4 ;  /* 0x0000000000047941 */ /* 0x000fea0003800000 */
.L_x_11571:
        /* <DEDUP_REMOVED lines=18> */
.L_x_11574:
[----:B------:R-:W-:Y:S02]  /*20230*/  ISETP.GE.AND P0, PT, R22, RZ, PT ;  /* 0x000000ff1600720c */ /* 0x000fe40003f06270 */
[----:B------:R-:W-:-:S11]  /*20240*/  MOV R3, 0x3fd774eb ;  /* 0x3fd774eb00037802 */ /* 0x000fd60000000f00 */
[----:B------:R-:W-:-:S04]  /*20250*/  @P0 FFMA.FTZ R0, R3, 0.93318945169448852539, -R0 ;  /* 0x3f6ee58103000823 */ /* 0x000fc80000010800 */
[----:B------:R-:W-:-:S07]  /*20260*/  @!P0 FFMA.FTZ R0, R3, 0.93318945169448852539, R0 ;  /* 0x3f6ee58103008823 */ /* 0x000fce0000010000 */
.L_x_11575:
[----:B------:R-:W-:Y:S05]  /*20270*/  BSYNC B0 ;  /* 0x0000000000007941 */ /* 0x000fea0003800000 */
.L_x_11573:
        /* <DEDUP_REMOVED lines=13> */
.L_x_11570:
        /* <DEDUP_REMOVED lines=12> */
.L_x_11578:
[----:B------:R-:W-:Y:S05]  /*20410*/  BSYNC B4 ;  /* 0x0000000000047941 */ /* 0x000fea0003800000 */
.L_x_11577:
        /* <DEDUP_REMOVED lines=18> */
.L_x_11580:
[----:B------:R-:W-:Y:S02]  /*20540*/  ISETP.GE.AND P0, PT, R22, RZ, PT ;  /* 0x000000ff1600720c */ /* 0x000fe40003f06270 */
[----:B------:R-:W-:-:S11]  /*20550*/  MOV R3, 0x3fd774eb ;  /* 0x3fd774eb00037802 */ /* 0x000fd60000000f00 */
[----:B------:R-:W-:-:S04]  /*20560*/  @P0 FFMA.FTZ R0, R3, 0.93318945169448852539, -R0 ;  /* 0x3f6ee58103000823 */ /* 0x000fc80000010800 */
[----:B------:R-:W-:-:S07]  /*20570*/  @!P0 FFMA.FTZ R0, R3, 0.93318945169448852539, R0 ;  /* 0x3f6ee58103008823 */ /* 0x000fce0000010000 */
.L_x_11581:
[----:B------:R-:W-:Y:S05]  /*20580*/  BSYNC B0 ;  /* 0x0000000000007941 */ /* 0x000fea0003800000 */
.L_x_11579:
        /* <DEDUP_REMOVED lines=27> */
.L_x_11569:
        /* <DEDUP_REMOVED lines=33> */
.L_x_11583:
[----:B------:R-:W-:Y:S05]  /*20950*/  BSYNC B4 ;  /* 0x0000000000047941 */ /* 0x000fea0003800000 */
.L_x_11582:
        /* <DEDUP_REMOVED lines=18> */
.L_x_11585:
[----:B------:R-:W-:Y:S02]  /*20a80*/  ISETP.GE.AND P0, PT, R22, RZ, PT ;  /* 0x000000ff1600720c */ /* 0x000fe40003f06270 */
[----:B------:R-:W-:-:S11]  /*20a90*/  MOV R3, 0x3fd774eb ;  /* 0x3fd774eb00037802 */ /* 0x000fd60000000f00 */
[----:B------:R-:W-:-:S04]  /*20aa0*/  @P0 FFMA.FTZ R0, R3, 0.93318945169448852539, -R0 ;  /* 0x3f6ee58103000823 */ /* 0x000fc80000010800 */
[----:B------:R-:W-:-:S07]  /*20ab0*/  @!P0 FFMA.FTZ R0, R3, 0.93318945169448852539, R0 ;  /* 0x3f6ee58103008823 */ /* 0x000fce0000010000 */
.L_x_11586:
[----:B------:R-:W-:Y:S05]  /*20ac0*/  BSYNC B0 ;  /* 0x0000000000007941 */ /* 0x000fea0003800000 */
.L_x_11584:
        /* <DEDUP_REMOVED lines=10> */
.L_x_11576:
[----:B------:R-:W-:Y:S05]  /*20b70*/  BSYNC B3 ;  /* 0x0000000000037941 */ /* 0x000fea0003800000 */
.L_x_11568:
[----:B------:R-:W-:Y:S01]  /*20b80*/  ISETP.NE.AND P0, PT, R21, RZ, PT ;  /* 0x000000ff1500720c */ /* 0x000fe20003f05270 */
[----:B------:R-:W-:Y:S01]  /*20b90*/  FADD.FTZ R21, R27, 0.69314718246459960938 ;  /* 0x3f3172181b157421 */ /* 0x000fe20000010000 */
[----:B------:R-:W-:-:S11]  /*20ba0*/  FADD.FTZ R20, |R0|, -RZ ;  /* 0x800000ff00147221 */ /* 0x000fd60000010200 */
[----:B------:R-:W-:Y:S01]  /*20bb0*/  @!P0 FADD.FTZ R21, -R21, -RZ ;  /* 0x800000ff15158221 */ /* 0x000fe20000010100 */
[----:B------:R-:W-:Y:S06]  /*20bc0*/  BRA `(.L_x_11527) ;  /* 0x00000000003c7947 */ /* 0x000fec0003800000 */
.L_x_11528:
        /* <DEDUP_REMOVED lines=15> */
.L_x_11527:
[----:B------:R-:W-:Y:S05]  /*20cc0*/  BSYNC B2 ;  /* 0x0000000000027941 */ /* 0x000fea0003800000 */
.L_x_11526:
        /* <DEDUP_REMOVED lines=113> */
.L_x_11596:
        /* <DEDUP_REMOVED lines=10> */
.L_x_11598:
[----:B------:R-:W-:-:S04]  /*21480*/  FADD.FTZ R4, -R0, R5 ;  /* 0x0000000500047221 */ /* 0x000fc80000010100 */
[----:B------:R-:W-:-:S07]  /*21490*/  FMUL.FTZ R4, R4, 0.5 ;  /* 0x3f00000004047820 */ /* 0x000fce0000410000 */
.L_x_11599:
[----:B------:R-:W-:Y:S05]  /*214a0*/  BSYNC B1 ;  /* 0x0000000000017941 */ /* 0x000fea0003800000 */
.L_x_11597:
        /* <DEDUP_REMOVED lines=11> */
.L_x_11601:
[----:B------:R-:W-:-:S04]  /*21560*/  FADD.FTZ R7, R6, -R7 ;  /* 0x8000000706077221 */ /* 0x000fc80000010000 */
[----:B------:R-:W-:-:S07]  /*21570*/  FMUL.FTZ R7, R7, 0.5 ;  /* 0x3f00000007077820 */ /* 0x000fce0000410000 */
.L_x_11602:
[----:B------:R-:W-:Y:S05]  /*21580*/  BSYNC B1 ;  /* 0x0000000000017941 */ /* 0x000fea0003800000 */
.L_x_11600:
        /* <DEDUP_REMOVED lines=35> */
.L_x_11595:
[----:B------:R0:W1:Y:S02]  /*217c0*/  MUFU.SQRT R26, R22 ;  /* 0x00000016001a7308 */ /* 0x0000640000002000 */
.L_x_11594:
[----:B------:R-:W-:Y:S05]  /*217d0*/  BSYNC B0 ;  /* 0x0000000000007941 */ /* 0x000fea0003800000 */
.L_x_11593:
        /* <DEDUP_REMOVED lines=24> */
.L_x_11609:
[----:B------:R-:W-:-:S04]  /*21960*/  FADD.FTZ R0, -R0, R5 ;  /* 0x0000000500007221 */ /* 0x000fc80000010100 */
[----:B------:R-:W-:-:S07]  /*21970*/  FMUL.FTZ R0, R0, 0.5 ;  /* 0x3f00000000007820 */ /* 0x000fce0000410000 */
.L_x_11610:
[----:B------:R-:W-:Y:S05]  /*21980*/  BSYNC B1 ;  /* 0x0000000000017941 */ /* 0x000fea0003800000 */
.L_x_11608:
        /* <DEDUP_REMOVED lines=10> */
.L_x_11612:
[----:B------:R-:W-:-:S04]  /*21a30*/  FADD.FTZ R3, -R3, R6 ;  /* 0x0000000603037221 */ /* 0x000fc80000010100 */
[----:B------:R-:W-:-:S07]  /*21a40*/  FMUL.FTZ R3, R3, 0.5 ;  /* 0x3f00000003037820 */ /* 0x000fce0000410000 */
.L_x_11613:
[----:B------:R-:W-:Y:S05]  /*21a50*/  BSYNC B1 ;  /* 0x0000000000017941 */ /* 0x000fea0003800000 */
.L_x_11611:
[----:B------:R-:W-:Y:S01]  /*21a60*/  FADD.FTZ R0, R3, R0 ;  /* 0x0000000003007221 */ /* 0x000fe20000010000 */
[----:B------:R-:W-:Y:S01]  /*21a70*/  FADD.FTZ R27, R32, R27 ;  /* 0x0000001b201b7221 */ /* 0x000fe20000010000 */
[----:B------:R-:W-:-:S03]  /*21a80*/  PLOP3.LUT P0, PT, PT, PT, PT, 0x80, 0x0 ;  /* 0x000000000000781c */ /* 0x000fc60003f0f070 */
[----:B------:R-:W-:-:S06]  /*21a90*/  FMUL.FTZ R27, R27, R0 ;  /* 0x000000001b1b7220 */ /* 0x000fcc0000410000 */
[----:B------:R-:W2:Y:S01]  /*21aa0*/  MUFU.SQRT R27, R27 ;  /* 0x0000001b001b7308 */ /* 0x000ea20000002000 */
[----:B------:R-:W-:Y:S05]  /*21ab0*/  BRA `(.L_x_11605) ;  /* 0x0000000000687947 */ /* 0x000fea0003800000 */
.L_x_11607:
        /* <DEDUP_REMOVED lines=15> */
.L_x_11606:
        /* <DEDUP_REMOVED lines=8> */
.L_x_11604:
[----:B------:R-:W-:Y:S01]  /*21c30*/  PLOP3.LUT P0, PT, PT, PT, PT, 0x80, 0x0 ;  /* 0x000000000000781c */ /* 0x000fe20003f0f070 */
[----:B------:R-:W-:Y:S01]  /*21c40*/  FMUL.FTZ R27, R27, 16777216 ;  /* 0x4b8000001b1b7820 */ /* 0x000fe20000410000 */
[----:B------:R-:W-:-:S11]  /*21c50*/  FMUL.FTZ R32, R32, 16777216 ;  /* 0x4b80000020207820 */ /* 0x000fd60000410000 */
.L_x_11605:
[----:B------:R-:W-:Y:S05]  /*21c60*/  BSYNC B0 ;  /* 0x0000000000007941 */ /* 0x000fea0003800000 */
.L_x_11603:
        /* <DEDUP_REMOVED lines=33> */
.L_x_11616:
        /* <DEDUP_REMOVED lines=28> */
.L_x_11615:
        /* <DEDUP_REMOVED lines=20> */
.L_x_11620:
[----:B------:R-:W-:Y:S05]  /*22180*/  BSYNC B4 ;  /* 0x0000000000047941 */ /* 0x000fea0003800000 */
.L_x_11619:
        /* <DEDUP_REMOVED lines=18> */
.L_x_11622:
[----:B------:R-:W-:Y:S02]  /*222b0*/  ISETP.GE.AND P0, PT, R32, RZ, PT ;  /* 0x000000ff2000720c */ /* 0x000fe40003f06270 */
[----:B------:R-:W-:-:S11]  /*222c0*/  MOV R3, 0x3fd774eb ;  /* 0x3fd774eb00037802 */ /* 0x000fd60000000f00 */
[----:B------:R-:W-:-:S04]  /*222d0*/  @P0 FFMA.FTZ R0, R3, 0.93318945169448852539, -R0 ;  /* 0x3f6ee58103000823 */ /* 0x000fc80000010800 */
[----:B------:R-:W-:-:S07]  /*222e0*/  @!P0 FFMA.FTZ R0, R3, 0.93318945169448852539, R0 ;  /* 0x3f6ee58103008823 */ /* 0x000fce0000010000 */
.L_x_11623:
[----:B------:R-:W-:Y:S05]  /*222f0*/  BSYNC B0 ;  /* 0x0000000000007941 */ /* 0x000fea0003800000 */
.L_x_11621:
        /* <DEDUP_REMOVED lines=11> */
.L_x_11618:
        /* <DEDUP_REMOVED lines=17> */
.L_x_11625:
[----:B------:R-:W-:Y:S05]  /*224c0*/  BSYNC B4 ;  /* 0x0000000000047941 */ /* 0x000fea0003800000 */
.L_x_11624:
        /* <DEDUP_REMOVED lines=18> */
.L_x_11627:
[----:B------:R-:W-:Y:S02]  /*225f0*/  ISETP.GE.AND P0, PT, R32, RZ, PT ;  /* 0x000000ff2000720c */ /* 0x000fe40003f06270 */
[----:B------:R-:W-:-:S11]  /*22600*/  MOV R3, 0x3fd774eb ;  /* 0x3fd774eb00037802 */ /* 0x000fd60000000f00 */
[----:B------:R-:W-:-:S04]  /*22610*/  @P0 FFMA.FTZ R0, R3, 0.93318945169448852539, -R0 ;  /* 0x3f6ee58103000823 */ /* 0x000fc80000010800 */
[----:B------:R-:W-:-:S07]  /*22620*/  @!P0 FFMA.FTZ R0, R3, 0.93318945169448852539, R0 ;  /* 0x3f6ee58103008823 */ /* 0x000fce0000010000 */
.L_x_11628:
[----:B------:R-:W-:Y:S05]  /*22630*/  BSYNC B0 ;  /* 0x0000000000007941 */ /* 0x000fea0003800000 */
.L_x_11626:
        /* <DEDUP_REMOVED lines=10> */
.L_x_11617:
[----:B------:R-:W-:Y:S05]  /*226e0*/  BSYNC B3 ;  /* 0x0000000000037941 */ /* 0x000fea0003800000 */
.L_x_11614:
[----:B------:R-:W-:-:S13]  /*226f0*/  ISETP.NE.AND P0, PT, R23, RZ, PT ;  /* 0x000000ff1700720c */ /* 0x000fda0003f05270 */
[----:B-1----:R-:W-:-:S05]  /*22700*/  @!P0 FADD.FTZ R26, -R26, -RZ ;  /* 0x800000ff1a1a8221 */ /* 0x002fca0000010100 */
[----:B------:R-:W-:Y:S01]  /*22710*/  MOV R23, R26 ;  /* 0x0000001a00177202 */ /* 0x000fe20000000f00 */
[----:B------:R-:W-:Y:S06]  /*22720*/  BRA `(.L_x_11588) ;  /* 0x0000000c006c7947 */ /* 0x000fec0003800000 */
.L_x_11592:
[----:B------:R-:W-:Y:S01]  /*22730*/  FADD.FTZ R22, -R24, 6.1232342629258392722e-17 ;  /* 0x248d313218167421 */ /* 0x000fe20000010100 */
[----:B------:R-:W-:-:S03]  /*22740*/  FADD.FTZ R23, -R25, -RZ ;  /* 0x800000ff19177221 */ /* 0x000fc60000010100 */
[----:B------:R-:W-:Y:S01]  /*22750*/  FADD.FTZ R22, R22, 1.5707963705062866211 ;  /* 0x3fc90fdb16167421 */ /* 0x000fe20000010000 */
[----:B------:R-:W-:Y:S06]  /*22760*/  BRA `(.L_x_11588) ;  /* 0x0000000c005c7947 */ /* 0x000fec0003800000 */
.L_x_11591:
[----:B------:R-:W-:Y:S01]  /*22770*/  HFMA2.MMA R22, -RZ, RZ, 0, 0 ;  /* 0x00000000ff167435 */ /* 0x000fe200000001ff */
[----:B------:R-:W-:Y:S01]  /*22780*/  FADD.FTZ R23, -R25, -RZ ;  /* 0x800000ff19177221 */ /* 0x000fe20000010100 */
[----:B------:R-:W-:Y:S09]  /*22790*/  BRA `(.L_x_11588) ;  /* 0x0000000c00507947 */ /* 0x000ff20003800000 */
.L_x_11590:
        /* <DEDUP_REMOVED lines=24> */
.L_x_11633:
[----:B------:R-:W-:Y:S05]  /*22920*/  BSYNC B4 ;  /* 0x0000000000047941 */ /* 0x000fea0003800000 */
.L_x_11632:
        /* <DEDUP_REMOVED lines=18> */
.L_x_11635:
[----:B------:R-:W-:Y:S02]  /*22a50*/  ISETP.GE.AND P0, PT, R24, RZ, PT ;  /* 0x000000ff1800720c */ /* 0x000fe40003f06270 */
[----:B------:R-:W-:-:S11]  /*22a60*/  MOV R3, 0x3fd774eb ;  /* 0x3fd774eb00037802 */ /* 0x000fd60000000f00 */
[----:B------:R-:W-:-:S04]  /*22a70*/  @P0 FFMA.FTZ R0, R3, 0.93318945169448852539, -R0 ;  /* 0x3f6ee58103000823 */ /* 0x000fc80000010800 */
[----:B------:R-:W-:-:S07]  /*22a80*/  @!P0 FFMA.FTZ R0, R3, 0.93318945169448852539, R0 ;  /* 0x3f6ee58103008823 */ /* 0x000fce0000010000 */
.L_x_11636:
[----:B------:R-:W-:Y:S05]  /*22a90*/  BSYNC B0 ;  /* 0x0000000000007941 */ /* 0x000fea0003800000 */
.L_x_11634:
        /* <DEDUP_REMOVED lines=13> */
.L_x_11631:
        /* <DEDUP_REMOVED lines=12> */
.L_x_11639:
[----:B------:R-:W-:Y:S05]  /*22c30*/  BSYNC B4 ;  /* 0x0000000000047941 */ /* 0x000fea0003800000 */
.L_x_11638:
        /* <DEDUP_REMOVED lines=18> */
.L_x_11641:
[----:B------:R-:W-:Y:S02]  /*22d60*/  ISETP.GE.AND P0, PT, R24, RZ, PT ;  /* 0x000000ff1800720c */ /* 0x000fe40003f06270 */
[----:B------:R-:W-:-:S11]  /*22d70*/  MOV R3, 0x3fd774eb ;  /* 0x3fd774eb00037802 */ /* 0x000fd60000000f00 */
[----:B------:R-:W-:-:S04]  /*22d80*/  @P0 FFMA.FTZ R0, R3, 0.93318945169448852539, -R0 ;  /* 0x3f6ee58103000823 */ /* 0x000fc80000010800 */
[----:B------:R-:W-:-:S07]  /*22d90*/  @!P0 FFMA.FTZ R0, R3, 0.93318945169448852539, R0 ;  /* 0x3f6ee58103008823 */ /* 0x000fce0000010000 */
.L_x_11642:
[----:B------:R-:W-:Y:S05]  /*22da0*/  BSYNC B0 ;  /* 0x0000000000007941 */ /* 0x000fea0003800000 */
.L_x_11640:
        /* <DEDUP_REMOVED lines=27> */
.L_x_11630:
        /* <DEDUP_REMOVED lines=33> */
.L_x_11644:
[----:B------:R-:W-:Y:S05]  /*23170*/  BSYNC B4 ;  /* 0x0000000000047941 */ /* 0x000fea0003800000 */
.L_x_11643:
        /* <DEDUP_REMOVED lines=18> */
.L_x_11646:
[----:B------:R-:W-:Y:S02]  /*232a0*/  ISETP.GE.AND P0, PT, R24, RZ, PT ;  /* 0x000000ff1800720c */ /* 0x000fe40003f06270 */
[----:B------:R-:W-:-:S11]  /*232b0*/  MOV R3, 0x3fd774eb ;  /* 0x3fd774eb00037802 */ /* 0x000fd60000000f00 */
[----:B------:R-:W-:-:S04]  /*232c0*/  @P0 FFMA.FTZ R0, R3, 0.93318945169448852539, -R0 ;  /* 0x3f6ee58103000823 */ /* 0x000fc80000010800 */
[----:B------:R-:W-:-:S07]  /*232d0*/  @!P0 FFMA.FTZ R0, R3, 0.93318945169448852539, R0 ;  /* 0x3f6ee58103008823 */ /* 0x000fce0000010000 */
.L_x_11647:
[----:B------:R-:W-:Y:S05]  /*232e0*/  BSYNC B0 ;  /* 0x0000000000007941 */ /* 0x000fea0003800000 */
.L_x_11645:
        /* <DEDUP_REMOVED lines=10> */
.L_x_11637:
[----:B------:R-:W-:Y:S05]  /*23390*/  BSYNC B3 ;  /* 0x0000000000037941 */ /* 0x000fea0003800000 */
.L_x_11629:
[----:B------:R-:W-:Y:S01]  /*233a0*/  ISETP.NE.AND P0, PT, R23, RZ, PT ;  /* 0x000000ff1700720c */ /* 0x000fe20003f05270 */
[----:B------:R-:W-:Y:S01]  /*233b0*/  FADD.FTZ R23, R27, 0.69314718246459960938 ;  /* 0x3f3172181b177421 */ /* 0x000fe20000010000 */
[----:B------:R-:W-:-:S11]  /*233c0*/  FADD.FTZ R22, |R0|, -RZ ;  /* 0x800000ff00167221 */ /* 0x000fd60000010200 */
[----:B------:R-:W-:Y:S01]  /*233d0*/  @!P0 FADD.FTZ R23, -R23, -RZ ;  /* 0x800000ff17178221 */ /* 0x000fe20000010100 */
[----:B------:R-:W-:Y:S06]  /*233e0*/  BRA `(.L_x_11588) ;  /* 0x00000000003c7947 */ /* 0x000fec0003800000 */
.L_x_11589:
        /* <DEDUP_REMOVED lines=15> */
.L_x_11588:
[----:B------:R-:W-:Y:S05]  /*234e0*/  BSYNC B2 ;  /* 0x0000000000027941 */ /* 0x000fea0003800000 */
.L_x_11587:
        /* <DEDUP_REMOVED lines=114> */
.L_x_11657:
        /* <DEDUP_REMOVED lines=10> */
.L_x_11659:
[----:B------:R-:W-:-:S04]  /*23cb0*/  FADD.FTZ R4, -R0, R5 ;  /* 0x0000000500047221 */ /* 0x000fc80000010100 */
[----:B------:R-:W-:-:S07]  /*23cc0*/  FMUL.FTZ R4, R4, 0.5 ;  /* 0x3f00000004047820 */ /* 0x000fce0000410000 */
.L_x_11660:
[----:B------:R-:W-:Y:S05]  /*23cd0*/  BSYNC B1 ;  /* 0x0000000000017941 */ /* 0x000fea0003800000 */
.L_x_11658:
        /* <DEDUP_REMOVED lines=11> */
.L_x_11662:
[----:B------:R-:W-:-:S04]  /*23d90*/  FADD.FTZ R7, R6, -R7 ;  /* 0x8000000706077221 */ /* 0x000fc80000010000 */
[----:B------:R-:W-:-:S07]  /*23da0*/  FMUL.FTZ R7, R7, 0.5 ;  /* 0x3f00000007077820 */ /* 0x000fce0000410000 */
.L_x_11663:
[----:B------:R-:W-:Y:S05]  /*23db0*/  BSYNC B1 ;  /* 0x0000000000017941 */ /* 0x000fea0003800000 */
.L_x_11661:
        /* <DEDUP_REMOVED lines=35> */
.L_x_11656:
[----:B------:R0:W1:Y:S02]  /*23ff0*/  MUFU.SQRT R27, R26 ;  /* 0x0000001a001b7308 */ /* 0x0000640000002000 */
.L_x_11655:
[----:B------:R-:W-:Y:S05]  /*24000*/  BSYNC B0 ;  /* 0x0000000000007941 */ /* 0x000fea0003800000 */
.L_x_11654:
        /* <DEDUP_REMOVED lines=24> */
.L_x_11670:
[----:B------:R-:W-:-:S04]  /*24190*/  FADD.FTZ R0, -R0, R5 ;  /* 0x0000000500007221 */ /* 0x000fc80000010100 */
[----:B------:R-:W-:-:S07]  /*241a0*/  FMUL.FTZ R0, R0, 0.5 ;  /* 0x3f00000000007820 */ /* 0x000fce0000410000 */
.L_x_11671:
[----:B------:R-:W-:Y:S05]  /*241b0*/  BSYNC B1 ;  /* 0x0000000000017941 */ /* 0x000fea0003800000 */
.L_x_11669:
        /* <DEDUP_REMOVED lines=10> */
.L_x_11673:
[----:B------:R-:W-:-:S04]  /*24260*/  FADD.FTZ R3, -R3, R6 ;  /* 0x0000000603037221 */ /* 0x000fc80000010100 */
[----:B------:R-:W-:-:S07]  /*24270*/  FMUL.FTZ R3, R3, 0.5 ;  /* 0x3f00000003037820 */ /* 0x000fce0000410000 */
.L_x_11674:
[----:B------:R-:W-:Y:S05]  /*24280*/  BSYNC B1 ;  /* 0x0000000000017941 */ /* 0x000fea0003800000 */
.L_x_11672:
[----:B------:R-:W-:Y:S01]  /*24290*/  FADD.FTZ R0, R3, R0 ;  /* 0x0000000003007221 */ /* 0x000fe20000010000 */
[----:B------:R-:W-:Y:S01]  /*242a0*/  FADD.FTZ R33, R32, R33 ;  /* 0x0000002120217221 */ /* 0x000fe20000010000 */
[----:B------:R-:W-:-:S03]  /*242b0*/  PLOP3.LUT P0, PT, PT, PT, PT, 0x80, 0x0 ;  /* 0x000000000000781c */ /* 0x000fc60003f0f070 */
[----:B------:R-:W-:-:S06]  /*242c0*/  FMUL.FTZ R33, R33, R0 ;  /* 0x0000000021217220 */ /* 0x000fcc0000410000 */
[----:B------:R-:W2:Y:S01]  /*242d0*/  MUFU.SQRT R33, R33 ;  /* 0x0000002100217308 */ /* 0x000ea20000002000 */
[----:B------:R-:W-:Y:S05]  /*242e0*/  BRA `(.L_x_11666) ;  /* 0x0000000000687947 */ /* 0x000fea0003800000 */
.L_x_11668:
        /* <DEDUP_REMOVED lines=15> */
.L_x_11667:
        /* <DEDUP_REMOVED lines=8> */
.L_x_11665:
[----:B------:R-:W-:Y:S01]  /*24460*/  PLOP3.LUT P0, PT, PT, PT, PT, 0x80, 0x0 ;  /* 0x000000000000781c */ /* 0x000fe20003f0f070 */
[----:B------:R-:W-:Y:S01]  /*24470*/  FMUL.FTZ R33, R33, 16777216 ;  /* 0x4b80000021217820 */ /* 0x000fe20000410000 */
[----:B------:R-:W-:-:S11]  /*24480*/  FMUL.FTZ R32, R32, 16777216 ;  /* 0x4b80000020207820 */ /* 0x000fd60000410000 */
.L_x_11666:
[----:B------:R-:W-:Y:S05]  /*24490*/  BSYNC B0 ;  /* 0x0000000000007941 */ /* 0x000fea0003800000 */
.L_x_11664:
        /* <DEDUP_REMOVED lines=33> */
.L_x_11677:
        /* <DEDUP_REMOVED lines=28> */
.L_x_11676:
        /* <DEDUP_REMOVED lines=20> */
.L_x_11681:
[----:B------:R-:W-:Y:S05]  /*249b0*/  BSYNC B4 ;  /* 0x0000000000047941 */ /* 0x000fea0003800000 */
.L_x_11680:
        /* <DEDUP_REMOVED lines=18> */
.L_x_11683:
[----:B------:R-:W-:Y:S02]  /*24ae0*/  ISETP.GE.AND P0, PT, R32, RZ, PT ;  /* 0x000000ff2000720c */ /* 0x000fe40003f06270 */
[----:B------:R-:W-:-:S11]  /*24af0*/  MOV R3, 0x3fd774eb ;  /* 0x3fd774eb00037802 */ /* 0x000fd60000000f00 */
[----:B------:R-:W-:-:S04]  /*24b00*/  @P0 FFMA.FTZ R0, R3, 0.93318945169448852539, -R0 ;  /* 0x3f6ee58103000823 */ /* 0x000fc80000010800 */
[----:B------:R-:W-:-:S07]  /*24b10*/  @!P0 FFMA.FTZ R0, R3, 0.93318945169448852539, R0 ;  /* 0x3f6ee58103008823 */ /* 0x000fce0000010000 */
.L_x_11684:
[----:B------:R-:W-:Y:S05]  /*24b20*/  BSYNC B0 ;  /* 0x0000000000007941 */ /* 0x000fea0003800000 */
.L_x_11682:
        /* <DEDUP_REMOVED lines=11> */
.L_x_11679:
        /* <DEDUP_REMOVED lines=17> */
.L_x_11686:
[----:B------:R-:W-:Y:S05]  /*24cf0*/  BSYNC B4 ;  /* 0x0000000000047941 */ /* 0x000fea0003800000 */
.L_x_11685:
        /* <DEDUP_REMOVED lines=18> */
.L_x_11688:
[----:B------:R-:W-:Y:S02]  /*24e20*/  ISETP.GE.AND P0, PT, R32, RZ, PT ;  /* 0x000000ff2000720c */ /* 0x000fe40003f06270 */
[----:B------:R-:W-:-:S11]  /*24e30*/  MOV R3, 0x3fd774eb ;  /* 0x3fd774eb00037802 */ /* 0x000fd60000000f00 */
[----:B------:R-:W-:-:S04]  /*24e40*/  @P0 FFMA.FTZ R0, R3, 0.93318945169448852539, -R0 ;  /* 0x3f6ee58103000823 */ /* 0x000fc80000010800 */
[----:B------:R-:W-:-:S07]  /*24e50*/  @!P0 FFMA.FTZ R0, R3, 0.93318945169448852539, R0 ;  /* 0x3f6ee58103008823 */ /* 0x000fce0000010000 */
.L_x_11689:
[----:B------:R-:W-:Y:S05]  /*24e60*/  BSYNC B0 ;  /* 0x0000000000007941 */ /* 0x000fea0003800000 */
.L_x_11687:
        /* <DEDUP_REMOVED lines=10> */
.L_x_11678:
[----:B------:R-:W-:Y:S05]  /*24f10*/  BSYNC B3 ;  /* 0x0000000000037941 */ /* 0x000fea0003800000 */
.L_x_11675:
[----:B------:R-:W-:-:S13]  /*24f20*/  ISETP.NE.AND P0, PT, R24, RZ, PT ;  /* 0x000000ff1800720c */ /* 0x000fda0003f05270 */
[----:B-1----:R-:W-:Y:S01]  /*24f30*/  @!P0 FADD.FTZ R27, -R27, -RZ ;  /* 0x800000ff1b1b8221 */ /* 0x002fe20000010100 */
[----:B------:R-:W-:Y:S06]  /*24f40*/  BRA `(.L_x_11649) ;  /* 0x0000000c006c7947 */ /* 0x000fec0003800000 */
.L_x_11653:
[----:B------:R-:W-:Y:S01]  /*24f50*/  FADD.FTZ R8, -R8, 6.1232342629258392722e-17 ;  /* 0x248d313208087421 */ /* 0x000fe20000010100 */
[----:B------:R-:W-:-:S03]  /*24f60*/  FADD.FTZ R27, -R9, -RZ ;  /* 0x800000ff091b7221 */ /* 0x000fc60000010100 */
[----:B------:R-:W-:Y:S01]  /*24f70*/  FADD.FTZ R26, R8, 1.5707963705062866211 ;  /* 0x3fc90fdb081a7421 */ /* 0x000fe20000010000 */
[----:B------:R-:W-:Y:S06]  /*24f80*/  BRA `(.L_x_11649) ;  /* 0x0000000c005c7947 */ /* 0x000fec0003800000 */
.L_x_11652:
[----:B------:R-:W-:Y:S01]  /*24f90*/  FADD.FTZ R27, -R9, -RZ ;  /* 0x800000ff091b7221 */ /* 0x000fe20000010100 */
[----:B------:R-:W-:Y:S01]  /*24fa0*/  MOV R26, RZ ;  /* 0x000000ff001a7202 */ /* 0x000fe20000000f00 */
[----:B------:R-:W-:Y:S06]  /*24fb0*/  BRA `(.L_x_11649) ;  /* 0x0000000c00507947 */ /* 0x000fec0003800000 */
.L_x_11651:
        /* <DEDUP_REMOVED lines=24> */
.L_x_11694:
[----:B------:R-:W-:Y:S05]  /*25140*/  BSYNC B4 ;  /* 0x0000000000047941 */ /* 0x000fea0003800000 */
.L_x_11693:
        /* <DEDUP_REMOVED lines=18> */
.L_x_11696:
[----:B------:R-:W-:Y:S02]  /*25270*/  ISETP.GE.AND P0, PT, R8, RZ, PT ;  /* 0x000000ff0800720c */ /* 0x000fe40003f06270 */
[----:B------:R-:W-:-:S11]  /*25280*/  MOV R3, 0x3fd774eb ;  /* 0x3fd774eb00037802 */ /* 0x000fd60000000f00 */
[----:B------:R-:W-:-:S04]  /*25290*/  @P0 FFMA.FTZ R0, R3, 0.93318945169448852539, -R0 ;  /* 0x3f6ee58103000823 */ /* 0x000fc80000010800 */
[----:B------:R-:W-:-:S07]  /*252a0*/  @!P0 FFMA.FTZ R0, R3, 0.93318945169448852539, R0 ;  /* 0x3f6ee58103008823 */ /* 0x000fce0000010000 */
.L_x_11697:
[----:B------:R-:W-:Y:S05]  /*252b0*/  BSYNC B0 ;  /* 0x0000000000007941 */ /* 0x000fea0003800000 */
.L_x_11695:
        /* <DEDUP_REMOVED lines=13> */
.L_x_11692:
        /* <DEDUP_REMOVED lines=12> */
.L_x_11700:
[----:B------:R-:W-:Y:S05]  /*25450*/  BSYNC B4 ;  /* 0x0000000000047941 */ /* 0x000fea0003800000 */
.L_x_11699:
        /* <DEDUP_REMOVED lines=18> */
.L_x_11702:
[----:B------:R-:W-:Y:S02]  /*25580*/  ISETP.GE.AND P0, PT, R8, RZ, PT ;  /* 0x000000ff0800720c */ /* 0x000fe40003f06270 */
[----:B------:R-:W-:-:S11]  /*25590*/  MOV R3, 0x3fd774eb ;  /* 0x3fd774eb00037802 */ /* 0x000fd60000000f00 */
[----:B------:R-:W-:-:S04]  /*255a0*/  @P0 FFMA.FTZ R0, R3, 0.93318945169448852539, -R0 ;  /* 0x3f6ee58103000823 */ /* 0x000fc80000010800 */
[----:B------:R-:W-:-:S07]  /*255b0*/  @!P0 FFMA.FTZ R0, R3, 0.93318945169448852539, R0 ;  /* 0x3f6ee58103008823 */ /* 0x000fce0000010000 */
.L_x_11703:
[----:B------:R-:W-:Y:S05]  /*255c0*/  BSYNC B0 ;  /* 0x0000000000007941 */ /* 0x000fea0003800000 */
.L_x_11701:
        /* <DEDUP_REMOVED lines=27> */
.L_x_11691:
        /* <DEDUP_REMOVED lines=33> */
.L_x_11705:
[----:B------:R-:W-:Y:S05]  /*25990*/  BSYNC B4 ;  /* 0x0000000000047941 */ /* 0x000fea0003800000 */
.L_x_11704:
        /* <DEDUP_REMOVED lines=18> */
.L_x_11707:
[----:B------:R-:W-:Y:S02]  /*25ac0*/  ISETP.GE.AND P0, PT, R8, RZ, PT ;  /* 0x000000ff0800720c */ /* 0x000fe40003f06270 */
[----:B------:R-:W-:-:S11]  /*25ad0*/  MOV R3, 0x3fd774eb ;  /* 0x3fd774eb00037802 */ /* 0x000fd60000000f00 */
[----:B------:R-:W-:-:S04]  /*25ae0*/  @P0 FFMA.FTZ R0, R3, 0.93318945169448852539, -R0 ;  /* 0x3f6ee58103000823 */ /* 0x000fc80000010800 */
[----:B------:R-:W-:-:S07]  /*25af0*/  @!P0 FFMA.FTZ R0, R3, 0.93318945169448852539, R0 ;  /* 0x3f6ee58103008823 */ /* 0x000fce0000010000 */
.L_x_11708:
[----:B------:R-:W-:Y:S05]  /*25b00*/  BSYNC B0 ;  /* 0x0000000000007941 */ /* 0x000fea0003800000 */
.L_x_11706:
        /* <DEDUP_REMOVED lines=10> */
.L_x_11698:
[----:B------:R-:W-:Y:S05]  /*25bb0*/  BSYNC B3 ;  /* 0x0000000000037941 */ /* 0x000fea0003800000 */
.L_x_11690:
[----:B------:R-:W-:Y:S01]  /*25bc0*/  ISETP.NE.AND P0, PT, R24, RZ, PT ;  /* 0x000000ff1800720c */ /* 0x000fe20003f05270 */
[----:B------:R-:W-:Y:S01]  /*25bd0*/  FADD.FTZ R27, R33, 0.69314718246459960938 ;  /* 0x3f317218211b7421 */ /* 0x000fe20000010000 */
[----:B------:R-:W-:-:S11]  /*25be0*/  FADD.FTZ R26, |R0|, -RZ ;  /* 0x800000ff001a7221 */ /* 0x000fd60000010200 */
[----:B------:R-:W-:Y:S01]  /*25bf0*/  @!P0 FADD.FTZ R27, -R27, -RZ ;  /* 0x800000ff1b1b8221 */ /* 0x000fe20000010100 */
[----:B------:R-:W-:Y:S06]  /*25c00*/  BRA `(.L_x_11649) ;  /* 0x00000000003c7947 */ /* 0x000fec0003800000 */
.L_x_11650:
        /* <DEDUP_REMOVED lines=15> */
.L_x_11649:
[----:B------:R-:W-:Y:S05]  /*25d00*/  BSYNC B2 ;  /* 0x0000000000027941 */ /* 0x000fea0003800000 */
.L_x_11648:
        /* <DEDUP_REMOVED lines=113> */
.L_x_11718:
        /* <DEDUP_REMOVED lines=10> */
.L_x_11720:
[----:B------:R-:W-:-:S04]  /*264c0*/  FADD.FTZ R4, -R0, R5 ;  /* 0x0000000500047221 */ /* 0x000fc80000010100 */
[----:B------:R-:W-:-:S07]  /*264d0*/  FMUL.FTZ R4, R4, 0.5 ;  /* 0x3f00000004047820 */ /* 0x000fce0000410000 */
.L_x_11721:
[----:B------:R-:W-:Y:S05]  /*264e0*/  BSYNC B1 ;  /* 0x0000000000017941 */ /* 0x000fea0003800000 */
.L_x_11719:
        /* <DEDUP_REMOVED lines=11> */
.L_x_11723:
[----:B------:R-:W-:-:S04]  /*265a0*/  FADD.FTZ R7, R6, -R7 ;  /* 0x8000000706077221 */ /* 0x000fc80000010000 */
[----:B------:R-:W-:-:S07]  /*265b0*/  FMUL.FTZ R7, R7, 0.5 ;  /* 0x3f00000007077820 */ /* 0x000fce0000410000 */
.L_x_11724:
[----:B------:R-:W-:Y:S05]  /*265c0*/  BSYNC B1 ;  /* 0x0000000000017941 */ /* 0x000fea0003800000 */
.L_x_11722:
        /* <DEDUP_REMOVED lines=35> */
.L_x_11717:
[----:B------:R0:W1:Y:S02]  /*26800*/  MUFU.SQRT R25, R9 ;  /* 0x0000000900197308 */ /* 0x0000640000002000 */
.L_x_11716:
[----:B------:R-:W-:Y:S05]  /*26810*/  BSYNC B0 ;  /* 0x0000000000007941 */ /* 0x000fea0003800000 */
.L_x_11715:
        /* <DEDUP_REMOVED lines=24> */
.L_x_11731:
[----:B------:R-:W-:-:S04]  /*269a0*/  FADD.FTZ R0, -R0, R5 ;  /* 0x0000000500007221 */ /* 0x000fc80000010100 */
[----:B------:R-:W-:-:S07]  /*269b0*/  FMUL.FTZ R0, R0, 0.5 ;  /* 0x3f00000000007820 */ /* 0x000fce0000410000 */
.L_x_11732:
[----:B------:R-:W-:Y:S05]  /*269c0*/  BSYNC B1 ;  /* 0x0000000000017941 */ /* 0x000fea0003800000 */
.L_x_11730:
        /* <DEDUP_REMOVED lines=10> */
.L_x_11734:
[----:B------:R-:W-:-:S04]  /*26a70*/  FADD.FTZ R3, -R3, R6 ;  /* 0x0000000603037221 */ /* 0x000fc80000010100 */
[----:B------:R-:W-:-:S07]  /*26a80*/  FMUL.FTZ R3, R3, 0.5 ;  /* 0x3f00000003037820 */ /* 0x000fce0000410000 */
.L_x_11735:
[----:B------:R-:W-:Y:S05]  /*26a90*/  BSYNC B1 ;  /* 0x0000000000017941 */ /* 0x000fea0003800000 */
.L_x_11733:
[----:B------:R-:W-:Y:S01]  /*26aa0*/  FADD.FTZ R0, R3, R0 ;  /* 0x0000000003007221 */ /* 0x000fe20000010000 */
[----:B------:R-:W-:Y:S01]  /*26ab0*/  FADD.FTZ R33, R24, R33 ;  /* 0x0000002118217221 */ /* 0x000fe20000010000 */
[----:B------:R-:W-:-:S03]  /*26ac0*/  PLOP3.LUT P0, PT, PT, PT, PT, 0x80, 0x0 ;  /* 0x000000000000781c */ /* 0x000fc60003f0f070 */
[----:B------:R-:W-:-:S06]  /*26ad0*/  FMUL.FTZ R33, R33, R0 ;  /* 0x0000000021217220 */ /* 0x000fcc0000410000 */
[----:B------:R-:W2:Y:S01]  /*26ae0*/  MUFU.SQRT R33, R33 ;  /* 0x0000002100217308 */ /* 0x000ea20000002000 */
[----:B------:R-:W-:Y:S05]  /*26af0*/  BRA `(.L_x_11727) ;  /* 0x0000000000687947 */ /* 0x000fea0003800000 */
.L_x_11729:
        /* <DEDUP_REMOVED lines=15> */
.L_x_11728:
        /* <DEDUP_REMOVED lines=8> */
.L_x_11726:
[----:B------:R-:W-:Y:S01]  /*26c70*/  PLOP3.LUT P0, PT, PT, PT, PT, 0x80, 0x0 ;  /* 0x000000000000781c */ /* 0x000fe20003f0f070 */
[----:B------:R-:W-:Y:S01]  /*26c80*/  FMUL.FTZ R33, R33, 16777216 ;  /* 0x4b80000021217820 */ /* 0x000fe20000410000 */
[----:B------:R-:W-:-:S11]  /*26c90*/  FMUL.FTZ R24, R24, 16777216 ;  /* 0x4b80000018187820 */ /* 0x000fd60000410000 */
.L_x_11727:
[----:B------:R-:W-:Y:S05]  /*26ca0*/  BSYNC B0 ;  /* 0x0000000000007941 */ /* 0x000fea0003800000 */
.L_x_11725:
        /* <DEDUP_REMOVED lines=33> */
.L_x_11738:
        /* <DEDUP_REMOVED lines=28> */
.L_x_11737:
        /* <DEDUP_REMOVED lines=20> */
.L_x_11742:
[----:B------:R-:W-:Y:S05]  /*271c0*/  BSYNC B4 ;  /* 0x0000000000047941 */ /* 0x000fea0003800000 */
.L_x_11741:
        /* <DEDUP_REMOVED lines=18> */
.L_x_11744:
[----:B------:R-:W-:Y:S02]  /*272f0*/  ISETP.GE.AND P0, PT, R24, RZ, PT ;  /* 0x000000ff1800720c */ /* 0x000fe40003f06270 */
[----:B------:R-:W-:-:S11]  /*27300*/  MOV R3, 0x3fd774eb ;  /* 0x3fd774eb00037802 */ /* 0x000fd60000000f00 */
[----:B------:R-:W-:-:S04]  /*27310*/  @P0 FFMA.FTZ R0, R3, 0.93318945169448852539, -R0 ;  /* 0x3f6ee58103000823 */ /* 0x000fc80000010800 */
[----:B------:R-:W-:-:S07]  /*27320*/  @!P0 FFMA.FTZ R0, R3, 0.93318945169448852539, R0 ;  /* 0x3f6ee58103008823 */ /* 0x000fce0000010000 */
.L_x_11745:
[----:B------:R-:W-:Y:S05]  /*27330*/  BSYNC B0 ;  /* 0x0000000000007941 */ /* 0x000fea0003800000 */
.L_x_11743:
        /* <DEDUP_REMOVED lines=11> */
.L_x_11740:
        /* <DEDUP_REMOVED lines=17> */
.L_x_11747:
[----:B------:R-:W-:Y:S05]  /*27500*/  BSYNC B4 ;  /* 0x0000000000047941 */ /* 0x000fea0003800000 */
.L_x_11746:
        /* <DEDUP_REMOVED lines=18> */
.L_x_11749:
[----:B------:R-:W-:Y:S02]  /*27630*/  ISETP.GE.AND P0, PT, R24, RZ, PT ;  /* 0x000000ff1800720c */ /* 0x000fe40003f06270 */
[----:B------:R-:W-:-:S11]  /*27640*/  MOV R3, 0x3fd774eb ;  /* 0x3fd774eb00037802 */ /* 0x000fd60000000f00 */
[----:B------:R-:W-:-:S04]  /*27650*/  @P0 FFMA.FTZ R0, R3, 0.93318945169448852539, -R0 ;  /* 0x3f6ee58103000823 */ /* 0x000fc80000010800 */
[----:B------:R-:W-:-:S07]  /*27660*/  @!P0 FFMA.FTZ R0, R3, 0.93318945169448852539, R0 ;  /* 0x3f6ee58103008823 */ /* 0x000fce0000010000 */
.L_x_11750:
[----:B------:R-:W-:Y:S05]  /*27670*/  BSYNC B0 ;  /* 0x0000000000007941 */ /* 0x000fea0003800000 */
.L_x_11748:
        /* <DEDUP_REMOVED lines=10> */
.L_x_11739:
[----:B------:R-:W-:Y:S05]  /*27720*/  BSYNC B3 ;  /* 0x0000000000037941 */ /* 0x000fea0003800000 */
.L_x_11736:
[----:B------:R-:W-:-:S13]  /*27730*/  ISETP.NE.AND P0, PT, R8, RZ, PT ;  /* 0x000000ff0800720c */ /* 0x000fda0003f05270 */
[----:B-1----:R-:W-:Y:S01]  /*27740*/  @!P0 FADD.FTZ R25, -R25, -RZ ;  /* 0x800000ff19198221 */ /* 0x002fe20000010100 */
[----:B------:R-:W-:Y:S06]  /*27750*/  BRA `(.L_x_11710) ;  /* 0x0000000c006c7947 */ /* 0x000fec0003800000 */
.L_x_11714:
[----:B------:R-:W-:Y:S01]  /*27760*/  FADD.FTZ R10, -R10, 6.1232342629258392722e-17 ;  /* 0x248d31320a0a7421 */ /* 0x000fe20000010100 */
[----:B------:R-:W-:-:S03]  /*27770*/  FADD.FTZ R25, -R11, -RZ ;  /* 0x800000ff0b197221 */ /* 0x000fc60000010100 */
[----:B------:R-:W-:Y:S01]  /*27780*/  FADD.FTZ R24, R10, 1.5707963705062866211 ;  /* 0x3fc90fdb0a187421 */ /* 0x000fe20000010000 */
[----:B------:R-:W-:Y:S06]  /*27790*/  BRA `(.L_x_11710) ;  /* 0x0000000c005c7947 */ /* 0x000fec0003800000 */
.L_x_11713:
[----:B------:R-:W-:Y:S01]  /*277a0*/  FADD.FTZ R25, -R11, -RZ ;  /* 0x800000ff0b197221 */ /* 0x000fe20000010100 */
[----:B------:R-:W-:Y:S01]  /*277b0*/  MOV R24, RZ ;  /* 0x000000ff00187202 */ /* 0x000fe20000000f00 */
[----:B------:R-:W-:Y:S06]  /*277c0*/  BRA `(.L_x_11710) ;  /* 0x0000000c00507947 */ /* 0x000fec0003800000 */
.L_x_11712:
        /* <DEDUP_REMOVED lines=23> */
[----:B--2-4-:R-:W-:Y:S05]  /*27940*/  CALL.REL.NOINC `($__internal_13_$__cuda_sm3x_div_rn_ftz_f32_slowpath) ;  /* 0x0000000c00e87944 */ /* 0x014fea0003c00000 */
.L_x_11755:
[----:B------:R-:W-:Y:S05]  /*27950*/  BSYNC B4 ;  /* 0x0000000000047941 */ /* 0x000fea0003800000 */
.L_x_11754:
        /* <DEDUP_REMOVED lines=18> */
.L_x_11757:
[----:B------:R-:W-:Y:S02]  /*27a80*/  ISETP.GE.AND P0, PT, R10, RZ, PT ;  /* 0x000000ff0a00720c */ /* 0x000fe40003f06270 */
[----:B------:R-:W-:-:S11]  /*27a90*/  MOV R3, 0x3fd774eb ;  /* 0x3fd774eb00037802 */ /* 0x000fd60000000f00 */
[----:B------:R-:W-:-:S04]  /*27aa0*/  @P0 FFMA.FTZ R0, R3, 0.93318945169448852539, -R0 ;  /* 0x3f6ee58103000823 */ /* 0x000fc80000010800 */
[----:B------:R-:W-:-:S07]  /*27ab0*/  @!P0 FFMA.FTZ R0, R3, 0.93318945169448852539, R0 ;  /* 0x3f6ee58103008823 */ /* 0x000fce0000010000 */
.L_x_11758:
[----:B------:R-:W-:Y:S05]  /*27ac0*/  BSYNC B0 ;  /* 0x0000000000007941 */ /* 0x000fea0003800000 */
.L_x_11756:
        /* <DEDUP_REMOVED lines=13> */
.L_x_11753:
        /* <DEDUP_REMOVED lines=12> */
.L_x_11761:
[----:B------:R-:W-:Y:S05]  /*27c60*/  BSYNC B4 ;  /* 0x0000000000047941 */ /* 0x000fea0003800000 */
.L_x_11760:
        /* <DEDUP_REMOVED lines=18> */
.L_x_11763:
[----:B------:R-:W-:Y:S02]  /*27d90*/  ISETP.GE.AND P0, PT, R10, RZ, PT ;  /* 0x000000ff0a00720c */ /* 0x000fe40003f06270 */
[----:B------:R-:W-:-:S11]  /*27da0*/  MOV R3, 0x3fd774eb ;  /* 0x3fd774eb00037802 */ /* 0x000fd60000000f00 */
[----:B------:R-:W-:-:S04]  /*27db0*/  @P0 FFMA.FTZ R0, R3, 0.93318945169448852539, -R0 ;  /* 0x3f6ee58103000823 */ /* 0x000fc80000010800 */
[----:B------:R-:W-:-:S07]  /*27dc0*/  @!P0 FFMA.FTZ R0, R3, 0.93318945169448852539, R0 ;  /* 0x3f6ee58103008823 */ /* 0x000fce0000010000 */
.L_x_11764:
[----:B------:R-:W-:Y:S05]  /*27dd0*/  BSYNC B0 ;  /* 0x0000000000007941 */ /* 0x000fea0003800000 */
.L_x_11762:
        /* <DEDUP_REMOVED lines=27> */
.L_x_11752:
        /* <DEDUP_REMOVED lines=32> */
[----:B--2-4-:R-:W-:Y:S05]  /*28190*/  CALL.REL.NOINC `($__internal_13_$__cuda_sm3x_div_rn_ftz_f32_slowpath) ;  /* 0x0000000400d47944 */ /* 0x014fea0003c00000 */
.L_x_11766:
[----:B------:R-:W-:Y:S05]  /*281a0*/  BSYNC B4 ;  /* 0x0000000000047941 */ /* 0x000fea0003800000 */
.L_x_11765:
        /* <DEDUP_REMOVED lines=18> */
.L_x_11768:
[----:B------:R-:W-:Y:S02]  /*282d0*/  ISETP.GE.AND P0, PT, R10, RZ, PT ;  /* 0x000000ff0a00720c */ /* 0x000fe40003f06270 */
[----:B------:R-:W-:-:S11]  /*282e0*/  MOV R3, 0x3fd774eb ;  /* 0x3fd774eb00037802 */ /* 0x000fd60000000f00 */
[----:B------:R-:W-:-:S04]  /*282f0*/  @P0 FFMA.FTZ R0, R3, 0.93318945169448852539, -R0 ;  /* 0x3f6ee58103000823 */ /* 0x000fc80000010800 */
[----:B------:R-:W-:-:S07]  /*28300*/  @!P0 FFMA.FTZ R0, R3, 0.93318945169448852539, R0 ;  /* 0x3f6ee58103008823 */ /* 0x000fce0000010000 */
.L_x_11769:
[----:B------:R-:W-:Y:S05]  /*28310*/  BSYNC B0 ;  /* 0x0000000000007941 */ /* 0x000fea0003800000 */
.L_x_11767:
        /* <DEDUP_REMOVED lines=10> */
.L_x_11759:
[----:B------:R-:W-:Y:S05]  /*283c0*/  BSYNC B3 ;  /* 0x0000000000037941 */ /* 0x000fea0003800000 */
.L_x_11751:
[----:B------:R-:W-:Y:S01]  /*283d0*/  ISETP.NE.AND P0, PT, R8, RZ, PT ;  /* 0x000000ff0800720c */ /* 0x000fe20003f05270 */
[----:B------:R-:W-:Y:S01]  /*283e0*/  FADD.FTZ R25, R32, 0.69314718246459960938 ;  /* 0x3f31721820197421 */ /* 0x000fe20000010000 */
[----:B------:R-:W-:-:S11]  /*283f0*/  FADD.FTZ R24, |R0|, -RZ ;  /* 0x800000ff00187221 */ /* 0x000fd60000010200 */
[----:B------:R-:W-:Y:S01]  /*28400*/  @!P0 FADD.FTZ R25, -R25, -RZ ;  /* 0x800000ff19198221 */ /* 0x000fe20000010100 */
[----:B------:R-:W-:Y:S06]  /*28410*/  BRA `(.L_x_11710) ;  /* 0x00000000003c7947 */ /* 0x000fec0003800000 */
.L_x_11711:
        /* <DEDUP_REMOVED lines=15> */
.L_x_11710:
[----:B------:R-:W-:Y:S05]  /*28510*/  BSYNC B2 ;  /* 0x0000000000027941 */ /* 0x000fea0003800000 */
.L_x_11709:
        /* <DEDUP_REMOVED lines=23> */
.L_x_11772:
[----:B------:R-:W-:-:S13]  /*28690*/  ISETP.GE.AND P0, PT, R0, R31, PT ;  /* 0x0000001f0000720c */ /* 0x000fda0003f06270 */
[----:B------:R-:W-:Y:S05]  /*286a0*/  @P0 BRA `(.L_x_11774) ;  /* 0x0000000000300947 */ /* 0x000fea0003800000 */
[----:B-1----:R-:W1:Y:S01]  /*286b0*/  LDC.64 R4, c[0x0][0x218] ;  /* 0x00008600ff047b82 */ /* 0x002e620000000a00 */
[----:B------:R-:W-:Y:S02]  /*286c0*/  IADD3 R3, R2, R0, RZ ;  /* 0x0000000002037210 */ /* 0x000fe40007ffe0ff */
[----:B------:R-:W-:-:S03]  /*286d0*/  IADD3 R0, R0, 0x80, RZ ;  /* 0x0000008000007810 */ /* 0x000fc60007ffe0ff */
[----:B-1----:R-:W-:-:S05]  /*286e0*/  IMAD.WIDE.U32 R4, R3, 0x8, R4 ;  /* 0x0000000803047825 */ /* 0x002fca00078e0004 */
[----:B------:R3:W-:Y:S02]  /*286f0*/  STG.E.64 desc[UR4][R4.64], R18 ;  /* 0x0000001204007986 */ /* 0x0007e4000c101b04 */
.L_x_11773:
[----:B------:R-:W-:-:S13]  /*28700*/  ISETP.GE.AND P0, PT, R0, R31, PT ;  /* 0x0000001f0000720c */ /* 0x000fda0003f06270 */
[----:B------:R-:W-:Y:S05]  /*28710*/  @P0 BRA `(.L_x_11775) ;  /* 0x0000000000340947 */ /* 0x000fea0003800000 */
[----:B-1-3--:R-:W1:Y:S01]  /*28720*/  LDC.64 R4, c[0x0][0x218] ;  /* 0x00008600ff047b82 */ /* 0x00ae620000000a00 */
[----:B------:R-:W-:Y:S02]  /*28730*/  IADD3 R3, R2, R0, RZ ;  /* 0x0000000002037210 */ /* 0x000fe40007ffe0ff */
[----:B------:R-:W-:-:S03]  /*28740*/  IADD3 R0, R0, 0x80, RZ ;  /* 0x0000008000007810 */ /* 0x000fc60007ffe0ff */
[----:B-1----:R-:W-:-:S05]  /*28750*/  IMAD.WIDE.U32 R4, R3, 0x8, R4 ;  /* 0x0000000803047825 */ /* 0x002fca00078e0004 */
[----:B------:R3:W-:Y:S02]  /*28760*/  STG.E.64 desc[UR4][R4.64], R20 ;  /* 0x0000001404007986 */ /* 0x0007e4000c101b04 */
.L_x_11774:
        /* <DEDUP_REMOVED lines=8> */
.L_x_11775:
[----:B------:R-:W-:Y:S05]  /*287f0*/  BSYNC B1 ;  /* 0x0000000000017941 */ /* 0x000fea0003800000 */
.L_x_11771:
[----:B------:R-:W-:-:S13]  /*28800*/  ISETP.GE.AND P0, PT, R0, R31, PT ;  /* 0x0000001f0000720c */ /* 0x000fda0003f06270 */
[----:B-1-3--:R-:W1:Y:S01]  /*28810*/  @!P0 LDC.64 R4, c[0x0][0x218] ;  /* 0x00008600ff048b82 */ /* 0x00ae620000000a00 */
[----:B------:R-:W-:Y:S02]  /*28820*/  @!P0 IADD3 R3, R2, R0, RZ ;  /* 0x0000000002038210 */ /* 0x000fe40007ffe0ff */
[----:B------:R-:W-:-:S03]  /*28830*/  @!P0 IADD3 R0, R0, 0x80, RZ ;  /* 0x0000008000008810 */ /* 0x000fc60007ffe0ff */
[----:B-1----:R-:W-:-:S05]  /*28840*/  @!P0 IMAD.WIDE.U32 R4, R3, 0x8, R4 ;  /* 0x0000000803048825 */ /* 0x002fca00078e0004 */
[----:B------:R1:W-:Y:S02]  /*28850*/  @!P0 STG.E.64 desc[UR4][R4.64], R26 ;  /* 0x0000001a04008986 */ /* 0x0003e4000c101b04 */
.L_x_11776:
[----:B------:R-:W-:Y:S05]  /*28860*/  BSYNC B0 ;  /* 0x0000000000007941 */ /* 0x000fea0003800000 */
.L_x_11770:
        /* <DEDUP_REMOVED lines=8> */
        .weak           $__internal_13_$__cuda_sm3x_div_rn_ftz_f32_slowpath
        .type           $__internal_13_$__cuda_sm3x_div_rn_ftz_f32_slowpath,@function
        .size           $__internal_13_$__cuda_sm3x_div_rn_ftz_f32_slowpath,(.L_x_20080 - $__internal_13_$__cuda_sm3x_div_rn_ftz_f32_slowpath)
$__internal_13_$__cuda_sm3x_div_rn_ftz_f32_slowpath:
        /* <DEDUP_REMOVED lines=32> */
.L_x_11779:
[----:B------:R-:W-:Y:S05]  /*28af0*/  BSYNC B1 ;  /* 0x0000000000017941 */ /* 0x000fea0003800000 */
.L_x_11778:
        /* <DEDUP_REMOVED lines=27> */
.L_x_11785:
[----:B------:R-:W-:-:S07]  /*28cb0*/  LEA R0, R3, R0, 0x17 ;  /* 0x0000000003007211 */ /* 0x000fce00078eb8ff */
.L_x_11786:
[----:B------:R-:W-:Y:S05]  /*28cc0*/  BSYNC B1 ;  /* 0x0000000000017941 */ /* 0x000fea0003800000 */
.L_x_11784:
[----:B------:R-:W-:Y:S05]  /*28cd0*/  BRA `(.L_x_11787) ;  /* 0x0000000000207947 */ /* 0x000fea0003800000 */
.L_x_11783:
[----:B------:R-:W-:-:S04]  /*28ce0*/  LOP3.LUT R29, R0, 0x80000000, R29, 0x48, !PT ;  /* 0x80000000001d7812 */ /* 0x000fc800078e481d */
[----:B------:R-:W-:Y:S01]  /*28cf0*/  LOP3.LUT R0, R29, 0x7f800000, RZ, 0xfc, !PT ;  /* 0x7f8000001d007812 */ /* 0x000fe200078efcff */
[----:B------:R-:W-:Y:S06]  /*28d00*/  BRA `(.L_x_11787) ;  /* 0x0000000000147947 */ /* 0x000fec0003800000 */
.L_x_11782:
[----:B------:R-:W-:Y:S01]  /*28d10*/  LOP3.LUT R0, R0, 0x80000000, R29, 0x48, !PT ;  /* 0x8000000000007812 */ /* 0x000fe200078e481d */
[----:B------:R-:W-:Y:S06]  /*28d20*/  BRA `(.L_x_11787) ;  /* 0x00000000000c7947 */ /* 0x000fec0003800000 */
.L_x_11781:
[----:B------:R-:W0:Y:S01]  /*28d30*/  MUFU.RSQ R0, -QNAN ;  /* 0xffc0000000007908 */ /* 0x000e220000001400 */
[----:B------:R-:W-:Y:S05]  /*28d40*/  BRA `(.L_x_11787) ;  /* 0x0000000000047947 */ /* 0x000fea0003800000 */
.L_x_11780:
[----:B------:R-:W-:-:S07]  /*28d50*/  FADD.FTZ R0, R29, R0 ;  /* 0x000000001d007221 */ /* 0x000fce0000010000 */
.L_x_11787:
[----:B------:R-:W-:Y:S05]  /*28d60*/  BSYNC B0 ;  /* 0x0000000000007941 */ /* 0x000fea0003800000 */
.L_x_11777:
[----:B------:R-:W-:Y:S01]  /*28d70*/  HFMA2.MMA R7, -RZ, RZ, 0, 0 ;  /* 0x00000000ff077435 */ /* 0x000fe200000001ff */
[----:B------:R-:W-:-:S05]  /*28d80*/  MOV R6, R4 ;  /* 0x0000000400067202 */ /* 0x000fca0000000f00 */
[----:B0-----:R-:W-:Y:S05]  /*28d90*/  RET.REL.NODEC R6 `(_ZN2at6native29vectorized_elementwise_kernelILi8EZZZNS0_16acos_kernel_cudaERNS_18TensorIteratorBaseEENKUlvE_clEvENKUlvE0_clEvEUlN3c107complexIfEEE_St5arrayIPcLm2EEEEviT0_T1_) ;  /* 0xfffffd7006987950 */ /* 0x001fea0003c3ffff */
.L_x_11788:
        /* <DEDUP_REMOVED lines=14> */
.L_x_20080:


//--------------------- .text._ZN2at6native18elementwise_kernelILi128ELi4EZNS0_15gpu_kernel_implIZZZNS0_16acos_kernel_cudaERNS_18TensorIteratorBaseEENKUlvE_clEvENKUlvE_clEvEUlN3c107complexIdEEE_EEvS4_RKT_EUliE_EEviT1_ --------------------------
	.section	.text._ZN2at6native18elementwise_kernelILi128ELi4EZNS0_15gpu_kernel_implIZZZNS0_16acos_kernel_cudaERNS_18TensorIteratorBaseEENKUlvE_clEvENKUlvE_clEvEUlN3c107complexIdEEE_EEvS4_RKT_EUliE_EEviT1_,"ax",@progbits
	.align	128
        .global         _ZN2at6native18elementwise_kernelILi128ELi4EZNS0_15gpu_kernel_implIZZZNS0_16acos_kernel_cudaERNS_18TensorIteratorBaseEENKUlvE_clEvENKUlvE_clEvEUlN3c107complexIdEEE_EEvS4_RKT_EUliE_EEviT1_
        .type           _ZN2at6native18elementwise_kernelILi128ELi4EZNS0_15gpu_kernel_implIZZZNS0_16acos_kernel_cudaERNS_18TensorIteratorBaseEENKUlvE_clEvENKUlvE_clEvEUlN3c107complexIdEEE_EEvS4_RKT_EUliE_EEviT1_,@function
        .size           _ZN2at6native18elementwise_kernelILi128ELi4EZNS0_15gpu_kernel_implIZZZNS0_16acos_kernel_cudaERNS_18TensorIteratorBaseEENKUlvE_clEvENKUlvE_clEvEUlN3c107complexIdEEE_EEvS4_RKT_EUliE_EEviT1_,(.L_x_20082 - _ZN2at6native18elementwise_kernelILi128ELi4EZNS0_15gpu_kernel_implIZZZNS0_16acos_kernel_cudaERNS_18TensorIteratorBaseEENKUlvE_clEvENKUlvE_clEvEUlN3c107complexIdEEE_EEvS4_RKT_EUliE_EEviT1_)
        .other          _ZN2at6native18elementwise_kernelILi128ELi4EZNS0_15gpu_kernel_implIZZZNS0_16acos_kernel_cudaERNS_18TensorIteratorBaseEENKUlvE_clEvENKUlvE_clEvEUlN3c107complexIdEEE_EEvS4_RKT_EUliE_EEviT1_,@"STO_CUDA_ENTRY STV_DEFAULT"
_ZN2at6native18elementwise_kernelILi128ELi4EZNS0_15gpu_kernel_implIZZZNS0_16acos_kernel_cudaERNS_18TensorIteratorBaseEENKUlvE_clEvENKUlvE_clEvEUlN3c107complexIdEEE_EEvS4_RKT_EUliE_EEviT1_:
.text._ZN2at6native18elementwise_kernelILi128ELi4EZNS0_15gpu_kernel_implIZZZNS0_16acos_kernel_cudaERNS_18TensorIteratorBaseEENKUlvE_clEvENKUlvE_clEvEUlN3c107complexIdEEE_EEvS4_RKT_EUliE_EEviT1_:
[----:B------:R-:W0:Y:S01]  /*0000*/  LDC R1, c[0x0][0x28] ;  /* 0x00000a00ff017b82 */ /* 0x000e220000000800 */
[----:B------:R-:W1:Y:S01]  /*0010*/  S2R R42, SR_CTAID.X ;  /* 0x00000000002a7919 */ /* 0x000e620000002500 */
[----:B------:R-:W-:Y:S01]  /*0020*/  ULDC UR4, c[0x0][0x210] ;  /* 0x0000840000047ab9 */ /* 0x000fe20000000800 */
[----:B------:R-:W-:Y:S01]  /*0030*/  ULDC.64 UR36, c[0x0][0x208] ;  /* 0x0000820000247ab9 */ /* 0x000fe20000000a00 */
[----:B------:R-:W-:Y:S01]  /*0040*/  BSSY B6, `(.L_x_11789) ;  /* 0x0000c62000067945 */ /* 0x000fe20003800000 */
[----:B------:R-:W1:Y:S01]  /*0050*/  S2R R3, SR_TID.X ;  /* 0x0000000000037919 */ /* 0x000e620000002100 */
[----:B0-----:R-:W-:Y:S02]  /*0060*/  VIADD R1, R1, 0xfffffff0 ;  /* 0xfffffff001017836 */ /* 0x001fe40000000000 */
[----:B-1----:R-:W-:-:S05]  /*0070*/  IMAD R42, R42, 0x200, R3 ;  /* 0x000002002a2a7824 */ /* 0x002fca00078e0203 */
[----:B------:R-:W-:-:S13]  /*0080*/  ISETP.GE.AND P0, PT, R42, UR4, PT ;  /* 0x000000042a007c0c */ /* 0x000fda000bf06270 */
[----:B------:R-:W-:Y:S05]  /*0090*/  @P0 BRA `(.L_x_11790) ;  /* 0x000000c400700947 */ /* 0x000fea0003800000 */
        /* <DEDUP_REMOVED lines=304> */
.L_x_11791:
[----:B------:R-:W0:Y:S01]  /*13a0*/  LDC.U8 R5, c[0x0][0x422] ;  /* 0x00010880ff057b82 */ /* 0x000e220000000000 */
[----:B------:R-:W-:Y:S02]  /*13b0*/  ULDC.64 UR4, c[0x0][0x418] ;  /* 0x0001060000047ab9 */ /* 0x000fe40000000a00 */
[----:B------:R-:W-:-:S05]  /*13c0*/  IADD3 R2, P1, R0, UR4, RZ ;  /* 0x0000000400027c10 */ /* 0x000fca000ff3e0ff */
        /* <DEDUP_REMOVED lines=13> */
[----:B------:R-:W-:Y:S01]  /*14a0*/  CS2R R18, SRZ ;  /* 0x0000000000127805 */ /* 0x000fe2000001ff00 */
[----:B--2---:R0:W1:Y:S01]  /*14b0*/  I2F.F64.S16 R16, R2 ;  /* 0x0000000200107312 */ /* 0x0040620000101c00 */
[----:B------:R-:W-:Y:S05]  /*14c0*/  BRA `(.L_x_11797) ;  /* 0x0000000c00d87947 */ /* 0x000fea0003800000 */
.L_x_11795:
[----:B------:R-:W2:Y:S01]  /*14d0*/  LDG.E.U8 R2, desc[UR36][R2.64] ;  /* 0x0000002402027981 */ /* 0x000ea2000c1e1100 */
[----:B------:R-:W-:Y:S01]  /*14e0*/  CS2R R18, SRZ ;  /* 0x0000000000127805 */ /* 0x000fe2000001ff00 */
[----:B--2---:R0:W1:Y:S01]  /*14f0*/  I2F.F64.U16 R16, R2 ;  /* 0x0000000200107312 */ /* 0x0040620000101800 */
[----:B------:R-:W-:Y:S05]  /*1500*/  BRA `(.L_x_11797) ;  /* 0x0000000c00c87947 */ /* 0x000fea0003800000 */
.L_x_11794:
[----:B------:R-:W-:-:S13]  /*1510*/  ISETP.NE.AND P0, PT, R4, 0x2, PT ;  /* 0x000000020400780c */ /* 0x000fda0003f05270 */
[----:B------:R-:W-:Y:S05]  /*1520*/  @!P0 BRA `(.L_x_11798) ;  /* 0x0000000000308947 */ /* 0x000fea0003800000 */
[----:B------:R-:W-:-:S13]  /*1530*/  ISETP.NE.AND P0, PT, R4, 0x3, PT ;  /* 0x000000030400780c */ /* 0x000fda0003f05270 */
[----:B------:R-:W-:Y:S05]  /*1540*/  @!P0 BRA `(.L_x_11799) ;  /* 0x0000000000188947 */ /* 0x000fea0003800000 */
[----:B------:R-:W-:-:S13]  /*1550*/  ISETP.NE.AND P0, PT, R4, 0x4, PT ;  /* 0x000000040400780c */ /* 0x000fda0003f05270 */
[----:B------:R-:W-:Y:S05]  /*1560*/  @P0 BRA `(.L_x_11796) ;  /* 0x0000000c00480947 */ /* 0x000fea0003800000 */
[----:B------:R-:W2:Y:S01]  /*1570*/  LDG.E.64 R16, desc[UR36][R2.64] ;  /* 0x0000002402107981 */ /* 0x000ea2000c1e1b00 */
[----:B------:R-:W-:Y:S01]  /*1580*/  CS2R R18, SRZ ;  /* 0x0000000000127805 */ /* 0x000fe2000001ff00 */
[----:B--2---:R-:W0:Y:S01]  /*1590*/  I2F.F64.S64 R16, R16 ;  /* 0x0000001000107312 */ /* 0x004e220000301c00 */
[----:B------:R-:W-:Y:S05]  /*15a0*/  BRA `(.L_x_11797) ;  /* 0x0000000c00a07947 */ /* 0x000fea0003800000 */
.L_x_11799:
[----:B------:R-:W2:Y:S01]  /*15b0*/  LDG.E R2, desc[UR36][R2.64] ;  /* 0x0000002402027981 */ /* 0x000ea2000c1e1900 */
[----:B------:R-:W-:Y:S01]  /*15c0*/  CS2R R18, SRZ ;  /* 0x0000000000127805 */ /* 0x000fe2000001ff00 */
[----:B--2---:R0:W1:Y:S01]  /*15d0*/  I2F.F64 R16, R2 ;  /* 0x0000000200107312 */ /* 0x0040620000201c00 */
[----:B------:R-:W-:Y:S05]  /*15e0*/  BRA `(.L_x_11797) ;  /* 0x0000000c00907947 */ /* 0x000fea0003800000 */
.L_x_11798:
[----:B------:R-:W2:Y:S01]  /*15f0*/  LDG.E.U16 R2, desc[UR36][R2.64] ;  /* 0x0000002402027981 */ /* 0x000ea2000c1e1500 */
[----:B------:R-:W-:Y:S01]  /*1600*/  CS2R R18, SRZ ;  /* 0x0000000000127805 */ /* 0x000fe2000001ff00 */
[----:B--2---:R0:W1:Y:S01]  /*1610*/  I2F.F64.S16 R16, R2 ;  /* 0x0000000200107312 */ /* 0x0040620000101c00 */
[----:B------:R-:W-:Y:S05]  /*1620*/  BRA `(.L_x_11797) ;  /* 0x0000000c00807947 */ /* 0x000fea0003800000 */
.L_x_11793:
[----:B------:R-:W-:-:S13]  /*1630*/  ISETP.GT.AND P0, PT, R4, 0x6, PT ;  /* 0x000000060400780c */ /* 0x000fda0003f04270 */
[----:B------:R-:W-:Y:S05]  /*1640*/  @P0 BRA `(.L_x_11800) ;  /* 0x00000000003c0947 */ /* 0x000fea0003800000 */
[----:B------:R-:W-:-:S13]  /*1650*/  ISETP.NE.AND P0, PT, R4, 0x5, PT ;  /* 0x000000050400780c */ /* 0x000fda0003f05270 */
[----:B------:R-:W-:Y:S05]  /*1660*/  @!P0 BRA `(.L_x_11801) ;  /* 0x00000000001c8947 */ /* 0x000fea0003800000 */
[----:B------:R-:W-:-:S13]  /*1670*/  ISETP.NE.AND P0, PT, R4, 0x6, PT ;  /* 0x000000060400780c */ /* 0x000fda0003f05270 */
[----:B------:R-:W-:Y:S05]  /*1680*/  @P0 BRA `(.L_x_11796) ;  /* 0x0000000c00000947 */ /* 0x000fea0003800000 */
[----:B------:R-:W2:Y:S01]  /*1690*/  LDG.E R16, desc[UR36][R2.64] ;  /* 0x0000002402107981 */ /* 0x000ea2000c1e1900 */
[----:B------:R-:W-:Y:S01]  /*16a0*/  CS2R R18, SRZ ;  /* 0x0000000000127805 */ /* 0x000fe2000001ff00 */
[----:B--2---:R-:W-:-:S06]  /*16b0*/  FMUL.FTZ R16, R16, 1 ;  /* 0x3f80000010107820 */ /* 0x004fcc0000410000 */
[----:B------:R-:W0:Y:S01]  /*16c0*/  F2F.F64.F32 R16, R16 ;  /* 0x0000001000107310 */ /* 0x000e220000201800 */
[----:B------:R-:W-:Y:S05]  /*16d0*/  BRA `(.L_x_11797) ;  /* 0x0000000c00547947 */ /* 0x000fea0003800000 */
.L_x_11801:
[----:B------:R-:W2:Y:S01]  /*16e0*/  LDG.E.U16 R0, desc[UR36][R2.64] ;  /* 0x0000002402007981 */ /* 0x000ea2000c1e1500 */
[----:B------:R-:W-:Y:S01]  /*16f0*/  CS2R R18, SRZ ;  /* 0x0000000000127805 */ /* 0x000fe2000001ff00 */
[----:B--2---:R-:W-:-:S05]  /*1700*/  HADD2.F32 R0, -RZ, R0.H0_H0 ;  /* 0x20000000ff007230 */ /* 0x004fca0000004100 */
[----:B------:R-:W-:-:S04]  /*1710*/  FMUL.FTZ R0, R0, 1 ;  /* 0x3f80000000007820 */ /* 0x000fc80000410000 */
[----:B------:R0:W1:Y:S01]  /*1720*/  F2F.F64.F32 R16, R0 ;  /* 0x0000000000107310 */ /* 0x0000620000201800 */
[----:B------:R-:W-:Y:S05]  /*1730*/  BRA `(.L_x_11797) ;  /* 0x0000000c003c7947 */ /* 0x000fea0003800000 */
.L_x_11800:
[----:B------:R-:W-:-:S13]  /*1740*/  ISETP.NE.AND P0, PT, R4, 0x7, PT ;  /* 0x000000070400780c */ /* 0x000fda0003f05270 */
[----:B------:R-:W-:Y:S05]  /*1750*/  @!P0 BRA `(.L_x_11802) ;  /* 0x0000000000488947 */ /* 0x000fea0003800000 */
[----:B------:R-:W-:-:S13]  /*1760*/  ISETP.NE.AND P0, PT, R4, 0x8, PT ;  /* 0x000000080400780c */ /* 0x000fda0003f05270 */
[----:B------:R-:W-:Y:S05]  /*1770*/  @!P0 BRA `(.L_x_11803) ;  /* 0x0000000000208947 */ /* 0x000fea0003800000 */
[----:B------:R-:W-:-:S13]  /*1780*/  ISETP.NE.AND P0, PT, R4, 0x9, PT ;  /* 0x000000090400780c */ /* 0x000fda0003f05270 */
[----:B------:R-:W-:Y:S05]  /*1790*/  @P0 BRA `(.L_x_11796) ;  /* 0x0000000800bc0947 */ /* 0x000fea0003800000 */
[----:B------:R-:W2:Y:S02]  /*17a0*/  LDG.E.64 R2, desc[UR36][R2.64] ;  /* 0x0000002402027981 */ /* 0x000ea4000c1e1b00 */
[----:B--2---:R-:W-:Y:S01]  /*17b0*/  FMUL.FTZ R18, R3, 1 ;  /* 0x3f80000003127820 */ /* 0x004fe20000410000 */
[----:B------:R-:W-:-:S05]  /*17c0*/  FMUL.FTZ R16, R2, 1 ;  /* 0x3f80000002107820 */ /* 0x000fca0000410000 */
[----:B------:R-:W0:Y:S08]  /*17d0*/  F2F.F64.F32 R18, R18 ;  /* 0x0000001200127310 */ /* 0x000e300000201800 */
[----:B------:R-:W1:Y:S01]  /*17e0*/  F2F.F64.F32 R16, R16 ;  /* 0x0000001000107310 */ /* 0x000e620000201800 */
[----:B------:R-:W-:Y:S05]  /*17f0*/  BRA `(.L_x_11797) ;  /* 0x0000000c000c7947 */ /* 0x000fea0003800000 */
.L_x_11803:
[----:B------:R-:W2:Y:S02]  /*1800*/  LDG.E R0, desc[UR36][R2.64] ;  /* 0x0000002402007981 */ /* 0x000ea4000c1e1900 */
[--C-:B--2---:R-:W-:Y:S02]  /*1810*/  HADD2.F32 R4, -RZ, R0.reuse.H1_H1 ;  /* 0x30000000ff047230 */ /* 0x104fe40000004100 */
[----:B------:R-:W-:-:S03]  /*1820*/  HADD2.F32 R0, -RZ, R0.H0_H0 ;  /* 0x20000000ff007230 */ /* 0x000fc60000004100 */
[----:B------:R-:W-:Y:S02]  /*1830*/  FMUL.FTZ R4, R4, 1 ;  /* 0x3f80000004047820 */ /* 0x000fe40000410000 */
[----:B------:R-:W-:Y:S02]  /*1840*/  FMUL.FTZ R0, R0, 1 ;  /* 0x3f80000000007820 */ /* 0x000fe40000410000 */
[----:B------:R0:W1:Y:S08]  /*1850*/  F2F.F64.F32 R18, R4 ;  /* 0x0000000400127310 */ /* 0x0000700000201800 */
[----:B------:R0:W2:Y:S01]  /*1860*/  F2F.F64.F32 R16, R0 ;  /* 0x0000000000107310 */ /* 0x0000a20000201800 */
[----:B------:R-:W-:Y:S05]  /*1870*/  BRA `(.L_x_11797) ;  /* 0x0000000800ec7947 */ /* 0x000fea0003800000 */
.L_x_11802:
[----:B------:R0:W5:Y:S01]  /*1880*/  LDG.E.64 R16, desc[UR36][R2.64] ;  /* 0x0000002402107981 */ /* 0x000162000c1e1b00 */
[----:B------:R-:W-:Y:S01]  /*1890*/  CS2R R18, SRZ ;  /* 0x0000000000127805 */ /* 0x000fe2000001ff00 */
[----:B------:R-:W-:Y:S06]  /*18a0*/  BRA `(.L_x_11797) ;  /* 0x0000000800e07947 */ /* 0x000fec0003800000 */
.L_x_11792:
        /* <DEDUP_REMOVED lines=9> */
[----:B------:R-:W-:Y:S01]  /*1940*/  CS2R R18, SRZ ;  /* 0x0000000000127805 */ /* 0x000fe2000001ff00 */
[----:B------:R-:W-:Y:S01]  /*1950*/  IMAD.MOV.U32 R16, RZ, RZ, RZ ;  /* 0x000000ffff107224 */ /* 0x000fe200078e00ff */
[----:B--2---:R-:W-:-:S04]  /*1960*/  ISETP.NE.AND P0, PT, R2, RZ, PT ;  /* 0x000000ff0200720c */ /* 0x004fc80003f05270 */
[----:B------:R-:W-:Y:S01]  /*1970*/  FSEL R17, RZ, 1.875, !P0 ;  /* 0x3ff00000ff117808 */ /* 0x000fe20004000000 */
[----:B------:R-:W-:Y:S08]  /*1980*/  BRA `(.L_x_11797) ;  /* 0x0000000800a87947 */ /* 0x000ff00003800000 */
.L_x_11806:
[----:B------:R0:W5:Y:S01]  /*1990*/  LDG.E.128 R16, desc[UR36][R2.64] ;  /* 0x0000002402107981 */ /* 0x000162000c1e1d00 */
[----:B------:R-:W-:Y:S05]  /*19a0*/  BRA `(.L_x_11797) ;  /* 0x0000000800a07947 */ /* 0x000fea0003800000 */
.L_x_11805:
        /* <DEDUP_REMOVED lines=8> */
[----:B------:R-:W-:Y:S01]  /*1a30*/  CS2R R18, SRZ ;  /* 0x0000000000127805 */ /* 0x000fe2000001ff00 */
        /* <DEDUP_REMOVED lines=20> */
.L_x_11808:
[----:B------:R-:W2:Y:S01]  /*1b80*/  LDG.E.U8 R2, desc[UR36][R2.64] ;  /* 0x0000002402027981 */ /* 0x000ea2000c1e1100 */
[----:B------:R-:W-:Y:S01]  /*1b90*/  CS2R R18, SRZ ;  /* 0x0000000000127805 */ /* 0x000fe2000001ff00 */
        /* <DEDUP_REMOVED lines=14> */
.L_x_11807:
[----:B------:R-:W2:Y:S01]  /*1c80*/  LDG.E.U16 R0, desc[UR36][R2.64] ;  /* 0x0000002402007981 */ /* 0x000ea2000c1e1500 */
[----:B------:R-:W-:Y:S01]  /*1c90*/  CS2R R18, SRZ ;  /* 0x0000000000127805 */ /* 0x000fe2000001ff00 */
[----:B--2---:R-:W-:-:S04]  /*1ca0*/  IMAD.U32 R0, R0, 0x10000, RZ ;  /* 0x0001000000007824 */ /* 0x004fc800078e00ff */
[----:B------:R-:W-:-:S04]  /*1cb0*/  FMUL.FTZ R0, R0, 1 ;  /* 0x3f80000000007820 */ /* 0x000fc80000410000 */
[----:B------:R0:W1:Y:S01]  /*1cc0*/  F2F.F64.F32 R16, R0 ;  /* 0x0000000000107310 */ /* 0x0000620000201800 */
[----:B------:R-:W-:Y:S05]  /*1cd0*/  BRA `(.L_x_11797) ;  /* 0x0000000400d47947 */ /* 0x000fea0003800000 */
.L_x_11804:
        /* <DEDUP_REMOVED lines=9> */
[----:B------:R-:W-:Y:S01]  /*1d70*/  CS2R R18, SRZ ;  /* 0x0000000000127805 */ /* 0x000fe2000001ff00 */
[----:B--2---:R0:W1:Y:S01]  /*1d80*/  I2F.F64.U16 R16, R2 ;  /* 0x0000000200107312 */ /* 0x0040620000101800 */
[----:B------:R-:W-:Y:S05]  /*1d90*/  BRA `(.L_x_11797) ;  /* 0x0000000400a47947 */ /* 0x000fea0003800000 */
.L_x_11811:
        /* <DEDUP_REMOVED lines=21> */
.L_x_11815:
[----:B------:R-:W-:Y:S05]  /*1ef0*/  BSYNC B1 ;  /* 0x0000000000017941 */ /* 0x000fea0003800000 */
.L_x_11814:
[----:B------:R-:W-:Y:S01]  /*1f00*/  LEA R3, R0, 0x3b800000, 0x17 ;  /* 0x3b80000000037811 */ /* 0x000fe200078eb8ff */
[----:B------:R-:W-:-:S05]  /*1f10*/  IMAD.SHL.U32 R0, R2, 0x100000, RZ ;  /* 0x0010000002007824 */ /* 0x000fca00078e00ff */
[----:B------:R-:W-:-:S07]  /*1f20*/  LOP3.LUT R0, R3, R0, R4, 0xfe, !PT ;  /* 0x0000000003007212 */ /* 0x000fce00078efe04 */
.L_x_11813:
[----:B------:R-:W-:Y:S05]  /*1f30*/  BSYNC B0 ;  /* 0x0000000000007941 */ /* 0x000fea0003800000 */
.L_x_11812:
[----:B------:R-:W-:Y:S01]  /*1f40*/  FMUL.FTZ R0, R0, 1 ;  /* 0x3f80000000007820 */ /* 0x000fe20000410000 */
[----:B------:R-:W-:-:S03]  /*1f50*/  CS2R R18, SRZ ;  /* 0x0000000000127805 */ /* 0x000fc6000001ff00 */
[----:B------:R2:W3:Y:S01]  /*1f60*/  F2F.F64.F32 R16, R0 ;  /* 0x0000000000107310 */ /* 0x0004e20000201800 */
[----:B------:R-:W-:Y:S05]  /*1f70*/  BRA `(.L_x_11797) ;  /* 0x00000004002c7947 */ /* 0x000fea0003800000 */
.L_x_11810:
        /* <DEDUP_REMOVED lines=21> */
.L_x_11819:
[----:B------:R-:W-:Y:S05]  /*20d0*/  BSYNC B1 ;  /* 0x0000000000017941 */ /* 0x000fea0003800000 */
.L_x_11818:
[----:B------:R-:W-:Y:S01]  /*20e0*/  LEA R3, R0, 0x37800000, 0x17 ;  /* 0x3780000000037811 */ /* 0x000fe200078eb8ff */
[----:B------:R-:W-:-:S05]  /*20f0*/  IMAD.SHL.U32 R0, R2, 0x200000, RZ ;  /* 0x0020000002007824 */ /* 0x000fca00078e00ff */
[----:B------:R-:W-:-:S07]  /*2100*/  LOP3.LUT R0, R3, R0, R4, 0xfe, !PT ;  /* 0x0000000003007212 */ /* 0x000fce00078efe04 */
.L_x_11817:
[----:B------:R-:W-:Y:S05]  /*2110*/  BSYNC B0 ;  /* 0x0000000000007941 */ /* 0x000fea0003800000 */
.L_x_11816:
[----:B------:R-:W-:Y:S01]  /*2120*/  FMUL.FTZ R0, R0, 1 ;  /* 0x3f80000000007820 */ /* 0x000fe20000410000 */
[----:B------:R-:W-:-:S03]  /*2130*/  CS2R R18, SRZ ;  /* 0x0000000000127805 */ /* 0x000fc6000001ff00 */
[----:B------:R4:W0:Y:S01]  /*2140*/  F2F.F64.F32 R16, R0 ;  /* 0x0000000000107310 */ /* 0x0008220000201800 */
[----:B------:R-:W-:Y:S05]  /*2150*/  BRA `(.L_x_11797) ;  /* 0x0000000000b47947 */ /* 0x000fea0003800000 */
.L_x_11809:
        /* <DEDUP_REMOVED lines=14> */
.L_x_11823:
[----:B------:R-:W-:Y:S05]  /*2240*/  BSYNC B0 ;  /* 0x0000000000007941 */ /* 0x000fea0003800000 */
.L_x_11822:
[----:B------:R-:W-:Y:S01]  /*2250*/  FMUL.FTZ R0, R0, 1 ;  /* 0x3f80000000007820 */ /* 0x000fe20000410000 */
[----:B------:R-:W-:-:S03]  /*2260*/  CS2R R18, SRZ ;  /* 0x0000000000127805 */ /* 0x000fc6000001ff00 */
[----:B------:R0:W1:Y:S01]  /*2270*/  F2F.F64.F32 R16, R0 ;  /* 0x0000000000107310 */ /* 0x0000620000201800 */
[----:B------:R-:W-:Y:S05]  /*2280*/  BRA `(.L_x_11797) ;  /* 0x0000000000687947 */ /* 0x000fea0003800000 */
.L_x_11796:
        /* <DEDUP_REMOVED lines=16> */
.L_x_11824:
[----:B------:R-:W-:Y:S02]  /*2390*/  CS2R R16, SRZ ;  /* 0x0000000000107805 */ /* 0x000fe4000001ff00 */
[----:B------:R-:W-:Y:S01]  /*23a0*/  CS2R R18, SRZ ;  /* 0x0000000000127805 */ /* 0x000fe2000001ff00 */
[----:B------:R-:W-:Y:S06]  /*23b0*/  BRA `(.L_x_11797) ;  /* 0x00000000001c7947 */ /* 0x000fec0003800000 */
.L_x_11821:
[----:B------:R-:W2:Y:S01]  /*23c0*/  LDG.E.64 R16, desc[UR36][R2.64] ;  /* 0x0000002402107981 */ /* 0x000ea2000c1e1b00 */
[----:B------:R-:W-:Y:S01]  /*23d0*/  CS2R R18, SRZ ;  /* 0x0000000000127805 */ /* 0x000fe2000001ff00 */
[----:B--2---:R-:W0:Y:S01]  /*23e0*/  I2F.F64.U64 R16, R16 ;  /* 0x0000001000107312 */ /* 0x004e220000301800 */
[----:B------:R-:W-:Y:S05]  /*23f0*/  BRA `(.L_x_11797) ;  /* 0x00000000000c7947 */ /* 0x000fea0003800000 */
.L_x_11820:
[----:B------:R-:W2:Y:S01]  /*2400*/  LDG.E R2, desc[UR36][R2.64] ;  /* 0x0000002402027981 */ /* 0x000ea2000c1e1900 */
[----:B------:R-:W-:Y:S01]  /*2410*/  CS2R R18, SRZ ;  /* 0x0000000000127805 */ /* 0x000fe2000001ff00 */
[----:B--2---:R0:W1:Y:S06]  /*2420*/  I2F.F64.U32 R16, R2 ;  /* 0x0000000200107312 */ /* 0x00406c0000201800 */
.L_x_11797:
[----:B------:R-:W-:Y:S01]  /*2430*/  HFMA2.MMA R8, -RZ, RZ, 0.22119140625, 257.75 ;  /* 0x33145c07ff087435 */ /* 0x000fe200000001ff */
[----:B------:R-:W-:Y:S01]  /*2440*/  IMAD.MOV.U32 R9, RZ, RZ, 0x3c91a626 ;  /* 0x3c91a626ff097424 */ /* 0x000fe200078e00ff */
[----:B01---5:R-:W-:Y:S01]  /*2450*/  DSETP.GTU.AND P0, PT, |R18|, +INF , PT ;  /* 0x7ff000001200742a */ /* 0x023fe20003f0c200 */
[----:B------:R-:W-:Y:S01]  /*2460*/  ULDC.64 UR4, c[0x0][0x410] ;  /* 0x0001040000047ab9 */ /* 0x000fe20000000a00 */
[----:B------:R-:W-:Y:S01]  /*2470*/  BSSY B1, `(.L_x_11825) ;  /* 0x0000905000017945 */ /* 0x000fe20003800000 */
[----:B------:R-:W-:Y:S01]  /*2480*/  IADD3 R2, P1, R22, UR4, RZ ;  /* 0x0000000416027c10 */ /* 0x000fe2000ff3e0ff */
[----:B--23--:R-:W-:Y:S01]  /*2490*/  DADD R4, -RZ, |R16| ;  /* 0x00000000ff047229 */ /* 0x00cfe20000000510 */
[----:B------:R0:W-:Y:S01]  /*24a0*/  STL.64 [R1+0x8], R8 ;  /* 0x0000080801007387 */ /* 0x0001e20000100a00 */
[----:B------:R-:W-:Y:S02]  /*24b0*/  DSETP.GTU.OR P0, PT, |R16|, +INF , P0 ;  /* 0x7ff000001000742a */ /* 0x000fe4000070c600 */
[----:B------:R-:W-:Y:S01]  /*24c0*/  IMAD.X R3, RZ, RZ, UR5, P1 ;  /* 0x00000005ff037e24 */ /* 0x000fe200088e06ff */
[----:B------:R-:W-:-:S11]  /*24d0*/  DADD R6, -RZ, |R18| ;  /* 0x00000000ff067229 */ /* 0x000fd60000000512 */
[----:B0-----:R-:W-:Y:S05]  /*24e0*/  @P0 BRA `(.L_x_11826) ;  /* 0x0000008c00a00947 */ /* 0x001fea0003800000 */
[----:B------:R-:W-:Y:S01]  /*24f0*/  DSETP.GT.AND P0, PT, R6, 4.50359962737049600000e+15, PT ;  /* 0x433000000600742a */ /* 0x000fe20003f04000 */
[----:B------:R-:W-:-:S05]  /*2500*/  SHF.R.U32.HI R32, RZ, 0x1f, R19 ;  /* 0x0000001fff207819 */ /* 0x000fca0000011613 */
[----:B------:R-:W-:-:S14]  /*2510*/  DSETP.GT.OR P0, PT, R4, 4.50359962737049600000e+15, P0 ;  /* 0x433000000400742a */ /* 0x000fdc0000704400 */
[----:B------:R-:W-:Y:S05]  /*2520*/  @P0 BRA `(.L_x_11827) ;  /* 0x0000005c00dc0947 */ /* 0x000fea0003800000 */
[----:B------:R-:W-:Y:S02]  /*2530*/  DSETP.NEU.AND P0, PT, R18, RZ, PT ;  /* 0x000000ff1200722a */ /* 0x000fe40003f0d000 */
[----:B------:R-:W-:-:S14]  /*2540*/  DSETP.EQ.AND P1, PT, R16, 1, PT ;  /* 0x3ff000001000742a */ /* 0x000fdc0003f22000 */
[----:B------:R-:W-:Y:S05]  /*2550*/  @!P0 BRA P1, `(.L_x_11828) ;  /* 0x0000005c00c48947 */ /* 0x000fea0000800000 */
[----:B------:R-:W-:Y:S01]  /*2560*/  IMAD.MOV.U32 R9, RZ, RZ, 0xd800000 ;  /* 0x0d800000ff097424 */ /* 0x000fe200078e00ff */
[----:B------:R-:W-:Y:S01]  /*2570*/  UMOV UR4, 0x1409212f ;  /* 0x1409212f00047882 */ /* 0x000fe20000000000 */
[----:B------:R-:W-:Y:S01]  /*2580*/  IMAD.MOV.U32 R8, RZ, RZ, 0xd800000 ;  /* 0x0d800000ff087424 */ /* 0x000fe200078e00ff */
[----:B------:R-:W-:Y:S01]  /*2590*/  UMOV UR5, 0x3e43988e ;  /* 0x3e43988e00057882 */ /* 0x000fe20000000000 */
[----:B------:R-:W-:Y:S01]  /*25a0*/  FADD.FTZ R9, R9, 1 ;  /* 0x3f80000009097421 */ /* 0x000fe20000010000 */
[----:B------:R-:W-:Y:S02]  /*25b0*/  DSETP.GEU.AND P0, PT, R6, UR4, PT ;  /* 0x0000000406007e2a */ /* 0x000fe4000bf0e000 */
[----:B------:R-:W-:Y:S02]  /*25c0*/  DSETP.LT.AND P1, PT, R4, UR4, PT ;  /* 0x0000000404007e2a */ /* 0x000fe4000bf21000 */
[----:B------:R0:W-:-:S12]  /*25d0*/  STL.64 [R1], R8 ;  /* 0x0000000801007387 */ /* 0x0001d80000100a00 */
[----:B0-----:R-:W-:Y:S05]  /*25e0*/  @!P0 BRA P1, `(.L_x_11829) ;  /* 0x0000005c00848947 */ /* 0x001fea0000800000 */
[C---:B------:R-:W-:Y:S01]  /*25f0*/  DADD R20, R4.reuse, 1 ;  /* 0x3ff0000004147429 */ /* 0x040fe20000000000 */
[----:B------:R-:W-:Y:S01]  /*2600*/  IMAD.MOV.U32 R12, RZ, RZ, RZ ;  /* 0x000000ffff0c7224 */ /* 0x000fe200078e00ff */
[----:B------:R-:W-:Y:S01]  /*2610*/  DADD R22, R4, -1 ;  /* 0xbff0000004167429 */ /* 0x000fe20000000000 */
[----:B------:R-:W-:Y:S01]  /*2620*/  UMOV UR4, 0xffffffff ;  /* 0xffffffff00047882 */ /* 0x000fe20000000000 */
[----:B------:R-:W-:Y:S01]  /*2630*/  DADD R24, -RZ, |R6| ;  /* 0x00000000ff187229 */ /* 0x000fe20000000506 */
[----:B------:R-:W-:Y:S01]  /*2640*/  UMOV UR5, 0x7fefffff ;  /* 0x7fefffff00057882 */ /* 0x000fe20000000000 */
[----:B------:R-:W-:Y:S01]  /*2650*/  UMOV UR7, UR4 ;  /* 0x0000000400077c82 */ /* 0x000fe20008000000 */
[----:B------:R-:W-:Y:S01]  /*2660*/  UMOV UR6, UR5 ;  /* 0x0000000500067c82 */ /* 0x000fe20008000000 */
[----:B------:R-:W-:Y:S01]  /*2670*/  DADD R8, -RZ, |R20| ;  /* 0x00000000ff087229 */ /* 0x000fe20000000514 */
[----:B------:R-:W-:Y:S01]  /*2680*/  IMAD.MOV.U32 R28, RZ, RZ, RZ ;  /* 0x000000ffff1c7224 */ /* 0x000fe200078e00ff */
[----:B------:R-:W-:Y:S01]  /*2690*/  DADD R26, -RZ, |R22| ;  /* 0x00000000ff1a7229 */ /* 0x000fe20000000516 */
[----:B------:R-:W-:Y:S01]  /*26a0*/  IMAD.MOV.U32 R46, RZ, RZ, 0x0 ;  /* 0x00000000ff2e7424 */ /* 0x000fe200078e00ff */
[----:B------:R-:W-:Y:S01]  /*26b0*/  BSSY B2, `(.L_x_11830) ;  /* 0x00002af000027945 */ /* 0x000fe20003800000 */
[----:B------:R-:W-:-:S05]  /*26c0*/  IMAD.MOV.U32 R47, RZ, RZ, 0x3fd80000 ;  /* 0x3fd80000ff2f7424 */ /* 0x000fca00078e00ff */
[CC--:B------:R-:W-:Y:S02]  /*26d0*/  ISETP.GT.U32.AND P1, PT, R8.reuse, R24.reuse, PT ;  /* 0x000000180800720c */ /* 0x0c0fe40003f24070 */
[-C--:B------:R-:W-:Y:S02]  /*26e0*/  ISETP.LT.U32.AND P0, PT, R8, R24.reuse, PT ;  /* 0x000000180800720c */ /* 0x080fe40003f01070 */
[CC--:B------:R-:W-:Y:S02]  /*26f0*/  ISETP.GT.U32.AND.EX P1, PT, R9.reuse, R25.reuse, PT, P1 ;  /* 0x000000190900720c */ /* 0x0c0fe40003f24110 */
[----:B------:R-:W-:Y:S02]  /*2700*/  ISETP.GT.U32.AND P3, PT, R26, R24, PT ;  /* 0x000000181a00720c */ /* 0x000fe40003f64070 */
[CC--:B------:R-:W-:Y:S02]  /*2710*/  ISETP.LT.U32.AND.EX P0, PT, R9.reuse, R25.reuse, PT, P0 ;  /* 0x000000190900720c */ /* 0x0c0fe40003f01100 */
[----:B------:R-:W-:-:S02]  /*2720*/  SEL R37, R9, R25, P1 ;  /* 0x0000001909257207 */ /* 0x000fc40000800000 */
[-C--:B------:R-:W-:Y:S02]  /*2730*/  ISETP.LT.U32.AND P2, PT, R26, R24.reuse, PT ;  /* 0x000000181a00720c */ /* 0x080fe40003f41070 */
[-C--:B------:R-:W-:Y:S02]  /*2740*/  ISETP.GT.U32.AND.EX P3, PT, R27, R25.reuse, PT, P3 ;  /* 0x000000191b00720c */ /* 0x080fe40003f64130 */
[----:B------:R-:W-:Y:S02]  /*2750*/  SEL R34, R8, R24, P0 ;  /* 0x0000001808227207 */ /* 0x000fe40000000000 */
[-C--:B------:R-:W-:Y:S02]  /*2760*/  SEL R35, R9, R25.reuse, P0 ;  /* 0x0000001909237207 */ /* 0x080fe40000000000 */
[----:B----4-:R-:W-:Y:S02]  /*2770*/  LOP3.LUT R0, R37, 0xffc00000, RZ, 0xc0, !PT ;  /* 0xffc0000025007812 */ /* 0x010fe400078ec0ff */
[----:B------:R-:W-:-:S02]  /*2780*/  ISETP.LT.U32.AND.EX P0, PT, R27, R25, PT, P2 ;  /* 0x000000191b00720c */ /* 0x000fc40003f01120 */
[CC--:B------:R-:W-:Y:S02]  /*2790*/  SEL R41, R27.reuse, R25.reuse, P3 ;  /* 0x000000191b297207 */ /* 0x0c0fe40001800000 */
[-C--:B------:R-:W-:Y:S01]  /*27a0*/  SEL R36, R8, R24.reuse, P1 ;  /* 0x0000001808247207 */ /* 0x080fe20000800000 */
[----:B------:R-:W-:Y:S01]  /*27b0*/  IMAD.MOV.U32 R8, RZ, RZ, RZ ;  /* 0x000000ffff087224 */ /* 0x000fe200078e00ff */
[----:B------:R-:W-:Y:S02]  /*27c0*/  IADD3 R9, -R0, 0x7fd00000, RZ ;  /* 0x7fd0000000097810 */ /* 0x000fe40007ffe1ff */
[-C--:B------:R-:W-:Y:S02]  /*27d0*/  SEL R44, R26, R24.reuse, P0 ;  /* 0x000000181a2c7207 */ /* 0x080fe40000000000 */
[----:B------:R-:W-:Y:S02]  /*27e0*/  SEL R45, R27, R25, P0 ;  /* 0x000000191b2d7207 */ /* 0x000fe40000000000 */
[----:B------:R-:W-:Y:S01]  /*27f0*/  LOP3.LUT R42, R41, 0xffc00000, RZ, 0xc0, !PT ;  /* 0xffc00000292a7812 */ /* 0x000fe200078ec0ff */
[----:B------:R-:W-:Y:S01]  /*2800*/  IMAD.MOV.U32 R38, RZ, RZ, R44 ;  /* 0x000000ffff267224 */ /* 0x000fe200078e002c */
[C---:B------:R-:W-:Y:S01]  /*2810*/  DMUL R10, R8.reuse, R34 ;  /* 0x00000022080a7228 */ /* 0x040fe20000000000 */
[----:B------:R-:W-:Y:S01]  /*2820*/  IMAD.MOV.U32 R39, RZ, RZ, R45 ;  /* 0x000000ffff277224 */ /* 0x000fe200078e002d */
[----:B------:R-:W-:Y:S01]  /*2830*/  IADD3 R13, -R42, 0x7fd00000, RZ ;  /* 0x7fd000002a0d7810 */ /* 0x000fe20007ffe1ff */
[----:B------:R-:W-:Y:S01]  /*2840*/  DMUL R8, R8, R36 ;  /* 0x0000002408087228 */ /* 0x000fe20000000000 */
[----:B------:R-:W-:-:S04]  /*2850*/  SEL R40, R26, R24, P3 ;  /* 0x000000181a287207 */ /* 0x000fc80001800000 */
[----:B------:R-:W-:Y:S02]  /*2860*/  DMUL R14, R12, R38 ;  /* 0x000000260c0e7228 */ /* 0x000fe40000000000 */
[----:B------:R-:W-:Y:S02]  /*2870*/  DMUL R10, R10, R10 ;  /* 0x0000000a0a0a7228 */ /* 0x000fe40000000000 */
[----:B------:R-:W-:-:S04]  /*2880*/  DMUL R12, R12, R40 ;  /* 0x000000280c0c7228 */ /* 0x000fc80000000000 */
[----:B------:R-:W-:Y:S02]  /*2890*/  DMUL R14, R14, R14 ;  /* 0x0000000e0e0e7228 */ /* 0x000fe40000000000 */
[----:B------:R-:W-:-:S06]  /*28a0*/  DFMA R10, R8, R8, R10 ;  /* 0x00000008080a722b */ /* 0x000fcc000000000a */
[----:B------:R-:W-:Y:S02]  /*28b0*/  DFMA R24, R12, R12, R14 ;  /* 0x0000000c0c18722b */ /* 0x000fe4000000000e */
[----:B------:R-:W-:Y:S01]  /*28c0*/  DSETP.MIN.AND P0, P1, R10, UR4, PT ;  /* 0x000000040a007e2a */ /* 0x000fe2000b900000 */
[----:B------:R-:W-:Y:S01]  /*28d0*/  IMAD.U32 R12, RZ, RZ, UR6 ;  /* 0x00000006ff0c7e24 */ /* 0x000fe2000f8e00ff */
[----:B------:R-:W-:Y:S01]  /*28e0*/  MOV R8, R11 ;  /* 0x0000000b00087202 */ /* 0x000fe20000000f00 */
[----:B------:R-:W-:-:S03]  /*28f0*/  IMAD.U32 R14, RZ, RZ, UR5 ;  /* 0x00000005ff0e7e24 */ /* 0x000fc6000f8e00ff */
[----:B------:R-:W-:Y:S01]  /*2900*/  DSETP.MIN.AND P2, P3, R24, UR4, PT ;  /* 0x0000000418007e2a */ /* 0x000fe2000bb40000 */
[----:B------:R-:W-:Y:S01]  /*2910*/  FSEL R9, R8, UR6, P0 ;  /* 0x0000000608097c08 */ /* 0x000fe20008000000 */
[----:B------:R-:W-:Y:S01]  /*2920*/  IMAD.MOV.U32 R13, RZ, RZ, R25 ;  /* 0x000000ffff0d7224 */ /* 0x000fe200078e0019 */
[----:B------:R-:W-:Y:S01]  /*2930*/  UMOV UR6, UR4 ;  /* 0x0000000400067c82 */ /* 0x000fe20008000000 */
[----:B------:R-:W-:-:S03]  /*2940*/  IMAD.MOV.U32 R8, RZ, RZ, R10 ;  /* 0x000000ffff087224 */ /* 0x000fc600078e000a */
[----:B------:R-:W-:Y:S02]  /*2950*/  FSEL R27, R13, UR5, P2 ;  /* 0x000000050d1b7c08 */ /* 0x000fe40009000000 */
[----:B------:R-:W-:Y:S01]  /*2960*/  @P1 LOP3.LUT R9, R12, 0x80000, RZ, 0xfc, !PT ;  /* 0x000800000c091812 */ /* 0x000fe200078efcff */
[----:B------:R-:W-:Y:S01]  /*2970*/  IMAD.MOV.U32 R12, RZ, RZ, R24 ;  /* 0x000000ffff0c7224 */ /* 0x000fe200078e0018 */
[----:B------:R-:W-:Y:S01]  /*2980*/  SEL R8, R8, UR6, P0 ;  /* 0x0000000608087c07 */ /* 0x000fe20008000000 */
[----:B------:R-:W-:Y:S01]  /*2990*/  DSETP.NEU.AND P0, PT, R34, RZ, PT ;  /* 0x000000ff2200722a */ /* 0x000fe20003f0d000 */
[----:B------:R-:W0:Y:S01]  /*29a0*/  MUFU.RSQ64H R13, R9 ;  /* 0x00000009000d7308 */ /* 0x000e220000001c00 */
[----:B------:R-:W-:Y:S02]  /*29b0*/  @P3 LOP3.LUT R27, R14, 0x80000, RZ, 0xfc, !PT ;  /* 0x000800000e1b3812 */ /* 0x000fe400078efcff */
[----:B------:R-:W-:Y:S01]  /*29c0*/  SEL R26, R12, UR7, P2 ;  /* 0x000000070c1a7c07 */ /* 0x000fe20009000000 */
[----:B------:R-:W-:Y:S01]  /*29d0*/  IMAD.MOV.U32 R12, RZ, RZ, RZ ;  /* 0x000000ffff0c7224 */ /* 0x000fe200078e00ff */
[----:B------:R-:W-:Y:S01]  /*29e0*/  ISETP.GE.U32.AND P1, PT, R35, 0x7ff00000, PT ;  /* 0x7ff000002300780c */ /* 0x000fe20003f26070 */
[----:B------:R-:W-:Y:S01]  /*29f0*/  DSETP.NEU.AND P2, PT, R38, RZ, PT ;  /* 0x000000ff2600722a */ /* 0x000fe20003f4d000 */
[----:B------:R-:W-:Y:S01]  /*2a00*/  ISETP.GE.U32.AND P3, PT, R45, 0x7ff00000, PT ;  /* 0x7ff000002d00780c */ /* 0x000fe20003f66070 */
[----:B------:R-:W1:Y:S02]  /*2a10*/  MUFU.RSQ64H R29, R27 ;  /* 0x0000001b001d7308 */ /* 0x000e640000001c00 */
[----:B0-----:R-:W-:-:S02]  /*2a20*/  DMUL R14, R12, R12 ;  /* 0x0000000c0c0e7228 */ /* 0x001fc40000000000 */
[----:B-1----:R-:W-:-:S06]  /*2a30*/  DMUL R30, R28, R28 ;  /* 0x0000001c1c1e7228 */ /* 0x002fcc0000000000 */
[----:B------:R-:W-:Y:S02]  /*2a40*/  DFMA R14, R8, -R14, 1 ;  /* 0x3ff00000080e742b */ /* 0x000fe4000000080e */
[----:B------:R-:W-:-:S06]  /*2a50*/  DFMA R30, R26, -R30, 1 ;  /* 0x3ff000001a1e742b */ /* 0x000fcc000000081e */
[----:B------:R-:W-:Y:S02]  /*2a60*/  DMUL R8, R12, R14 ;  /* 0x0000000e0c087228 */ /* 0x000fe40000000000 */
[-C--:B------:R-:W-:Y:S02]  /*2a70*/  DFMA R14, R14, R46.reuse, 0.5 ;  /* 0x3fe000000e0e742b */ /* 0x080fe4000000002e */
[----:B------:R-:W-:Y:S02]  /*2a80*/  DFMA R32, R30, R46, 0.5 ;  /* 0x3fe000001e20742b */ /* 0x000fe4000000002e */
[----:B------:R-:W-:-:S04]  /*2a90*/  DMUL R30, R28, R30 ;  /* 0x0000001e1c1e7228 */ /* 0x000fc80000000000 */
[----:B------:R-:W-:Y:S01]  /*2aa0*/  DFMA R8, R14, R8, R12 ;  /* 0x000000080e08722b */ /* 0x000fe2000000000c */
[----:B------:R-:W-:-:S03]  /*2ab0*/  LOP3.LUT R13, R42, 0x100000, RZ, 0xfc, !PT ;  /* 0x001000002a0d7812 */ /* 0x000fc600078efcff */
[----:B------:R-:W-:-:S04]  /*2ac0*/  DFMA R30, R32, R30, R28 ;  /* 0x0000001e201e722b */ /* 0x000fc8000000001c */
[----:B------:R-:W-:Y:S01]  /*2ad0*/  DMUL R8, R10, R8 ;  /* 0x000000080a087228 */ /* 0x000fe20000000000 */
[----:B------:R-:W-:Y:S01]  /*2ae0*/  LOP3.LUT R11, R0, 0x100000, RZ, 0xfc, !PT ;  /* 0x00100000000b7812 */ /* 0x000fe200078efcff */
[----:B------:R-:W-:Y:S02]  /*2af0*/  IMAD.MOV.U32 R10, RZ, RZ, RZ ;  /* 0x000000ffff0a7224 */ /* 0x000fe400078e00ff */
[----:B------:R-:W-:-:S04]  /*2b00*/  DMUL R30, R24, R30 ;  /* 0x0000001e181e7228 */ /* 0x000fc80000000000 */
[----:B------:R-:W-:-:S04]  /*2b10*/  DMUL R8, R8, R10 ;  /* 0x0000000a08087228 */ /* 0x000fc80000000000 */
[----:B------:R-:W-:-:S06]  /*2b20*/  DMUL R30, R30, R12 ;  /* 0x0000000c1e1e7228 */ /* 0x000fcc0000000000 */
[----:B------:R-:W-:Y:S02]  /*2b30*/  @!P1 FSEL R35, R37, R9, !P0 ;  /* 0x0000000925239208 */ /* 0x000fe40004000000 */
[----:B------:R-:W-:Y:S02]  /*2b40*/  @!P1 FSEL R34, R36, R8, !P0 ;  /* 0x0000000824229208 */ /* 0x000fe40004000000 */
[----:B------:R-:W-:Y:S01]  /*2b50*/  @!P3 FSEL R44, R40, R30, !P2 ;  /* 0x0000001e282cb208 */ /* 0x000fe20005000000 */
[----:B------:R-:W-:Y:S01]  /*2b60*/  IMAD.MOV.U32 R43, RZ, RZ, R35 ;  /* 0x000000ffff2b7224 */ /* 0x000fe200078e0023 */
[----:B------:R-:W-:Y:S02]  /*2b70*/  @!P3 FSEL R45, R41, R31, !P2 ;  /* 0x0000001f292db208 */ /* 0x000fe40005000000 */
[----:B------:R-:W-:-:S06]  /*2b80*/  MOV R42, R34 ;  /* 0x00000022002a7202 */ /* 0x000fcc0000000f00 */
[----:B------:R-:W-:-:S08]  /*2b90*/  DADD R8, R42, R44 ;  /* 0x000000002a087229 */ /* 0x000fd0000000002c */
[----:B------:R-:W-:-:S08]  /*2ba0*/  DMUL R8, R8, 0.5 ;  /* 0x3fe0000008087828 */ /* 0x000fd00000000000 */
[----:B------:R-:W-:-:S06]  /*2bb0*/  DSETP.GEU.AND P0, PT, R8, 1, PT ;  /* 0x3ff000000800742a */ /* 0x000fcc0003f0e000 */
[----:B------:R-:W-:Y:S02]  /*2bc0*/  FSEL R32, R8, RZ, P0 ;  /* 0x000000ff08207208 */ /* 0x000fe40000000000 */
[----:B------:R-:W-:-:S06]  /*2bd0*/  FSEL R33, R9, 1.875, P0 ;  /* 0x3ff0000009217808 */ /* 0x000fcc0000000000 */
[----:B------:R-:W-:-:S14]  /*2be0*/  DSETP.GEU.AND P0, PT, R32, 10, PT ;  /* 0x402400002000742a */ /* 0x000fdc0003f0e000 */
[----:B------:R-:W-:Y:S05]  /*2bf0*/  @!P0 BRA `(.L_x_11831) ;  /* 0x0000000400b08947 */ /* 0x000fea0003800000 */
[----:B------:R-:W-:Y:S01]  /*2c00*/  DFMA R24, R32, R32, -1 ;  /* 0xbff000002018742b */ /* 0x000fe20000000020 */
[----:B------:R-:W-:Y:S05]  /*2c10*/  BSSY B3, `(.L_x_11832) ;  /* 0x0000018000037945 */ /* 0x000fea0003800000 */
[----:B------:R-:W0:Y:S04]  /*2c20*/  MUFU.RSQ64H R27, R25 ;  /* 0x00000019001b7308 */ /* 0x000e280000001c00 */
[----:B------:R-:W-:-:S05]  /*2c30*/  VIADD R26, R25, 0xfcb00000 ;  /* 0xfcb00000191a7836 */ /* 0x000fca0000000000 */
[----:B------:R-:W-:Y:S01]  /*2c40*/  ISETP.GE.U32.AND P0, PT, R26, 0x7ca00000, PT ;  /* 0x7ca000001a00780c */ /* 0x000fe20003f06070 */
[----:B0-----:R-:W-:-:S08]  /*2c50*/  DMUL R8, R26, R26 ;  /* 0x0000001a1a087228 */ /* 0x001fd00000000000 */
[----:B------:R-:W-:-:S08]  /*2c60*/  DFMA R8, R24, -R8, 1 ;  /* 0x3ff000001808742b */ /* 0x000fd00000000808 */
[----:B------:R-:W-:Y:S02]  /*2c70*/  DFMA R10, R8, R46, 0.5 ;  /* 0x3fe00000080a742b */ /* 0x000fe4000000002e */
[----:B------:R-:W-:-:S08]  /*2c80*/  DMUL R8, R26, R8 ;  /* 0x000000081a087228 */ /* 0x000fd00000000000 */
[----:B------:R-:W-:-:S08]  /*2c90*/  DFMA R14, R10, R8, R26 ;  /* 0x000000080a0e722b */ /* 0x000fd0000000001a */
[----:B------:R-:W-:Y:S02]  /*2ca0*/  DMUL R28, R24, R14 ;  /* 0x0000000e181c7228 */ /* 0x000fe40000000000 */
[----:B------:R-:W-:Y:S02]  /*2cb0*/  VIADD R9, R15, 0xfff00000 ;  /* 0xfff000000f097836 */ /* 0x000fe40000000000 */
[----:B------:R-:W-:-:S04]  /*2cc0*/  IMAD.MOV.U32 R8, RZ, RZ, R14 ;  /* 0x000000ffff087224 */ /* 0x000fc800078e000e */
[----:B------:R-:W-:-:S08]  /*2cd0*/  DFMA R30, R28, -R28, R24 ;  /* 0x8000001c1c1e722b */ /* 0x000fd00000000018 */
[----:B------:R-:W-:Y:S01]  /*2ce0*/  DFMA R12, R30, R8, R28 ;  /* 0x000000081e0c722b */ /* 0x000fe2000000001c */
[----:B------:R-:W-:Y:S10]  /*2cf0*/  @!P0 BRA `(.L_x_11833) ;  /* 0x0000000000248947 */ /* 0x000ff40003800000 */
[----:B------:R-:W-:Y:S01]  /*2d00*/  IMAD.MOV.U32 R10, RZ, RZ, R24 ;  /* 0x000000ffff0a7224 */ /* 0x000fe200078e0018 */
[----:B------:R-:W-:Y:S01]  /*2d10*/  MOV R13, R29 ;  /* 0x0000001d000d7202 */ /* 0x000fe20000000f00 */
[----:B------:R-:W-:Y:S01]  /*2d20*/  IMAD.MOV.U32 R11, RZ, RZ, R25 ;  /* 0x000000ffff0b7224 */ /* 0x000fe200078e0019 */
[----:B------:R-:W-:Y:S01]  /*2d30*/  MOV R0, 0x2d90 ;  /* 0x00002d9000007802 */ /* 0x000fe20000000f00 */
[----:B------:R-:W-:Y:S02]  /*2d40*/  IMAD.MOV.U32 R24, RZ, RZ, R30 ;  /* 0x000000ffff187224 */ /* 0x000fe400078e001e */
[----:B------:R-:W-:Y:S02]  /*2d50*/  IMAD.MOV.U32 R15, RZ, RZ, R31 ;  /* 0x000000ffff0f7224 */ /* 0x000fe400078e001f */
[----:B------:R-:W-:Y:S02]  /*2d60*/  IMAD.MOV.U32 R12, RZ, RZ, R28 ;  /* 0x000000ffff0c7224 */ /* 0x000fe400078e001c */
[----:B------:R-:W-:-:S07]  /*2d70*/  IMAD.MOV.U32 R27, RZ, RZ, R9 ;  /* 0x000000ffff1b7224 */ /* 0x000fce00078e0009 */
[----:B------:R-:W-:Y:S05]  /*2d80*/  CALL.REL.NOINC `($__internal_15_$__cuda_sm20_dsqrt_rn_f64_mediumpath_v1) ;  /* 0x000002ec00c07944 */ /* 0x000fea0003c00000 */
.L_x_11833:
[----:B------:R-:W-:Y:S05]  /*2d90*/  BSYNC B3 ;  /* 0x0000000000037941 */ /* 0x000fea0003800000 */
.L_x_11832:
[----:B------:R-:W-:Y:S01]  /*2da0*/  DADD R12, R32, R12 ;  /* 0x00000000200c7229 */ /* 0x000fe2000000000c */
[----:B------:R-:W-:-:S09]  /*2db0*/  IMAD.MOV.U32 R29, RZ, RZ, -0x3ff ;  /* 0xfffffc01ff1d7424 */ /* 0x000fd200078e00ff */
[----:B------:R-:W-:Y:S01]  /*2dc0*/  ISETP.GT.AND P0, PT, R13, 0xfffff, PT ;  /* 0x000fffff0d00780c */ /* 0x000fe20003f04270 */
[----:B------:R-:W-:Y:S02]  /*2dd0*/  IMAD.MOV.U32 R8, RZ, RZ, R12 ;  /* 0x000000ffff087224 */ /* 0x000fe400078e000c */
[--C-:B------:R-:W-:Y:S02]  /*2de0*/  IMAD.MOV.U32 R9, RZ, RZ, R13.reuse ;  /* 0x000000ffff097224 */ /* 0x100fe400078e000d */
[----:B------:R-:W-:-:S08]  /*2df0*/  IMAD.MOV.U32 R0, RZ, RZ, R13 ;  /* 0x000000ffff007224 */ /* 0x000fd000078e000d */
[----:B------:R-:W-:Y:S01]  /*2e00*/  @!P0 DMUL R8, R8, 1.80143985094819840000e+16 ;  /* 0x4350000008088828 */ /* 0x000fe20000000000 */
[----:B------:R-:W-:-:S09]  /*2e10*/  @!P0 IMAD.MOV.U32 R29, RZ, RZ, -0x435 ;  /* 0xfffffbcbff1d8424 */ /* 0x000fd200078e00ff */
[----:B------:R-:W-:Y:S01]  /*2e20*/  @!P0 IMAD.MOV.U32 R0, RZ, RZ, R9 ;  /* 0x000000ffff008224 */ /* 0x000fe200078e0009 */
[----:B------:R-:W-:-:S03]  /*2e30*/  @!P0 MOV R12, R8 ;  /* 0x00000008000c8202 */ /* 0x000fc60000000f00 */
[----:B------:R-:W-:-:S05]  /*2e40*/  VIADD R10, R0, 0xffffffff ;  /* 0xffffffff000a7836 */ /* 0x000fca0000000000 */
[----:B------:R-:W-:-:S13]  /*2e50*/  ISETP.GE.U32.AND P1, PT, R10, 0x7fefffff, PT ;  /* 0x7fefffff0a00780c */ /* 0x000fda0003f26070 */
[----:B------:R-:W-:Y:S01]  /*2e60*/  @P1 IMAD.MOV.U32 R10, RZ, RZ, 0x0 ;  /* 0x00000000ff0a1424 */ /* 0x000fe200078e00ff */
[----:B------:R-:W-:Y:S01]  /*2e70*/  @P1 FSETP.NEU.FTZ.AND P2, PT, R9, RZ, PT ;  /* 0x000000ff0900120b */ /* 0x000fe20003f5d000 */
[----:B------:R-:W-:-:S06]  /*2e80*/  @P1 IMAD.MOV.U32 R11, RZ, RZ, 0x7ff00000 ;  /* 0x7ff00000ff0b1424 */ /* 0x000fcc00078e00ff */
[----:B------:R-:W-:-:S10]  /*2e90*/  @P1 DFMA R10, R8, R10, +INF ;  /* 0x7ff00000080a142b */ /* 0x000fd4000000000a */
[----:B------:R-:W-:Y:S02]  /*2ea0*/  @P1 FSEL R34, R10, RZ, P2 ;  /* 0x000000ff0a221208 */ /* 0x000fe40001000000 */
[----:B------:R-:W-:Y:S01]  /*2eb0*/  @P1 FSEL R35, R11, -QNAN , P2 ;  /* 0xfff000000b231808 */ /* 0x000fe20001000000 */
[----:B------:R-:W-:Y:S06]  /*2ec0*/  @P1 BRA `(.L_x_11834) ;  /* 0x0000002000b41947 */ /* 0x000fec0003800000 */
[----:B------:R-:W-:Y:S01]  /*2ed0*/  LOP3.LUT R8, R0, 0x800fffff, RZ, 0xc0, !PT ;  /* 0x800fffff00087812 */ /* 0x000fe200078ec0ff */
[----:B------:R-:W-:Y:S01]  /*2ee0*/  IMAD.MOV.U32 R26, RZ, RZ, -0x748574fc ;  /* 0x8b7a8b04ff1a7424 */ /* 0x000fe200078e00ff */
[----:B------:R-:W-:Y:S01]  /*2ef0*/  UMOV UR4, 0x3ae80f1e ;  /* 0x3ae80f1e00047882 */ /* 0x000fe20000000000 */
[----:B------:R-:W-:Y:S01]  /*2f00*/  IMAD.MOV.U32 R27, RZ, RZ, 0x3ed0ee25 ;  /* 0x3ed0ee25ff1b7424 */ /* 0x000fe200078e00ff */
[----:B------:R-:W-:Y:S01]  /*2f10*/  LOP3.LUT R9, R8, 0x3ff00000, RZ, 0xfc, !PT ;  /* 0x3ff0000008097812 */ /* 0x000fe200078efcff */
[----:B------:R-:W-:Y:S01]  /*2f20*/  IMAD.MOV.U32 R8, RZ, RZ, R12 ;  /* 0x000000ffff087224 */ /* 0x000fe200078e000c */
[----:B------:R-:W-:Y:S01]  /*2f30*/  UMOV UR5, 0x3eb1380b ;  /* 0x3eb1380b00057882 */ /* 0x000fe20000000000 */
[----:B------:R-:W-:Y:S01]  /*2f40*/  IMAD.MOV.U32 R12, RZ, RZ, RZ ;  /* 0x000000ffff0c7224 */ /* 0x000fe200078e00ff */
[----:B------:R-:W-:Y:S01]  /*2f50*/  ISETP.GE.AND P0, PT, R9, 0x3ff6a09f, PT ;  /* 0x3ff6a09f0900780c */ /* 0x000fe20003f06270 */
[----:B------:R-:W-:Y:S01]  /*2f60*/  UMOV UR6, 0x80000000 ;  /* 0x8000000000067882 */ /* 0x000fe20000000000 */
[----:B------:R-:W-:Y:S01]  /*2f70*/  LEA.HI R29, R0, R29, RZ, 0xc ;  /* 0x0000001d001d7211 */ /* 0x000fe200078f60ff */
[----:B------:R-:W-:-:S10]  /*2f80*/  UMOV UR7, 0x43300000 ;  /* 0x4330000000077882 */ /* 0x000fd40000000000 */
[----:B------:R-:W-:Y:S02]  /*2f90*/  @P0 VIADD R11, R9, 0xfff00000 ;  /* 0xfff00000090b0836 */ /* 0x000fe40000000000 */
[----:B------:R-:W-:Y:S02]  /*2fa0*/  @P0 VIADD R29, R29, 0x1 ;  /* 0x000000011d1d0836 */ /* 0x000fe40000000000 */
[----:B------:R-:W-:-:S03]  /*2fb0*/  @P0 IMAD.MOV.U32 R9, RZ, RZ, R11 ;  /* 0x000000ffff090224 */ /* 0x000fc600078e000b */
[----:B------:R-:W-:Y:S01]  /*2fc0*/  LOP3.LUT R28, R29, 0x80000000, RZ, 0x3c, !PT ;  /* 0x800000001d1c7812 */ /* 0x000fe200078e3cff */
[----:B------:R-:W-:Y:S02]  /*2fd0*/  IMAD.MOV.U32 R29, RZ, RZ, 0x43300000 ;  /* 0x43300000ff1d7424 */ /* 0x000fe400078e00ff */
[C---:B------:R-:W-:Y:S02]  /*2fe0*/  DADD R10, R8.reuse, 1 ;  /* 0x3ff00000080a7429 */ /* 0x040fe40000000000 */
[----:B------:R-:W-:Y:S02]  /*2ff0*/  DADD R8, R8, -1 ;  /* 0xbff0000008087429 */ /* 0x000fe40000000000 */
[----:B------:R-:W-:Y:S01]  /*3000*/  DADD R28, R28, -UR6 ;  /* 0x800000061c1c7e29 */ /* 0x000fe20008000000 */
[----:B------:R-:W-:Y:S01]  /*3010*/  UMOV UR6, 0xfefa39ef ;  /* 0xfefa39ef00067882 */ /* 0x000fe20000000000 */
[----:B------:R-:W0:Y:S01]  /*3020*/  MUFU.RCP64H R13, R11 ;  /* 0x0000000b000d7308 */ /* 0x000e220000001800 */
[----:B------:R-:W-:Y:S01]  /*3030*/  UMOV UR7, 0x3fe62e42 ;  /* 0x3fe62e4200077882 */ /* 0x000fe20000000000 */
[----:B0-----:R-:W-:-:S08]  /*3040*/  DFMA R14, -R10, R12, 1 ;  /* 0x3ff000000a0e742b */ /* 0x001fd0000000010c */
[----:B------:R-:W-:-:S08]  /*3050*/  DFMA R14, R14, R14, R14 ;  /* 0x0000000e0e0e722b */ /* 0x000fd0000000000e */
[----:B------:R-:W-:-:S08]  /*3060*/  DFMA R14, R12, R14, R12 ;  /* 0x0000000e0c0e722b */ /* 0x000fd0000000000c */
[----:B------:R-:W-:-:S08]  /*3070*/  DMUL R12, R14, R8 ;  /* 0x000000080e0c7228 */ /* 0x000fd00000000000 */
[----:B------:R-:W-:-:S08]  /*3080*/  DFMA R12, R14, R8, R12 ;  /* 0x000000080e0c722b */ /* 0x000fd0000000000c */
[----:B------:R-:W-:Y:S02]  /*3090*/  DMUL R24, R12, R12 ;  /* 0x0000000c0c187228 */ /* 0x000fe40000000000 */
[----:B------:R-:W-:-:S06]  /*30a0*/  DFMA R34, R28, UR6, R12 ;  /* 0x000000061c227c2b */ /* 0x000fcc000800000c */
[----:B------:R-:W-:Y:S01]  /*30b0*/  DFMA R10, R24, UR4, R26 ;  /* 0x00000004180a7c2b */ /* 0x000fe2000800001a */
[----:B------:R-:W-:Y:S01]  /*30c0*/  UMOV UR4, 0x9f02676f ;  /* 0x9f02676f00047882 */ /* 0x000fe20000000000 */
[----:B------:R-:W-:Y:S01]  /*30d0*/  UMOV UR5, 0x3ef3b266 ;  /* 0x3ef3b26600057882 */ /* 0x000fe20000000000 */
[----:B------:R-:W-:-:S05]  /*30e0*/  DADD R26, R8, -R12 ;  /* 0x00000000081a7229 */ /* 0x000fca000000080c */
[----:B------:R-:W-:Y:S01]  /*30f0*/  DFMA R10, R24, R10, UR4 ;  /* 0x00000004180a7e2b */ /* 0x000fe2000800000a */
[----:B------:R-:W-:Y:S01]  /*3100*/  UMOV UR4, 0xa9ab0956 ;  /* 0xa9ab095600047882 */ /* 0x000fe20000000000 */
[----:B------:R-:W-:Y:S01]  /*3110*/  UMOV UR5, 0x3f1745cb ;  /* 0x3f1745cb00057882 */ /* 0x000fe20000000000 */
[----:B------:R-:W-:-:S05]  /*3120*/  DADD R26, R26, R26 ;  /* 0x000000001a1a7229 */ /* 0x000fca000000001a */
[----:B------:R-:W-:Y:S01]  /*3130*/  DFMA R10, R24, R10, UR4 ;  /* 0x00000004180a7e2b */ /* 0x000fe2000800000a */
[----:B------:R-:W-:Y:S01]  /*3140*/  UMOV UR4, 0x2d1b5154 ;  /* 0x2d1b515400047882 */ /* 0x000fe20000000000 */
[----:B------:R-:W-:Y:S01]  /*3150*/  UMOV UR5, 0x3f3c71c7 ;  /* 0x3f3c71c700057882 */ /* 0x000fe20000000000 */
[----:B------:R-:W-:Y:S02]  /*3160*/  DFMA R26, R8, -R12, R26 ;  /* 0x8000000c081a722b */ /* 0x000fe4000000001a */
[----:B------:R-:W-:-:S03]  /*3170*/  DFMA R8, -R28, UR6, R34 ;  /* 0x000000061c087c2b */ /* 0x000fc60008000122 */
[----:B------:R-:W-:Y:S01]  /*3180*/  DFMA R10, R24, R10, UR4 ;  /* 0x00000004180a7e2b */ /* 0x000fe2000800000a */
[----:B------:R-:W-:Y:S01]  /*3190*/  UMOV UR4, 0x923be72d ;  /* 0x923be72d00047882 */ /* 0x000fe20000000000 */
[----:B------:R-:W-:Y:S01]  /*31a0*/  UMOV UR5, 0x3f624924 ;  /* 0x3f62492400057882 */ /* 0x000fe20000000000 */
[----:B------:R-:W-:Y:S02]  /*31b0*/  DMUL R26, R14, R26 ;  /* 0x0000001a0e1a7228 */ /* 0x000fe40000000000 */
[----:B------:R-:W-:-:S03]  /*31c0*/  DADD R8, -R12, R8 ;  /* 0x000000000c087229 */ /* 0x000fc60000000108 */
        /* <DEDUP_REMOVED lines=10> */
[----:B------:R-:W-:-:S08]  /*3270*/  DFMA R10, R12, R10, R26 ;  /* 0x0000000a0c0a722b */ /* 0x000fd0000000001a */
[----:B------:R-:W-:-:S08]  /*3280*/  DADD R8, R10, -R8 ;  /* 0x000000000a087229 */ /* 0x000fd00000000808 */
[----:B------:R-:W-:-:S08]  /*3290*/  DFMA R8, R28, UR4, R8 ;  /* 0x000000041c087c2b */ /* 0x000fd00008000008 */
[----:B------:R-:W-:Y:S01]  /*32a0*/  DADD R34, R34, R8 ;  /* 0x0000000022227229 */ /* 0x000fe20000000008 */
[----:B------:R-:W-:Y:S10]  /*32b0*/  BRA `(.L_x_11834) ;  /* 0x0000001c00b87947 */ /* 0x000ff40003800000 */
.L_x_11831:
[----:B------:R-:W-:Y:S02]  /*32c0*/  DSETP.GEU.AND P0, PT, R6, 3.8518598887744717061e-34, PT ;  /* 0x390000000600742a */ /* 0x000fe40003f0e000 */
[----:B------:R-:W-:-:S14]  /*32d0*/  DSETP.EQ.AND P1, PT, R4, 1, PT ;  /* 0x3ff000000400742a */ /* 0x000fdc0003f22000 */
[----:B------:R-:W-:Y:S05]  /*32e0*/  @!P0 BRA P1, `(.L_x_11835) ;  /* 0x0000001c00448947 */ /* 0x000fea0000800000 */
[----:B------:R-:W-:-:S08]  /*32f0*/  DMUL R8, |R22|, 2.2204460492503130808e-16 ;  /* 0x3cb0000016087828 */ /* 0x000fd00000000200 */
[----:B------:R-:W-:-:S14]  /*3300*/  DSETP.GTU.AND P0, PT, R8, R6, PT ;  /* 0x000000060800722a */ /* 0x000fdc0003f0c000 */
[----:B------:R-:W-:Y:S05]  /*3310*/  @P0 BRA `(.L_x_11836) ;  /* 0x0000000c00c80947 */ /* 0x000fea0003800000 */
[----:B------:R-:W-:Y:S01]  /*3320*/  DSETP.GEU.AND P0, PT, R20, RZ, PT ;  /* 0x000000ff1400722a */ /* 0x000fe20003f0e000 */
[----:B------:R-:W-:-:S13]  /*3330*/  BSSY B3, `(.L_x_11837) ;  /* 0x0000022000037945 */ /* 0x000fda0003800000 */
[----:B------:R-:W-:Y:S05]  /*3340*/  @!P0 BRA `(.L_x_11838) ;  /* 0x00000000007c8947 */ /* 0x000fea0003800000 */
[----:B------:R-:W-:Y:S01]  /*3350*/  DSETP.NEU.AND P0, PT, R20, RZ, PT ;  /* 0x000000ff1400722a */ /* 0x000fe20003f0d000 */
[----:B------:R-:W-:Y:S01]  /*3360*/  MOV R8, R6 ;  /* 0x0000000600087202 */ /* 0x000fe20000000f00 */
[----:B------:R-:W-:-:S12]  /*3370*/  IMAD.MOV.U32 R9, RZ, RZ, R7 ;  /* 0x000000ffff097224 */ /* 0x000fd800078e0007 */
[----:B------:R-:W-:Y:S05]  /*3380*/  @!P0 BRA `(.L_x_11839) ;  /* 0x0000000000708947 */ /* 0x000fea0003800000 */
[----:B------:R-:W-:Y:S01]  /*3390*/  DADD R24, R20, R42 ;  /* 0x0000000014187229 */ /* 0x000fe2000000002a */
[----:B------:R-:W-:Y:S01]  /*33a0*/  IMAD.MOV.U32 R8, RZ, RZ, 0x1 ;  /* 0x00000001ff087424 */ /* 0x000fe200078e00ff */
[----:B------:R-:W-:Y:S01]  /*33b0*/  DMUL R14, R6, R6 ;  /* 0x00000006060e7228 */ /* 0x000fe20000000000 */
[----:B------:R-:W-:Y:S03]  /*33c0*/  BSSY B4, `(.L_x_11840) ;  /* 0x0000014000047945 */ /* 0x000fe60003800000 */
[----:B------:R-:W0:Y:S06]  /*33d0*/  MUFU.RCP64H R9, R25 ;  /* 0x0000001900097308 */ /* 0x000e2c0000001800 */
[----:B------:R-:W-:Y:S01]  /*33e0*/  FSETP.GEU.AND P1, PT, |R15|, 6.5827683646048100446e-37, PT ;  /* 0x036000000f00780b */ /* 0x000fe20003f2e200 */
[----:B0-----:R-:W-:-:S08]  /*33f0*/  DFMA R10, -R24, R8, 1 ;  /* 0x3ff00000180a742b */ /* 0x001fd00000000108 */
[----:B------:R-:W-:-:S08]  /*3400*/  DFMA R10, R10, R10, R10 ;  /* 0x0000000a0a0a722b */ /* 0x000fd0000000000a */
[----:B------:R-:W-:-:S08]  /*3410*/  DFMA R10, R8, R10, R8 ;  /* 0x0000000a080a722b */ /* 0x000fd00000000008 */
[----:B------:R-:W-:-:S08]  /*3420*/  DFMA R8, -R24, R10, 1 ;  /* 0x3ff000001808742b */ /* 0x000fd0000000010a */
[----:B------:R-:W-:-:S08]  /*3430*/  DFMA R8, R10, R8, R10 ;  /* 0x000000080a08722b */ /* 0x000fd0000000000a */
[----:B------:R-:W-:-:S08]  /*3440*/  DMUL R10, R14, R8 ;  /* 0x000000080e0a7228 */ /* 0x000fd00000000000 */
[----:B------:R-:W-:-:S08]  /*3450*/  DFMA R12, -R24, R10, R14 ;  /* 0x0000000a180c722b */ /* 0x000fd0000000010e */
[----:B------:R-:W-:-:S10]  /*3460*/  DFMA R10, R8, R12, R10 ;  /* 0x0000000c080a722b */ /* 0x000fd4000000000a */
[----:B------:R-:W-:-:S05]  /*3470*/  FFMA R0, RZ, R25, R11 ;  /* 0x00000019ff007223 */ /* 0x000fca000000000b */
[----:B------:R-:W-:-:S13]  /*3480*/  FSETP.GT.AND P0, PT, |R0|, 1.469367938527859385e-39, PT ;  /* 0x001000000000780b */ /* 0x000fda0003f04200 */
[----:B------:R-:W-:Y:S05]  /*3490*/  @P0 BRA P1, `(.L_x_11841) ;  /* 0x0000000000180947 */ /* 0x000fea0000800000 */
[----:B------:R-:W-:Y:S01]  /*34a0*/  IMAD.MOV.U32 R12, RZ, RZ, R14 ;  /* 0x000000ffff0c7224 */ /* 0x000fe200078e000e */
[----:B------:R-:W-:Y:S01]  /*34b0*/  MOV R0, 0x3500 ;  /* 0x0000350000007802 */ /* 0x000fe20000000f00 */
[----:B------:R-:W-:Y:S02]  /*34c0*/  IMAD.MOV.U32 R13, RZ, RZ, R15 ;  /* 0x000000ffff0d7224 */ /* 0x000fe400078e000f */
[----:B------:R-:W-:Y:S02]  /*34d0*/  IMAD.MOV.U32 R10, RZ, RZ, R24 ;  /* 0x000000ffff0a7224 */ /* 0x000fe400078e0018 */
[----:B------:R-:W-:-:S07]  /*34e0*/  IMAD.MOV.U32 R11, RZ, RZ, R25 ;  /* 0x000000ffff0b7224 */ /* 0x000fce00078e0019 */
[----:B------:R-:W-:Y:S05]  /*34f0*/  CALL.REL.NOINC `($__internal_14_$__cuda_sm20_div_rn_f64_full) ;  /* 0x000002e0004c7944 */ /* 0x000fea0003c00000 */
.L_x_11841:
[----:B------:R-:W-:Y:S05]  /*3500*/  BSYNC B4 ;  /* 0x0000000000047941 */ /* 0x000fea0003800000 */
.L_x_11840:
[----:B------:R-:W-:Y:S02]  /*3510*/  IMAD.MOV.U32 R8, RZ, RZ, R10 ;  /* 0x000000ffff087224 */ /* 0x000fe400078e000a */
[----:B------:R-:W-:Y:S01]  /*3520*/  IMAD.MOV.U32 R9, RZ, RZ, R11 ;  /* 0x000000ffff097224 */ /* 0x000fe200078e000b */
[----:B------:R-:W-:Y:S06]  /*3530*/  BRA `(.L_x_11839) ;  /* 0x0000000000047947 */ /* 0x000fec0003800000 */
.L_x_11838:
[----:B------:R-:W-:-:S11]  /*3540*/  DADD R8, -R20, R42 ;  /* 0x0000000014087229 */ /* 0x000fd6000000012a */
.L_x_11839:
[----:B------:R-:W-:Y:S05]  /*3550*/  BSYNC B3 ;  /* 0x0000000000037941 */ /* 0x000fea0003800000 */
.L_x_11837:
[----:B------:R-:W-:Y:S01]  /*3560*/  DADD R12, -R4, 1 ;  /* 0x3ff00000040c7429 */ /* 0x000fe20000000100 */
[----:B------:R-:W-:Y:S07]  /*3570*/  BSSY B3, `(.L_x_11842) ;  /* 0x0000021000037945 */ /* 0x000fee0003800000 */
[----:B------:R-:W-:-:S14]  /*3580*/  DSETP.GEU.AND P0, PT, R12, RZ, PT ;  /* 0x000000ff0c00722a */ /* 0x000fdc0003f0e000 */
[----:B------:R-:W-:Y:S05]  /*3590*/  @!P0 BRA `(.L_x_11843) ;  /* 0x0000000000748947 */ /* 0x000fea0003800000 */
[----:B------:R-:W-:Y:S01]  /*35a0*/  DSETP.NEU.AND P0, PT, R12, RZ, PT ;  /* 0x000000ff0c00722a */ /* 0x000fe20003f0d000 */
[----:B------:R-:W-:Y:S01]  /*35b0*/  IMAD.MOV.U32 R10, RZ, RZ, R6 ;  /* 0x000000ffff0a7224 */ /* 0x000fe200078e0006 */
[----:B------:R-:W-:-:S12]  /*35c0*/  MOV R11, R7 ;  /* 0x00000007000b7202 */ /* 0x000fd80000000f00 */
        /* <DEDUP_REMOVED lines=24> */
.L_x_11846:
[----:B------:R-:W-:Y:S05]  /*3750*/  BSYNC B4 ;  /* 0x0000000000047941 */ /* 0x000fea0003800000 */
.L_x_11845:
[----:B------:R-:W-:Y:S05]  /*3760*/  BRA `(.L_x_11844) ;  /* 0x0000000000047947 */ /* 0x000fea0003800000 */
.L_x_11843:
[----:B------:R-:W-:-:S11]  /*3770*/  DADD R10, R44, -R12 ;  /* 0x000000002c0a7229 */ /* 0x000fd6000000080c */
.L_x_11844:
[----:B------:R-:W-:Y:S05]  /*3780*/  BSYNC B3 ;  /* 0x0000000000037941 */ /* 0x000fea0003800000 */
.L_x_11842:
[----:B------:R-:W-:Y:S01]  /*3790*/  DMUL R10, R10, 0.5 ;  /* 0x3fe000000a0a7828 */ /* 0x000fe20000000000 */
[----:B------:R-:W-:Y:S01]  /*37a0*/  BSSY B3, `(.L_x_11847) ;  /* 0x000001d000037945 */ /* 0x000fe20003800000 */
[----:B------:R-:W-:-:S06]  /*37b0*/  DADD R12, R32, 1 ;  /* 0x3ff00000200c7429 */ /* 0x000fcc0000000000 */
[----:B------:R-:W-:Y:S01]  /*37c0*/  DFMA R34, R8, 0.5, R10 ;  /* 0x3fe000000822782b */ /* 0x000fe2000000000a */
[----:B------:R-:W-:Y:S02]  /*37d0*/  IMAD.MOV.U32 R10, RZ, RZ, 0x0 ;  /* 0x00000000ff0a7424 */ /* 0x000fe400078e00ff */
[----:B------:R-:W-:-:S05]  /*37e0*/  IMAD.MOV.U32 R11, RZ, RZ, 0x3fd80000 ;  /* 0x3fd80000ff0b7424 */ /* 0x000fca00078e00ff */
[----:B------:R-:W-:-:S06]  /*37f0*/  DMUL R24, R34, R12 ;  /* 0x0000000c22187228 */ /* 0x000fcc0000000000 */
        /* <DEDUP_REMOVED lines=9> */
[----:B------:R-:W-:Y:S01]  /*3890*/  VIADD R9, R15, 0xfff00000 ;  /* 0xfff000000f097836 */ /* 0x000fe20000000000 */
[----:B------:R-:W-:-:S05]  /*38a0*/  MOV R8, R14 ;  /* 0x0000000e00087202 */ /* 0x000fca0000000f00 */
[----:B------:R-:W-:-:S08]  /*38b0*/  DFMA R30, R28, -R28, R24 ;  /* 0x8000001c1c1e722b */ /* 0x000fd00000000018 */
[----:B------:R-:W-:Y:S01]  /*38c0*/  DFMA R12, R30, R8, R28 ;  /* 0x000000081e0c722b */ /* 0x000fe2000000001c */
[----:B------:R-:W-:Y:S10]  /*38d0*/  @!P0 BRA `(.L_x_11848) ;  /* 0x0000000000248947 */ /* 0x000ff40003800000 */
[----:B------:R-:W-:Y:S01]  /*38e0*/  IMAD.MOV.U32 R10, RZ, RZ, R24 ;  /* 0x000000ffff0a7224 */ /* 0x000fe200078e0018 */
[----:B------:R-:W-:Y:S01]  /*38f0*/  MOV R0, 0x3970 ;  /* 0x0000397000007802 */ /* 0x000fe20000000f00 */
[----:B------:R-:W-:Y:S02]  /*3900*/  IMAD.MOV.U32 R11, RZ, RZ, R25 ;  /* 0x000000ffff0b7224 */ /* 0x000fe400078e0019 */
[----:B------:R-:W-:Y:S02]  /*3910*/  IMAD.MOV.U32 R24, RZ, RZ, R30 ;  /* 0x000000ffff187224 */ /* 0x000fe400078e001e */
[----:B------:R-:W-:Y:S02]  /*3920*/  IMAD.MOV.U32 R15, RZ, RZ, R31 ;  /* 0x000000ffff0f7224 */ /* 0x000fe400078e001f */
[----:B------:R-:W-:Y:S02]  /*3930*/  IMAD.MOV.U32 R12, RZ, RZ, R28 ;  /* 0x000000ffff0c7224 */ /* 0x000fe400078e001c */
[----:B------:R-:W-:-:S02]  /*3940*/  IMAD.MOV.U32 R13, RZ, RZ, R29 ;  /* 0x000000ffff0d7224 */ /* 0x000fc400078e001d */
[----:B------:R-:W-:-:S07]  /*3950*/  IMAD.MOV.U32 R27, RZ, RZ, R9 ;  /* 0x000000ffff1b7224 */ /* 0x000fce00078e0009 */
[----:B------:R-:W-:Y:S05]  /*3960*/  CALL.REL.NOINC `($__internal_15_$__cuda_sm20_dsqrt_rn_f64_mediumpath_v1) ;  /* 0x000002e000c87944 */ /* 0x000fea0003c00000 */
.L_x_11848:
[----:B------:R-:W-:Y:S05]  /*3970*/  BSYNC B3 ;  /* 0x0000000000037941 */ /* 0x000fea0003800000 */
.L_x_11847:
[----:B------:R-:W-:-:S10]  /*3980*/  DADD R34, R34, R12 ;  /* 0x0000000022227229 */ /* 0x000fd4000000000c */
[C---:B------:R-:W-:Y:S02]  /*3990*/  FSETP.GEU.FTZ.AND P1, PT, R35.reuse, 1.7916666269302368164, PT ;  /* 0x3fe555552300780b */ /* 0x040fe40003f3e000 */
[----:B------:R-:W-:-:S13]  /*39a0*/  FSETP.GT.FTZ.AND P0, PT, R35, -1.6999999284744262695, PT ;  /* 0xbfd999992300780b */ /* 0x000fda0003f14000 */
[----:B------:R-:W-:Y:S05]  /*39b0*/  @P0 BRA !P1, `(.L_x_11849) ;  /* 0x00000004004c0947 */ /* 0x000fea0004800000 */
[----:B------:R-:W-:Y:S01]  /*39c0*/  DADD R34, R34, 1 ;  /* 0x3ff0000022227429 */ /* 0x000fe20000000000 */
[----:B------:R-:W-:-:S09]  /*39d0*/  IMAD.MOV.U32 R29, RZ, RZ, -0x3ff ;  /* 0xfffffc01ff1d7424 */ /* 0x000fd200078e00ff */
[----:B------:R-:W-:Y:S01]  /*39e0*/  ISETP.GT.AND P0, PT, R35, 0xfffff, PT ;  /* 0x000fffff2300780c */ /* 0x000fe20003f04270 */
[--C-:B------:R-:W-:Y:S01]  /*39f0*/  IMAD.MOV.U32 R8, RZ, RZ, R34.reuse ;  /* 0x000000ffff087224 */ /* 0x100fe200078e0022 */
[----:B------:R-:W-:Y:S01]  /*3a00*/  MOV R0, R35 ;  /* 0x0000002300007202 */ /* 0x000fe20000000f00 */
[----:B------:R-:W-:Y:S02]  /*3a10*/  IMAD.MOV.U32 R9, RZ, RZ, R35 ;  /* 0x000000ffff097224 */ /* 0x000fe400078e0023 */
[----:B------:R-:W-:-:S08]  /*3a20*/  IMAD.MOV.U32 R12, RZ, RZ, R34 ;  /* 0x000000ffff0c7224 */ /* 0x000fd000078e0022 */
[----:B------:R-:W-:Y:S01]  /*3a30*/  @!P0 DMUL R8, R8, 1.80143985094819840000e+16 ;  /* 0x4350000008088828 */ /* 0x000fe20000000000 */
[----:B------:R-:W-:-:S09]  /*3a40*/  @!P0 IMAD.MOV.U32 R29, RZ, RZ, -0x435 ;  /* 0xfffffbcbff1d8424 */ /* 0x000fd200078e00ff */
[----:B------:R-:W-:Y:S02]  /*3a50*/  @!P0 IMAD.MOV.U32 R0, RZ, RZ, R9 ;  /* 0x000000ffff008224 */ /* 0x000fe400078e0009 */
[----:B------:R-:W-:Y:S02]  /*3a60*/  @!P0 IMAD.MOV.U32 R12, RZ, RZ, R8 ;  /* 0x000000ffff0c8224 */ /* 0x000fe400078e0008 */
        /* <DEDUP_REMOVED lines=21> */
[----:B------:R-:W-:Y:S01]  /*3bc0*/  @P0 IADD3 R11, R9, -0x100000, RZ ;  /* 0xfff00000090b0810 */ /* 0x000fe20007ffe0ff */
[----:B------:R-:W-:-:S04]  /*3bd0*/  @P0 VIADD R29, R29, 0x1 ;  /* 0x000000011d1d0836 */ /* 0x000fc80000000000 */
[----:B------:R-:W-:Y:S01]  /*3be0*/  @P0 IMAD.MOV.U32 R9, RZ, RZ, R11 ;  /* 0x000000ffff090224 */ /* 0x000fe200078e000b */
[----:B------:R-:W-:Y:S01]  /*3bf0*/  LOP3.LUT R28, R29, 0x80000000, RZ, 0x3c, !PT ;  /* 0x800000001d1c7812 */ /* 0x000fe200078e3cff */
[----:B------:R-:W-:-:S04]  /*3c00*/  IMAD.MOV.U32 R29, RZ, RZ, 0x43300000 ;  /* 0x43300000ff1d7424 */ /* 0x000fc800078e00ff */
        /* <DEDUP_REMOVED lines=46> */
.L_x_11849:
[----:B------:R-:W-:Y:S01]  /*3ef0*/  DADD R14, R34, 2 ;  /* 0x40000000220e7429 */ /* 0x000fe20000000000 */
[----:B------:R-:W-:Y:S01]  /*3f00*/  IMAD.MOV.U32 R8, RZ, RZ, 0x1 ;  /* 0x00000001ff087424 */ /* 0x000fe200078e00ff */
[----:B------:R-:W-:Y:S01]  /*3f10*/  FSETP.GEU.AND P1, PT, |R35|, 6.5827683646048100446e-37, PT ;  /* 0x036000002300780b */ /* 0x000fe20003f2e200 */
[----:B------:R-:W-:Y:S03]  /*3f20*/  BSSY B3, `(.L_x_11850) ;  /* 0x0000013000037945 */ /* 0x000fe60003800000 */
[----:B------:R-:W0:Y:S02]  /*3f30*/  MUFU.RCP64H R9, R15 ;  /* 0x0000000f00097308 */ /* 0x000e240000001800 */
        /* <DEDUP_REMOVED lines=12> */
[----:B------:R-:W-:Y:S01]  /*4000*/  MOV R12, R34 ;  /* 0x00000022000c7202 */ /* 0x000fe20000000f00 */
[----:B------:R-:W-:Y:S01]  /*4010*/  IMAD.MOV.U32 R11, RZ, RZ, R15 ;  /* 0x000000ffff0b7224 */ /* 0x000fe200078e000f */
[----:B------:R-:W-:Y:S01]  /*4020*/  MOV R0, 0x4050 ;  /* 0x0000405000007802 */ /* 0x000fe20000000f00 */
[----:B------:R-:W-:-:S07]  /*4030*/  IMAD.MOV.U32 R13, RZ, RZ, R35 ;  /* 0x000000ffff0d7224 */ /* 0x000fce00078e0023 */
[----:B------:R-:W-:Y:S05]  /*4040*/  CALL.REL.NOINC `($__internal_14_$__cuda_sm20_div_rn_f64_full) ;  /* 0x000002d400787944 */ /* 0x000fea0003c00000 */
.L_x_11851:
[----:B------:R-:W-:Y:S05]  /*4050*/  BSYNC B3 ;  /* 0x0000000000037941 */ /* 0x000fea0003800000 */
.L_x_11850:
[----:B------:R-:W-:Y:S01]  /*4060*/  DMUL R10, R34, R10 ;  /* 0x0000000a220a7228 */ /* 0x000fe20000000000 */
[----:B------:R-:W-:Y:S01]  /*4070*/  IMAD.MOV.U32 R14, RZ, RZ, -0x314d23bc ;  /* 0xceb2dc44ff0e7424 */ /* 0x000fe200078e00ff */
[----:B------:R-:W-:Y:S01]  /*4080*/  UMOV UR4, 0x2fbe14b5 ;  /* 0x2fbe14b500047882 */ /* 0x000fe20000000000 */
[----:B------:R-:W-:Y:S01]  /*4090*/  IMAD.MOV.U32 R15, RZ, RZ, 0x3ed087ff ;  /* 0x3ed087ffff0f7424 */ /* 0x000fe200078e00ff */
[----:B------:R-:W-:-:S04]  /*40a0*/  UMOV UR5, 0x3eb372fb ;  /* 0x3eb372fb00057882 */ /* 0x000fc80000000000 */
[----:B------:R-:W-:-:S08]  /*40b0*/  DADD R8, R34, -R10 ;  /* 0x0000000022087229 */ /* 0x000fd0000000080a */
[----:B------:R-:W-:-:S08]  /*40c0*/  DMUL R12, R8, R8 ;  /* 0x00000008080c7228 */ /* 0x000fd00000000000 */
[----:B------:R-:W-:Y:S01]  /*40d0*/  DFMA R14, R12, UR4, R14 ;  /* 0x000000040c0e7c2b */ /* 0x000fe2000800000e */
        /* <DEDUP_REMOVED lines=19> */
[----:B------:R-:W-:-:S08]  /*4210*/  DFMA R14, R8, R14, -R10 ;  /* 0x0000000e080e722b */ /* 0x000fd0000000080a */
[----:B------:R-:W-:Y:S01]  /*4220*/  DADD R34, R34, R14 ;  /* 0x0000000022227229 */ /* 0x000fe2000000000e */
[----:B------:R-:W-:Y:S10]  /*4230*/  BRA `(.L_x_11834) ;  /* 0x0000000c00d87947 */ /* 0x000ff40003800000 */
.L_x_11836:
[----:B------:R-:W-:-:S14]  /*4240*/  DSETP.GEU.AND P0, PT, R4, 1, PT ;  /* 0x3ff000000400742a */ /* 0x000fdc0003f0e000 */
[----:B------:R-:W-:Y:S05]  /*4250*/  @!P0 BRA `(.L_x_11852) ;  /* 0x0000000800988947 */ /* 0x000fea0003800000 */
[----:B------:R-:W-:Y:S01]  /*4260*/  DMUL R24, R20, R22 ;  /* 0x0000001614187228 */ /* 0x000fe20000000000 */
        /* <DEDUP_REMOVED lines=24> */
.L_x_11854:
[----:B------:R-:W-:Y:S05]  /*43f0*/  BSYNC B3 ;  /* 0x0000000000037941 */ /* 0x000fea0003800000 */
.L_x_11853:
[----:B------:R-:W-:-:S10]  /*4400*/  DADD R34, R22, R12 ;  /* 0x0000000016227229 */ /* 0x000fd4000000000c */
[C---:B------:R-:W-:Y:S02]  /*4410*/  FSETP.GEU.FTZ.AND P1, PT, R35.reuse, 1.7916666269302368164, PT ;  /* 0x3fe555552300780b */ /* 0x040fe40003f3e000 */
[----:B------:R-:W-:-:S04]  /*4420*/  FSETP.GT.FTZ.AND P0, PT, R35, -1.6999999284744262695, PT ;  /* 0xbfd999992300780b */ /* 0x000fc80003f14000 */
[----:B------:R-:W-:-:S13]  /*4430*/  PLOP3.LUT P0, PT, P1, P0, PT, 0x8, 0x0 ;  /* 0x000000000000781c */ /* 0x000fda0000f00170 */
[----:B------:R-:W-:Y:S05]  /*4440*/  @!P0 BRA `(.L_x_11855) ;  /* 0x0000000000d48947 */ /* 0x000fea0003800000 */
        /* <DEDUP_REMOVED lines=22> */
.L_x_11857:
[----:B------:R-:W-:Y:S05]  /*45b0*/  BSYNC B3 ;  /* 0x0000000000037941 */ /* 0x000fea0003800000 */
.L_x_11856:
[----:B------:R-:W-:Y:S01]  /*45c0*/  DMUL R10, R34, R10 ;  /* 0x0000000a220a7228 */ /* 0x000fe20000000000 */
[----:B------:R-:W-:Y:S01]  /*45d0*/  IMAD.MOV.U32 R14, RZ, RZ, -0x314d23bc ;  /* 0xceb2dc44ff0e7424 */ /* 0x000fe200078e00ff */
[----:B------:R-:W-:Y:S01]  /*45e0*/  MOV R15, 0x3ed087ff ;  /* 0x3ed087ff000f7802 */ /* 0x000fe20000000f00 */
[----:B------:R-:W-:Y:S01]  /*45f0*/  UMOV UR4, 0x2fbe14b5 ;  /* 0x2fbe14b500047882 */ /* 0x000fe20000000000 */
        /* <DEDUP_REMOVED lines=26> */
.L_x_11855:
[----:B------:R-:W-:-:S10]  /*47a0*/  DADD R34, R34, 1 ;  /* 0x3ff0000022227429 */ /* 0x000fd40000000000 */
[----:B------:R-:W-:Y:S01]  /*47b0*/  ISETP.GT.AND P0, PT, R35, 0xfffff, PT ;  /* 0x000fffff2300780c */ /* 0x000fe20003f04270 */
[----:B------:R-:W-:Y:S02]  /*47c0*/  IMAD.MOV.U32 R8, RZ, RZ, R34 ;  /* 0x000000ffff087224 */ /* 0x000fe400078e0022 */
[----:B------:R-:W-:-:S10]  /*47d0*/  IMAD.MOV.U32 R9, RZ, RZ, R35 ;  /* 0x000000ffff097224 */ /* 0x000fd400078e0023 */
[----:B------:R-:W-:-:S10]  /*47e0*/  @!P0 DMUL R8, R8, 1.80143985094819840000e+16 ;  /* 0x4350000008088828 */ /* 0x000fd40000000000 */
[----:B------:R-:W-:Y:S02]  /*47f0*/  @!P0 IMAD.MOV.U32 R35, RZ, RZ, R9 ;  /* 0x000000ffff238224 */ /* 0x000fe400078e0009 */
[----:B------:R-:W-:Y:S02]  /*4800*/  @!P0 IMAD.MOV.U32 R34, RZ, RZ, R8 ;  /* 0x000000ffff228224 */ /* 0x000fe400078e0008 */
[----:B------:R-:W-:-:S05]  /*4810*/  VIADD R0, R35, 0xffffffff ;  /* 0xffffffff23007836 */ /* 0x000fca0000000000 */
[----:B------:R-:W-:Y:S01]  /*4820*/  ISETP.GE.U32.AND P1, PT, R0, 0x7fefffff, PT ;  /* 0x7fefffff0000780c */ /* 0x000fe20003f26070 */
[----:B------:R-:W-:Y:S02]  /*4830*/  IMAD.MOV.U32 R0, RZ, RZ, -0x3ff ;  /* 0xfffffc01ff007424 */ /* 0x000fe400078e00ff */
[----:B------:R-:W-:-:S10]  /*4840*/  @!P0 IMAD.MOV.U32 R0, RZ, RZ, -0x435 ;  /* 0xfffffbcbff008424 */ /* 0x000fd400078e00ff */
[----:B------:R-:W-:Y:S05]  /*4850*/  @P1 BRA `(.L_x_11858) ;  /* 0x0000000000fc1947 */ /* 0x000fea0003800000 */
[----:B------:R-:W-:Y:S01]  /*4860*/  LOP3.LUT R8, R35, 0x800fffff, RZ, 0xc0, !PT ;  /* 0x800fffff23087812 */ /* 0x000fe200078ec0ff */
[----:B------:R-:W-:Y:S01]  /*4870*/  IMAD.MOV.U32 R12, RZ, RZ, RZ ;  /* 0x000000ffff0c7224 */ /* 0x000fe200078e00ff */
[----:B------:R-:W-:Y:S01]  /*4880*/  UMOV UR4, 0x3ae80f1e ;  /* 0x3ae80f1e00047882 */ /* 0x000fe20000000000 */
[----:B------:R-:W-:Y:S01]  /*4890*/  IMAD.MOV.U32 R26, RZ, RZ, -0x748574fc ;  /* 0x8b7a8b04ff1a7424 */ /* 0x000fe200078e00ff */
[----:B------:R-:W-:Y:S01]  /*48a0*/  LOP3.LUT R9, R8, 0x3ff00000, RZ, 0xfc, !PT ;  /* 0x3ff0000008097812 */ /* 0x000fe200078efcff */
[----:B------:R-:W-:Y:S01]  /*48b0*/  IMAD.MOV.U32 R8, RZ, RZ, R34 ;  /* 0x000000ffff087224 */ /* 0x000fe200078e0022 */
[----:B------:R-:W-:Y:S01]  /*48c0*/  UMOV UR5, 0x3eb1380b ;  /* 0x3eb1380b00057882 */ /* 0x000fe20000000000 */
[----:B------:R-:W-:Y:S01]  /*48d0*/  IMAD.MOV.U32 R27, RZ, RZ, 0x3ed0ee25 ;  /* 0x3ed0ee25ff1b7424 */ /* 0x000fe200078e00ff */
[----:B------:R-:W-:Y:S01]  /*48e0*/  ISETP.GE.AND P0, PT, R9, 0x3ff6a09f, PT ;  /* 0x3ff6a09f0900780c */ /* 0x000fe20003f06270 */
[----:B------:R-:W-:Y:S01]  /*48f0*/  IMAD.MOV.U32 R29, RZ, RZ, 0x43300000 ;  /* 0x43300000ff1d7424 */ /* 0x000fe200078e00ff */
[----:B------:R-:W-:Y:S01]  /*4900*/  LEA.HI R0, R35, R0, RZ, 0xc ;  /* 0x0000000023007211 */ /* 0x000fe200078f60ff */
[----:B------:R-:W-:Y:S01]  /*4910*/  UMOV UR6, 0x80000000 ;  /* 0x8000000000067882 */ /* 0x000fe20000000000 */
[----:B------:R-:W-:-:S09]  /*4920*/  UMOV UR7, 0x43300000 ;  /* 0x4330000000077882 */ /* 0x000fd20000000000 */
[----:B------:R-:W-:Y:S02]  /*4930*/  @P0 VIADD R11, R9, 0xfff00000 ;  /* 0xfff00000090b0836 */ /* 0x000fe40000000000 */
[----:B------:R-:W-:-:S03]  /*4940*/  @P0 VIADD R0, R0, 0x1 ;  /* 0x0000000100000836 */ /* 0x000fc60000000000 */
[----:B------:R-:W-:Y:S02]  /*4950*/  @P0 MOV R9, R11 ;  /* 0x0000000b00090202 */ /* 0x000fe40000000f00 */
[----:B------:R-:W-:-:S04]  /*4960*/  LOP3.LUT R28, R0, 0x80000000, RZ, 0x3c, !PT ;  /* 0x80000000001c7812 */ /* 0x000fc800078e3cff */
        /* <DEDUP_REMOVED lines=46> */
.L_x_11858:
[----:B------:R-:W-:Y:S01]  /*4c50*/  IMAD.MOV.U32 R10, RZ, RZ, 0x0 ;  /* 0x00000000ff0a7424 */ /* 0x000fe200078e00ff */
[----:B------:R-:W-:Y:S01]  /*4c60*/  FSETP.NEU.FTZ.AND P0, PT, R9, RZ, PT ;  /* 0x000000ff0900720b */ /* 0x000fe20003f1d000 */
[----:B------:R-:W-:-:S06]  /*4c70*/  IMAD.MOV.U32 R11, RZ, RZ, 0x7ff00000 ;  /* 0x7ff00000ff0b7424 */ /* 0x000fcc00078e00ff */
[----:B------:R-:W-:-:S10]  /*4c80*/  DFMA R10, R8, R10, +INF ;  /* 0x7ff00000080a742b */ /* 0x000fd4000000000a */
[----:B------:R-:W-:Y:S02]  /*4c90*/  FSEL R34, R10, RZ, P0 ;  /* 0x000000ff0a227208 */ /* 0x000fe40000000000 */
[----:B------:R-:W-:Y:S01]  /*4ca0*/  FSEL R35, R11, -QNAN , P0 ;  /* 0xfff000000b237808 */ /* 0x000fe20000000000 */
[----:B------:R-:W-:Y:S06]  /*4cb0*/  BRA `(.L_x_11834) ;  /* 0x0000000400387947 */ /* 0x000fec0003800000 */
.L_x_11852:
[----:B------:R-:W-:Y:S01]  /*4cc0*/  DADD R24, -R4, 1 ;  /* 0x3ff0000004187429 */ /* 0x000fe20000000100 */
[----:B------:R-:W-:Y:S07]  /*4cd0*/  BSSY B3, `(.L_x_11859) ;  /* 0x0000019000037945 */ /* 0x000fee0003800000 */
        /* <DEDUP_REMOVED lines=24> */
.L_x_11860:
[----:B------:R-:W-:Y:S05]  /*4e60*/  BSYNC B3 ;  /* 0x0000000000037941 */ /* 0x000fea0003800000 */
.L_x_11859:
[----:B------:R-:W0:Y:S01]  /*4e70*/  MUFU.RCP64H R9, R13 ;  /* 0x0000000d00097308 */ /* 0x000e220000001800 */
[----:B------:R-:W-:Y:S01]  /*4e80*/  IMAD.MOV.U32 R8, RZ, RZ, 0x1 ;  /* 0x00000001ff087424 */ /* 0x000fe200078e00ff */
[----:B------:R-:W-:Y:S01]  /*4e90*/  FSETP.GEU.AND P1, PT, |R7|, 6.5827683646048100446e-37, PT ;  /* 0x036000000700780b */ /* 0x000fe20003f2e200 */
[----:B------:R-:W-:Y:S04]  /*4ea0*/  BSSY B3, `(.L_x_11861) ;  /* 0x0000012000037945 */ /* 0x000fe80003800000 */
[----:B0-----:R-:W-:-:S08]  /*4eb0*/  DFMA R10, R8, -R12, 1 ;  /* 0x3ff00000080a742b */ /* 0x001fd0000000080c */
[----:B------:R-:W-:-:S08]  /*4ec0*/  DFMA R10, R10, R10, R10 ;  /* 0x0000000a0a0a722b */ /* 0x000fd0000000000a */
[----:B------:R-:W-:-:S08]  /*4ed0*/  DFMA R10, R8, R10, R8 ;  /* 0x0000000a080a722b */ /* 0x000fd00000000008 */
[----:B------:R-:W-:-:S08]  /*4ee0*/  DFMA R8, R10, -R12, 1 ;  /* 0x3ff000000a08742b */ /* 0x000fd0000000080c */
[----:B------:R-:W-:-:S08]  /*4ef0*/  DFMA R8, R10, R8, R10 ;  /* 0x000000080a08722b */ /* 0x000fd0000000000a */
[----:B------:R-:W-:-:S08]  /*4f00*/  DMUL R10, R6, R8 ;  /* 0x00000008060a7228 */ /* 0x000fd00000000000 */
[----:B------:R-:W-:-:S08]  /*4f10*/  DFMA R14, R10, -R12, R6 ;  /* 0x8000000c0a0e722b */ /* 0x000fd00000000006 */
        /* <DEDUP_REMOVED lines=10> */
.L_x_11862:
[----:B------:R-:W-:Y:S05]  /*4fc0*/  BSYNC B3 ;  /* 0x0000000000037941 */ /* 0x000fea0003800000 */
.L_x_11861:
[----:B------:R-:W-:Y:S02]  /*4fd0*/  IMAD.MOV.U32 R34, RZ, RZ, R10 ;  /* 0x000000ffff227224 */ /* 0x000fe400078e000a */
[----:B------:R-:W-:Y:S01]  /*4fe0*/  IMAD.MOV.U32 R35, RZ, RZ, R11 ;  /* 0x000000ffff237224 */ /* 0x000fe200078e000b */
[----:B------:R-:W-:Y:S06]  /*4ff0*/  BRA `(.L_x_11834) ;  /* 0x0000000000687947 */ /* 0x000fec0003800000 */
.L_x_11835:
[----:B------:R-:W0:Y:S01]  /*5000*/  MUFU.RSQ64H R27, R7 ;  /* 0x00000007001b7308 */ /* 0x000e220000001c00 */
[----:B------:R-:W-:Y:S01]  /*5010*/  VIADD R26, R7, 0xfcb00000 ;  /* 0xfcb00000071a7836 */ /* 0x000fe20000000000 */
[----:B------:R-:W-:Y:S04]  /*5020*/  BSSY B3, `(.L_x_11863) ;  /* 0x0000015000037945 */ /* 0x000fe80003800000 */
        /* <DEDUP_REMOVED lines=18> */
[----:B------:R-:W-:-:S07]  /*5150*/  IMAD.MOV.U32 R11, RZ, RZ, R7 ;  /* 0x000000ffff0b7224 */ /* 0x000fce00078e0007 */
[----:B------:R-:W-:Y:S05]  /*5160*/  CALL.REL.NOINC `($__internal_15_$__cuda_sm20_dsqrt_rn_f64_mediumpath_v1) ;  /* 0x000002c800c87944 */ /* 0x000fea0003c00000 */
.L_x_11864:
[----:B------:R-:W-:Y:S05]  /*5170*/  BSYNC B3 ;  /* 0x0000000000037941 */ /* 0x000fea0003800000 */
.L_x_11863:
[----:B------:R-:W-:Y:S02]  /*5180*/  IMAD.MOV.U32 R34, RZ, RZ, R12 ;  /* 0x000000ffff227224 */ /* 0x000fe400078e000c */
[----:B------:R-:W-:-:S07]  /*5190*/  IMAD.MOV.U32 R35, RZ, RZ, R13 ;  /* 0x000000ffff237224 */ /* 0x000fce00078e000d */
.L_x_11834:
[----:B------:R-:W-:Y:S05]  /*51a0*/  BSYNC B2 ;  /* 0x0000000000027941 */ /* 0x000fea0003800000 */
.L_x_11830:
[----:B------:R-:W-:Y:S01]  /*51b0*/  DSETP.GEU.AND P0, PT, R4, 5.9666725849601653946e-154, PT ;  /* 0x202000000400742a */ /* 0x000fe20003f0e000 */
[----:B------:R-:W-:-:S13]  /*51c0*/  BSSY B2, `(.L_x_11865) ;  /* 0x0000124000027945 */ /* 0x000fda0003800000 */
[----:B------:R-:W-:Y:S05]  /*51d0*/  @!P0 BRA `(.L_x_11866) ;  /* 0x00000010007c8947 */ /* 0x000fea0003800000 */
[----:B------:R-:W0:Y:S01]  /*51e0*/  MUFU.RCP64H R9, R33 ;  /* 0x0000002100097308 */ /* 0x000e220000001800 */
[----:B------:R-:W-:Y:S01]  /*51f0*/  IMAD.MOV.U32 R8, RZ, RZ, 0x1 ;  /* 0x00000001ff087424 */ /* 0x000fe200078e00ff */
[----:B------:R-:W-:Y:S01]  /*5200*/  FSETP.GEU.AND P1, PT, |R5|, 6.5827683646048100446e-37, PT ;  /* 0x036000000500780b */ /* 0x000fe20003f2e200 */
[----:B------:R-:W-:Y:S04]  /*5210*/  BSSY B3, `(.L_x_11867) ;  /* 0x0000014000037945 */ /* 0x000fe80003800000 */
        /* <DEDUP_REMOVED lines=17> */
[----:B------:R-:W-:Y:S02]  /*5330*/  IMAD.MOV.U32 R8, RZ, RZ, R10 ;  /* 0x000000ffff087224 */ /* 0x000fe400078e000a */
[----:B------:R-:W-:-:S07]  /*5340*/  IMAD.MOV.U32 R9, RZ, RZ, R11 ;  /* 0x000000ffff097224 */ /* 0x000fce00078e000b */
.L_x_11868:
[----:B------:R-:W-:Y:S05]  /*5350*/  BSYNC B3 ;  /* 0x0000000000037941 */ /* 0x000fea0003800000 */
.L_x_11867:
[----:B------:R-:W-:Y:S01]  /*5360*/  UMOV UR4, 0x703afb7f ;  /* 0x703afb7f00047882 */ /* 0x000fe20000000000 */
[----:B------:R-:W-:Y:S01]  /*5370*/  UMOV UR5, 0x3fe488ce ;  /* 0x3fe488ce00057882 */ /* 0x000fe20000000000 */
[----:B------:R-:W-:Y:S01]  /*5380*/  PLOP3.LUT P0, PT, PT, PT, PT, 0x8, 0x0 ;  /* 0x000000000000781c */ /* 0x000fe20003f0e170 */
[----:B------:R-:W-:-:S14]  /*5390*/  DSETP.GT.AND P1, PT, R8, UR4, PT ;  /* 0x0000000408007e2a */ /* 0x000fdc000bf24000 */
[----:B------:R-:W-:Y:S05]  /*53a0*/  @!P1 BRA `(.L_x_11869) ;  /* 0x0000001000149947 */ /* 0x000fea0003800000 */
[----:B------:R-:W-:Y:S02]  /*53b0*/  DSETP.GEU.AND P0, PT, R6, 1.7347234759768070944e-18, PT ;  /* 0x3c4000000600742a */ /* 0x000fe40003f0e000 */
[----:B------:R-:W-:-:S14]  /*53c0*/  DSETP.EQ.AND P1, PT, R4, 1, PT ;  /* 0x3ff000000400742a */ /* 0x000fdc0003f22000 */
[----:B------:R-:W-:Y:S05]  /*53d0*/  @!P0 BRA P1, `(.L_x_11870) ;  /* 0x0000000c00188947 */ /* 0x000fea0000800000 */
[----:B------:R-:W-:-:S08]  /*53e0*/  DADD R10, R4, -1 ;  /* 0xbff00000040a7429 */ /* 0x000fd00000000000 */
[----:B------:R-:W-:-:S08]  /*53f0*/  DMUL R10, |R10|, 2.2204460492503130808e-16 ;  /* 0x3cb000000a0a7828 */ /* 0x000fd00000000200 */
[----:B------:R-:W-:-:S14]  /*5400*/  DSETP.GTU.AND P0, PT, R10, R6, PT ;  /* 0x000000060a00722a */ /* 0x000fdc0003f0c000 */
[----:B------:R-:W-:Y:S05]  /*5410*/  @P0 BRA `(.L_x_11871) ;  /* 0x0000000400a00947 */ /* 0x000fea0003800000 */
[----:B------:R-:W-:Y:S01]  /*5420*/  DSETP.GEU.AND P0, PT, R20, RZ, PT ;  /* 0x000000ff1400722a */ /* 0x000fe20003f0e000 */
[----:B------:R-:W-:-:S13]  /*5430*/  BSSY B3, `(.L_x_11872) ;  /* 0x0000022000037945 */ /* 0x000fda0003800000 */
[----:B------:R-:W-:Y:S05]  /*5440*/  @!P0 BRA `(.L_x_11873) ;  /* 0x00000000007c8947 */ /* 0x000fea0003800000 */
[----:B------:R-:W-:Y:S01]  /*5450*/  DSETP.NEU.AND P0, PT, R20, RZ, PT ;  /* 0x000000ff1400722a */ /* 0x000fe20003f0d000 */
[----:B------:R-:W-:Y:S02]  /*5460*/  IMAD.MOV.U32 R46, RZ, RZ, R6 ;  /* 0x000000ffff2e7224 */ /* 0x000fe400078e0006 */
[----:B------:R-:W-:-:S11]  /*5470*/  IMAD.MOV.U32 R47, RZ, RZ, R7 ;  /* 0x000000ffff2f7224 */ /* 0x000fd600078e0007 */
        /* <DEDUP_REMOVED lines=24> */
.L_x_11876:
[----:B------:R-:W-:Y:S05]  /*5600*/  BSYNC B4 ;  /* 0x0000000000047941 */ /* 0x000fea0003800000 */
.L_x_11875:
[----:B------:R-:W-:Y:S01]  /*5610*/  MOV R46, R10 ;  /* 0x0000000a002e7202 */ /* 0x000fe20000000f00 */
[----:B------:R-:W-:Y:S01]  /*5620*/  IMAD.MOV.U32 R47, RZ, RZ, R11 ;  /* 0x000000ffff2f7224 */ /* 0x000fe200078e000b */
[----:B------:R-:W-:Y:S06]  /*5630*/  BRA `(.L_x_11874) ;  /* 0x0000000000047947 */ /* 0x000fec0003800000 */
.L_x_11873:
[----:B------:R-:W-:-:S11]  /*5640*/  DADD R46, -R20, R42 ;  /* 0x00000000142e7229 */ /* 0x000fd6000000012a */
.L_x_11874:
[----:B------:R-:W-:Y:S05]  /*5650*/  BSYNC B3 ;  /* 0x0000000000037941 */ /* 0x000fea0003800000 */
.L_x_11872:
[----:B------:R-:W-:Y:S01]  /*5660*/  DSETP.GEU.AND P0, PT, R22, RZ, PT ;  /* 0x000000ff1600722a */ /* 0x000fe20003f0e000 */
[----:B------:R-:W-:-:S13]  /*5670*/  BSSY B3, `(.L_x_11877) ;  /* 0x0000020000037945 */ /* 0x000fda0003800000 */
[----:B------:R-:W-:Y:S05]  /*5680*/  @!P0 BRA `(.L_x_11878) ;  /* 0x0000000000748947 */ /* 0x000fea0003800000 */
[----:B------:R-:W-:-:S14]  /*5690*/  DSETP.NEU.AND P0, PT, R22, RZ, PT ;  /* 0x000000ff1600722a */ /* 0x000fdc0003f0d000 */
        /* <DEDUP_REMOVED lines=24> */
.L_x_11881:
[----:B------:R-:W-:Y:S05]  /*5820*/  BSYNC B4 ;  /* 0x0000000000047941 */ /* 0x000fea0003800000 */
.L_x_11880:
[----:B------:R-:W-:Y:S02]  /*5830*/  IMAD.MOV.U32 R6, RZ, RZ, R10 ;  /* 0x000000ffff067224 */ /* 0x000fe400078e000a */
[----:B------:R-:W-:Y:S01]  /*5840*/  IMAD.MOV.U32 R7, RZ, RZ, R11 ;  /* 0x000000ffff077224 */ /* 0x000fe200078e000b */
[----:B------:R-:W-:Y:S06]  /*5850*/  BRA `(.L_x_11879) ;  /* 0x0000000000047947 */ /* 0x000fec0003800000 */
.L_x_11878:
[----:B------:R-:W-:-:S11]  /*5860*/  DADD R6, -R22, R44 ;  /* 0x0000000016067229 */ /* 0x000fd6000000012c */
.L_x_11879:
[----:B------:R-:W-:Y:S05]  /*5870*/  BSYNC B3 ;  /* 0x0000000000037941 */ /* 0x000fea0003800000 */
.L_x_11877:
[----:B------:R-:W-:Y:S01]  /*5880*/  DMUL R6, R6, 0.5 ;  /* 0x3fe0000006067828 */ /* 0x000fe20000000000 */
[----:B------:R-:W-:Y:S01]  /*5890*/  MOV R10, 0x0 ;  /* 0x00000000000a7802 */ /* 0x000fe20000000f00 */
[----:B------:R-:W-:Y:S01]  /*58a0*/  DADD R32, R4, R32 ;  /* 0x0000000004207229 */ /* 0x000fe20000000020 */
[----:B------:R-:W-:Y:S01]  /*58b0*/  IMAD.MOV.U32 R11, RZ, RZ, 0x3fd80000 ;  /* 0x3fd80000ff0b7424 */ /* 0x000fe200078e00ff */
[----:B------:R-:W-:Y:S04]  /*58c0*/  BSSY B3, `(.L_x_11882) ;  /* 0x0000019000037945 */ /* 0x000fe80003800000 */
[----:B------:R-:W-:-:S08]  /*58d0*/  DFMA R6, R46, 0.5, R6 ;  /* 0x3fe000002e06782b */ /* 0x000fd00000000006 */
        /* <DEDUP_REMOVED lines=21> */
[----:B------:R-:W-:-:S07]  /*5a30*/  IMAD.MOV.U32 R27, RZ, RZ, R7 ;  /* 0x000000ffff1b7224 */ /* 0x000fce00078e0007 */
[----:B------:R-:W-:Y:S05]  /*5a40*/  CALL.REL.NOINC `($__internal_15_$__cuda_sm20_dsqrt_rn_f64_mediumpath_v1) ;  /* 0x000002c000907944 */ /* 0x000fea0003c00000 */
.L_x_11883:
[----:B------:R-:W-:Y:S05]  /*5a50*/  BSYNC B3 ;  /* 0x0000000000037941 */ /* 0x000fea0003800000 */
.L_x_11882:
[----:B------:R-:W-:Y:S01]  /*5a60*/  PLOP3.LUT P0, PT, PT, PT, PT, 0x80, 0x0 ;  /* 0x000000000000781c */ /* 0x000fe20003f0f070 */
[----:B------:R-:W-:Y:S01]  /*5a70*/  IMAD.MOV.U32 R33, RZ, RZ, R13 ;  /* 0x000000ffff217224 */ /* 0x000fe200078e000d */
[----:B------:R-:W-:Y:S01]  /*5a80*/  MOV R32, R12 ;  /* 0x0000000c00207202 */ /* 0x000fe20000000f00 */
[----:B------:R-:W-:Y:S10]  /*5a90*/  BRA `(.L_x_11869) ;  /* 0x0000000800587947 */ /* 0x000ff40003800000 */
.L_x_11871:
[----:B------:R-:W-:-:S14]  /*5aa0*/  DSETP.GT.AND P0, PT, R4, 1, PT ;  /* 0x3ff000000400742a */ /* 0x000fdc0003f04000 */
[----:B------:R-:W-:Y:S05]  /*5ab0*/  @P0 BRA `(.L_x_11884) ;  /* 0x0000000000800947 */ /* 0x000fea0003800000 */
[----:B------:R-:W-:Y:S01]  /*5ac0*/  DADD R6, -R4, 1 ;  /* 0x3ff0000004067429 */ /* 0x000fe20000000100 */
[----:B------:R-:W-:Y:S01]  /*5ad0*/  IMAD.MOV.U32 R10, RZ, RZ, 0x0 ;  /* 0x00000000ff0a7424 */ /* 0x000fe200078e00ff */
[----:B------:R-:W-:Y:S01]  /*5ae0*/  BSSY B3, `(.L_x_11885) ;  /* 0x0000019000037945 */ /* 0x000fe20003800000 */
        /* <DEDUP_REMOVED lines=24> */
.L_x_11886:
[----:B------:R-:W-:Y:S05]  /*5c70*/  BSYNC B3 ;  /* 0x0000000000037941 */ /* 0x000fea0003800000 */
.L_x_11885:
[----:B------:R-:W-:Y:S01]  /*5c80*/  PLOP3.LUT P0, PT, PT, PT, PT, 0x80, 0x0 ;  /* 0x000000000000781c */ /* 0x000fe20003f0f070 */
[----:B------:R-:W-:Y:S02]  /*5c90*/  IMAD.MOV.U32 R32, RZ, RZ, R12 ;  /* 0x000000ffff207224 */ /* 0x000fe400078e000c */
[----:B------:R-:W-:Y:S01]  /*5ca0*/  IMAD.MOV.U32 R33, RZ, RZ, R13 ;  /* 0x000000ffff217224 */ /* 0x000fe200078e000d */
[----:B------:R-:W-:Y:S09]  /*5cb0*/  BRA `(.L_x_11869) ;  /* 0x0000000400d07947 */ /* 0x000ff20003800000 */
.L_x_11884:
[----:B------:R-:W-:Y:S01]  /*5cc0*/  DMUL R28, R20, R22 ;  /* 0x00000016141c7228 */ /* 0x000fe20000000000 */
[----:B------:R-:W-:Y:S01]  /*5cd0*/  IMAD.MOV.U32 R12, RZ, RZ, 0x0 ;  /* 0x00000000ff0c7424 */ /* 0x000fe200078e00ff */
[----:B------:R-:W-:Y:S01]  /*5ce0*/  DMUL R6, R6, 8.11296384146066816958e+31 ;  /* 0x4690000006067828 */ /* 0x000fe20000000000 */
[----:B------:R-:W-:Y:S01]  /*5cf0*/  IMAD.MOV.U32 R13, RZ, RZ, 0x3fd80000 ;  /* 0x3fd80000ff0d7424 */ /* 0x000fe200078e00ff */
[----:B------:R-:W-:Y:S02]  /*5d00*/  BSSY B3, `(.L_x_11887) ;  /* 0x0000018000037945 */ /* 0x000fe40003800000 */
[----:B------:R-:W0:Y:S04]  /*5d10*/  MUFU.RSQ64H R27, R29 ;  /* 0x0000001d001b7308 */ /* 0x000e280000001c00 */
[----:B------:R-:W-:Y:S01]  /*5d20*/  VIADD R26, R29, 0xfcb00000 ;  /* 0xfcb000001d1a7836 */ /* 0x000fe20000000000 */
[----:B------:R-:W-:-:S04]  /*5d30*/  DMUL R22, R4, R6 ;  /* 0x0000000604167228 */ /* 0x000fc80000000000 */
        /* <DEDUP_REMOVED lines=12> */
[----:B------:R-:W-:Y:S01]  /*5e00*/  MOV R10, R28 ;  /* 0x0000001c000a7202 */ /* 0x000fe20000000f00 */
[----:B------:R-:W-:Y:S01]  /*5e10*/  IMAD.MOV.U32 R11, RZ, RZ, R29 ;  /* 0x000000ffff0b7224 */ /* 0x000fe200078e001d */
[----:B------:R-:W-:Y:S01]  /*5e20*/  MOV R0, 0x5e60 ;  /* 0x00005e6000007802 */ /* 0x000fe20000000f00 */
[----:B------:R-:W-:Y:S02]  /*5e30*/  IMAD.MOV.U32 R15, RZ, RZ, R25 ;  /* 0x000000ffff0f7224 */ /* 0x000fe400078e0019 */
[----:B------:R-:W-:-:S07]  /*5e40*/  IMAD.MOV.U32 R27, RZ, RZ, R21 ;  /* 0x000000ffff1b7224 */ /* 0x000fce00078e0015 */
[----:B------:R-:W-:Y:S05]  /*5e50*/  CALL.REL.NOINC `($__internal_15_$__cuda_sm20_dsqrt_rn_f64_mediumpath_v1) ;  /* 0x000002bc008c7944 */ /* 0x000fea0003c00000 */
[----:B------:R-:W-:Y:S02]  /*5e60*/  IMAD.MOV.U32 R6, RZ, RZ, R12 ;  /* 0x000000ffff067224 */ /* 0x000fe400078e000c */
[----:B------:R-:W-:-:S07]  /*5e70*/  IMAD.MOV.U32 R7, RZ, RZ, R13 ;  /* 0x000000ffff077224 */ /* 0x000fce00078e000d */
.L_x_11888:
[----:B------:R-:W-:Y:S05]  /*5e80*/  BSYNC B3 ;  /* 0x0000000000037941 */ /* 0x000fea0003800000 */
.L_x_11887:
        /* <DEDUP_REMOVED lines=21> */
.L_x_11890:
[----:B------:R-:W-:Y:S05]  /*5fe0*/  BSYNC B3 ;  /* 0x0000000000037941 */ /* 0x000fea0003800000 */
.L_x_11889:
[----:B------:R-:W-:Y:S01]  /*5ff0*/  DMUL R4, R4, 8.11296384146066816958e+31 ;  /* 0x4690000004047828 */ /* 0x000fe20000000000 */
[----:B------:R-:W-:Y:S01]  /*6000*/  PLOP3.LUT P0, PT, PT, PT, PT, 0x80, 0x0 ;  /* 0x000000000000781c */ /* 0x000fe20003f0f070 */
[----:B------:R-:W-:Y:S02]  /*6010*/  IMAD.MOV.U32 R32, RZ, RZ, R10 ;  /* 0x000000ffff207224 */ /* 0x000fe400078e000a */
[----:B------:R-:W-:Y:S01]  /*6020*/  IMAD.MOV.U32 R33, RZ, RZ, R11 ;  /* 0x000000ffff217224 */ /* 0x000fe200078e000b */
[----:B------:R-:W-:Y:S09]  /*6030*/  BRA `(.L_x_11869) ;  /* 0x0000000000f07947 */ /* 0x000ff20003800000 */
.L_x_11870:
[----:B------:R-:W0:Y:S01]  /*6040*/  MUFU.RSQ64H R27, R7 ;  /* 0x00000007001b7308 */ /* 0x000e220000001c00 */
[----:B------:R-:W-:Y:S01]  /*6050*/  VIADD R26, R7, 0xfcb00000 ;  /* 0xfcb00000071a7836 */ /* 0x000fe20000000000 */
[----:B------:R-:W-:Y:S01]  /*6060*/  BSSY B3, `(.L_x_11891) ;  /* 0x0000017000037945 */ /* 0x000fe20003800000 */
[----:B------:R-:W-:Y:S02]  /*6070*/  IMAD.MOV.U32 R10, RZ, RZ, 0x0 ;  /* 0x00000000ff0a7424 */ /* 0x000fe400078e00ff */
[----:B------:R-:W-:Y:S01]  /*6080*/  IMAD.MOV.U32 R11, RZ, RZ, 0x3fd80000 ;  /* 0x3fd80000ff0b7424 */ /* 0x000fe200078e00ff */
        /* <DEDUP_REMOVED lines=16> */
[----:B------:R-:W-:-:S07]  /*6190*/  IMAD.MOV.U32 R27, RZ, RZ, R5 ;  /* 0x000000ffff1b7224 */ /* 0x000fce00078e0005 */
[----:B------:R-:W-:Y:S05]  /*61a0*/  CALL.REL.NOINC `($__internal_15_$__cuda_sm20_dsqrt_rn_f64_mediumpath_v1) ;  /* 0x000002b800b87944 */ /* 0x000fea0003c00000 */
[----:B------:R-:W-:Y:S02]  /*61b0*/  IMAD.MOV.U32 R20, RZ, RZ, R12 ;  /* 0x000000ffff147224 */ /* 0x000fe400078e000c */
[----:B------:R-:W-:-:S07]  /*61c0*/  IMAD.MOV.U32 R21, RZ, RZ, R13 ;  /* 0x000000ffff157224 */ /* 0x000fce00078e000d */
.L_x_11892:
[----:B------:R-:W-:Y:S05]  /*61d0*/  BSYNC B3 ;  /* 0x0000000000037941 */ /* 0x000fea0003800000 */
.L_x_11891:
[----:B------:R-:W-:Y:S01]  /*61e0*/  DADD R10, R32, 1 ;  /* 0x3ff00000200a7429 */ /* 0x000fe20000000000 */
[----:B------:R-:W-:Y:S01]  /*61f0*/  IMAD.MOV.U32 R6, RZ, RZ, 0x0 ;  /* 0x00000000ff067424 */ /* 0x000fe200078e00ff */
[----:B------:R-:W-:Y:S01]  /*6200*/  BSSY B3, `(.L_x_11893) ;  /* 0x0000019000037945 */ /* 0x000fe20003800000 */
[----:B------:R-:W-:-:S05]  /*6210*/  IMAD.MOV.U32 R7, RZ, RZ, 0x3fd80000 ;  /* 0x3fd80000ff077424 */ /* 0x000fca00078e00ff */
[----:B------:R-:W-:-:S06]  /*6220*/  DMUL R10, R10, 0.5 ;  /* 0x3fe000000a0a7828 */ /* 0x000fcc0000000000 */
[----:B------:R-:W0:Y:S04]  /*6230*/  MUFU.RSQ64H R27, R11 ;  /* 0x0000000b001b7308 */ /* 0x000e280000001c00 */
[----:B------:R-:W-:-:S05]  /*6240*/  VIADD R26, R11, 0xfcb00000 ;  /* 0xfcb000000b1a7836 */ /* 0x000fca0000000000 */
[----:B------:R-:W-:Y:S01]  /*6250*/  ISETP.GE.U32.AND P0, PT, R26, 0x7ca00000, PT ;  /* 0x7ca000001a00780c */ /* 0x000fe20003f06070 */
[----:B0-----:R-:W-:-:S08]  /*6260*/  DMUL R4, R26, R26 ;  /* 0x0000001a1a047228 */ /* 0x001fd00000000000 */
[----:B------:R-:W-:-:S08]  /*6270*/  DFMA R4, R10, -R4, 1 ;  /* 0x3ff000000a04742b */ /* 0x000fd00000000804 */
[----:B------:R-:W-:Y:S02]  /*6280*/  DFMA R6, R4, R6, 0.5 ;  /* 0x3fe000000406742b */ /* 0x000fe40000000006 */
[----:B------:R-:W-:-:S08]  /*6290*/  DMUL R4, R26, R4 ;  /* 0x000000041a047228 */ /* 0x000fd00000000000 */
[----:B------:R-:W-:Y:S01]  /*62a0*/  DFMA R14, R6, R4, R26 ;  /* 0x00000004060e722b */ /* 0x000fe2000000001a */
[----:B------:R-:W-:Y:S01]  /*62b0*/  MOV R4, 0x0 ;  /* 0x0000000000047802 */ /* 0x000fe20000000f00 */
[----:B------:R-:W-:-:S06]  /*62c0*/  IMAD.MOV.U32 R5, RZ, RZ, 0x3ff00000 ;  /* 0x3ff00000ff057424 */ /* 0x000fcc00078e00ff */
        /* <DEDUP_REMOVED lines=10> */
[----:B------:R-:W-:-:S07]  /*6370*/  IMAD.MOV.U32 R27, RZ, RZ, R7 ;  /* 0x000000ffff1b7224 */ /* 0x000fce00078e0007 */
[----:B------:R-:W-:Y:S05]  /*6380*/  CALL.REL.NOINC `($__internal_15_$__cuda_sm20_dsqrt_rn_f64_mediumpath_v1) ;  /* 0x000002b800407944 */ /* 0x000fea0003c00000 */
.L_x_11894:
[----:B------:R-:W-:Y:S05]  /*6390*/  BSYNC B3 ;  /* 0x0000000000037941 */ /* 0x000fea0003800000 */
.L_x_11893:
[----:B------:R-:W-:Y:S01]  /*63a0*/  DMUL R32, R12, R20 ;  /* 0x000000140c207228 */ /* 0x000fe20000000000 */
[----:B------:R-:W-:Y:S01]  /*63b0*/  PLOP3.LUT P0, PT, PT, PT, PT, 0x80, 0x0 ;  /* 0x000000000000781c */ /* 0x000fe20003f0f070 */
[----:B------:R-:W-:-:S12]  /*63c0*/  BRA `(.L_x_11869) ;  /* 0x00000000000c7947 */ /* 0x000fd80003800000 */
.L_x_11866:
[----:B------:R-:W-:Y:S01]  /*63d0*/  DMUL R32, R32, 9.00719925474099200000e+15 ;  /* 0x4340000020207828 */ /* 0x000fe20000000000 */
[----:B------:R-:W-:Y:S01]  /*63e0*/  PLOP3.LUT P0, PT, PT, PT, PT, 0x80, 0x0 ;  /* 0x000000000000781c */ /* 0x000fe20003f0f070 */
[----:B------:R-:W-:-:S12]  /*63f0*/  DMUL R4, R4, 9.00719925474099200000e+15 ;  /* 0x4340000004047828 */ /* 0x000fd80000000000 */
.L_x_11869:
[----:B------:R-:W-:Y:S05]  /*6400*/  BSYNC B2 ;  /* 0x0000000000027941 */ /* 0x000fea0003800000 */
.L_x_11865:
[----:B------:R-:W-:Y:S04]  /*6410*/  BSSY B2, `(.L_x_11895) ;  /* 0x00001f8000027945 */ /* 0x000fe80003800000 */
[----:B------:R-:W-:Y:S05]  /*6420*/  @P0 BRA `(.L_x_11896) ;  /* 0x0000001000100947 */ /* 0x000fea0003800000 */
[----:B------:R-:W-:-:S13]  /*6430*/  ISETP.GT.AND P0, PT, R17, -0x1, PT ;  /* 0xffffffff1100780c */ /* 0x000fda0003f04270 */
[----:B------:R-:W-:Y:S05]  /*6440*/  @P0 BRA `(.L_x_11897) ;  /* 0x0000000800080947 */ /* 0x000fea0003800000 */
[--C-:B------:R-:W-:Y:S02]  /*6450*/  DADD R6, -RZ, |R8|.reuse ;  /* 0x00000000ff067229 */ /* 0x100fe40000000508 */
[----:B------:R-:W-:-:S08]  /*6460*/  DADD R4, -RZ, -R8 ;  /* 0x00000000ff047229 */ /* 0x000fd00000000908 */
[----:B------:R-:W-:Y:S02]  /*6470*/  ISETP.GE.AND P0, PT, R7, 0x3fe26666, PT ;  /* 0x3fe266660700780c */ /* 0x000fe40003f06270 */
[----:B------:R-:W-:-:S11]  /*6480*/  IMAD.MOV.U32 R0, RZ, RZ, R5 ;  /* 0x000000ffff007224 */ /* 0x000fd600078e0005 */
        /* <DEDUP_REMOVED lines=60> */
.L_x_11900:
[----:B------:R-:W-:-:S11]  /*6850*/  DMUL R12, RZ, |R8| ;  /* 0x40000008ff0c7228 */ /* 0x000fd60000000000 */
.L_x_11901:
[----:B------:R-:W-:Y:S05]  /*6860*/  BSYNC B0 ;  /* 0x0000000000007941 */ /* 0x000fea0003800000 */
.L_x_11899:
        /* <DEDUP_REMOVED lines=11> */
.L_x_11898:
        /* <DEDUP_REMOVED lines=51> */
[----:B------:R-:W-:Y:S01]  /*6c50*/  @!P0 DADD R12, R4, UR4 ;  /* 0x00000004040c8e29 */ /* 0x000fe20008000000 */
[----:B------:R-:W-:Y:S10]  /*6c60*/  BRA `(.L_x_11902) ;  /* 0x0000001400c87947 */ /* 0x000ff40003800000 */
.L_x_11897:
[----:B------:R-:W-:-:S10]  /*6c70*/  DADD R4, -RZ, |R8| ;  /* 0x00000000ff047229 */ /* 0x000fd40000000508 */
        /* <DEDUP_REMOVED lines=61> */
.L_x_11905:
[----:B------:R-:W-:-:S11]  /*7050*/  DMUL R12, RZ, |R8| ;  /* 0x40000008ff0c7228 */ /* 0x000fd60000000000 */
.L_x_11906:
[----:B------:R-:W-:Y:S05]  /*7060*/  BSYNC B0 ;  /* 0x0000000000007941 */ /* 0x000fea0003800000 */
.L_x_11904:
        /* <DEDUP_REMOVED lines=11> */
.L_x_11903:
        /* <DEDUP_REMOVED lines=53> */
.L_x_11896:
[----:B------:R-:W-:-:S13]  /*7470*/  ISETP.GT.AND P0, PT, R17, -0x1, PT ;  /* 0xffffffff1100780c */ /* 0x000fda0003f04270 */
[----:B------:R-:W-:Y:S05]  /*7480*/  @P0 BRA `(.L_x_11907) ;  /* 0x0000000400e40947 */ /* 0x000fea0003800000 */
[----:B------:R-:W-:Y:S01]  /*7490*/  DADD R12, -RZ, |R32| ;  /* 0x00000000ff0c7229 */ /* 0x000fe20000000520 */
[----:B------:R-:W-:Y:S01]  /*74a0*/  IMAD.MOV.U32 R8, RZ, RZ, 0x1 ;  /* 0x00000001ff087424 */ /* 0x000fe200078e00ff */
[--C-:B------:R-:W-:Y:S01]  /*74b0*/  DADD R14, -RZ, |R4|.reuse ;  /* 0x00000000ff0e7229 */ /* 0x100fe20000000504 */
[----:B------:R-:W-:Y:S01]  /*74c0*/  BSSY B3, `(.L_x_11908) ;  /* 0x000001a000037945 */ /* 0x000fe20003800000 */
[----:B------:R-:W-:-:S08]  /*74d0*/  DSETP.GT.AND P4, PT, |R32|, |R4|, PT ;  /* 0x400000042000722a */ /* 0x000fd00003f84200 */
[----:B------:R-:W-:Y:S02]  /*74e0*/  FSEL R7, R13, R15, P4 ;  /* 0x0000000f0d077208 */ /* 0x000fe40002000000 */
[----:B------:R-:W-:Y:S02]  /*74f0*/  FSEL R6, R12, R14, P4 ;  /* 0x0000000e0c067208 */ /* 0x000fe40002000000 */
[----:B------:R-:W0:Y:S01]  /*7500*/  MUFU.RCP64H R9, R7 ;  /* 0x0000000700097308 */ /* 0x000e220000001800 */
[----:B------:R-:W-:Y:S02]  /*7510*/  FSEL R14, R14, R12, P4 ;  /* 0x0000000c0e0e7208 */ /* 0x000fe40002000000 */
[----:B------:R-:W-:-:S04]  /*7520*/  FSEL R15, R15, R13, P4 ;  /* 0x0000000d0f0f7208 */ /* 0x000fc80002000000 */
        /* <DEDUP_REMOVED lines=8> */
[----:B------:R-:W-:Y:S02]  /*75b0*/  DFMA R10, R8, R12, R10 ;  /* 0x0000000c080a722b */ /* 0x000fe4000000000a */
[----:B------:R-:W-:-:S08]  /*75c0*/  DADD R8, -RZ, -R4 ;  /* 0x00000000ff087229 */ /* 0x000fd00000000904 */
[----:B------:R-:W-:-:S05]  /*75d0*/  FFMA R0, RZ, R7, R11 ;  /* 0x00000007ff007223 */ /* 0x000fca000000000b */
[----:B------:R-:W-:-:S13]  /*75e0*/  FSETP.GT.AND P0, PT, |R0|, 1.469367938527859385e-39, PT ;  /* 0x001000000000780b */ /* 0x000fda0003f04200 */
[----:B------:R-:W-:Y:S05]  /*75f0*/  @P0 BRA P1, `(.L_x_11909) ;  /* 0x0000000000180947 */ /* 0x000fea0000800000 */
[----:B------:R-:W-:Y:S01]  /*7600*/  MOV R12, R14 ;  /* 0x0000000e000c7202 */ /* 0x000fe20000000f00 */
[----:B------:R-:W-:Y:S01]  /*7610*/  IMAD.MOV.U32 R13, RZ, RZ, R15 ;  /* 0x000000ffff0d7224 */ /* 0x000fe200078e000f */
[----:B------:R-:W-:Y:S01]  /*7620*/  MOV R0, 0x7660 ;  /* 0x0000766000007802 */ /* 0x000fe20000000f00 */
[----:B------:R-:W-:Y:S02]  /*7630*/  IMAD.MOV.U32 R10, RZ, RZ, R6 ;  /* 0x000000ffff0a7224 */ /* 0x000fe400078e0006 */
[----:B------:R-:W-:-:S07]  /*7640*/  IMAD.MOV.U32 R11, RZ, RZ, R7 ;  /* 0x000000ffff0b7224 */ /* 0x000fce00078e0007 */
[----:B------:R-:W-:Y:S05]  /*7650*/  CALL.REL.NOINC `($__internal_14_$__cuda_sm20_div_rn_f64_full) ;  /* 0x0000029c00f47944 */ /* 0x000fea0003c00000 */
.L_x_11909:
[----:B------:R-:W-:Y:S05]  /*7660*/  BSYNC B3 ;  /* 0x0000000000037941 */ /* 0x000fea0003800000 */
.L_x_11908:
[----:B------:R-:W-:Y:S01]  /*7670*/  DMUL R12, R10, R10 ;  /* 0x0000000a0a0c7228 */ /* 0x000fe20000000000 */
[----:B------:R-:W-:Y:S01]  /*7680*/  IMAD.MOV.U32 R14, RZ, RZ, -0x2449a4b7 ;  /* 0xdbb65b49ff0e7424 */ /* 0x000fe200078e00ff */
[----:B------:R-:W-:Y:S01]  /*7690*/  UMOV UR4, 0x2a25ff7e ;  /* 0x2a25ff7e00047882 */ /* 0x000fe20000000000 */
[----:B------:R-:W-:Y:S01]  /*76a0*/  IMAD.MOV.U32 R15, RZ, RZ, 0x3f2d3b63 ;  /* 0x3f2d3b63ff0f7424 */ /* 0x000fe200078e00ff */
[----:B------:R-:W-:Y:S01]  /*76b0*/  UMOV UR5, 0x3ef53e1d ;  /* 0x3ef53e1d00057882 */ /* 0x000fe20000000000 */
[----:B------:R-:W-:Y:S01]  /*76c0*/  ISETP.GE.AND P1, PT, R9, RZ, PT ;  /* 0x000000ff0900720c */ /* 0x000fe20003f26270 */
[----:B------:R-:W-:Y:S01]  /*76d0*/  DSETP.NEU.AND P0, PT, R6, RZ, PT ;  /* 0x000000ff0600722a */ /* 0x000fe20003f0d000 */
[----:B------:R-:W-:Y:S02]  /*76e0*/  BSSY B0, `(.L_x_11910) ;  /* 0x000004d000007945 */ /* 0x000fe40003800000 */
[----:B------:R-:W-:Y:S01]  /*76f0*/  DFMA R14, R12, -UR4, R14 ;  /* 0x800000040c0e7c2b */ /* 0x000fe2000800000e */
        /* <DEDUP_REMOVED lines=53> */
[----:B------:R-:W-:-:S08]  /*7a50*/  DMUL R14, R12, R14 ;  /* 0x0000000e0c0e7228 */ /* 0x000fd00000000000 */
[----:B------:R-:W-:-:S08]  /*7a60*/  DFMA R14, R14, R10, R10 ;  /* 0x0000000a0e0e722b */ /* 0x000fd0000000000a */
[----:B------:R-:W-:Y:S02]  /*7a70*/  DADD R10, -RZ, -R14 ;  /* 0x00000000ff0a7229 */ /* 0x000fe4000000090e */
[----:B------:R-:W-:Y:S01]  /*7a80*/  DADD R8, -R14, UR4 ;  /* 0x000000040e087e29 */ /* 0x000fe20008000100 */
[----:B------:R-:W-:-:S07]  /*7a90*/  UMOV UR5, 0x3ff921fb ;  /* 0x3ff921fb00057882 */ /* 0x000fce0000000000 */
[----:B------:R-:W-:Y:S02]  /*7aa0*/  FSEL R10, R14, R10, !P1 ;  /* 0x0000000a0e0a7208 */ /* 0x000fe40004800000 */
[----:B------:R-:W-:Y:S02]  /*7ab0*/  FSEL R11, R15, R11, !P1 ;  /* 0x0000000b0f0b7208 */ /* 0x000fe40004800000 */
[----:B------:R-:W-:Y:S02]  /*7ac0*/  FSEL R7, R8, R14, !P1 ;  /* 0x0000000e08077208 */ /* 0x000fe40004800000 */
[----:B------:R-:W-:Y:S02]  /*7ad0*/  FSEL R9, R9, R15, !P1 ;  /* 0x0000000f09097208 */ /* 0x000fe40004800000 */
[----:B------:R-:W-:-:S10]  /*7ae0*/  DADD R10, R10, UR4 ;  /* 0x000000040a0a7e29 */ /* 0x000fd40008000000 */
[----:B------:R-:W-:Y:S02]  /*7af0*/  FSEL R6, R10, R7, P4 ;  /* 0x000000070a067208 */ /* 0x000fe40002000000 */
[----:B------:R-:W-:Y:S01]  /*7b00*/  FSEL R7, R11, R9, P4 ;  /* 0x000000090b077208 */ /* 0x000fe20002000000 */
[----:B------:R-:W-:Y:S06]  /*7b10*/  @!P0 BRA `(.L_x_11911) ;  /* 0x00000000001c8947 */ /* 0x000fec0003800000 */
[----:B------:R-:W-:-:S14]  /*7b20*/  DSETP.NEU.AND P0, PT, |R4|, |R32|, PT ;  /* 0x400000200400722a */ /* 0x000fdc0003f0d200 */
[----:B------:R-:W-:Y:S05]  /*7b30*/  @P0 BRA `(.L_x_11912) ;  /* 0x00000000001c0947 */ /* 0x000fea0003800000 */
[----:B------:R-:W-:Y:S02]  /*7b40*/  IMAD.MOV.U32 R6, RZ, RZ, 0x7f3321d2 ;  /* 0x7f3321d2ff067424 */ /* 0x000fe400078e00ff */
[----:B------:R-:W-:-:S03]  /*7b50*/  IMAD.MOV.U32 R0, RZ, RZ, 0x4002d97c ;  /* 0x4002d97cff007424 */ /* 0x000fc600078e00ff */
[----:B------:R-:W-:Y:S02]  /*7b60*/  FSEL R6, R6, 3.37028055040000000000e+12, !P1 ;  /* 0x54442d1806067808 */ /* 0x000fe40004800000 */
[----:B------:R-:W-:Y:S01]  /*7b70*/  FSEL R7, R0, 1.8213495016098022461, !P1 ;  /* 0x3fe921fb00077808 */ /* 0x000fe20004800000 */
[----:B------:R-:W-:Y:S06]  /*7b80*/  BRA `(.L_x_11912) ;  /* 0x0000000000087947 */ /* 0x000fec0003800000 */
.L_x_11911:
[----:B------:R-:W-:Y:S02]  /*7b90*/  FSEL R6, RZ, 3.37028055040000000000e+12, P1 ;  /* 0x54442d18ff067808 */ /* 0x000fe40000800000 */
[----:B------:R-:W-:-:S07]  /*7ba0*/  FSEL R7, RZ, 2.1426990032196044922, P1 ;  /* 0x400921fbff077808 */ /* 0x000fce0000800000 */
.L_x_11912:
[----:B------:R-:W-:Y:S05]  /*7bb0*/  BSYNC B0 ;  /* 0x0000000000007941 */ /* 0x000fea0003800000 */
.L_x_11910:
[----:B------:R-:W-:Y:S01]  /*7bc0*/  DADD R4, |R32|, |R4| ;  /* 0x0000000020047229 */ /* 0x000fe20000000604 */
[----:B------:R-:W-:-:S07]  /*7bd0*/  LOP3.LUT R33, R7, 0x80000000, R33, 0xb8, !PT ;  /* 0x8000000007217812 */ /* 0x000fce00078eb821 */
[----:B------:R-:W-:-:S06]  /*7be0*/  DSETP.GTU.AND P0, PT, |R4|, +INF , PT ;  /* 0x7ff000000400742a */ /* 0x000fcc0003f0c200 */
[----:B------:R-:W-:Y:S02]  /*7bf0*/  FSEL R12, R4, R6, P0 ;  /* 0x00000006040c7208 */ /* 0x000fe40000000000 */
[----:B------:R-:W-:Y:S01]  /*7c00*/  FSEL R13, R5, R33, P0 ;  /* 0x00000021050d7208 */ /* 0x000fe20000000000 */
[----:B------:R-:W-:Y:S06]  /*7c10*/  BRA `(.L_x_11902) ;  /* 0x0000000400dc7947 */ /* 0x000fec0003800000 */
.L_x_11907:
        /* <DEDUP_REMOVED lines=28> */
.L_x_11914:
[----:B------:R-:W-:Y:S05]  /*7de0*/  BSYNC B3 ;  /* 0x0000000000037941 */ /* 0x000fea0003800000 */
.L_x_11913:
        /* <DEDUP_REMOVED lines=64> */
[----:B------:R-:W-:-:S10]  /*81f0*/  DADD R8, -RZ, -R12 ;  /* 0x00000000ff087229 */ /* 0x000fd4000000090c */
[----:B------:R-:W-:Y:S02]  /*8200*/  FSEL R10, R12, R8, !P1 ;  /* 0x000000080c0a7208 */ /* 0x000fe40004800000 */
[----:B------:R-:W-:Y:S01]  /*8210*/  FSEL R11, R13, R9, !P1 ;  /* 0x000000090d0b7208 */ /* 0x000fe20004800000 */
[----:B------:R-:W-:Y:S01]  /*8220*/  DADD R8, -R12, UR4 ;  /* 0x000000040c087e29 */ /* 0x000fe20008000100 */
[----:B------:R-:W-:-:S04]  /*8230*/  UMOV UR5, 0x3ff921fb ;  /* 0x3ff921fb00057882 */ /* 0x000fc80000000000 */
[----:B------:R-:W-:-:S05]  /*8240*/  DADD R10, R10, UR4 ;  /* 0x000000040a0a7e29 */ /* 0x000fca0008000000 */
[----:B------:R-:W-:Y:S02]  /*8250*/  FSEL R7, R8, R12, !P1 ;  /* 0x0000000c08077208 */ /* 0x000fe40004800000 */
[----:B------:R-:W-:-:S03]  /*8260*/  FSEL R9, R9, R13, !P1 ;  /* 0x0000000d09097208 */ /* 0x000fc60004800000 */
        /* <DEDUP_REMOVED lines=10> */
.L_x_11916:
[----:B------:R-:W-:Y:S02]  /*8310*/  FSEL R6, RZ, 3.37028055040000000000e+12, P1 ;  /* 0x54442d18ff067808 */ /* 0x000fe40000800000 */
[----:B------:R-:W-:-:S07]  /*8320*/  FSEL R7, RZ, 2.1426990032196044922, P1 ;  /* 0x400921fbff077808 */ /* 0x000fce0000800000 */
.L_x_11917:
[----:B------:R-:W-:Y:S05]  /*8330*/  BSYNC B0 ;  /* 0x0000000000007941 */ /* 0x000fea0003800000 */
.L_x_11915:
[----:B------:R-:W-:Y:S01]  /*8340*/  DADD R4, |R32|, |R4| ;  /* 0x0000000020047229 */ /* 0x000fe20000000604 */
[----:B------:R-:W-:-:S07]  /*8350*/  LOP3.LUT R33, R7, 0x80000000, R33, 0xb8, !PT ;  /* 0x8000000007217812 */ /* 0x000fce00078eb821 */
[----:B------:R-:W-:-:S06]  /*8360*/  DSETP.GTU.AND P0, PT, |R4|, +INF , PT ;  /* 0x7ff000000400742a */ /* 0x000fcc0003f0c200 */
[----:B------:R-:W-:Y:S02]  /*8370*/  FSEL R12, R4, R6, P0 ;  /* 0x00000006040c7208 */ /* 0x000fe40000000000 */
[----:B------:R-:W-:-:S07]  /*8380*/  FSEL R13, R5, R33, P0 ;  /* 0x00000021050d7208 */ /* 0x000fce0000000000 */
.L_x_11902:
[----:B------:R-:W-:Y:S05]  /*8390*/  BSYNC B2 ;  /* 0x0000000000027941 */ /* 0x000fea0003800000 */
.L_x_11895:
[----:B------:R-:W-:Y:S01]  /*83a0*/  DADD R4, -RZ, -R34 ;  /* 0x00000000ff047229 */ /* 0x000fe20000000922 */
[----:B------:R-:W-:-:S04]  /*83b0*/  SHF.R.U32.HI R18, RZ, 0x1f, R19 ;  /* 0x0000001fff127819 */ /* 0x000fc80000011613 */
[----:B------:R-:W-:-:S05]  /*83c0*/  ISETP.NE.AND P0, PT, R18, RZ, PT ;  /* 0x000000ff1200720c */ /* 0x000fca0003f05270 */
[----:B------:R-:W-:Y:S02]  /*83d0*/  FSEL R14, R4, R34, !P0 ;  /* 0x00000022040e7208 */ /* 0x000fe40004000000 */
[----:B------:R-:W-:Y:S01]  /*83e0*/  FSEL R15, R5, R35, !P0 ;  /* 0x00000023050f7208 */ /* 0x000fe20004000000 */
[----:B------:R-:W-:Y:S06]  /*83f0*/  BRA `(.L_x_11918) ;  /* 0x0000003000307947 */ /* 0x000fec0003800000 */
.L_x_11829:
[----:B------:R-:W2:Y:S01]  /*8400*/  LDL.64 R12, [R1+0x8] ;  /* 0x00000800010c7983 */ /* 0x000ea20000100a00 */
[----:B------:R-:W-:Y:S01]  /*8410*/  UMOV UR4, 0x54442d18 ;  /* 0x54442d1800047882 */ /* 0x000fe20000000000 */
[----:B------:R-:W-:Y:S01]  /*8420*/  UMOV UR5, 0x3ff921fb ;  /* 0x3ff921fb00057882 */ /* 0x000fe20000000000 */
[----:B------:R-:W-:Y:S02]  /*8430*/  DADD R14, -RZ, -R18 ;  /* 0x00000000ff0e7229 */ /* 0x000fe40000000912 */
[----:B--2---:R-:W-:-:S08]  /*8440*/  DADD R12, R12, -R16 ;  /* 0x000000000c0c7229 */ /* 0x004fd00000000810 */
[----:B------:R-:W-:Y:S01]  /*8450*/  DADD R12, R12, UR4 ;  /* 0x000000040c0c7e29 */ /* 0x000fe20008000000 */
[----:B------:R-:W-:Y:S10]  /*8460*/  BRA `(.L_x_11918) ;  /* 0x0000003000147947 */ /* 0x000ff40003800000 */
.L_x_11828:
[----:B------:R-:W-:Y:S01]  /*8470*/  DADD R14, -RZ, -R18 ;  /* 0x00000000ff0e7229 */ /* 0x000fe20000000912 */
[----:B------:R-:W-:Y:S01]  /*8480*/  CS2R R12, SRZ ;  /* 0x00000000000c7805 */ /* 0x000fe2000001ff00 */
[----:B------:R-:W-:Y:S09]  /*8490*/  BRA `(.L_x_11918) ;  /* 0x0000003000087947 */ /* 0x000ff20003800000 */
.L_x_11827:
[----:B------:R-:W-:Y:S01]  /*84a0*/  DSETP.GEU.AND P4, PT, R4, R6, PT ;  /* 0x000000060400722a */ /* 0x000fe20003f8e000 */
[----:B------:R-:W-:Y:S01]  /*84b0*/  UMOV UR4, 0xffffffff ;  /* 0xffffffff00047882 */ /* 0x000fe20000000000 */
[----:B------:R-:W-:Y:S01]  /*84c0*/  UMOV UR5, 0x7fdfffff ;  /* 0x7fdfffff00057882 */ /* 0x000fe20000000000 */
[----:B------:R-:W-:Y:S03]  /*84d0*/  BSSY B2, `(.L_x_11919) ;  /* 0x00002e0000027945 */ /* 0x000fe60003800000 */
[----:B------:R-:W-:Y:S02]  /*84e0*/  FSEL R8, R6, R4, !P4 ;  /* 0x0000000406087208 */ /* 0x000fe40006000000 */
[----:B------:R-:W-:Y:S02]  /*84f0*/  FSEL R9, R7, R5, !P4 ;  /* 0x0000000507097208 */ /* 0x000fe40006000000 */
[----:B------:R-:W-:-:S02]  /*8500*/  FSEL R20, R4, R6, !P4 ;  /* 0x0000000604147208 */ /* 0x000fc40006000000 */
[----:B------:R-:W-:Y:S02]  /*8510*/  FSEL R21, R5, R7, !P4 ;  /* 0x0000000705157208 */ /* 0x000fe40006000000 */
[----:B------:R-:W-:-:S14]  /*8520*/  DSETP.GT.AND P0, PT, R8, UR4, PT ;  /* 0x0000000408007e2a */ /* 0x000fdc000bf04000 */
[----:B------:R-:W-:Y:S05]  /*8530*/  @P0 BRA `(.L_x_11920) ;  /* 0x0000001800dc0947 */ /* 0x000fea0003800000 */
[----:B------:R-:W-:-:S06]  /*8540*/  DSETP.GEU.AND P0, PT, R20, 1.4916681462400413487e-154, PT ;  /* 0x200000001400742a */ /* 0x000fcc0003f0e000 */
[----:B------:R-:W-:-:S14]  /*8550*/  DSETP.GT.OR P0, PT, R8, 5.9666725849601653946e-154, !P0 ;  /* 0x202000000800742a */ /* 0x000fdc0004704400 */
[----:B------:R-:W-:Y:S05]  /*8560*/  @P0 BRA `(.L_x_11921) ;  /* 0x0000000c00180947 */ /* 0x000fea0003800000 */
[----:B------:R-:W0:Y:S01]  /*8570*/  MUFU.RCP64H R15, R9 ;  /* 0x00000009000f7308 */ /* 0x000e220000001800 */
[----:B------:R-:W-:Y:S01]  /*8580*/  DMUL R10, R20, R20 ;  /* 0x00000014140a7228 */ /* 0x000fe20000000000 */
[----:B------:R-:W-:Y:S01]  /*8590*/  IMAD.MOV.U32 R14, RZ, RZ, 0x1 ;  /* 0x00000001ff0e7424 */ /* 0x000fe200078e00ff */
[----:B------:R-:W-:Y:S01]  /*85a0*/  BSSY B0, `(.L_x_11922) ;  /* 0x000005c000007945 */ /* 0x000fe20003800000 */
[----:B------:R-:W-:Y:S01]  /*85b0*/  IMAD.MOV.U32 R31, RZ, RZ, -0x3ff ;  /* 0xfffffc01ff1f7424 */ /* 0x000fe200078e00ff */
[----:B------:R-:W-:-:S04]  /*85c0*/  FSETP.GEU.AND P5, PT, |R21|, 6.5827683646048100446e-37, PT ;  /* 0x036000001500780b */ /* 0x000fc80003fae200 */
[C---:B------:R-:W-:Y:S02]  /*85d0*/  DFMA R12, R8.reuse, R8, R10 ;  /* 0x00000008080c722b */ /* 0x040fe4000000000a */
[----:B0-----:R-:W-:-:S08]  /*85e0*/  DFMA R22, -R8, R14, 1 ;  /* 0x3ff000000816742b */ /* 0x001fd0000000010e */
[----:B------:R-:W-:Y:S01]  /*85f0*/  ISETP.GT.AND P0, PT, R13, 0xfffff, PT ;  /* 0x000fffff0d00780c */ /* 0x000fe20003f04270 */
[----:B----4-:R-:W-:Y:S01]  /*8600*/  IMAD.MOV.U32 R0, RZ, RZ, R13 ;  /* 0x000000ffff007224 */ /* 0x010fe200078e000d */
[----:B------:R-:W-:-:S11]  /*8610*/  DFMA R22, R22, R22, R22 ;  /* 0x000000161616722b */ /* 0x000fd60000000016 */
[----:B------:R-:W-:Y:S01]  /*8620*/  @!P0 MOV R31, 0xfffffbcb ;  /* 0xfffffbcb001f8802 */ /* 0x000fe20000000f00 */
[----:B------:R-:W-:Y:S01]  /*8630*/  DFMA R22, R14, R22, R14 ;  /* 0x000000160e16722b */ /* 0x000fe2000000000e */
[----:B------:R-:W-:Y:S01]  /*8640*/  MOV R14, R12 ;  /* 0x0000000c000e7202 */ /* 0x000fe20000000f00 */
[----:B------:R-:W-:-:S06]  /*8650*/  IMAD.MOV.U32 R15, RZ, RZ, R13 ;  /* 0x000000ffff0f7224 */ /* 0x000fcc00078e000d */
[----:B------:R-:W-:Y:S02]  /*8660*/  DFMA R10, -R8, R22, 1 ;  /* 0x3ff00000080a742b */ /* 0x000fe40000000116 */
[----:B------:R-:W-:-:S06]  /*8670*/  @!P0 DMUL R14, R14, 1.80143985094819840000e+16 ;  /* 0x435000000e0e8828 */ /* 0x000fcc0000000000 */
[----:B------:R-:W-:-:S04]  /*8680*/  DFMA R10, R22, R10, R22 ;  /* 0x0000000a160a722b */ /* 0x000fc80000000016 */
[----:B------:R-:W-:Y:S02]  /*8690*/  @!P0 IMAD.MOV.U32 R0, RZ, RZ, R15 ;  /* 0x000000ffff008224 */ /* 0x000fe400078e000f */
[----:B------:R-:W-:Y:S02]  /*86a0*/  @!P0 IMAD.MOV.U32 R12, RZ, RZ, R14 ;  /* 0x000000ffff0c8224 */ /* 0x000fe400078e000e */
[----:B------:R-:W-:Y:S01]  /*86b0*/  VIADD R13, R0, 0xffffffff ;  /* 0xffffffff000d7836 */ /* 0x000fe20000000000 */
[----:B------:R-:W-:-:S04]  /*86c0*/  DMUL R22, R20, R10 ;  /* 0x0000000a14167228 */ /* 0x000fc80000000000 */
[----:B------:R-:W-:-:S04]  /*86d0*/  ISETP.GE.U32.AND P1, PT, R13, 0x7fefffff, PT ;  /* 0x7fefffff0d00780c */ /* 0x000fc80003f26070 */
[----:B------:R-:W-:-:S08]  /*86e0*/  DFMA R24, -R8, R22, R20 ;  /* 0x000000160818722b */ /* 0x000fd00000000114 */
[----:B------:R-:W-:Y:S01]  /*86f0*/  DFMA R10, R10, R24, R22 ;  /* 0x000000180a0a722b */ /* 0x000fe20000000016 */
[----:B------:R-:W-:Y:S01]  /*8700*/  @P1 FSETP.NEU.FTZ.AND P2, PT, R15, RZ, PT ;  /* 0x000000ff0f00120b */ /* 0x000fe20003f5d000 */
[----:B------:R-:W-:Y:S02]  /*8710*/  @P1 IMAD.MOV.U32 R22, RZ, RZ, 0x0 ;  /* 0x00000000ff161424 */ /* 0x000fe400078e00ff */
[----:B------:R-:W-:-:S06]  /*8720*/  @P1 IMAD.MOV.U32 R23, RZ, RZ, 0x7ff00000 ;  /* 0x7ff00000ff171424 */ /* 0x000fcc00078e00ff */
[----:B------:R-:W-:Y:S01]  /*8730*/  @P1 DFMA R22, R14, R22, +INF ;  /* 0x7ff000000e16142b */ /* 0x000fe20000000016 */
[----:B------:R-:W-:-:S05]  /*8740*/  FFMA R13, RZ, R9, R11 ;  /* 0x00000009ff0d7223 */ /* 0x000fca000000000b */
[----:B------:R-:W-:-:S04]  /*8750*/  FSETP.GT.AND P3, PT, |R13|, 1.469367938527859385e-39, PT ;  /* 0x001000000d00780b */ /* 0x000fc80003f64200 */
[----:B------:R-:W-:Y:S02]  /*8760*/  @P1 FSEL R22, R22, RZ, P2 ;  /* 0x000000ff16161208 */ /* 0x000fe40001000000 */
[----:B------:R-:W-:Y:S01]  /*8770*/  @P1 FSEL R23, R23, -QNAN , P2 ;  /* 0xfff0000017171808 */ /* 0x000fe20001000000 */
[----:B------:R-:W-:Y:S06]  /*8780*/  @P1 BRA `(.L_x_11923) ;  /* 0x0000000000f41947 */ /* 0x000fec0003800000 */
[C---:B------:R-:W-:Y:S01]  /*8790*/  LOP3.LUT R13, R0.reuse, 0x800fffff, RZ, 0xc0, !PT ;  /* 0x800fffff000d7812 */ /* 0x040fe200078ec0ff */
[----:B------:R-:W-:Y:S01]  /*87a0*/  IMAD.MOV.U32 R22, RZ, RZ, RZ ;  /* 0x000000ffff167224 */ /* 0x000fe200078e00ff */
[----:B------:R-:W-:Y:S01]  /*87b0*/  UMOV UR4, 0x3ae80f1e ;  /* 0x3ae80f1e00047882 */ /* 0x000fe20000000000 */
[----:B------:R-:W-:Y:S01]  /*87c0*/  IMAD.MOV.U32 R28, RZ, RZ, -0x748574fc ;  /* 0x8b7a8b04ff1c7424 */ /* 0x000fe200078e00ff */
[----:B------:R-:W-:Y:S01]  /*87d0*/  LOP3.LUT R13, R13, 0x3ff00000, RZ, 0xfc, !PT ;  /* 0x3ff000000d0d7812 */ /* 0x000fe200078efcff */
[----:B------:R-:W-:Y:S01]  /*87e0*/  IMAD.MOV.U32 R29, RZ, RZ, 0x3ed0ee25 ;  /* 0x3ed0ee25ff1d7424 */ /* 0x000fe200078e00ff */
[----:B------:R-:W-:Y:S01]  /*87f0*/  UMOV UR5, 0x3eb1380b ;  /* 0x3eb1380b00057882 */ /* 0x000fe20000000000 */
[----:B------:R-:W-:Y:S01]  /*8800*/  LEA.HI R31, R0, R31, RZ, 0xc ;  /* 0x0000001f001f7211 */ /* 0x000fe200078f60ff */
[----:B------:R-:W-:Y:S01]  /*8810*/  UMOV UR6, 0x80000000 ;  /* 0x8000000000067882 */ /* 0x000fe20000000000 */
[----:B------:R-:W-:Y:S01]  /*8820*/  ISETP.GE.AND P0, PT, R13, 0x3ff6a09f, PT ;  /* 0x3ff6a09f0d00780c */ /* 0x000fe20003f06270 */
[----:B------:R-:W-:-:S12]  /*8830*/  UMOV UR7, 0x43300000 ;  /* 0x4330000000077882 */ /* 0x000fd80000000000 */
        /* <DEDUP_REMOVED lines=16> */
[----:B------:R-:W-:-:S08]  /*8940*/  DMUL R26, R22, R22 ;  /* 0x00000016161a7228 */ /* 0x000fd00000000000 */
        /* <DEDUP_REMOVED lines=12> */
[----:B------:R-:W-:-:S03]  /*8a10*/  DFMA R12, R30, UR6, R22 ;  /* 0x000000061e0c7c2b */ /* 0x000fc60008000016 */
[----:B------:R-:W-:Y:S01]  /*8a20*/  DFMA R14, R26, R14, UR4 ;  /* 0x000000041a0e7e2b */ /* 0x000fe2000800000e */
[----:B------:R-:W-:Y:S01]  /*8a30*/  UMOV UR4, 0x923be72d ;  /* 0x923be72d00047882 */ /* 0x000fe20000000000 */
[----:B------:R-:W-:Y:S01]  /*8a40*/  UMOV UR5, 0x3f624924 ;  /* 0x3f62492400057882 */ /* 0x000fe20000000000 */
[----:B------:R-:W-:Y:S02]  /*8a50*/  DMUL R28, R24, R28 ;  /* 0x0000001c181c7228 */ /* 0x000fe40000000000 */
[----:B------:R-:W-:-:S03]  /*8a60*/  DFMA R34, -R30, UR6, R12 ;  /* 0x000000061e227c2b */ /* 0x000fc6000800010c */
[----:B------:R-:W-:Y:S01]  /*8a70*/  DFMA R14, R26, R14, UR4 ;  /* 0x000000041a0e7e2b */ /* 0x000fe2000800000e */
[----:B------:R-:W-:Y:S01]  /*8a80*/  UMOV UR4, 0x9999a3c4 ;  /* 0x9999a3c400047882 */ /* 0x000fe20000000000 */
[----:B------:R-:W-:-:S03]  /*8a90*/  UMOV UR5, 0x3f899999 ;  /* 0x3f89999900057882 */ /* 0x000fc60000000000 */
[----:B------:R-:W-:-:S03]  /*8aa0*/  DADD R34, -R22, R34 ;  /* 0x0000000016227229 */ /* 0x000fc60000000122 */
        /* <DEDUP_REMOVED lines=10> */
[----:B------:R-:W-:-:S11]  /*8b50*/  DADD R22, R12, R14 ;  /* 0x000000000c167229 */ /* 0x000fd6000000000e */
.L_x_11923:
[----:B------:R-:W-:Y:S05]  /*8b60*/  BSYNC B0 ;  /* 0x0000000000007941 */ /* 0x000fea0003800000 */
.L_x_11922:
[----:B------:R-:W-:Y:S04]  /*8b70*/  BSSY B3, `(.L_x_11924) ;  /* 0x0000008000037945 */ /* 0x000fe80003800000 */
[----:B------:R-:W-:Y:S05]  /*8b80*/  @P3 BRA P5, `(.L_x_11925) ;  /* 0x0000000000183947 */ /* 0x000fea0002800000 */
[----:B------:R-:W-:Y:S01]  /*8b90*/  IMAD.MOV.U32 R12, RZ, RZ, R20 ;  /* 0x000000ffff0c7224 */ /* 0x000fe200078e0014 */
[----:B------:R-:W-:Y:S01]  /*8ba0*/  MOV R13, R21 ;  /* 0x00000015000d7202 */ /* 0x000fe20000000f00 */
[----:B------:R-:W-:Y:S01]  /*8bb0*/  IMAD.MOV.U32 R10, RZ, RZ, R8 ;  /* 0x000000ffff0a7224 */ /* 0x000fe200078e0008 */
[----:B------:R-:W-:Y:S01]  /*8bc0*/  MOV R0, 0x8bf0 ;  /* 0x00008bf000007802 */ /* 0x000fe20000000f00 */
[----:B------:R-:W-:-:S07]  /*8bd0*/  IMAD.MOV.U32 R11, RZ, RZ, R9 ;  /* 0x000000ffff0b7224 */ /* 0x000fce00078e0009 */
[----:B------:R-:W-:Y:S05]  /*8be0*/  CALL.REL.NOINC `($__internal_14_$__cuda_sm20_div_rn_f64_full) ;  /* 0x0000028800907944 */ /* 0x000fea0003c00000 */
.L_x_11925:
[----:B------:R-:W-:Y:S05]  /*8bf0*/  BSYNC B3 ;  /* 0x0000000000037941 */ /* 0x000fea0003800000 */
.L_x_11924:
[----:B------:R-:W-:Y:S01]  /*8c00*/  DSETP.NEU.AND P0, PT, R8, RZ, PT ;  /* 0x000000ff0800722a */ /* 0x000fe20003f0d000 */
[----:B------:R-:W-:-:S13]  /*8c10*/  BSSY B0, `(.L_x_11926) ;  /* 0x0000054000007945 */ /* 0x000fda0003800000 */
[----:B------:R-:W-:Y:S05]  /*8c20*/  @!P0 BRA `(.L_x_11927) ;  /* 0x00000004003c8947 */ /* 0x000fea0003800000 */
[----:B------:R-:W-:Y:S01]  /*8c30*/  DMUL R8, R10, R10 ;  /* 0x0000000a0a087228 */ /* 0x000fe20000000000 */
[----:B------:R-:W-:Y:S01]  /*8c40*/  IMAD.MOV.U32 R12, RZ, RZ, -0x2449a4b7 ;  /* 0xdbb65b49ff0c7424 */ /* 0x000fe200078e00ff */
[----:B------:R-:W-:Y:S01]  /*8c50*/  UMOV UR4, 0x2a25ff7e ;  /* 0x2a25ff7e00047882 */ /* 0x000fe20000000000 */
[----:B------:R-:W-:Y:S01]  /*8c60*/  IMAD.MOV.U32 R13, RZ, RZ, 0x3f2d3b63 ;  /* 0x3f2d3b63ff0d7424 */ /* 0x000fe200078e00ff */
[----:B------:R-:W-:Y:S01]  /*8c70*/  UMOV UR5, 0x3ef53e1d ;  /* 0x3ef53e1d00057882 */ /* 0x000fe20000000000 */
[----:B------:R-:W-:Y:S01]  /*8c80*/  ISETP.GE.AND P1, PT, R17, RZ, PT ;  /* 0x000000ff1100720c */ /* 0x000fe20003f26270 */
[----:B------:R-:W-:-:S03]  /*8c90*/  DSETP.NEU.AND P0, PT, R4, R6, PT ;  /* 0x000000060400722a */ /* 0x000fc60003f0d000 */
        /* <DEDUP_REMOVED lines=64> */
[----:B------:R-:W-:Y:S02]  /*90a0*/  FSEL R8, R8, R15, !P4 ;  /* 0x0000000f08087208 */ /* 0x000fe40006000000 */
[----:B------:R-:W-:Y:S01]  /*90b0*/  FSEL R9, R9, R11, !P4 ;  /* 0x0000000b09097208 */ /* 0x000fe20006000000 */
[----:B------:R-:W-:Y:S06]  /*90c0*/  @P0 BRA `(.L_x_11928) ;  /* 0x0000000000200947 */ /* 0x000fec0003800000 */
[----:B------:R-:W-:Y:S02]  /*90d0*/  IMAD.MOV.U32 R8, RZ, RZ, 0x7f3321d2 ;  /* 0x7f3321d2ff087424 */ /* 0x000fe400078e00ff */
[----:B------:R-:W-:-:S03]  /*90e0*/  IMAD.MOV.U32 R0, RZ, RZ, 0x4002d97c ;  /* 0x4002d97cff007424 */ /* 0x000fc600078e00ff */
[----:B------:R-:W-:Y:S02]  /*90f0*/  FSEL R8, R8, 3.37028055040000000000e+12, !P1 ;  /* 0x54442d1808087808 */ /* 0x000fe40004800000 */
[----:B------:R-:W-:Y:S01]  /*9100*/  FSEL R9, R0, 1.8213495016098022461, !P1 ;  /* 0x3fe921fb00097808 */ /* 0x000fe20004800000 */
[----:B------:R-:W-:Y:S06]  /*9110*/  BRA `(.L_x_11928) ;  /* 0x00000000000c7947 */ /* 0x000fec0003800000 */
.L_x_11927:
[----:B------:R-:W-:-:S04]  /*9120*/  ISETP.GE.AND P0, PT, R17, RZ, PT ;  /* 0x000000ff1100720c */ /* 0x000fc80003f06270 */
[----:B------:R-:W-:Y:S02]  /*9130*/  FSEL R8, RZ, 3.37028055040000000000e+12, P0 ;  /* 0x54442d18ff087808 */ /* 0x000fe40000000000 */
[----:B------:R-:W-:-:S07]  /*9140*/  FSEL R9, RZ, 2.1426990032196044922, P0 ;  /* 0x400921fbff097808 */ /* 0x000fce0000000000 */
.L_x_11928:
[----:B------:R-:W-:Y:S05]  /*9150*/  BSYNC B0 ;  /* 0x0000000000007941 */ /* 0x000fea0003800000 */
.L_x_11926:
[----:B------:R-:W-:Y:S01]  /*9160*/  DADD R4, R4, R6 ;  /* 0x0000000004047229 */ /* 0x000fe20000000006 */
[----:B------:R-:W-:Y:S01]  /*9170*/  LOP3.LUT R19, R9, 0x80000000, R19, 0xb8, !PT ;  /* 0x8000000009137812 */ /* 0x000fe200078eb813 */
[----:B------:R-:W-:-:S06]  /*9180*/  DMUL R22, R22, 0.5 ;  /* 0x3fe0000016167828 */ /* 0x000fcc0000000000 */
[----:B------:R-:W-:-:S06]  /*9190*/  DSETP.GTU.AND P0, PT, |R4|, +INF , PT ;  /* 0x7ff000000400742a */ /* 0x000fcc0003f0c200 */
[----:B------:R-:W-:Y:S02]  /*91a0*/  FSEL R8, R4, R8, P0 ;  /* 0x0000000804087208 */ /* 0x000fe40000000000 */
[----:B------:R-:W-:Y:S01]  /*91b0*/  FSEL R9, R5, R19, P0 ;  /* 0x0000001305097208 */ /* 0x000fe20000000000 */
[----:B------:R-:W-:Y:S06]  /*91c0*/  BRA `(.L_x_11929) ;  /* 0x0000002000407947 */ /* 0x000fec0003800000 */
.L_x_11921:
[CC--:B------:R-:W-:Y:S01]  /*91d0*/  ISETP.GT.U32.AND P1, PT, R6.reuse, R4.reuse, PT ;  /* 0x000000040600720c */ /* 0x0c0fe20003f24070 */
[----:B------:R-:W-:Y:S01]  /*91e0*/  IMAD.MOV.U32 R10, RZ, RZ, RZ ;  /* 0x000000ffff0a7224 */ /* 0x000fe200078e00ff */
[CC--:B------:R-:W-:Y:S01]  /*91f0*/  ISETP.LT.U32.AND P0, PT, R6.reuse, R4.reuse, PT ;  /* 0x000000040600720c */ /* 0x0c0fe20003f01070 */
[----:B------:R-:W-:Y:S01]  /*9200*/  UMOV UR4, 0xffffffff ;  /* 0xffffffff00047882 */ /* 0x000fe20000000000 */
[CC--:B------:R-:W-:Y:S01]  /*9210*/  ISETP.GT.U32.AND.EX P1, PT, R7.reuse, R5.reuse, PT, P1 ;  /* 0x000000050700720c */ /* 0x0c0fe20003f24110 */
[----:B------:R-:W-:Y:S01]  /*9220*/  UMOV UR5, 0x7fefffff ;  /* 0x7fefffff00057882 */ /* 0x000fe20000000000 */
[CC--:B------:R-:W-:Y:S01]  /*9230*/  ISETP.LT.U32.AND.EX P0, PT, R7.reuse, R5.reuse, PT, P0 ;  /* 0x000000050700720c */ /* 0x0c0fe20003f01100 */
[----:B------:R-:W-:Y:S01]  /*9240*/  UMOV UR6, UR5 ;  /* 0x0000000500067c82 */ /* 0x000fe20008000000 */
[CC--:B------:R-:W-:Y:S01]  /*9250*/  SEL R29, R7.reuse, R5.reuse, P1 ;  /* 0x00000005071d7207 */ /* 0x0c0fe20000800000 */
[----:B------:R-:W-:Y:S01]  /*9260*/  IMAD.MOV.U32 R24, RZ, RZ, 0x0 ;  /* 0x00000000ff187424 */ /* 0x000fe200078e00ff */
[----:B------:R-:W-:Y:S01]  /*9270*/  SEL R33, R7, R5, P0 ;  /* 0x0000000507217207 */ /* 0x000fe20000000000 */
[----:B------:R-:W-:Y:S01]  /*9280*/  IMAD.MOV.U32 R25, RZ, RZ, 0x3fd80000 ;  /* 0x3fd80000ff197424 */ /* 0x000fe200078e00ff */
[----:B----4-:R-:W-:Y:S01]  /*9290*/  LOP3.LUT R0, R29, 0xffc00000, RZ, 0xc0, !PT ;  /* 0xffc000001d007812 */ /* 0x010fe200078ec0ff */
[----:B------:R-:W-:Y:S01]  /*92a0*/  MUFU.RCP64H R31, R9 ;  /* 0x00000009001f7308 */ /* 0x000fe20000001800 */
[-C--:B------:R-:W-:Y:S01]  /*92b0*/  SEL R26, R6, R4.reuse, P0 ;  /* 0x00000004061a7207 */ /* 0x080fe20000000000 */
[----:B------:R-:W-:Y:S01]  /*92c0*/  IMAD.MOV.U32 R27, RZ, RZ, R33 ;  /* 0x000000ffff1b7224 */ /* 0x000fe200078e0021 */
[----:B------:R-:W-:Y:S01]  /*92d0*/  IADD3 R11, -R0, 0x7fd00000, RZ ;  /* 0x7fd00000000b7810 */ /* 0x000fe20007ffe1ff */
[----:B------:R-:W-:Y:S01]  /*92e0*/  IMAD.MOV.U32 R30, RZ, RZ, 0x1 ;  /* 0x00000001ff1e7424 */ /* 0x000fe200078e00ff */
[----:B------:R-:W-:Y:S01]  /*92f0*/  SEL R28, R6, R4, P1 ;  /* 0x00000004061c7207 */ /* 0x000fe20000800000 */
[----:B------:R-:W-:Y:S01]  /*9300*/  BSSY B0, `(.L_x_11930) ;  /* 0x0000075000007945 */ /* 0x000fe20003800000 */
[----:B------:R-:W-:-:S02]  /*9310*/  MOV R14, UR6 ;  /* 0x00000006000e7c02 */ /* 0x000fc40008000f00 */
[C---:B------:R-:W-:Y:S01]  /*9320*/  DMUL R12, R10.reuse, R26 ;  /* 0x0000001a0a0c7228 */ /* 0x040fe20000000000 */
[----:B------:R-:W-:Y:S01]  /*9330*/  ISETP.GE.U32.AND P2, PT, R33, 0x7ff00000, PT ;  /* 0x7ff000002100780c */ /* 0x000fe20003f46070 */
[----:B------:R-:W-:Y:S01]  /*9340*/  DMUL R10, R10, R28 ;  /* 0x0000001c0a0a7228 */ /* 0x000fe20000000000 */
[----:B------:R-:W-:-:S05]  /*9350*/  FSETP.GEU.AND P5, PT, |R21|, 6.5827683646048100446e-37, PT ;  /* 0x036000001500780b */ /* 0x000fca0003fae200 */
[----:B------:R-:W-:-:S08]  /*9360*/  DMUL R12, R12, R12 ;  /* 0x0000000c0c0c7228 */ /* 0x000fd00000000000 */
[----:B------:R-:W-:-:S08]  /*9370*/  DFMA R12, R10, R10, R12 ;  /* 0x0000000a0a0c722b */ /* 0x000fd0000000000c */
[----:B------:R-:W-:Y:S02]  /*9380*/  DSETP.MIN.AND P0, P1, R12, UR4, PT ;  /* 0x000000040c007e2a */ /* 0x000fe4000b900000 */
[----:B------:R-:W-:-:S05]  /*9390*/  IMAD.MOV.U32 R10, RZ, RZ, R13 ;  /* 0x000000ffff0a7224 */ /* 0x000fca00078e000d */
[----:B------:R-:W-:Y:S01]  /*93a0*/  FSEL R11, R10, UR6, P0 ;  /* 0x000000060a0b7c08 */ /* 0x000fe20008000000 */
[----:B------:R-:W-:-:S05]  /*93b0*/  IMAD.MOV.U32 R10, RZ, RZ, R12 ;  /* 0x000000ffff0a7224 */ /* 0x000fca00078e000c */
[----:B------:R-:W-:Y:S02]  /*93c0*/  SEL R10, R10, UR4, P0 ;  /* 0x000000040a0a7c07 */ /* 0x000fe40008000000 */
[----:B------:R-:W-:Y:S01]  /*93d0*/  @P1 LOP3.LUT R11, R14, 0x80000, RZ, 0xfc, !PT ;  /* 0x000800000e0b1812 */ /* 0x000fe200078efcff */
[----:B------:R-:W-:Y:S01]  /*93e0*/  IMAD.MOV.U32 R14, RZ, RZ, RZ ;  /* 0x000000ffff0e7224 */ /* 0x000fe200078e00ff */
[----:B------:R-:W-:Y:S02]  /*93f0*/  DSETP.NEU.AND P1, PT, R26, RZ, PT ;  /* 0x000000ff1a00722a */ /* 0x000fe40003f2d000 */
[----:B------:R-:W0:Y:S03]  /*9400*/  MUFU.RSQ64H R15, R11 ;  /* 0x0000000b000f7308 */ /* 0x000e260000001c00 */
[----:B0-----:R-:W-:-:S08]  /*9410*/  DMUL R22, R14, R14 ;  /* 0x0000000e0e167228 */ /* 0x001fd00000000000 */
[----:B------:R-:W-:Y:S02]  /*9420*/  DFMA R22, R10, -R22, 1 ;  /* 0x3ff000000a16742b */ /* 0x000fe40000000816 */
[----:B------:R-:W-:-:S06]  /*9430*/  DFMA R10, -R8, R30, 1 ;  /* 0x3ff00000080a742b */ /* 0x000fcc000000011e */
[----:B------:R-:W-:Y:S02]  /*9440*/  DFMA R24, R22, R24, 0.5 ;  /* 0x3fe000001618742b */ /* 0x000fe40000000018 */
[----:B------:R-:W-:Y:S02]  /*9450*/  DMUL R22, R14, R22 ;  /* 0x000000160e167228 */ /* 0x000fe40000000000 */
[----:B------:R-:W-:-:S06]  /*9460*/  DFMA R10, R10, R10, R10 ;  /* 0x0000000a0a0a722b */ /* 0x000fcc000000000a */
[----:B------:R-:W-:Y:S02]  /*9470*/  DFMA R22, R24, R22, R14 ;  /* 0x000000161816722b */ /* 0x000fe4000000000e */
[----:B------:R-:W-:-:S06]  /*9480*/  DFMA R10, R30, R10, R30 ;  /* 0x0000000a1e0a722b */ /* 0x000fcc000000001e */
[----:B------:R-:W-:Y:S01]  /*9490*/  DMUL R22, R12, R22 ;  /* 0x000000160c167228 */ /* 0x000fe20000000000 */
[----:B------:R-:W-:Y:S01]  /*94a0*/  LOP3.LUT R13, R0, 0x100000, RZ, 0xfc, !PT ;  /* 0x00100000000d7812 */ /* 0x000fe200078efcff */
[----:B------:R-:W-:Y:S01]  /*94b0*/  IMAD.MOV.U32 R12, RZ, RZ, RZ ;  /* 0x000000ffff0c7224 */ /* 0x000fe200078e00ff */
[----:B------:R-:W-:-:S05]  /*94c0*/  DFMA R14, -R8, R10, 1 ;  /* 0x3ff00000080e742b */ /* 0x000fca000000010a */
[----:B------:R-:W-:-:S03]  /*94d0*/  DMUL R22, R22, R12 ;  /* 0x0000000c16167228 */ /* 0x000fc60000000000 */
[----:B------:R-:W-:-:S07]  /*94e0*/  DFMA R10, R10, R14, R10 ;  /* 0x0000000e0a0a722b */ /* 0x000fce000000000a */
[----:B------:R-:W-:Y:S01]  /*94f0*/  @!P2 FSEL R33, R29, R23, !P1 ;  /* 0x000000171d21a208 */ /* 0x000fe20004800000 */
[----:B------:R-:W-:Y:S01]  /*9500*/  DMUL R14, R20, R10 ;  /* 0x0000000a140e7228 */ /* 0x000fe20000000000 */
[----:B------:R-:W-:Y:S02]  /*9510*/  @!P2 FSEL R26, R28, R22, !P1 ;  /* 0x000000161c1aa208 */ /* 0x000fe40004800000 */
[----:B------:R-:W-:Y:S02]  /*9520*/  ISETP.GT.AND P0, PT, R33, 0xfffff, PT ;  /* 0x000fffff2100780c */ /* 0x000fe40003f04270 */
[----:B------:R-:W-:Y:S01]  /*9530*/  MOV R13, R33 ;  /* 0x00000021000d7202 */ /* 0x000fe20000000f00 */
[----:B------:R-:W-:Y:S02]  /*9540*/  IMAD.MOV.U32 R12, RZ, RZ, R26 ;  /* 0x000000ffff0c7224 */ /* 0x000fe400078e001a */
[----:B------:R-:W-:-:S08]  /*9550*/  DFMA R22, -R8, R14, R20 ;  /* 0x0000000e0816722b */ /* 0x000fd00000000114 */
[----:B------:R-:W-:Y:S02]  /*9560*/  @!P0 DMUL R12, R12, 1.80143985094819840000e+16 ;  /* 0x435000000c0c8828 */ /* 0x000fe40000000000 */
[----:B------:R-:W-:-:S08]  /*9570*/  DFMA R10, R10, R22, R14 ;  /* 0x000000160a0a722b */ /* 0x000fd0000000000e */
[----:B------:R-:W-:Y:S02]  /*9580*/  @!P0 IMAD.MOV.U32 R33, RZ, RZ, R13 ;  /* 0x000000ffff218224 */ /* 0x000fe400078e000d */
[----:B------:R-:W-:Y:S02]  /*9590*/  @!P0 IMAD.MOV.U32 R26, RZ, RZ, R12 ;  /* 0x000000ffff1a8224 */ /* 0x000fe400078e000c */
[----:B------:R-:W-:-:S05]  /*95a0*/  VIADD R0, R33, 0xffffffff ;  /* 0xffffffff21007836 */ /* 0x000fca0000000000 */
[----:B------:R-:W-:Y:S01]  /*95b0*/  ISETP.GE.U32.AND P1, PT, R0, 0x7fefffff, PT ;  /* 0x7fefffff0000780c */ /* 0x000fe20003f26070 */
[----:B------:R-:W-:-:S05]  /*95c0*/  FFMA R0, RZ, R9, R11 ;  /* 0x00000009ff007223 */ /* 0x000fca000000000b */
[----:B------:R-:W-:Y:S01]  /*95d0*/  FSETP.GT.AND P3, PT, |R0|, 1.469367938527859385e-39, PT ;  /* 0x001000000000780b */ /* 0x000fe20003f64200 */
[----:B------:R-:W-:Y:S02]  /*95e0*/  IMAD.MOV.U32 R0, RZ, RZ, -0x3ff ;  /* 0xfffffc01ff007424 */ /* 0x000fe400078e00ff */
[----:B------:R-:W-:-:S04]  /*95f0*/  @!P0 IMAD.MOV.U32 R0, RZ, RZ, -0x435 ;  /* 0xfffffbcbff008424 */ /* 0x000fc800078e00ff */
        /* <DEDUP_REMOVED lines=20> */
[----:B------:R-:W-:Y:S01]  /*9740*/  @P0 IADD3 R15, R13, -0x100000, RZ ;  /* 0xfff000000d0f0810 */ /* 0x000fe20007ffe0ff */
[----:B------:R-:W-:-:S04]  /*9750*/  @P0 VIADD R0, R0, 0x1 ;  /* 0x0000000100000836 */ /* 0x000fc80000000000 */
[----:B------:R-:W-:Y:S01]  /*9760*/  @P0 IMAD.MOV.U32 R13, RZ, RZ, R15 ;  /* 0x000000ffff0d0224 */ /* 0x000fe200078e000f */
[----:B------:R-:W-:-:S05]  /*9770*/  LOP3.LUT R30, R0, 0x80000000, RZ, 0x3c, !PT ;  /* 0x80000000001e7812 */ /* 0x000fca00078e3cff */
        /* <DEDUP_REMOVED lines=45> */
.L_x_11931:
[----:B------:R-:W-:Y:S05]  /*9a50*/  BSYNC B0 ;  /* 0x0000000000007941 */ /* 0x000fea0003800000 */
.L_x_11930:
        /* <DEDUP_REMOVED lines=8> */
.L_x_11933:
[----:B------:R-:W-:Y:S05]  /*9ae0*/  BSYNC B3 ;  /* 0x0000000000037941 */ /* 0x000fea0003800000 */
.L_x_11932:
        /* <DEDUP_REMOVED lines=82> */
.L_x_11935:
[----:B------:R-:W-:-:S04]  /*a010*/  ISETP.GE.AND P0, PT, R17, RZ, PT ;  /* 0x000000ff1100720c */ /* 0x000fc80003f06270 */
[----:B------:R-:W-:Y:S02]  /*a020*/  FSEL R8, RZ, 3.37028055040000000000e+12, P0 ;  /* 0x54442d18ff087808 */ /* 0x000fe40000000000 */
[----:B------:R-:W-:-:S07]  /*a030*/  FSEL R9, RZ, 2.1426990032196044922, P0 ;  /* 0x400921fbff097808 */ /* 0x000fce0000000000 */
.L_x_11936:
[----:B------:R-:W-:Y:S05]  /*a040*/  BSYNC B0 ;  /* 0x0000000000007941 */ /* 0x000fea0003800000 */
.L_x_11934:
[----:B------:R-:W-:Y:S01]  /*a050*/  DADD R4, R4, R6 ;  /* 0x0000000004047229 */ /* 0x000fe20000000006 */
[----:B------:R-:W-:-:S07]  /*a060*/  LOP3.LUT R19, R9, 0x80000000, R19, 0xb8, !PT ;  /* 0x8000000009137812 */ /* 0x000fce00078eb813 */
[----:B------:R-:W-:-:S06]  /*a070*/  DSETP.GTU.AND P0, PT, |R4|, +INF , PT ;  /* 0x7ff000000400742a */ /* 0x000fcc0003f0c200 */
[----:B------:R-:W-:Y:S02]  /*a080*/  FSEL R8, R4, R8, P0 ;  /* 0x0000000804087208 */ /* 0x000fe40000000000 */
[----:B------:R-:W-:Y:S01]  /*a090*/  FSEL R9, R5, R19, P0 ;  /* 0x0000001305097208 */ /* 0x000fe20000000000 */
[----:B------:R-:W-:Y:S06]  /*a0a0*/  BRA `(.L_x_11929) ;  /* 0x0000001000887947 */ /* 0x000fec0003800000 */
.L_x_11920:
[----:B------:R-:W0:Y:S01]  /*a0b0*/  MUFU.RCP64H R11, 2.718280792236328125 ;  /* 0x4005bf0a000b7908 */ /* 0x000e220000001800 */
[----:B------:R-:W-:Y:S01]  /*a0c0*/  IMAD.MOV.U32 R14, RZ, RZ, -0x74eba897 ;  /* 0x8b145769ff0e7424 */ /* 0x000fe200078e00ff */
[----:B------:R-:W-:Y:S01]  /*a0d0*/  FSETP.GEU.AND P1, PT, |R17|, 6.5827683646048100446e-37, PT ;  /* 0x036000001100780b */ /* 0x000fe20003f2e200 */
[----:B------:R-:W-:Y:S01]  /*a0e0*/  IMAD.MOV.U32 R15, RZ, RZ, 0x4005bf0a ;  /* 0x4005bf0aff0f7424 */ /* 0x000fe200078e00ff */
[----:B------:R-:W-:Y:S01]  /*a0f0*/  BSSY B3, `(.L_x_11937) ;  /* 0x0000013000037945 */ /* 0x000fe20003800000 */
[----:B------:R-:W-:-:S06]  /*a100*/  IMAD.MOV.U32 R10, RZ, RZ, 0x1 ;  /* 0x00000001ff0a7424 */ /* 0x000fcc00078e00ff */
        /* <DEDUP_REMOVED lines=8> */
[----:B----4-:R-:W-:-:S05]  /*a190*/  FFMA R0, RZ, 2.0897850990295410156, R11 ;  /* 0x4005bf0aff007823 */ /* 0x010fca000000000b */
[----:B------:R-:W-:-:S13]  /*a1a0*/  FSETP.GT.AND P0, PT, |R0|, 1.469367938527859385e-39, PT ;  /* 0x001000000000780b */ /* 0x000fda0003f04200 */
[----:B------:R-:W-:Y:S05]  /*a1b0*/  @P0 BRA P1, `(.L_x_11938) ;  /* 0x0000000000180947 */ /* 0x000fea0000800000 */
[----:B------:R-:W-:Y:S01]  /*a1c0*/  MOV R12, R16 ;  /* 0x00000010000c7202 */ /* 0x000fe20000000f00 */
[----:B------:R-:W-:Y:S01]  /*a1d0*/  IMAD.MOV.U32 R13, RZ, RZ, R17 ;  /* 0x000000ffff0d7224 */ /* 0x000fe200078e0011 */
[----:B------:R-:W-:Y:S01]  /*a1e0*/  MOV R0, 0xa220 ;  /* 0x0000a22000007802 */ /* 0x000fe20000000f00 */
[----:B------:R-:W-:Y:S02]  /*a1f0*/  IMAD.MOV.U32 R10, RZ, RZ, -0x74eba897 ;  /* 0x8b145769ff0a7424 */ /* 0x000fe400078e00ff */
[----:B------:R-:W-:-:S07]  /*a200*/  IMAD.MOV.U32 R11, RZ, RZ, 0x4005bf0a ;  /* 0x4005bf0aff0b7424 */ /* 0x000fce00078e00ff */
[----:B------:R-:W-:Y:S05]  /*a210*/  CALL.REL.NOINC `($__internal_14_$__cuda_sm20_div_rn_f64_full) ;  /* 0x0000027400047944 */ /* 0x000fea0003c00000 */
.L_x_11938:
[----:B------:R-:W-:Y:S05]  /*a220*/  BSYNC B3 ;  /* 0x0000000000037941 */ /* 0x000fea0003800000 */
.L_x_11937:
        /* <DEDUP_REMOVED lines=13> */
[----:B------:R-:W-:Y:S02]  /*a300*/  DFMA R12, R22, R14, R12 ;  /* 0x0000000e160c722b */ /* 0x000fe4000000000c */
[----:B------:R-:W-:-:S08]  /*a310*/  DADD R22, -RZ, |R10| ;  /* 0x00000000ff167229 */ /* 0x000fd0000000050a */
[----:B------:R-:W-:-:S05]  /*a320*/  FFMA R0, RZ, 2.0897850990295410156, R13 ;  /* 0x4005bf0aff007823 */ /* 0x000fca000000000d */
[----:B------:R-:W-:-:S13]  /*a330*/  FSETP.GT.AND P0, PT, |R0|, 1.469367938527859385e-39, PT ;  /* 0x001000000000780b */ /* 0x000fda0003f04200 */
[----:B------:R-:W-:Y:S05]  /*a340*/  @P0 BRA P1, `(.L_x_11940) ;  /* 0x0000000000200947 */ /* 0x000fea0000800000 */
[----:B------:R-:W-:Y:S01]  /*a350*/  IMAD.MOV.U32 R12, RZ, RZ, R18 ;  /* 0x000000ffff0c7224 */ /* 0x000fe200078e0012 */
[----:B------:R-:W-:Y:S01]  /*a360*/  MOV R10, 0x8b145769 ;  /* 0x8b145769000a7802 */ /* 0x000fe20000000f00 */
[----:B------:R-:W-:Y:S01]  /*a370*/  IMAD.MOV.U32 R13, RZ, RZ, R19 ;  /* 0x000000ffff0d7224 */ /* 0x000fe200078e0013 */
[----:B------:R-:W-:Y:S01]  /*a380*/  MOV R0, 0xa3b0 ;  /* 0x0000a3b000007802 */ /* 0x000fe20000000f00 */
[----:B------:R-:W-:-:S07]  /*a390*/  IMAD.MOV.U32 R11, RZ, RZ, 0x4005bf0a ;  /* 0x4005bf0aff0b7424 */ /* 0x000fce00078e00ff */
[----:B------:R-:W-:Y:S05]  /*a3a0*/  CALL.REL.NOINC `($__internal_14_$__cuda_sm20_div_rn_f64_full) ;  /* 0x0000027000a07944 */ /* 0x000fea0003c00000 */
[----:B------:R-:W-:Y:S02]  /*a3b0*/  IMAD.MOV.U32 R12, RZ, RZ, R10 ;  /* 0x000000ffff0c7224 */ /* 0x000fe400078e000a */
[----:B------:R-:W-:-:S07]  /*a3c0*/  IMAD.MOV.U32 R13, RZ, RZ, R11 ;  /* 0x000000ffff0d7224 */ /* 0x000fce00078e000b */
.L_x_11940:
[----:B------:R-:W-:Y:S05]  /*a3d0*/  BSYNC B3 ;  /* 0x0000000000037941 */ /* 0x000fea0003800000 */
.L_x_11939:
[----:B------:R-:W-:Y:S01]  /*a3e0*/  DADD R14, -RZ, |R12| ;  /* 0x00000000ff0e7229 */ /* 0x000fe2000000050c */
[----:B------:R-:W-:Y:S01]  /*a3f0*/  IMAD.MOV.U32 R10, RZ, RZ, RZ ;  /* 0x000000ffff0a7224 */ /* 0x000fe200078e00ff */
[----:B------:R-:W-:Y:S01]  /*a400*/  UMOV UR4, 0xffffffff ;  /* 0xffffffff00047882 */ /* 0x000fe20000000000 */
[----:B------:R-:W-:Y:S01]  /*a410*/  UMOV UR5, 0x7fefffff ;  /* 0x7fefffff00057882 */ /* 0x000fe20000000000 */
[----:B------:R-:W-:Y:S01]  /*a420*/  IMAD.MOV.U32 R24, RZ, RZ, 0x0 ;  /* 0x00000000ff187424 */ /* 0x000fe200078e00ff */
[----:B------:R-:W-:Y:S01]  /*a430*/  UMOV UR6, UR5 ;  /* 0x0000000500067c82 */ /* 0x000fe20008000000 */
[----:B------:R-:W-:Y:S01]  /*a440*/  IMAD.MOV.U32 R25, RZ, RZ, 0x3fd80000 ;  /* 0x3fd80000ff197424 */ /* 0x000fe200078e00ff */
[----:B------:R-:W-:Y:S01]  /*a450*/  MUFU.RCP64H R31, R9 ;  /* 0x00000009001f7308 */ /* 0x000fe20000001800 */
[----:B------:R-:W-:Y:S01]  /*a460*/  IMAD.MOV.U32 R30, RZ, RZ, 0x1 ;  /* 0x00000001ff1e7424 */ /* 0x000fe200078e00ff */
[----:B------:R-:W-:Y:S01]  /*a470*/  BSSY B0, `(.L_x_11941) ;  /* 0x0000080000007945 */ /* 0x000fe20003800000 */
[----:B------:R-:W-:-:S02]  /*a480*/  ISETP.GT.U32.AND P1, PT, R14, R22, PT ;  /* 0x000000160e00720c */ /* 0x000fc40003f24070 */
[----:B------:R-:W-:Y:S02]  /*a490*/  ISETP.LT.U32.AND P0, PT, R14, R22, PT ;  /* 0x000000160e00720c */ /* 0x000fe40003f01070 */
[CC--:B------:R-:W-:Y:S02]  /*a4a0*/  ISETP.GT.U32.AND.EX P1, PT, R15.reuse, R23.reuse, PT, P1 ;  /* 0x000000170f00720c */ /* 0x0c0fe40003f24110 */
[CC--:B------:R-:W-:Y:S02]  /*a4b0*/  ISETP.LT.U32.AND.EX P0, PT, R15.reuse, R23.reuse, PT, P0 ;  /* 0x000000170f00720c */ /* 0x0c0fe40003f01100 */
[CC--:B------:R-:W-:Y:S02]  /*a4c0*/  SEL R29, R15.reuse, R23.reuse, P1 ;  /* 0x000000170f1d7207 */ /* 0x0c0fe40000800000 */
[----:B------:R-:W-:Y:S02]  /*a4d0*/  SEL R33, R15, R23, P0 ;  /* 0x000000170f217207 */ /* 0x000fe40000000000 */
[----:B------:R-:W-:-:S02]  /*a4e0*/  LOP3.LUT R0, R29, 0xffc00000, RZ, 0xc0, !PT ;  /* 0xffc000001d007812 */ /* 0x000fc400078ec0ff */
[-C--:B------:R-:W-:Y:S01]  /*a4f0*/  SEL R26, R14, R22.reuse, P0 ;  /* 0x000000160e1a7207 */ /* 0x080fe20000000000 */
[----:B------:R-:W-:Y:S01]  /*a500*/  IMAD.MOV.U32 R27, RZ, RZ, R33 ;  /* 0x000000ffff1b7224 */ /* 0x000fe200078e0021 */
[----:B------:R-:W-:Y:S02]  /*a510*/  IADD3 R11, -R0, 0x7fd00000, RZ ;  /* 0x7fd00000000b7810 */ /* 0x000fe40007ffe1ff */
[----:B------:R-:W-:Y:S01]  /*a520*/  SEL R28, R14, R22, P1 ;  /* 0x000000160e1c7207 */ /* 0x000fe20000800000 */
[----:B------:R-:W-:Y:S01]  /*a530*/  IMAD.U32 R14, RZ, RZ, UR6 ;  /* 0x00000006ff0e7e24 */ /* 0x000fe2000f8e00ff */
[----:B------:R-:W-:Y:S02]  /*a540*/  ISETP.GE.U32.AND P2, PT, R33, 0x7ff00000, PT ;  /* 0x7ff000002100780c */ /* 0x000fe40003f46070 */
[C---:B------:R-:W-:Y:S01]  /*a550*/  DMUL R12, R10.reuse, R26 ;  /* 0x0000001a0a0c7228 */ /* 0x040fe20000000000 */
[----:B------:R-:W-:Y:S01]  /*a560*/  FSETP.GEU.AND P5, PT, |R21|, 6.5827683646048100446e-37, PT ;  /* 0x036000001500780b */ /* 0x000fe20003fae200 */
[----:B------:R-:W-:-:S06]  /*a570*/  DMUL R10, R10, R28 ;  /* 0x0000001c0a0a7228 */ /* 0x000fcc0000000000 */
        /* <DEDUP_REMOVED lines=8> */
[----:B------:R-:W-:Y:S02]  /*a600*/  HFMA2.MMA R14, -RZ, RZ, 0, 0 ;  /* 0x00000000ff0e7435 */ /* 0x000fe400000001ff */
[----:B------:R-:W-:Y:S01]  /*a610*/  DSETP.NEU.AND P1, PT, R26, RZ, PT ;  /* 0x000000ff1a00722a */ /* 0x000fe20003f2d000 */
[----:B------:R-:W0:Y:S05]  /*a620*/  MUFU.RSQ64H R15, R11 ;  /* 0x0000000b000f7308 */ /* 0x000e2a0000001c00 */
        /* <DEDUP_REMOVED lines=17> */
[----:B------:R-:W-:Y:S01]  /*a740*/  ISETP.GT.AND P0, PT, R33, 0xfffff, PT ;  /* 0x000fffff2100780c */ /* 0x000fe20003f04270 */
[----:B------:R-:W-:Y:S02]  /*a750*/  IMAD.MOV.U32 R13, RZ, RZ, R33 ;  /* 0x000000ffff0d7224 */ /* 0x000fe400078e0021 */
        /* <DEDUP_REMOVED lines=12> */
[----:B------:R-:W-:Y:S01]  /*a820*/  @P1 MOV R14, 0x0 ;  /* 0x00000000000e1802 */ /* 0x000fe20000000f00 */
[----:B------:R-:W-:Y:S01]  /*a830*/  @P1 IMAD.MOV.U32 R15, RZ, RZ, 0x7ff00000 ;  /* 0x7ff00000ff0f1424 */ /* 0x000fe200078e00ff */
[----:B------:R-:W-:-:S05]  /*a840*/  @P1 FSETP.NEU.FTZ.AND P2, PT, R13, RZ, PT ;  /* 0x000000ff0d00120b */ /* 0x000fca0003f5d000 */
[----:B------:R-:W-:-:S10]  /*a850*/  @P1 DFMA R14, R12, R14, +INF ;  /* 0x7ff000000c0e142b */ /* 0x000fd4000000000e */
[----:B------:R-:W-:Y:S02]  /*a860*/  @P1 FSEL R22, R14, RZ, P2 ;  /* 0x000000ff0e161208 */ /* 0x000fe40001000000 */
[----:B------:R-:W-:Y:S01]  /*a870*/  @P1 FSEL R23, R15, -QNAN , P2 ;  /* 0xfff000000f171808 */ /* 0x000fe20001000000 */
[----:B------:R-:W-:Y:S06]  /*a880*/  @P1 BRA `(.L_x_11942) ;  /* 0x0000000000f81947 */ /* 0x000fec0003800000 */
[----:B------:R-:W-:Y:S01]  /*a890*/  LOP3.LUT R12, R33, 0x800fffff, RZ, 0xc0, !PT ;  /* 0x800fffff210c7812 */ /* 0x000fe200078ec0ff */
[----:B------:R-:W-:Y:S01]  /*a8a0*/  IMAD.MOV.U32 R22, RZ, RZ, RZ ;  /* 0x000000ffff167224 */ /* 0x000fe200078e00ff */
[----:B------:R-:W-:Y:S01]  /*a8b0*/  MOV R28, 0x8b7a8b04 ;  /* 0x8b7a8b04001c7802 */ /* 0x000fe20000000f00 */
[----:B------:R-:W-:Y:S01]  /*a8c0*/  IMAD.MOV.U32 R29, RZ, RZ, 0x3ed0ee25 ;  /* 0x3ed0ee25ff1d7424 */ /* 0x000fe200078e00ff */
[----:B------:R-:W-:Y:S01]  /*a8d0*/  LOP3.LUT R13, R12, 0x3ff00000, RZ, 0xfc, !PT ;  /* 0x3ff000000c0d7812 */ /* 0x000fe200078efcff */
[----:B------:R-:W-:Y:S01]  /*a8e0*/  IMAD.MOV.U32 R12, RZ, RZ, R26 ;  /* 0x000000ffff0c7224 */ /* 0x000fe200078e001a */
[----:B------:R-:W-:Y:S01]  /*a8f0*/  UMOV UR4, 0x3ae80f1e ;  /* 0x3ae80f1e00047882 */ /* 0x000fe20000000000 */
[----:B------:R-:W-:Y:S01]  /*a900*/  UMOV UR5, 0x3eb1380b ;  /* 0x3eb1380b00057882 */ /* 0x000fe20000000000 */
[----:B------:R-:W-:Y:S01]  /*a910*/  ISETP.GE.AND P0, PT, R13, 0x3ff6a09f, PT ;  /* 0x3ff6a09f0d00780c */ /* 0x000fe20003f06270 */
[----:B------:R-:W-:Y:S01]  /*a920*/  IMAD.MOV.U32 R31, RZ, RZ, 0x43300000 ;  /* 0x43300000ff1f7424 */ /* 0x000fe200078e00ff */
[----:B------:R-:W-:Y:S01]  /*a930*/  LEA.HI R0, R33, R0, RZ, 0xc ;  /* 0x0000000021007211 */ /* 0x000fe200078f60ff */
[----:B------:R-:W-:Y:S01]  /*a940*/  UMOV UR6, 0x80000000 ;  /* 0x8000000000067882 */ /* 0x000fe20000000000 */
[----:B------:R-:W-:-:S09]  /*a950*/  UMOV UR7, 0x43300000 ;  /* 0x4330000000077882 */ /* 0x000fd20000000000 */
[----:B------:R-:W-:Y:S02]  /*a960*/  @P0 VIADD R15, R13, 0xfff00000 ;  /* 0xfff000000d0f0836 */ /* 0x000fe40000000000 */
[----:B------:R-:W-:Y:S02]  /*a970*/  @P0 VIADD R0, R0, 0x1 ;  /* 0x0000000100000836 */ /* 0x000fe40000000000 */
[----:B------:R-:W-:-:S03]  /*a980*/  @P0 IMAD.MOV.U32 R13, RZ, RZ, R15 ;  /* 0x000000ffff0d0224 */ /* 0x000fc600078e000f */
[----:B------:R-:W-:-:S03]  /*a990*/  LOP3.LUT R30, R0, 0x80000000, RZ, 0x3c, !PT ;  /* 0x80000000001e7812 */ /* 0x000fc600078e3cff */
        /* <DEDUP_REMOVED lines=45> */
.L_x_11942:
[----:B------:R-:W-:Y:S05]  /*ac70*/  BSYNC B0 ;  /* 0x0000000000007941 */ /* 0x000fea0003800000 */
.L_x_11941:
[----:B------:R-:W-:Y:S04]  /*ac80*/  BSSY B3, `(.L_x_11943) ;  /* 0x0000008000037945 */ /* 0x000fe80003800000 */
[----:B------:R-:W-:Y:S05]  /*ac90*/  @P3 BRA P5, `(.L_x_11944) ;  /* 0x0000000000183947 */ /* 0x000fea0002800000 */
[----:B------:R-:W-:Y:S01]  /*aca0*/  IMAD.MOV.U32 R12, RZ, RZ, R20 ;  /* 0x000000ffff0c7224 */ /* 0x000fe200078e0014 */
[----:B------:R-:W-:Y:S01]  /*acb0*/  MOV R0, 0xad00 ;  /* 0x0000ad0000007802 */ /* 0x000fe20000000f00 */
[----:B------:R-:W-:Y:S02]  /*acc0*/  IMAD.MOV.U32 R13, RZ, RZ, R21 ;  /* 0x000000ffff0d7224 */ /* 0x000fe400078e0015 */
[----:B------:R-:W-:Y:S02]  /*acd0*/  IMAD.MOV.U32 R10, RZ, RZ, R8 ;  /* 0x000000ffff0a7224 */ /* 0x000fe400078e0008 */
[----:B------:R-:W-:-:S07]  /*ace0*/  IMAD.MOV.U32 R11, RZ, RZ, R9 ;  /* 0x000000ffff0b7224 */ /* 0x000fce00078e0009 */
[----:B------:R-:W-:Y:S05]  /*acf0*/  CALL.REL.NOINC `($__internal_14_$__cuda_sm20_div_rn_f64_full) ;  /* 0x00000268004c7944 */ /* 0x000fea0003c00000 */
.L_x_11944:
[----:B------:R-:W-:Y:S05]  /*ad00*/  BSYNC B3 ;  /* 0x0000000000037941 */ /* 0x000fea0003800000 */
.L_x_11943:
[----:B------:R-:W-:Y:S01]  /*ad10*/  DSETP.NEU.AND P0, PT, R8, RZ, PT ;  /* 0x000000ff0800722a */ /* 0x000fe20003f0d000 */
[----:B------:R-:W-:-:S13]  /*ad20*/  BSSY B0, `(.L_x_11945) ;  /* 0x0000054000007945 */ /* 0x000fda0003800000 */
[----:B------:R-:W-:Y:S05]  /*ad30*/  @!P0 BRA `(.L_x_11946) ;  /* 0x00000004003c8947 */ /* 0x000fea0003800000 */
[----:B------:R-:W-:Y:S01]  /*ad40*/  DMUL R8, R10, R10 ;  /* 0x0000000a0a087228 */ /* 0x000fe20000000000 */
[----:B------:R-:W-:Y:S01]  /*ad50*/  IMAD.MOV.U32 R12, RZ, RZ, -0x2449a4b7 ;  /* 0xdbb65b49ff0c7424 */ /* 0x000fe200078e00ff */
[----:B------:R-:W-:Y:S01]  /*ad60*/  MOV R13, 0x3f2d3b63 ;  /* 0x3f2d3b63000d7802 */ /* 0x000fe20000000f00 */
[----:B------:R-:W-:Y:S01]  /*ad70*/  UMOV UR4, 0x2a25ff7e ;  /* 0x2a25ff7e00047882 */ /* 0x000fe20000000000 */
[----:B------:R-:W-:Y:S01]  /*ad80*/  UMOV UR5, 0x3ef53e1d ;  /* 0x3ef53e1d00057882 */ /* 0x000fe20000000000 */
[----:B------:R-:W-:Y:S01]  /*ad90*/  ISETP.GE.AND P0, PT, R17, RZ, PT ;  /* 0x000000ff1100720c */ /* 0x000fe20003f06270 */
[----:B------:R-:W-:Y:S02]  /*ada0*/  DSETP.NEU.AND P1, PT, R4, R6, PT ;  /* 0x000000060400722a */ /* 0x000fe40003f2d000 */
        /* <DEDUP_REMOVED lines=72> */
.L_x_11946:
[----:B------:R-:W-:-:S04]  /*b230*/  ISETP.GE.AND P0, PT, R17, RZ, PT ;  /* 0x000000ff1100720c */ /* 0x000fc80003f06270 */
[----:B------:R-:W-:Y:S02]  /*b240*/  FSEL R8, RZ, 3.37028055040000000000e+12, P0 ;  /* 0x54442d18ff087808 */ /* 0x000fe40000000000 */
[----:B------:R-:W-:-:S07]  /*b250*/  FSEL R9, RZ, 2.1426990032196044922, P0 ;  /* 0x400921fbff097808 */ /* 0x000fce0000000000 */
.L_x_11947:
[----:B------:R-:W-:Y:S05]  /*b260*/  BSYNC B0 ;  /* 0x0000000000007941 */ /* 0x000fea0003800000 */
.L_x_11945:
[----:B------:R-:W-:Y:S01]  /*b270*/  DADD R4, R4, R6 ;  /* 0x0000000004047229 */ /* 0x000fe20000000006 */
[----:B------:R-:W-:Y:S01]  /*b280*/  LOP3.LUT R19, R9, 0x80000000, R19, 0xb8, !PT ;  /* 0x8000000009137812 */ /* 0x000fe200078eb813 */
[----:B------:R-:W-:-:S06]  /*b290*/  DADD R22, R22, 1 ;  /* 0x3ff0000016167429 */ /* 0x000fcc0000000000 */
[----:B------:R-:W-:-:S06]  /*b2a0*/  DSETP.GTU.AND P0, PT, |R4|, +INF , PT ;  /* 0x7ff000000400742a */ /* 0x000fcc0003f0c200 */
[----:B------:R-:W-:Y:S02]  /*b2b0*/  FSEL R8, R4, R8, P0 ;  /* 0x0000000804087208 */ /* 0x000fe40000000000 */
[----:B------:R-:W-:-:S07]  /*b2c0*/  FSEL R9, R5, R19, P0 ;  /* 0x0000001305097208 */ /* 0x000fce0000000000 */
.L_x_11929:
[----:B------:R-:W-:Y:S05]  /*b2d0*/  BSYNC B2 ;  /* 0x0000000000027941 */ /* 0x000fea0003800000 */
.L_x_11919:
[----:B------:R-:W-:Y:S01]  /*b2e0*/  UMOV UR4, 0xfefa39ef ;  /* 0xfefa39ef00047882 */ /* 0x000fe20000000000 */
[----:B------:R-:W-:Y:S01]  /*b2f0*/  UMOV UR5, 0x3fe62e42 ;  /* 0x3fe62e4200057882 */ /* 0x000fe20000000000 */
[----:B------:R-:W-:Y:S01]  /*b300*/  ISETP.NE.AND P0, PT, R32, RZ, PT ;  /* 0x000000ff2000720c */ /* 0x000fe20003f05270 */
[----:B------:R-:W-:Y:S02]  /*b310*/  DADD R22, R22, UR4 ;  /* 0x0000000416167e29 */ /* 0x000fe40008000000 */
[----:B------:R-:W-:-:S06]  /*b320*/  DADD R12, -RZ, |R8| ;  /* 0x00000000ff0c7229 */ /* 0x000fcc0000000508 */
[----:B------:R-:W-:-:S10]  /*b330*/  DADD R4, -RZ, -R22 ;  /* 0x00000000ff047229 */ /* 0x000fd40000000916 */
[----:B------:R-:W-:Y:S02]  /*b340*/  FSEL R14, R4, R22, !P0 ;  /* 0x00000016040e7208 */ /* 0x000fe40004000000 */
[----:B------:R-:W-:Y:S01]  /*b350*/  FSEL R15, R5, R23, !P0 ;  /* 0x00000017050f7208 */ /* 0x000fe20004000000 */
[----:B------:R-:W-:Y:S06]  /*b360*/  BRA `(.L_x_11918) ;  /* 0x0000000000547947 */ /* 0x000fec0003800000 */
.L_x_11826:
[----:B------:R-:W-:-:S14]  /*b370*/  DSETP.NEU.AND P0, PT, R4, +INF , PT ;  /* 0x7ff000000400742a */ /* 0x000fdc0003f0d000 */
[----:B------:R-:W-:Y:S01]  /*b380*/  @!P0 DADD R12, R18, R18 ;  /* 0x00000000120c8229 */ /* 0x000fe20000000012 */
[----:B------:R-:W-:Y:S02]  /*b390*/  @!P0 IMAD.MOV.U32 R14, RZ, RZ, 0x0 ;  /* 0x00000000ff0e8424 */ /* 0x000fe400078e00ff */
[----:B------:R-:W-:Y:S01]  /*b3a0*/  @!P0 IMAD.MOV.U32 R15, RZ, RZ, -0x100000 ;  /* 0xfff00000ff0f8424 */ /* 0x000fe200078e00ff */
[----:B------:R-:W-:Y:S07]  /*b3b0*/  @!P0 BRA `(.L_x_11918) ;  /* 0x0000000000408947 */ /* 0x000fee0003800000 */
[----:B------:R-:W-:-:S14]  /*b3c0*/  DSETP.NEU.AND P0, PT, R6, +INF , PT ;  /* 0x7ff000000600742a */ /* 0x000fdc0003f0d000 */
[----:B------:R-:W-:Y:S02]  /*b3d0*/  @!P0 DADD R12, R16, R16 ;  /* 0x00000000100c8229 */ /* 0x000fe40000000010 */
[----:B------:R-:W-:Y:S01]  /*b3e0*/  @!P0 DADD R14, -RZ, -R18 ;  /* 0x00000000ff0e8229 */ /* 0x000fe20000000912 */
[----:B------:R-:W-:Y:S10]  /*b3f0*/  @!P0 BRA `(.L_x_11918) ;  /* 0x0000000000308947 */ /* 0x000ff40003800000 */
[----:B------:R-:W-:-:S14]  /*b400*/  DSETP.NEU.AND P0, PT, R16, RZ, PT ;  /* 0x000000ff1000722a */ /* 0x000fdc0003f0d000 */
[----:B------:R-:W-:Y:S02]  /*b410*/  @P0 DADD R12, RZ, R16 ;  /* 0x00000000ff0c0229 */ /* 0x000fe40000000010 */
[----:B------:R-:W-:-:S08]  /*b420*/  @P0 DADD R4, RZ, R18 ;  /* 0x00000000ff040229 */ /* 0x000fd00000000012 */
[----:B------:R-:W-:-:S10]  /*b430*/  @P0 DADD R12, R12, R4 ;  /* 0x000000000c0c0229 */ /* 0x000fd40000000004 */
[----:B------:R-:W-:Y:S02]  /*b440*/  @P0 IMAD.MOV.U32 R14, RZ, RZ, R12 ;  /* 0x000000ffff0e0224 */ /* 0x000fe400078e000c */
[----:B------:R-:W-:Y:S01]  /*b450*/  @P0 IMAD.MOV.U32 R15, RZ, RZ, R13 ;  /* 0x000000ffff0f0224 */ /* 0x000fe200078e000d */
[----:B------:R-:W-:Y:S06]  /*b460*/  @P0 BRA `(.L_x_11918) ;  /* 0x0000000000140947 */ /* 0x000fec0003800000 */
[----:B------:R-:W2:Y:S01]  /*b470*/  LDL.64 R12, [R1+0x8] ;  /* 0x00000800010c7983 */ /* 0x000ea20000100a00 */
[----:B------:R-:W-:Y:S01]  /*b480*/  UMOV UR4, 0x54442d18 ;  /* 0x54442d1800047882 */ /* 0x000fe20000000000 */
[----:B------:R-:W-:Y:S01]  /*b490*/  UMOV UR5, 0x3ff921fb ;  /* 0x3ff921fb00057882 */ /* 0x000fe20000000000 */
[----:B------:R-:W-:Y:S02]  /*b4a0*/  DADD R14, R18, R18 ;  /* 0x00000000120e7229 */ /* 0x000fe40000000012 */
[----:B--2---:R-:W-:-:S11]  /*b4b0*/  DADD R12, R12, UR4 ;  /* 0x000000040c0c7e29 */ /* 0x004fd60008000000 */
.L_x_11918:
[----:B------:R-:W-:Y:S05]  /*b4c0*/  BSYNC B1 ;  /* 0x0000000000017941 */ /* 0x000fea0003800000 */
.L_x_11825:
[----:B------:R-:W4:Y:S02]  /*b4d0*/  LDC.U8 R4, c[0x0][0x421] ;  /* 0x00010840ff047b82 */ /* 0x000f240000000000 */
[----:B----4-:R-:W-:-:S04]  /*b4e0*/  PRMT R0, R4, 0x9910, RZ ;  /* 0x0000991004007816 */ /* 0x010fc800000000ff */
        /* <DEDUP_REMOVED lines=13> */
.L_x_11951:
[----:B------:R-:W0:Y:S02]  /*b5c0*/  F2I.S64.F64.TRUNC R12, R12 ;  /* 0x0000000c000c7311 */ /* 0x000e24000030d900 */
[----:B0-----:R-:W-:-:S05]  /*b5d0*/  IMAD.MOV.U32 R5, RZ, RZ, R12 ;  /* 0x000000ffff057224 */ /* 0x001fca00078e000c */
[----:B------:R0:W-:Y:S01]  /*b5e0*/  STG.E.U8 desc[UR36][R2.64], R5 ;  /* 0x0000000502007986 */ /* 0x0001e2000c101124 */
[----:B------:R-:W-:Y:S05]  /*b5f0*/  BRA `(.L_x_11953) ;  /* 0x0000001000087947 */ /* 0x000fea0003800000 */
.L_x_11950:
        /* <DEDUP_REMOVED lines=9> */
.L_x_11955:
[----:B------:R-:W0:Y:S02]  /*b690*/  F2I.F64.TRUNC R13, R12 ;  /* 0x0000000c000d7311 */ /* 0x000e24000030d100 */
[----:B0-----:R0:W-:Y:S01]  /*b6a0*/  STG.E desc[UR36][R2.64], R13 ;  /* 0x0000000d02007986 */ /* 0x0011e2000c101924 */
[----:B------:R-:W-:Y:S05]  /*b6b0*/  BRA `(.L_x_11953) ;  /* 0x0000000c00d87947 */ /* 0x000fea0003800000 */
.L_x_11954:
[----:B------:R-:W0:Y:S02]  /*b6c0*/  F2I.F64.TRUNC R13, R12 ;  /* 0x0000000c000d7311 */ /* 0x000e24000030d100 */
[----:B0-----:R0:W-:Y:S01]  /*b6d0*/  STG.E.U16 desc[UR36][R2.64], R13 ;  /* 0x0000000d02007986 */ /* 0x0011e2000c101524 */
[----:B------:R-:W-:Y:S05]  /*b6e0*/  BRA `(.L_x_11953) ;  /* 0x0000000c00cc7947 */ /* 0x000fea0003800000 */
.L_x_11949:
        /* <DEDUP_REMOVED lines=13> */
.L_x_11957:
        /* <DEDUP_REMOVED lines=8> */
.L_x_11956:
        /* <DEDUP_REMOVED lines=9> */
[----:B------:R-:W-:Y:S02]  /*b8d0*/  DSETP.GEU.AND P0, PT, |R14|, UR4, PT ;  /* 0x000000040e007e2a */ /* 0x000fe4000bf0e200 */
[----:B------:R-:W-:-:S05]  /*b8e0*/  DSETP.GEU.AND P1, PT, |R12|, UR4, PT ;  /* 0x000000040c007e2a */ /* 0x000fca000bf2e200 */
[----:B------:R-:W1:Y:S07]  /*b8f0*/  F2F.F32.F64 R4, R12 ;  /* 0x0000000c00047310 */ /* 0x000e6e0000301000 */
[----:B0-----:R-:W-:Y:S02]  /*b900*/  @!P0 FMUL R5, R5, 1.175494350822287508e-38 ;  /* 0x0080000005058820 */ /* 0x001fe40000400000 */
[----:B-1----:R-:W-:-:S05]  /*b910*/  @!P1 FMUL R4, R4, 1.175494350822287508e-38 ;  /* 0x0080000004049820 */ /* 0x002fca0000400000 */
[----:B------:R0:W-:Y:S01]  /*b920*/  STG.E.64 desc[UR36][R2.64], R4 ;  /* 0x0000000402007986 */ /* 0x0001e2000c101b24 */
[----:B------:R-:W-:Y:S05]  /*b930*/  BRA `(.L_x_11953) ;  /* 0x0000000c00387947 */ /* 0x000fea0003800000 */
.L_x_11959:
        /* <DEDUP_REMOVED lines=8> */
[----:B------:R-:W-:-:S05]  /*b9c0*/  F2FP.F16.F32.PACK_AB R5, R0, R5 ;  /* 0x000000050005723e */ /* 0x000fca00000000ff */
[----:B------:R0:W-:Y:S01]  /*b9d0*/  STG.E desc[UR36][R2.64], R5 ;  /* 0x0000000502007986 */ /* 0x0001e2000c101924 */
[----:B------:R-:W-:Y:S05]  /*b9e0*/  BRA `(.L_x_11953) ;  /* 0x0000000c000c7947 */ /* 0x000fea0003800000 */
.L_x_11958:
[----:B------:R0:W-:Y:S01]  /*b9f0*/  STG.E.64 desc[UR36][R2.64], R12 ;  /* 0x0000000c02007986 */ /* 0x0001e2000c101b24 */
[----:B------:R-:W-:Y:S05]  /*ba00*/  BRA `(.L_x_11953) ;  /* 0x0000000c00047947 */ /* 0x000fea0003800000 */
.L_x_11948:
        /* <DEDUP_REMOVED lines=9> */
[----:B------:R-:W-:-:S06]  /*baa0*/  DSETP.NEU.OR P0, PT, R12, RZ, P0 ;  /* 0x000000ff0c00722a */ /* 0x000fcc000070d400 */
[----:B------:R-:W-:-:S05]  /*bab0*/  SEL R5, RZ, 0x1, !P0 ;  /* 0x00000001ff057807 */ /* 0x000fca0004000000 */
[----:B------:R0:W-:Y:S01]  /*bac0*/  STG.E.U8 desc[UR36][R2.64], R5 ;  /* 0x0000000502007986 */ /* 0x0001e2000c101124 */
[----:B------:R-:W-:Y:S05]  /*bad0*/  BRA `(.L_x_11953) ;  /* 0x0000000800d07947 */ /* 0x000fea0003800000 */
.L_x_11962:
[----:B------:R0:W-:Y:S01]  /*bae0*/  STG.E.128 desc[UR36][R2.64], R12 ;  /* 0x0000000c02007986 */ /* 0x0001e2000c101d24 */
[----:B------:R-:W-:Y:S05]  /*baf0*/  BRA `(.L_x_11953) ;  /* 0x0000000800c87947 */ /* 0x000fea0003800000 */
.L_x_11961:
        /* <DEDUP_REMOVED lines=25> */
.L_x_11966:
[----:B------:R-:W-:Y:S05]  /*bc90*/  BSYNC B0 ;  /* 0x0000000000007941 */ /* 0x000fea0003800000 */
.L_x_11965:
[----:B------:R-:W-:-:S05]  /*bca0*/  LOP3.LUT R5, R0, R5, RZ, 0xfc, !PT ;  /* 0x0000000500057212 */ /* 0x000fca00078efcff */
[----:B------:R0:W-:Y:S01]  /*bcb0*/  STG.E.U8 desc[UR36][R2.64], R5 ;  /* 0x0000000502007986 */ /* 0x0001e2000c101124 */
[----:B------:R-:W-:Y:S05]  /*bcc0*/  BRA `(.L_x_11953) ;  /* 0x0000000800547947 */ /* 0x000fea0003800000 */
.L_x_11964:
        /* <DEDUP_REMOVED lines=17> */
.L_x_11968:
[----:B------:R-:W-:Y:S01]  /*bde0*/  IMAD.MOV.U32 R0, RZ, RZ, 0x7f ;  /* 0x0000007fff007424 */ /* 0x000fe200078e00ff */
[----:B------:R-:W-:-:S04]  /*bdf0*/  ISETP.GT.U32.AND P0, PT, R4, 0x7f800000, PT ;  /* 0x7f8000000400780c */ /* 0x000fc80003f04070 */
[----:B------:R-:W-:-:S09]  /*be00*/  SEL R0, R0, 0x7c, P0 ;  /* 0x0000007c00007807 */ /* 0x000fd20000000000 */
.L_x_11969:
[----:B------:R-:W-:Y:S05]  /*be10*/  BSYNC B0 ;  /* 0x0000000000007941 */ /* 0x000fea0003800000 */
.L_x_11967:
[----:B------:R-:W-:-:S04]  /*be20*/  LOP3.LUT R4, R5, 0x80000000, RZ, 0xc0, !PT ;  /* 0x8000000005047812 */ /* 0x000fc800078ec0ff */
[----:B------:R-:W-:-:S04]  /*be30*/  SHF.R.U32.HI R5, RZ, 0x18, R4 ;  /* 0x00000018ff057819 */ /* 0x000fc80000011604 */
[----:B------:R-:W-:-:S05]  /*be40*/  LOP3.LUT R5, R0, R5, RZ, 0xfc, !PT ;  /* 0x0000000500057212 */ /* 0x000fca00078efcff */
[----:B------:R0:W-:Y:S01]  /*be50*/  STG.E.U8 desc[UR36][R2.64], R5 ;  /* 0x0000000502007986 */ /* 0x0001e2000c101124 */
[----:B------:R-:W-:Y:S05]  /*be60*/  BRA `(.L_x_11953) ;  /* 0x0000000400ec7947 */ /* 0x000fea0003800000 */
.L_x_11963:
        /* <DEDUP_REMOVED lines=8> */
.L_x_11960:
        /* <DEDUP_REMOVED lines=11> */
.L_x_11972:
        /* <DEDUP_REMOVED lines=21> */
.L_x_11975:
[----:B------:R-:W-:-:S04]  /*c0f0*/  LOP3.LUT R0, R7, 0x80000000, RZ, 0xc0, !PT ;  /* 0x8000000007007812 */ /* 0x000fc800078ec0ff */
[----:B------:R-:W-:-:S04]  /*c100*/  SHF.R.U32.HI R5, RZ, 0x18, R0 ;  /* 0x00000018ff057819 */ /* 0x000fc80000011600 */
[----:B------:R-:W-:-:S04]  /*c110*/  LOP3.LUT R4, R4, R5, RZ, 0xfc, !PT ;  /* 0x0000000504047212 */ /* 0x000fc800078efcff */
[----:B------:R-:W-:-:S07]  /*c120*/  PRMT R0, R4, 0x7610, R0 ;  /* 0x0000761004007816 */ /* 0x000fce0000000000 */
.L_x_11974:
[----:B------:R-:W-:Y:S05]  /*c130*/  BSYNC B0 ;  /* 0x0000000000007941 */ /* 0x000fea0003800000 */
.L_x_11973:
[----:B------:R4:W-:Y:S01]  /*c140*/  STG.E.U8 desc[UR36][R2.64], R0 ;  /* 0x0000000002007986 */ /* 0x0009e2000c101124 */
[----:B------:R-:W-:Y:S05]  /*c150*/  BRA `(.L_x_11953) ;  /* 0x0000000400307947 */ /* 0x000fea0003800000 */
.L_x_11971:
        /* <DEDUP_REMOVED lines=21> */
.L_x_11978:
[----:B------:R-:W-:-:S04]  /*c2b0*/  LOP3.LUT R0, R7, 0x80000000, RZ, 0xc0, !PT ;  /* 0x8000000007007812 */ /* 0x000fc800078ec0ff */
[----:B------:R-:W-:-:S04]  /*c2c0*/  SHF.R.U32.HI R5, RZ, 0x18, R0 ;  /* 0x00000018ff057819 */ /* 0x000fc80000011600 */
[----:B------:R-:W-:-:S04]  /*c2d0*/  LOP3.LUT R4, R4, R5, RZ, 0xfc, !PT ;  /* 0x0000000504047212 */ /* 0x000fc800078efcff */
[----:B------:R-:W-:-:S07]  /*c2e0*/  PRMT R0, R4, 0x7610, R0 ;  /* 0x0000761004007816 */ /* 0x000fce0000000000 */
.L_x_11977:
[----:B------:R-:W-:Y:S05]  /*c2f0*/  BSYNC B0 ;  /* 0x0000000000007941 */ /* 0x000fea0003800000 */
.L_x_11976:
[----:B------:R3:W-:Y:S01]  /*c300*/  STG.E.U8 desc[UR36][R2.64], R0 ;  /* 0x0000000002007986 */ /* 0x0007e2000c101124 */
[----:B------:R-:W-:Y:S05]  /*c310*/  BRA `(.L_x_11953) ;  /* 0x0000000000c07947 */ /* 0x000fea0003800000 */
.L_x_11970:
        /* <DEDUP_REMOVED lines=26> */
.L_x_11952:
        /* <DEDUP_REMOVED lines=16> */
.L_x_11981:
[----:B------:R-:W-:Y:S05]  /*c5c0*/  BRA `(.L_x_11953) ;  /* 0x0000000000147947 */ /* 0x000fea0003800000 */
.L_x_11980:
[----:B------:R-:W0:Y:S02]  /*c5d0*/  F2I.U64.F64.TRUNC R12, R12 ;  /* 0x0000000c000c7311 */ /* 0x000e24000030d800 */
[----:B0-----:R2:W-:Y:S01]  /*c5e0*/  STG.E.64 desc[UR36][R2.64], R12 ;  /* 0x0000000c02007986 */ /* 0x0015e2000c101b24 */
[----:B------:R-:W-:Y:S05]  /*c5f0*/  BRA `(.L_x_11953) ;  /* 0x0000000000087947 */ /* 0x000fea0003800000 */
.L_x_11979:
[----:B------:R-:W0:Y:S02]  /*c600*/  F2I.U32.F64.TRUNC R13, R12 ;  /* 0x0000000c000d7311 */ /* 0x000e24000030d000 */
[----:B0-----:R0:W-:Y:S02]  /*c610*/  STG.E desc[UR36][R2.64], R13 ;  /* 0x0000000d02007986 */ /* 0x0011e4000c101924 */
.L_x_11953:
[----:B0--34-:R-:W0:Y:S01]  /*c620*/  S2R R0, SR_TID.X ;  /* 0x0000000000007919 */ /* 0x019e220000002100 */
[----:B-12---:R-:W0:Y:S02]  /*c630*/  S2R R3, SR_CTAID.X ;  /* 0x0000000000037919 */ /* 0x006e240000002500 */
[----:B0-----:R-:W-:-:S05]  /*c640*/  LEA R0, R3, R0, 0x9 ;  /* 0x0000000003007211 */ /* 0x001fca00078e48ff */
[----:B------:R-:W-:-:S07]  /*c650*/  VIADD R42, R0, 0x80 ;  /* 0x00000080002a7836 */ /* 0x000fce0000000000 */
.L_x_11790:
[----:B------:R-:W-:Y:S05]  /*c660*/  BSYNC B6 ;  /* 0x0000000000067941 */ /* 0x000fea0003800000 */
.L_x_11789:
[----:B------:R-:W-:Y:S01]  /*c670*/  ULDC UR4, c[0x0][0x210] ;  /* 0x0000840000047ab9 */ /* 0x000fe20000000800 */
[----:B------:R-:W-:Y:S01]  /*c680*/  BSSY B6, `(.L_x_11982) ;  /* 0x0000c52000067945 */ /* 0x000fe20003800000 */
        /* <DEDUP_REMOVED lines=306> */
.L_x_11984:
        /* <DEDUP_REMOVED lines=22> */
.L_x_11988:
[----:B------:R-:W2:Y:S01]  /*db10*/  LDG.E.U8 R2, desc[UR36][R2.64] ;  /* 0x0000002402027981 */ /* 0x000ea2000c1e1100 */
[----:B------:R-:W-:Y:S01]  /*db20*/  CS2R R22, SRZ ;  /* 0x0000000000167805 */ /* 0x000fe2000001ff00 */
[----:B--2---:R0:W1:Y:S01]  /*db30*/  I2F.F64.U16 R20, R2 ;  /* 0x0000000200147312 */ /* 0x0040620000101800 */
[----:B------:R-:W-:Y:S05]  /*db40*/  BRA `(.L_x_11990) ;  /* 0x0000000c00c87947 */ /* 0x000fea0003800000 */
.L_x_11987:
        /* <DEDUP_REMOVED lines=10> */
.L_x_11992:
[----:B------:R-:W2:Y:S01]  /*dbf0*/  LDG.E R2, desc[UR36][R2.64] ;  /* 0x0000002402027981 */ /* 0x000ea2000c1e1900 */
[----:B------:R-:W-:Y:S01]  /*dc00*/  CS2R R22, SRZ ;  /* 0x0000000000167805 */ /* 0x000fe2000001ff00 */
[----:B--2---:R0:W1:Y:S01]  /*dc10*/  I2F.F64 R20, R2 ;  /* 0x0000000200147312 */ /* 0x0040620000201c00 */
[----:B------:R-:W-:Y:S05]  /*dc20*/  BRA `(.L_x_11990) ;  /* 0x0000000c00907947 */ /* 0x000fea0003800000 */
.L_x_11991:
[----:B------:R-:W2:Y:S01]  /*dc30*/  LDG.E.U16 R2, desc[UR36][R2.64] ;  /* 0x0000002402027981 */ /* 0x000ea2000c1e1500 */
[----:B------:R-:W-:Y:S01]  /*dc40*/  CS2R R22, SRZ ;  /* 0x0000000000167805 */ /* 0x000fe2000001ff00 */
[----:B--2---:R0:W1:Y:S01]  /*dc50*/  I2F.F64.S16 R20, R2 ;  /* 0x0000000200147312 */ /* 0x0040620000101c00 */
[----:B------:R-:W-:Y:S05]  /*dc60*/  BRA `(.L_x_11990) ;  /* 0x0000000c00807947 */ /* 0x000fea0003800000 */
.L_x_11986:
        /* <DEDUP_REMOVED lines=11> */
.L_x_11994:
[----:B------:R-:W2:Y:S01]  /*dd20*/  LDG.E.U16 R0, desc[UR36][R2.64] ;  /* 0x0000002402007981 */ /* 0x000ea2000c1e1500 */
[----:B------:R-:W-:Y:S01]  /*dd30*/  CS2R R22, SRZ ;  /* 0x0000000000167805 */ /* 0x000fe2000001ff00 */
[----:B--2---:R-:W-:-:S05]  /*dd40*/  HADD2.F32 R0, -RZ, R0.H0_H0 ;  /* 0x20000000ff007230 */ /* 0x004fca0000004100 */
[----:B------:R-:W-:-:S04]  /*dd50*/  FMUL.FTZ R0, R0, 1 ;  /* 0x3f80000000007820 */ /* 0x000fc80000410000 */
[----:B------:R0:W1:Y:S01]  /*dd60*/  F2F.F64.F32 R20, R0 ;  /* 0x0000000000147310 */ /* 0x0000620000201800 */
[----:B------:R-:W-:Y:S05]  /*dd70*/  BRA `(.L_x_11990) ;  /* 0x0000000c003c7947 */ /* 0x000fea0003800000 */
.L_x_11993:
        /* <DEDUP_REMOVED lines=12> */
.L_x_11996:
        /* <DEDUP_REMOVED lines=8> */
.L_x_11995:
[----:B------:R0:W5:Y:S01]  /*dec0*/  LDG.E.64 R20, desc[UR36][R2.64] ;  /* 0x0000002402147981 */ /* 0x000162000c1e1b00 */
[----:B------:R-:W-:Y:S01]  /*ded0*/  CS2R R22, SRZ ;  /* 0x0000000000167805 */ /* 0x000fe2000001ff00 */
[----:B------:R-:W-:Y:S06]  /*dee0*/  BRA `(.L_x_11990) ;  /* 0x0000000800e07947 */ /* 0x000fec0003800000 */
.L_x_11985:
        /* <DEDUP_REMOVED lines=14> */
.L_x_11999:
[----:B------:R0:W5:Y:S01]  /*dfd0*/  LDG.E.128 R20, desc[UR36][R2.64] ;  /* 0x0000002402147981 */ /* 0x000162000c1e1d00 */
[----:B------:R-:W-:Y:S05]  /*dfe0*/  BRA `(.L_x_11990) ;  /* 0x0000000800a07947 */ /* 0x000fea0003800000 */
.L_x_11998:
        /* <DEDUP_REMOVED lines=27> */
[----:B------:R2:W3:Y:S01]  /*e1a0*/  F2F.F64.F32 R20, R5 ;  /* 0x0000000500147310 */ /* 0x0004e20000201800 */
[----:B------:R-:W-:Y:S05]  /*e1b0*/  BRA `(.L_x_11990) ;  /* 0x00000008002c7947 */ /* 0x000fea0003800000 */
.L_x_12001:
[----:B------:R-:W2:Y:S01]  /*e1c0*/  LDG.E.U8 R2, desc[UR36][R2.64] ;  /* 0x0000002402027981 */ /* 0x000ea2000c1e1100 */
[----:B------:R-:W-:Y:S02]  /*e1d0*/  CS2R R22, SRZ ;  /* 0x0000000000167805 */ /* 0x000fe4000001ff00 */
        /* <DEDUP_REMOVED lines=12> */
[----:B------:R4:W0:Y:S01]  /*e2a0*/  F2F.F64.F32 R20, R4 ;  /* 0x0000000400147310 */ /* 0x0008220000201800 */
[----:B------:R-:W-:Y:S05]  /*e2b0*/  BRA `(.L_x_11990) ;  /* 0x0000000400ec7947 */ /* 0x000fea0003800000 */
.L_x_12000:
[----:B------:R-:W2:Y:S01]  /*e2c0*/  LDG.E.U16 R0, desc[UR36][R2.64] ;  /* 0x0000002402007981 */ /* 0x000ea2000c1e1500 */
[----:B------:R-:W-:Y:S01]  /*e2d0*/  CS2R R22, SRZ ;  /* 0x0000000000167805 */ /* 0x000fe2000001ff00 */
[----:B--2---:R-:W-:-:S04]  /*e2e0*/  IMAD.U32 R0, R0, 0x10000, RZ ;  /* 0x0001000000007824 */ /* 0x004fc800078e00ff */
[----:B------:R-:W-:-:S04]  /*e2f0*/  FMUL.FTZ R0, R0, 1 ;  /* 0x3f80000000007820 */ /* 0x000fc80000410000 */
[----:B------:R0:W1:Y:S01]  /*e300*/  F2F.F64.F32 R20, R0 ;  /* 0x0000000000147310 */ /* 0x0000620000201800 */
[----:B------:R-:W-:Y:S05]  /*e310*/  BRA `(.L_x_11990) ;  /* 0x0000000400d47947 */ /* 0x000fea0003800000 */
.L_x_11997:
        /* <DEDUP_REMOVED lines=12> */
.L_x_12004:
        /* <DEDUP_REMOVED lines=21> */
.L_x_12008:
[----:B------:R-:W-:Y:S05]  /*e530*/  BSYNC B1 ;  /* 0x0000000000017941 */ /* 0x000fea0003800000 */
.L_x_12007:
[----:B------:R-:W-:Y:S02]  /*e540*/  LEA R3, R0, 0x3b800000, 0x17 ;  /* 0x3b80000000037811 */ /* 0x000fe400078eb8ff */
[----:B------:R-:W-:-:S04]  /*e550*/  SHF.L.U32 R0, R2, 0x14, RZ ;  /* 0x0000001402007819 */ /* 0x000fc800000006ff */
[----:B------:R-:W-:-:S07]  /*e560*/  LOP3.LUT R0, R3, R0, R4, 0xfe, !PT ;  /* 0x0000000003007212 */ /* 0x000fce00078efe04 */
.L_x_12006:
[----:B------:R-:W-:Y:S05]  /*e570*/  BSYNC B0 ;  /* 0x0000000000007941 */ /* 0x000fea0003800000 */
.L_x_12005:
[----:B------:R-:W-:Y:S01]  /*e580*/  FMUL.FTZ R0, R0, 1 ;  /* 0x3f80000000007820 */ /* 0x000fe20000410000 */
[----:B------:R-:W-:-:S03]  /*e590*/  CS2R R22, SRZ ;  /* 0x0000000000167805 */ /* 0x000fc6000001ff00 */
[----:B------:R0:W1:Y:S01]  /*e5a0*/  F2F.F64.F32 R20, R0 ;  /* 0x0000000000147310 */ /* 0x0000620000201800 */
[----:B------:R-:W-:Y:S05]  /*e5b0*/  BRA `(.L_x_11990) ;  /* 0x00000004002c7947 */ /* 0x000fea0003800000 */
.L_x_12003:
        /* <DEDUP_REMOVED lines=21> */
.L_x_12012:
[----:B------:R-:W-:Y:S05]  /*e710*/  BSYNC B1 ;  /* 0x0000000000017941 */ /* 0x000fea0003800000 */
.L_x_12011:
[----:B------:R-:W-:Y:S01]  /*e720*/  LEA R3, R0, 0x37800000, 0x17 ;  /* 0x3780000000037811 */ /* 0x000fe200078eb8ff */
[----:B------:R-:W-:-:S05]  /*e730*/  IMAD.SHL.U32 R0, R2, 0x200000, RZ ;  /* 0x0020000002007824 */ /* 0x000fca00078e00ff */
[----:B------:R-:W-:-:S07]  /*e740*/  LOP3.LUT R0, R3, R0, R4, 0xfe, !PT ;  /* 0x0000000003007212 */ /* 0x000fce00078efe04 */
.L_x_12010:
[----:B------:R-:W-:Y:S05]  /*e750*/  BSYNC B0 ;  /* 0x0000000000007941 */ /* 0x000fea0003800000 */
.L_x_12009:
[----:B------:R-:W-:Y:S01]  /*e760*/  FMUL.FTZ R0, R0, 1 ;  /* 0x3f80000000007820 */ /* 0x000fe20000410000 */
[----:B------:R-:W-:-:S03]  /*e770*/  CS2R R22, SRZ ;  /* 0x0000000000167805 */ /* 0x000fc6000001ff00 */
[----:B------:R0:W1:Y:S01]  /*e780*/  F2F.F64.F32 R20, R0 ;  /* 0x0000000000147310 */ /* 0x0000620000201800 */
[----:B------:R-:W-:Y:S05]  /*e790*/  BRA `(.L_x_11990) ;  /* 0x0000000000b47947 */ /* 0x000fea0003800000 */
.L_x_12002:
        /* <DEDUP_REMOVED lines=14> */
.L_x_12016:
[----:B------:R-:W-:Y:S05]  /*e880*/  BSYNC B0 ;  /* 0x0000000000007941 */ /* 0x000fea0003800000 */
.L_x_12015:
[----:B------:R-:W-:Y:S01]  /*e890*/  FMUL.FTZ R0, R0, 1 ;  /* 0x3f80000000007820 */ /* 0x000fe20000410000 */
[----:B------:R-:W-:-:S03]  /*e8a0*/  CS2R R22, SRZ ;  /* 0x0000000000167805 */ /* 0x000fc6000001ff00 */
[----:B------:R0:W1:Y:S01]  /*e8b0*/  F2F.F64.F32 R20, R0 ;  /* 0x0000000000147310 */ /* 0x0000620000201800 */
[----:B------:R-:W-:Y:S05]  /*e8c0*/  BRA `(.L_x_11990) ;  /* 0x0000000000687947 */ /* 0x000fea0003800000 */
.L_x_11989:
        /* <DEDUP_REMOVED lines=16> */
.L_x_12017:
[----:B------:R-:W-:Y:S02]  /*e9d0*/  CS2R R20, SRZ ;  /* 0x0000000000147805 */ /* 0x000fe4000001ff00 */
[----:B------:R-:W-:Y:S01]  /*e9e0*/  CS2R R22, SRZ ;  /* 0x0000000000167805 */ /* 0x000fe2000001ff00 */
[----:B------:R-:W-:Y:S06]  /*e9f0*/  BRA `(.L_x_11990) ;  /* 0x00000000001c7947 */ /* 0x000fec0003800000 */
.L_x_12014:
[----:B------:R-:W2:Y:S01]  /*ea00*/  LDG.E.64 R20, desc[UR36][R2.64] ;  /* 0x0000002402147981 */ /* 0x000ea2000c1e1b00 */
[----:B------:R-:W-:Y:S01]  /*ea10*/  CS2R R22, SRZ ;  /* 0x0000000000167805 */ /* 0x000fe2000001ff00 */
[----:B--2---:R-:W0:Y:S01]  /*ea20*/  I2F.F64.U64 R20, R20 ;  /* 0x0000001400147312 */ /* 0x004e220000301800 */
[----:B------:R-:W-:Y:S05]  /*ea30*/  BRA `(.L_x_11990) ;  /* 0x00000000000c7947 */ /* 0x000fea0003800000 */
.L_x_12013:
[----:B------:R-:W2:Y:S01]  /*ea40*/  LDG.E R2, desc[UR36][R2.64] ;  /* 0x0000002402027981 */ /* 0x000ea2000c1e1900 */
[----:B------:R-:W-:Y:S01]  /*ea50*/  CS2R R22, SRZ ;  /* 0x0000000000167805 */ /* 0x000fe2000001ff00 */
[----:B--2---:R0:W1:Y:S06]  /*ea60*/  I2F.F64.U32 R20, R2 ;  /* 0x0000000200147312 */ /* 0x00406c0000201800 */
.L_x_11990:
[----:B------:R-:W-:Y:S01]  /*ea70*/  HFMA2.MMA R6, -RZ, RZ, 0.22119140625, 257.75 ;  /* 0x33145c07ff067435 */ /* 0x000fe200000001ff */
[----:B------:R-:W-:Y:S01]  /*ea80*/  IMAD.MOV.U32 R7, RZ, RZ, 0x3c91a626 ;  /* 0x3c91a626ff077424 */ /* 0x000fe200078e00ff */
[----:B01---5:R-:W-:Y:S01]  /*ea90*/  DSETP.GTU.AND P0, PT, |R22|, +INF , PT ;  /* 0x7ff000001600742a */ /* 0x023fe20003f0c200 */
[----:B------:R-:W-:Y:S01]  /*eaa0*/  BSSY B1, `(.L_x_12018) ;  /* 0x00008f9000017945 */ /* 0x000fe20003800000 */
[----:B--234-:R-:W-:Y:S02]  /*eab0*/  DADD R4, -RZ, |R20| ;  /* 0x00000000ff047229 */ /* 0x01cfe40000000514 */
[----:B------:R-:W-:Y:S01]  /*eac0*/  DADD R2, -RZ, |R22| ;  /* 0x00000000ff027229 */ /* 0x000fe20000000516 */
[----:B------:R0:W-:Y:S01]  /*ead0*/  STL.64 [R1+0x8], R6 ;  /* 0x0000080601007387 */ /* 0x0001e20000100a00 */
[----:B------:R-:W-:-:S14]  /*eae0*/  DSETP.GTU.OR P0, PT, |R20|, +INF , P0 ;  /* 0x7ff000001400742a */ /* 0x000fdc000070c600 */
        /* <DEDUP_REMOVED lines=18> */
[----:B------:R-:W-:Y:S01]  /*ec10*/  MOV R12, RZ ;  /* 0x000000ff000c7202 */ /* 0x000fe20000000f00 */
        /* <DEDUP_REMOVED lines=9> */
[----:B------:R-:W-:Y:S01]  /*ecb0*/  MOV R48, 0x0 ;  /* 0x0000000000307802 */ /* 0x000fe20000000f00 */
[----:B------:R-:W-:Y:S01]  /*ecc0*/  IMAD.MOV.U32 R49, RZ, RZ, 0x3fd80000 ;  /* 0x3fd80000ff317424 */ /* 0x000fe200078e00ff */
[----:B------:R-:W-:Y:S05]  /*ecd0*/  BSSY B2, `(.L_x_12023) ;  /* 0x00002ae000027945 */ /* 0x000fea0003800000 */
[----:B------:R-:W-:-:S02]  /*ece0*/  ISETP.LT.U32.AND P0, PT, R6, R24, PT ;  /* 0x000000180600720c */ /* 0x000fc40003f01070 */
[-C--:B------:R-:W-:Y:S02]  /*ecf0*/  ISETP.GT.U32.AND P1, PT, R6, R24.reuse, PT ;  /* 0x000000180600720c */ /* 0x080fe40003f24070 */
[CC--:B------:R-:W-:Y:S02]  /*ed00*/  ISETP.GT.U32.AND P3, PT, R26.reuse, R24.reuse, PT ;  /* 0x000000181a00720c */ /* 0x0c0fe40003f64070 */
[CC--:B------:R-:W-:Y:S02]  /*ed10*/  ISETP.LT.U32.AND.EX P0, PT, R7.reuse, R25.reuse, PT, P0 ;  /* 0x000000190700720c */ /* 0x0c0fe40003f01100 */
[----:B------:R-:W-:Y:S02]  /*ed20*/  ISETP.LT.U32.AND P2, PT, R26, R24, PT ;  /* 0x000000181a00720c */ /* 0x000fe40003f41070 */
[-C--:B------:R-:W-:Y:S02]  /*ed30*/  ISETP.GT.U32.AND.EX P1, PT, R7, R25.reuse, PT, P1 ;  /* 0x000000190700720c */ /* 0x080fe40003f24110 */
[----:B------:R-:W-:-:S02]  /*ed40*/  ISETP.GT.U32.AND.EX P3, PT, R27, R25, PT, P3 ;  /* 0x000000191b00720c */ /* 0x000fc40003f64130 */
[-C--:B------:R-:W-:Y:S02]  /*ed50*/  SEL R44, R6, R24.reuse, P0 ;  /* 0x00000018062c7207 */ /* 0x080fe40000000000 */
[-C--:B------:R-:W-:Y:S02]  /*ed60*/  SEL R45, R7, R25.reuse, P0 ;  /* 0x00000019072d7207 */ /* 0x080fe40000000000 */
[-C--:B------:R-:W-:Y:S01]  /*ed70*/  ISETP.LT.U32.AND.EX P0, PT, R27, R25.reuse, PT, P2 ;  /* 0x000000191b00720c */ /* 0x080fe20003f01120 */
[----:B------:R-:W-:Y:S01]  /*ed80*/  IMAD.MOV.U32 R34, RZ, RZ, R44 ;  /* 0x000000ffff227224 */ /* 0x000fe200078e002c */
[-C--:B------:R-:W-:Y:S01]  /*ed90*/  SEL R37, R7, R25.reuse, P1 ;  /* 0x0000001907257207 */ /* 0x080fe20000800000 */
[----:B------:R-:W-:Y:S01]  /*eda0*/  IMAD.MOV.U32 R35, RZ, RZ, R45 ;  /* 0x000000ffff237224 */ /* 0x000fe200078e002d */
[----:B------:R-:W-:Y:S02]  /*edb0*/  SEL R41, R27, R25, P3 ;  /* 0x000000191b297207 */ /* 0x000fe40001800000 */
[----:B------:R-:W-:-:S02]  /*edc0*/  SEL R46, R26, R24, P0 ;  /* 0x000000181a2e7207 */ /* 0x000fc40000000000 */
[----:B------:R-:W-:Y:S02]  /*edd0*/  SEL R47, R27, R25, P0 ;  /* 0x000000191b2f7207 */ /* 0x000fe40000000000 */
[----:B------:R-:W-:Y:S01]  /*ede0*/  LOP3.LUT R0, R37, 0xffc00000, RZ, 0xc0, !PT ;  /* 0xffc0000025007812 */ /* 0x000fe200078ec0ff */
[----:B------:R-:W-:Y:S01]  /*edf0*/  IMAD.MOV.U32 R38, RZ, RZ, R46 ;  /* 0x000000ffff267224 */ /* 0x000fe200078e002e */
[----:B------:R-:W-:Y:S01]  /*ee00*/  LOP3.LUT R43, R41, 0xffc00000, RZ, 0xc0, !PT ;  /* 0xffc00000292b7812 */ /* 0x000fe200078ec0ff */
[----:B------:R-:W-:Y:S01]  /*ee10*/  IMAD.MOV.U32 R39, RZ, RZ, R47 ;  /* 0x000000ffff277224 */ /* 0x000fe200078e002f */
[----:B------:R-:W-:Y:S01]  /*ee20*/  SEL R36, R6, R24, P1 ;  /* 0x0000001806247207 */ /* 0x000fe20000800000 */
[----:B------:R-:W-:Y:S01]  /*ee30*/  IMAD.MOV.U32 R6, RZ, RZ, RZ ;  /* 0x000000ffff067224 */ /* 0x000fe200078e00ff */
[----:B------:R-:W-:Y:S02]  /*ee40*/  IADD3 R7, -R0, 0x7fd00000, RZ ;  /* 0x7fd0000000077810 */ /* 0x000fe40007ffe1ff */
[----:B------:R-:W-:-:S02]  /*ee50*/  IADD3 R13, -R43, 0x7fd00000, RZ ;  /* 0x7fd000002b0d7810 */ /* 0x000fc40007ffe1ff */
[----:B------:R-:W-:Y:S02]  /*ee60*/  SEL R40, R26, R24, P3 ;  /* 0x000000181a287207 */ /* 0x000fe40001800000 */
[----:B------:R-:W-:Y:S02]  /*ee70*/  DMUL R10, R6, R34 ;  /* 0x00000022060a7228 */ /* 0x000fe40000000000 */
[----:B------:R-:W-:Y:S02]  /*ee80*/  DMUL R14, R12, R38 ;  /* 0x000000260c0e7228 */ /* 0x000fe40000000000 */
[----:B------:R-:W-:Y:S02]  /*ee90*/  DMUL R6, R6, R36 ;  /* 0x0000002406067228 */ /* 0x000fe40000000000 */
[----:B------:R-:W-:Y:S02]  /*eea0*/  DMUL R12, R12, R40 ;  /* 0x000000280c0c7228 */ /* 0x000fe40000000000 */
[----:B------:R-:W-:-:S02]  /*eeb0*/  DMUL R10, R10, R10 ;  /* 0x0000000a0a0a7228 */ /* 0x000fc40000000000 */
[----:B------:R-:W-:-:S06]  /*eec0*/  DMUL R14, R14, R14 ;  /* 0x0000000e0e0e7228 */ /* 0x000fcc0000000000 */
[----:B------:R-:W-:Y:S02]  /*eed0*/  DFMA R10, R6, R6, R10 ;  /* 0x00000006060a722b */ /* 0x000fe4000000000a */
[----:B------:R-:W-:Y:S01]  /*eee0*/  DFMA R24, R12, R12, R14 ;  /* 0x0000000c0c18722b */ /* 0x000fe2000000000e */
[----:B------:R-:W-:Y:S02]  /*eef0*/  IMAD.U32 R12, RZ, RZ, UR6 ;  /* 0x00000006ff0c7e24 */ /* 0x000fe4000f8e00ff */
[----:B------:R-:W-:-:S03]  /*ef00*/  IMAD.U32 R14, RZ, RZ, UR5 ;  /* 0x00000005ff0e7e24 */ /* 0x000fc6000f8e00ff */
[----:B------:R-:W-:Y:S02]  /*ef10*/  DSETP.MIN.AND P0, P1, R10, UR4, PT ;  /* 0x000000040a007e2a */ /* 0x000fe4000b900000 */
[----:B------:R-:W-:Y:S01]  /*ef20*/  DSETP.MIN.AND P2, P3, R24, UR4, PT ;  /* 0x0000000418007e2a */ /* 0x000fe2000bb40000 */
[----:B------:R-:W-:Y:S02]  /*ef30*/  IMAD.MOV.U32 R6, RZ, RZ, R11 ;  /* 0x000000ffff067224 */ /* 0x000fe400078e000b */
[----:B------:R-:W-:-:S03]  /*ef40*/  IMAD.MOV.U32 R13, RZ, RZ, R25 ;  /* 0x000000ffff0d7224 */ /* 0x000fc600078e0019 */
[----:B------:R-:W-:Y:S01]  /*ef50*/  FSEL R7, R6, UR6, P0 ;  /* 0x0000000606077c08 */ /* 0x000fe20008000000 */
[----:B------:R-:W-:Y:S01]  /*ef60*/  IMAD.MOV.U32 R6, RZ, RZ, R10 ;  /* 0x000000ffff067224 */ /* 0x000fe200078e000a */
[----:B------:R-:W-:Y:S01]  /*ef70*/  FSEL R27, R13, UR5, P2 ;  /* 0x000000050d1b7c08 */ /* 0x000fe20009000000 */
[----:B------:R-:W-:-:S03]  /*ef80*/  UMOV UR6, UR4 ;  /* 0x0000000400067c82 */ /* 0x000fc60008000000 */
[----:B------:R-:W-:Y:S01]  /*ef90*/  @P1 LOP3.LUT R7, R12, 0x80000, RZ, 0xfc, !PT ;  /* 0x000800000c071812 */ /* 0x000fe200078efcff */
[----:B------:R-:W-:Y:S01]  /*efa0*/  IMAD.MOV.U32 R12, RZ, RZ, R24 ;  /* 0x000000ffff0c7224 */ /* 0x000fe200078e0018 */
[----:B------:R-:W-:Y:S02]  /*efb0*/  @P3 LOP3.LUT R27, R14, 0x80000, RZ, 0xfc, !PT ;  /* 0x000800000e1b3812 */ /* 0x000fe400078efcff */
[----:B------:R-:W0:Y:S01]  /*efc0*/  MUFU.RSQ64H R13, R7 ;  /* 0x00000007000d7308 */ /* 0x000e220000001c00 */
[----:B------:R-:W-:Y:S01]  /*efd0*/  SEL R6, R6, UR6, P0 ;  /* 0x0000000606067c07 */ /* 0x000fe20008000000 */
[----:B------:R-:W-:Y:S01]  /*efe0*/  DSETP.NEU.AND P0, PT, R34, RZ, PT ;  /* 0x000000ff2200722a */ /* 0x000fe20003f0d000 */
        /* <DEDUP_REMOVED lines=25> */
[----:B------:R-:W-:Y:S02]  /*f180*/  @!P3 FSEL R46, R40, R30, !P2 ;  /* 0x0000001e282eb208 */ /* 0x000fe40005000000 */
[----:B------:R-:W-:-:S06]  /*f190*/  @!P3 FSEL R47, R41, R31, !P2 ;  /* 0x0000001f292fb208 */ /* 0x000fcc0005000000 */
        /* <DEDUP_REMOVED lines=32> */
.L_x_12026:
[----:B------:R-:W-:Y:S05]  /*f3a0*/  BSYNC B3 ;  /* 0x0000000000037941 */ /* 0x000fea0003800000 */
.L_x_12025:
        /* <DEDUP_REMOVED lines=8> */
[----:B------:R-:W-:Y:S02]  /*f430*/  @!P0 IMAD.MOV.U32 R0, RZ, RZ, R7 ;  /* 0x000000ffff008224 */ /* 0x000fe400078e0007 */
[----:B------:R-:W-:Y:S02]  /*f440*/  @!P0 IMAD.MOV.U32 R12, RZ, RZ, R6 ;  /* 0x000000ffff0c8224 */ /* 0x000fe400078e0006 */
[----:B------:R-:W-:-:S05]  /*f450*/  VIADD R10, R0, 0xffffffff ;  /* 0xffffffff000a7836 */ /* 0x000fca0000000000 */
[----:B------:R-:W-:-:S13]  /*f460*/  ISETP.GE.U32.AND P1, PT, R10, 0x7fefffff, PT ;  /* 0x7fefffff0a00780c */ /* 0x000fda0003f26070 */
        /* <DEDUP_REMOVED lines=8> */
[----:B------:R-:W-:Y:S01]  /*f4f0*/  IMAD.MOV.U32 R27, RZ, RZ, 0x3ed0ee25 ;  /* 0x3ed0ee25ff1b7424 */ /* 0x000fe200078e00ff */
[----:B------:R-:W-:Y:S01]  /*f500*/  MOV R26, 0x8b7a8b04 ;  /* 0x8b7a8b04001a7802 */ /* 0x000fe20000000f00 */
[----:B------:R-:W-:Y:S01]  /*f510*/  UMOV UR4, 0x3ae80f1e ;  /* 0x3ae80f1e00047882 */ /* 0x000fe20000000000 */
        /* <DEDUP_REMOVED lines=59> */
.L_x_12024:
        /* <DEDUP_REMOVED lines=36> */
.L_x_12034:
[----:B------:R-:W-:Y:S05]  /*fb10*/  BSYNC B4 ;  /* 0x0000000000047941 */ /* 0x000fea0003800000 */
.L_x_12033:
[----:B------:R-:W-:Y:S02]  /*fb20*/  IMAD.MOV.U32 R6, RZ, RZ, R10 ;  /* 0x000000ffff067224 */ /* 0x000fe400078e000a */
[----:B------:R-:W-:Y:S01]  /*fb30*/  IMAD.MOV.U32 R7, RZ, RZ, R11 ;  /* 0x000000ffff077224 */ /* 0x000fe200078e000b */
[----:B------:R-:W-:Y:S06]  /*fb40*/  BRA `(.L_x_12032) ;  /* 0x0000000000047947 */ /* 0x000fec0003800000 */
.L_x_12031:
[----:B------:R-:W-:-:S11]  /*fb50*/  DADD R6, -R8, R44 ;  /* 0x0000000008067229 */ /* 0x000fd6000000012c */
.L_x_12032:
[----:B------:R-:W-:Y:S05]  /*fb60*/  BSYNC B3 ;  /* 0x0000000000037941 */ /* 0x000fea0003800000 */
.L_x_12030:
[----:B------:R-:W-:Y:S01]  /*fb70*/  DADD R12, -R4, 1 ;  /* 0x3ff00000040c7429 */ /* 0x000fe20000000100 */
[----:B------:R-:W-:Y:S07]  /*fb80*/  BSSY B3, `(.L_x_12035) ;  /* 0x0000021000037945 */ /* 0x000fee0003800000 */
[----:B------:R-:W-:-:S14]  /*fb90*/  DSETP.GEU.AND P0, PT, R12, RZ, PT ;  /* 0x000000ff0c00722a */ /* 0x000fdc0003f0e000 */
        /* <DEDUP_REMOVED lines=28> */
.L_x_12039:
[----:B------:R-:W-:Y:S05]  /*fd60*/  BSYNC B4 ;  /* 0x0000000000047941 */ /* 0x000fea0003800000 */
.L_x_12038:
[----:B------:R-:W-:Y:S05]  /*fd70*/  BRA `(.L_x_12037) ;  /* 0x0000000000047947 */ /* 0x000fea0003800000 */
.L_x_12036:
[----:B------:R-:W-:-:S11]  /*fd80*/  DADD R10, R46, -R12 ;  /* 0x000000002e0a7229 */ /* 0x000fd6000000080c */
.L_x_12037:
[----:B------:R-:W-:Y:S05]  /*fd90*/  BSYNC B3 ;  /* 0x0000000000037941 */ /* 0x000fea0003800000 */
.L_x_12035:
        /* <DEDUP_REMOVED lines=30> */
.L_x_12041:
[----:B------:R-:W-:Y:S05]  /*ff80*/  BSYNC B3 ;  /* 0x0000000000037941 */ /* 0x000fea0003800000 */
.L_x_12040:
[----:B------:R-:W-:-:S10]  /*ff90*/  DADD R34, R34, R12 ;  /* 0x0000000022227229 */ /* 0x000fd4000000000c */
[C---:B------:R-:W-:Y:S02]  /*ffa0*/  FSETP.GEU.FTZ.AND P1, PT, R35.reuse, 1.7916666269302368164, PT ;  /* 0x3fe555552300780b */ /* 0x040fe40003f3e000 */
[----:B------:R-:W-:-:S13]  /*ffb0*/  FSETP.GT.FTZ.AND P0, PT, R35, -1.6999999284744262695, PT ;  /* 0xbfd999992300780b */ /* 0x000fda0003f14000 */
[----:B------:R-:W-:Y:S05]  /*ffc0*/  @P0 BRA !P1, `(.L_x_12042) ;  /* 0x00000004004c0947 */ /* 0x000fea0004800000 */
[----:B------:R-:W-:Y:S01]  /*ffd0*/  DADD R34, R34, 1 ;  /* 0x3ff0000022227429 */ /* 0x000fe20000000000 */
[----:B------:R-:W-:-:S09]  /*ffe0*/  IMAD.MOV.U32 R29, RZ, RZ, -0x3ff ;  /* 0xfffffc01ff1d7424 */ /* 0x000fd200078e00ff */
[----:B------:R-:W-:Y:S01]  /*fff0*/  ISETP.GT.AND P0, PT, R35, 0xfffff, PT ;  /* 0x000fffff2300780c */ /* 0x000fe20003f04270 */
[--C-:B------:R-:W-:Y:S02]  /*10000*/  IMAD.MOV.U32 R6, RZ, RZ, R34.reuse ;  /* 0x000000ffff067224 */ /* 0x100fe400078e0022 */
[--C-:B------:R-:W-:Y:S02]  /*10010*/  IMAD.MOV.U32 R7, RZ, RZ, R35.reuse ;  /* 0x000000ffff077224 */ /* 0x100fe400078e0023 */
[----:B------:R-:W-:Y:S02]  /*10020*/  IMAD.MOV.U32 R0, RZ, RZ, R35 ;  /* 0x000000ffff007224 */ /* 0x000fe400078e0023 */
[----:B------:R-:W-:-:S06]  /*10030*/  IMAD.MOV.U32 R12, RZ, RZ, R34 ;  /* 0x000000ffff0c7224 */ /* 0x000fcc00078e0022 */
[----:B------:R-:W-:Y:S01]  /*10040*/  @!P0 DMUL R6, R6, 1.80143985094819840000e+16 ;  /* 0x4350000006068828 */ /* 0x000fe20000000000 */
[----:B------:R-:W-:-:S09]  /*10050*/  @!P0 IMAD.MOV.U32 R29, RZ, RZ, -0x435 ;  /* 0xfffffbcbff1d8424 */ /* 0x000fd200078e00ff */
[----:B------:R-:W-:Y:S02]  /*10060*/  @!P0 IMAD.MOV.U32 R0, RZ, RZ, R7 ;  /* 0x000000ffff008224 */ /* 0x000fe400078e0007 */
[----:B------:R-:W-:-:S03]  /*10070*/  @!P0 IMAD.MOV.U32 R12, RZ, RZ, R6 ;  /* 0x000000ffff0c8224 */ /* 0x000fc600078e0006 */
[----:B------:R-:W-:-:S04]  /*10080*/  IADD3 R10, R0, -0x1, RZ ;  /* 0xffffffff000a7810 */ /* 0x000fc80007ffe0ff */
        /* <DEDUP_REMOVED lines=21> */
[----:B------:R-:W-:-:S03]  /*101e0*/  @P0 VIADD R29, R29, 0x1 ;  /* 0x000000011d1d0836 */ /* 0x000fc60000000000 */
[----:B------:R-:W-:Y:S02]  /*101f0*/  @P0 MOV R7, R11 ;  /* 0x0000000b00070202 */ /* 0x000fe40000000f00 */
[----:B------:R-:W-:Y:S01]  /*10200*/  LOP3.LUT R28, R29, 0x80000000, RZ, 0x3c, !PT ;  /* 0x800000001d1c7812 */ /* 0x000fe200078e3cff */
[----:B------:R-:W-:-:S03]  /*10210*/  IMAD.MOV.U32 R29, RZ, RZ, 0x43300000 ;  /* 0x43300000ff1d7424 */ /* 0x000fc600078e00ff */
        /* <DEDUP_REMOVED lines=46> */
.L_x_12042:
        /* <DEDUP_REMOVED lines=22> */
.L_x_12044:
[----:B------:R-:W-:Y:S05]  /*10660*/  BSYNC B3 ;  /* 0x0000000000037941 */ /* 0x000fea0003800000 */
.L_x_12043:
        /* <DEDUP_REMOVED lines=30> */
.L_x_12029:
        /* <DEDUP_REMOVED lines=27> */
.L_x_12047:
[----:B------:R-:W-:Y:S05]  /*10a00*/  BSYNC B3 ;  /* 0x0000000000037941 */ /* 0x000fea0003800000 */
.L_x_12046:
        /* <DEDUP_REMOVED lines=27> */
.L_x_12050:
[----:B------:R-:W-:Y:S05]  /*10bc0*/  BSYNC B3 ;  /* 0x0000000000037941 */ /* 0x000fea0003800000 */
.L_x_12049:
        /* <DEDUP_REMOVED lines=30> */
.L_x_12048:
[----:B------:R-:W-:-:S10]  /*10db0*/  DADD R34, R34, 1 ;  /* 0x3ff0000022227429 */ /* 0x000fd40000000000 */
[----:B------:R-:W-:Y:S01]  /*10dc0*/  ISETP.GT.AND P0, PT, R35, 0xfffff, PT ;  /* 0x000fffff2300780c */ /* 0x000fe20003f04270 */
[----:B------:R-:W-:Y:S02]  /*10dd0*/  IMAD.MOV.U32 R6, RZ, RZ, R34 ;  /* 0x000000ffff067224 */ /* 0x000fe400078e0022 */
[----:B------:R-:W-:-:S10]  /*10de0*/  IMAD.MOV.U32 R7, RZ, RZ, R35 ;  /* 0x000000ffff077224 */ /* 0x000fd400078e0023 */
[----:B------:R-:W-:-:S10]  /*10df0*/  @!P0 DMUL R6, R6, 1.80143985094819840000e+16 ;  /* 0x4350000006068828 */ /* 0x000fd40000000000 */
[----:B------:R-:W-:Y:S01]  /*10e00*/  @!P0 IMAD.MOV.U32 R35, RZ, RZ, R7 ;  /* 0x000000ffff238224 */ /* 0x000fe200078e0007 */
[----:B------:R-:W-:-:S03]  /*10e10*/  @!P0 MOV R34, R6 ;  /* 0x0000000600228202 */ /* 0x000fc60000000f00 */
        /* <DEDUP_REMOVED lines=68> */
.L_x_12051:
[----:B------:R-:W-:Y:S01]  /*11260*/  MOV R10, 0x0 ;  /* 0x00000000000a7802 */ /* 0x000fe20000000f00 */
[----:B------:R-:W-:Y:S01]  /*11270*/  IMAD.MOV.U32 R11, RZ, RZ, 0x7ff00000 ;  /* 0x7ff00000ff0b7424 */ /* 0x000fe200078e00ff */
[----:B------:R-:W-:-:S05]  /*11280*/  FSETP.NEU.FTZ.AND P0, PT, R7, RZ, PT ;  /* 0x000000ff0700720b */ /* 0x000fca0003f1d000 */
[----:B------:R-:W-:-:S10]  /*11290*/  DFMA R10, R6, R10, +INF ;  /* 0x7ff00000060a742b */ /* 0x000fd4000000000a */
[----:B------:R-:W-:Y:S02]  /*112a0*/  FSEL R34, R10, RZ, P0 ;  /* 0x000000ff0a227208 */ /* 0x000fe40000000000 */
[----:B------:R-:W-:Y:S01]  /*112b0*/  FSEL R35, R11, -QNAN , P0 ;  /* 0xfff000000b237808 */ /* 0x000fe20000000000 */
[----:B------:R-:W-:Y:S06]  /*112c0*/  BRA `(.L_x_12027) ;  /* 0x0000000400387947 */ /* 0x000fec0003800000 */
.L_x_12045:
        /* <DEDUP_REMOVED lines=26> */
.L_x_12053:
[----:B------:R-:W-:Y:S05]  /*11470*/  BSYNC B3 ;  /* 0x0000000000037941 */ /* 0x000fea0003800000 */
.L_x_12052:
        /* <DEDUP_REMOVED lines=21> */
.L_x_12055:
[----:B------:R-:W-:Y:S05]  /*115d0*/  BSYNC B3 ;  /* 0x0000000000037941 */ /* 0x000fea0003800000 */
.L_x_12054:
[----:B------:R-:W-:Y:S01]  /*115e0*/  IMAD.MOV.U32 R34, RZ, RZ, R10 ;  /* 0x000000ffff227224 */ /* 0x000fe200078e000a */
[----:B------:R-:W-:Y:S01]  /*115f0*/  MOV R35, R11 ;  /* 0x0000000b00237202 */ /* 0x000fe20000000f00 */
[----:B------:R-:W-:Y:S06]  /*11600*/  BRA `(.L_x_12027) ;  /* 0x0000000000687947 */ /* 0x000fec0003800000 */
.L_x_12028:
        /* <DEDUP_REMOVED lines=17> */
[----:B------:R-:W-:Y:S01]  /*11720*/  IMAD.MOV.U32 R13, RZ, RZ, R11 ;  /* 0x000000ffff0d7224 */ /* 0x000fe200078e000b */
[----:B------:R-:W-:Y:S01]  /*11730*/  MOV R11, R3 ;  /* 0x00000003000b7202 */ /* 0x000fe20000000f00 */
[----:B------:R-:W-:Y:S02]  /*11740*/  IMAD.MOV.U32 R15, RZ, RZ, R25 ;  /* 0x000000ffff0f7224 */ /* 0x000fe400078e0019 */
[----:B------:R-:W-:Y:S02]  /*11750*/  IMAD.MOV.U32 R27, RZ, RZ, R7 ;  /* 0x000000ffff1b7224 */ /* 0x000fe400078e0007 */
[----:B------:R-:W-:-:S07]  /*11760*/  IMAD.MOV.U32 R10, RZ, RZ, R2 ;  /* 0x000000ffff0a7224 */ /* 0x000fce00078e0002 */
[----:B------:R-:W-:Y:S05]  /*11770*/  CALL.REL.NOINC `($__internal_15_$__cuda_sm20_dsqrt_rn_f64_mediumpath_v1) ;  /* 0x0000020400447944 */ /* 0x000fea0003c00000 */
.L_x_12057:
[----:B------:R-:W-:Y:S05]  /*11780*/  BSYNC B3 ;  /* 0x0000000000037941 */ /* 0x000fea0003800000 */
.L_x_12056:
[----:B------:R-:W-:Y:S02]  /*11790*/  IMAD.MOV.U32 R34, RZ, RZ, R12 ;  /* 0x000000ffff227224 */ /* 0x000fe400078e000c */
[----:B------:R-:W-:-:S07]  /*117a0*/  IMAD.MOV.U32 R35, RZ, RZ, R13 ;  /* 0x000000ffff237224 */ /* 0x000fce00078e000d */
.L_x_12027:
[----:B------:R-:W-:Y:S05]  /*117b0*/  BSYNC B2 ;  /* 0x0000000000027941 */ /* 0x000fea0003800000 */
.L_x_12023:
        /* <DEDUP_REMOVED lines=24> */
[----:B------:R-:W-:Y:S01]  /*11940*/  IMAD.MOV.U32 R6, RZ, RZ, R10 ;  /* 0x000000ffff067224 */ /* 0x000fe200078e000a */
[----:B------:R-:W-:-:S07]  /*11950*/  MOV R7, R11 ;  /* 0x0000000b00077202 */ /* 0x000fce0000000f00 */
.L_x_12061:
[----:B------:R-:W-:Y:S05]  /*11960*/  BSYNC B3 ;  /* 0x0000000000037941 */ /* 0x000fea0003800000 */
.L_x_12060:
        /* <DEDUP_REMOVED lines=20> */
[----:B------:R-:W-:Y:S01]  /*11ab0*/  BSSY B4, `(.L_x_12068) ;  /* 0x0000016000047945 */ /* 0x000fe20003800000 */
[----:B------:R-:W-:Y:S01]  /*11ac0*/  IMAD.MOV.U32 R8, RZ, RZ, 0x1 ;  /* 0x00000001ff087424 */ /* 0x000fe200078e00ff */
[----:B------:R-:W-:-:S03]  /*11ad0*/  DMUL R14, R2, R2 ;  /* 0x00000002020e7228 */ /* 0x000fc60000000000 */
[----:B------:R-:W0:Y:S07]  /*11ae0*/  MUFU.RCP64H R9, R45 ;  /* 0x0000002d00097308 */ /* 0x000e2e0000001800 */
        /* <DEDUP_REMOVED lines=18> */
.L_x_12069:
[----:B------:R-:W-:Y:S05]  /*11c10*/  BSYNC B4 ;  /* 0x0000000000047941 */ /* 0x000fea0003800000 */
.L_x_12068:
[----:B------:R-:W-:Y:S01]  /*11c20*/  IMAD.MOV.U32 R48, RZ, RZ, R10 ;  /* 0x000000ffff307224 */ /* 0x000fe200078e000a */
[----:B------:R-:W-:Y:S01]  /*11c30*/  MOV R49, R11 ;  /* 0x0000000b00317202 */ /* 0x000fe20000000f00 */
[----:B------:R-:W-:Y:S06]  /*11c40*/  BRA `(.L_x_12067) ;  /* 0x0000000000047947 */ /* 0x000fec0003800000 */
.L_x_12066:
[----:B------:R-:W-:-:S11]  /*11c50*/  DADD R48, -R8, R44 ;  /* 0x0000000008307229 */ /* 0x000fd6000000012c */
.L_x_12067:
[----:B------:R-:W-:Y:S05]  /*11c60*/  BSYNC B3 ;  /* 0x0000000000037941 */ /* 0x000fea0003800000 */
.L_x_12065:
        /* <DEDUP_REMOVED lines=24> */
[----:B------:R-:W-:-:S07]  /*11df0*/  IMAD.MOV.U32 R11, RZ, RZ, R19 ;  /* 0x000000ffff0b7224 */ /* 0x000fce00078e0013 */
[----:B------:R-:W-:Y:S05]  /*11e00*/  CALL.REL.NOINC `($__internal_14_$__cuda_sm20_div_rn_f64_full) ;  /* 0x000001f800087944 */ /* 0x000fea0003c00000 */
.L_x_12074:
[----:B------:R-:W-:Y:S05]  /*11e10*/  BSYNC B4 ;  /* 0x0000000000047941 */ /* 0x000fea0003800000 */
.L_x_12073:
[----:B------:R-:W-:Y:S02]  /*11e20*/  IMAD.MOV.U32 R2, RZ, RZ, R10 ;  /* 0x000000ffff027224 */ /* 0x000fe400078e000a */
[----:B------:R-:W-:Y:S01]  /*11e30*/  IMAD.MOV.U32 R3, RZ, RZ, R11 ;  /* 0x000000ffff037224 */ /* 0x000fe200078e000b */
[----:B------:R-:W-:Y:S06]  /*11e40*/  BRA `(.L_x_12072) ;  /* 0x0000000000047947 */ /* 0x000fec0003800000 */
.L_x_12071:
[----:B------:R-:W-:-:S11]  /*11e50*/  DADD R2, -R18, R46 ;  /* 0x0000000012027229 */ /* 0x000fd6000000012e */
.L_x_12072:
[----:B------:R-:W-:Y:S05]  /*11e60*/  BSYNC B3 ;  /* 0x0000000000037941 */ /* 0x000fea0003800000 */
.L_x_12070:
[----:B------:R-:W-:Y:S01]  /*11e70*/  DMUL R2, R2, 0.5 ;  /* 0x3fe0000002027828 */ /* 0x000fe20000000000 */
[----:B------:R-:W-:Y:S01]  /*11e80*/  IMAD.MOV.U32 R8, RZ, RZ, 0x0 ;  /* 0x00000000ff087424 */ /* 0x000fe200078e00ff */
        /* <DEDUP_REMOVED lines=14> */
[----:B------:R-:W-:Y:S01]  /*11f70*/  IADD3 R3, R15, -0x100000, RZ ;  /* 0xfff000000f037810 */ /* 0x000fe20007ffe0ff */
[----:B------:R-:W-:-:S05]  /*11f80*/  IMAD.MOV.U32 R2, RZ, RZ, R14 ;  /* 0x000000ffff027224 */ /* 0x000fca00078e000e */
        /* <DEDUP_REMOVED lines=9> */
.L_x_12076:
[----:B------:R-:W-:Y:S05]  /*12020*/  BSYNC B3 ;  /* 0x0000000000037941 */ /* 0x000fea0003800000 */
.L_x_12075:
[----:B------:R-:W-:Y:S01]  /*12030*/  PLOP3.LUT P0, PT, PT, PT, PT, 0x80, 0x0 ;  /* 0x000000000000781c */ /* 0x000fe20003f0f070 */
[----:B------:R-:W-:Y:S02]  /*12040*/  IMAD.MOV.U32 R32, RZ, RZ, R12 ;  /* 0x000000ffff207224 */ /* 0x000fe400078e000c */
[----:B------:R-:W-:Y:S01]  /*12050*/  IMAD.MOV.U32 R33, RZ, RZ, R13 ;  /* 0x000000ffff217224 */ /* 0x000fe200078e000d */
[----:B------:R-:W-:Y:S09]  /*12060*/  BRA `(.L_x_12062) ;  /* 0x0000000800507947 */ /* 0x000ff20003800000 */
.L_x_12064:
[----:B------:R-:W-:-:S14]  /*12070*/  DSETP.GT.AND P0, PT, R4, 1, PT ;  /* 0x3ff000000400742a */ /* 0x000fdc0003f04000 */
[----:B------:R-:W-:Y:S05]  /*12080*/  @P0 BRA `(.L_x_12077) ;  /* 0x0000000000780947 */ /* 0x000fea0003800000 */
[----:B------:R-:W-:Y:S01]  /*12090*/  DADD R2, -R4, 1 ;  /* 0x3ff0000004027429 */ /* 0x000fe20000000100 */
[----:B------:R-:W-:Y:S07]  /*120a0*/  BSSY B3, `(.L_x_12078) ;  /* 0x0000018000037945 */ /* 0x000fee0003800000 */
[----:B------:R-:W-:Y:S01]  /*120b0*/  DMUL R10, R8, R2 ;  /* 0x00000002080a7228 */ /* 0x000fe20000000000 */
[----:B------:R-:W-:Y:S01]  /*120c0*/  MOV R8, 0x0 ;  /* 0x0000000000087802 */ /* 0x000fe20000000f00 */
[----:B------:R-:W-:-:S04]  /*120d0*/  IMAD.MOV.U32 R9, RZ, RZ, 0x3fd80000 ;  /* 0x3fd80000ff097424 */ /* 0x000fc800078e00ff */
        /* <DEDUP_REMOVED lines=20> */
.L_x_12079:
[----:B------:R-:W-:Y:S05]  /*12220*/  BSYNC B3 ;  /* 0x0000000000037941 */ /* 0x000fea0003800000 */
.L_x_12078:
[----:B------:R-:W-:Y:S01]  /*12230*/  PLOP3.LUT P0, PT, PT, PT, PT, 0x80, 0x0 ;  /* 0x000000000000781c */ /* 0x000fe20003f0f070 */
[----:B------:R-:W-:Y:S01]  /*12240*/  IMAD.MOV.U32 R32, RZ, RZ, R12 ;  /* 0x000000ffff207224 */ /* 0x000fe200078e000c */
[----:B------:R-:W-:Y:S01]  /*12250*/  MOV R33, R13 ;  /* 0x0000000d00217202 */ /* 0x000fe20000000f00 */
[----:B------:R-:W-:Y:S10]  /*12260*/  BRA `(.L_x_12062) ;  /* 0x0000000400d07947 */ /* 0x000ff40003800000 */
.L_x_12077:
        /* <DEDUP_REMOVED lines=28> */
.L_x_12081:
[----:B------:R-:W-:Y:S05]  /*12430*/  BSYNC B3 ;  /* 0x0000000000037941 */ /* 0x000fea0003800000 */
.L_x_12080:
        /* <DEDUP_REMOVED lines=21> */
.L_x_12083:
[----:B------:R-:W-:Y:S05]  /*12590*/  BSYNC B3 ;  /* 0x0000000000037941 */ /* 0x000fea0003800000 */
.L_x_12082:
[----:B------:R-:W-:Y:S01]  /*125a0*/  DMUL R4, R4, 8.11296384146066816958e+31 ;  /* 0x4690000004047828 */ /* 0x000fe20000000000 */
[----:B------:R-:W-:Y:S01]  /*125b0*/  PLOP3.LUT P0, PT, PT, PT, PT, 0x80, 0x0 ;  /* 0x000000000000781c */ /* 0x000fe20003f0f070 */
[----:B------:R-:W-:Y:S01]  /*125c0*/  IMAD.MOV.U32 R32, RZ, RZ, R10 ;  /* 0x000000ffff207224 */ /* 0x000fe200078e000a */
[----:B------:R-:W-:Y:S01]  /*125d0*/  MOV R33, R11 ;  /* 0x0000000b00217202 */ /* 0x000fe20000000f00 */
[----:B------:R-:W-:Y:S10]  /*125e0*/  BRA `(.L_x_12062) ;  /* 0x0000000000f07947 */ /* 0x000ff40003800000 */
.L_x_12063:
        /* <DEDUP_REMOVED lines=25> */
.L_x_12085:
[----:B------:R-:W-:Y:S05]  /*12780*/  BSYNC B3 ;  /* 0x0000000000037941 */ /* 0x000fea0003800000 */
.L_x_12084:
        /* <DEDUP_REMOVED lines=13> */
[----:B------:R-:W-:Y:S01]  /*12860*/  IMAD.MOV.U32 R4, RZ, RZ, 0x0 ;  /* 0x00000000ff047424 */ /* 0x000fe200078e00ff */
[----:B------:R-:W-:-:S06]  /*12870*/  MOV R5, 0x3ff00000 ;  /* 0x3ff0000000057802 */ /* 0x000fcc0000000f00 */
        /* <DEDUP_REMOVED lines=12> */
.L_x_12087:
[----:B------:R-:W-:Y:S05]  /*12940*/  BSYNC B3 ;  /* 0x0000000000037941 */ /* 0x000fea0003800000 */
.L_x_12086:
[----:B------:R-:W-:Y:S01]  /*12950*/  DMUL R32, R12, R8 ;  /* 0x000000080c207228 */ /* 0x000fe20000000000 */
[----:B------:R-:W-:Y:S01]  /*12960*/  PLOP3.LUT P0, PT, PT, PT, PT, 0x80, 0x0 ;  /* 0x000000000000781c */ /* 0x000fe20003f0f070 */
[----:B------:R-:W-:-:S12]  /*12970*/  BRA `(.L_x_12062) ;  /* 0x00000000000c7947 */ /* 0x000fd80003800000 */
.L_x_12059:
[----:B------:R-:W-:Y:S01]  /*12980*/  DMUL R32, R32, 9.00719925474099200000e+15 ;  /* 0x4340000020207828 */ /* 0x000fe20000000000 */
[----:B------:R-:W-:Y:S01]  /*12990*/  PLOP3.LUT P0, PT, PT, PT, PT, 0x80, 0x0 ;  /* 0x000000000000781c */ /* 0x000fe20003f0f070 */
[----:B------:R-:W-:-:S12]  /*129a0*/  DMUL R4, R4, 9.00719925474099200000e+15 ;  /* 0x4340000004047828 */ /* 0x000fd80000000000 */
.L_x_12062:
[----:B------:R-:W-:Y:S05]  /*129b0*/  BSYNC B2 ;  /* 0x0000000000027941 */ /* 0x000fea0003800000 */
.L_x_12058:
        /* <DEDUP_REMOVED lines=68> */
.L_x_12093:
[----:B------:R-:W-:-:S11]  /*12e00*/  DMUL R4, RZ, |R6| ;  /* 0x40000006ff047228 */ /* 0x000fd60000000000 */
.L_x_12094:
[----:B------:R-:W-:Y:S05]  /*12e10*/  BSYNC B0 ;  /* 0x0000000000007941 */ /* 0x000fea0003800000 */
.L_x_12092:
        /* <DEDUP_REMOVED lines=11> */
.L_x_12091:
        /* <DEDUP_REMOVED lines=44> */
[----:B------:R-:W-:Y:S01]  /*13190*/  @P0 IMAD.MOV.U32 R4, RZ, RZ, 0x33145c07 ;  /* 0x33145c07ff040424 */ /* 0x000fe200078e00ff */
[----:B------:R-:W-:Y:S01]  /*131a0*/  @!P0 MOV R6, 0x33145c07 ;  /* 0x33145c0700068802 */ /* 0x000fe20000000f00 */
[----:B------:R-:W-:Y:S02]  /*131b0*/  @P0 IMAD.MOV.U32 R5, RZ, RZ, 0x3c91a626 ;  /* 0x3c91a626ff050424 */ /* 0x000fe400078e00ff */
[----:B------:R-:W-:-:S04]  /*131c0*/  @!P0 IMAD.MOV.U32 R7, RZ, RZ, 0x3c91a626 ;  /* 0x3c91a626ff078424 */ /* 0x000fc800078e00ff */
[C---:B------:R-:W-:Y:S02]  /*131d0*/  @P0 DADD R4, R2.reuse, -R4 ;  /* 0x0000000002040229 */ /* 0x040fe40000000804 */
[----:B------:R-:W-:-:S06]  /*131e0*/  @!P0 DADD R2, R2, R6 ;  /* 0x0000000002028229 */ /* 0x000fcc0000000006 */
[----:B------:R-:W-:Y:S02]  /*131f0*/  @P0 DADD R4, -R4, UR4 ;  /* 0x0000000404040e29 */ /* 0x000fe40008000100 */
[----:B------:R-:W-:Y:S01]  /*13200*/  @!P0 DADD R4, R2, UR4 ;  /* 0x0000000402048e29 */ /* 0x000fe20008000000 */
[----:B------:R-:W-:Y:S10]  /*13210*/  BRA `(.L_x_12095) ;  /* 0x0000001400b87947 */ /* 0x000ff40003800000 */
.L_x_12090:
        /* <DEDUP_REMOVED lines=62> */
.L_x_12098:
[----:B------:R-:W-:-:S11]  /*13600*/  DMUL R4, RZ, |R6| ;  /* 0x40000006ff047228 */ /* 0x000fd60000000000 */
.L_x_12099:
[----:B------:R-:W-:Y:S05]  /*13610*/  BSYNC B0 ;  /* 0x0000000000007941 */ /* 0x000fea0003800000 */
.L_x_12097:
        /* <DEDUP_REMOVED lines=11> */
.L_x_12096:
        /* <DEDUP_REMOVED lines=44> */
[----:B------:R-:W-:Y:S02]  /*13990*/  @P0 IMAD.MOV.U32 R4, RZ, RZ, 0x33145c07 ;  /* 0x33145c07ff040424 */ /* 0x000fe400078e00ff */
[----:B------:R-:W-:Y:S02]  /*139a0*/  @P0 IMAD.MOV.U32 R5, RZ, RZ, 0x3c91a626 ;  /* 0x3c91a626ff050424 */ /* 0x000fe400078e00ff */
[----:B------:R-:W-:Y:S02]  /*139b0*/  @!P0 IMAD.MOV.U32 R6, RZ, RZ, 0x33145c07 ;  /* 0x33145c07ff068424 */ /* 0x000fe400078e00ff */
[----:B------:R-:W-:Y:S02]  /*139c0*/  @!P0 IMAD.MOV.U32 R7, RZ, RZ, 0x3c91a626 ;  /* 0x3c91a626ff078424 */ /* 0x000fe400078e00ff */
[----:B------:R-:W-:-:S04]  /*139d0*/  @P0 DADD R4, R2, -R4 ;  /* 0x0000000002040229 */ /* 0x000fc80000000804 */
[----:B------:R-:W-:-:S04]  /*139e0*/  @!P0 DADD R2, R2, R6 ;  /* 0x0000000002028229 */ /* 0x000fc80000000006 */
[----:B------:R-:W-:-:S04]  /*139f0*/  @P0 DADD R4, -R4, UR4 ;  /* 0x0000000404040e29 */ /* 0x000fc80008000100 */
[----:B------:R-:W-:Y:S01]  /*13a00*/  @!P0 DADD R4, R2, UR4 ;  /* 0x0000000402048e29 */ /* 0x000fe20008000000 */
[----:B------:R-:W-:Y:S10]  /*13a10*/  BRA `(.L_x_12095) ;  /* 0x0000000c00b87947 */ /* 0x000ff40003800000 */
.L_x_12089:
        /* <DEDUP_REMOVED lines=25> */
[----:B------:R-:W-:Y:S01]  /*13bb0*/  IMAD.MOV.U32 R10, RZ, RZ, R2 ;  /* 0x000000ffff0a7224 */ /* 0x000fe200078e0002 */
[----:B------:R-:W-:Y:S02]  /*13bc0*/  MOV R11, R3 ;  /* 0x00000003000b7202 */ /* 0x000fe40000000f00 */
[----:B------:R-:W-:-:S07]  /*13bd0*/  MOV R0, 0x13bf0 ;  /* 0x00013bf000007802 */ /* 0x000fce0000000f00 */
[----:B------:R-:W-:Y:S05]  /*13be0*/  CALL.REL.NOINC `($__internal_14_$__cuda_sm20_div_rn_f64_full) ;  /* 0x000001d800907944 */ /* 0x000fea0003c00000 */
.L_x_12102:
[----:B------:R-:W-:Y:S05]  /*13bf0*/  BSYNC B3 ;  /* 0x0000000000037941 */ /* 0x000fea0003800000 */
.L_x_12101:
        /* <DEDUP_REMOVED lines=82> */
.L_x_12104:
[----:B------:R-:W-:Y:S02]  /*14120*/  FSEL R2, RZ, 3.37028055040000000000e+12, P1 ;  /* 0x54442d18ff027808 */ /* 0x000fe40000800000 */
[----:B------:R-:W-:-:S07]  /*14130*/  FSEL R3, RZ, 2.1426990032196044922, P1 ;  /* 0x400921fbff037808 */ /* 0x000fce0000800000 */
.L_x_12105:
[----:B------:R-:W-:Y:S05]  /*14140*/  BSYNC B0 ;  /* 0x0000000000007941 */ /* 0x000fea0003800000 */
.L_x_12103:
[----:B------:R-:W-:Y:S01]  /*14150*/  DADD R4, |R32|, |R4| ;  /* 0x0000000020047229 */ /* 0x000fe20000000604 */
[----:B------:R-:W-:-:S07]  /*14160*/  LOP3.LUT R33, R3, 0x80000000, R33, 0xb8, !PT ;  /* 0x8000000003217812 */ /* 0x000fce00078eb821 */
[----:B------:R-:W-:-:S06]  /*14170*/  DSETP.GTU.AND P0, PT, |R4|, +INF , PT ;  /* 0x7ff000000400742a */ /* 0x000fcc0003f0c200 */
[----:B------:R-:W-:Y:S02]  /*14180*/  FSEL R4, R4, R2, P0 ;  /* 0x0000000204047208 */ /* 0x000fe40000000000 */
[----:B------:R-:W-:Y:S01]  /*14190*/  FSEL R5, R5, R33, P0 ;  /* 0x0000002105057208 */ /* 0x000fe20000000000 */
[----:B------:R-:W-:Y:S06]  /*141a0*/  BRA `(.L_x_12095) ;  /* 0x0000000400d47947 */ /* 0x000fec0003800000 */
.L_x_12100:
        /* <DEDUP_REMOVED lines=26> */
.L_x_12107:
[----:B------:R-:W-:Y:S05]  /*14350*/  BSYNC B3 ;  /* 0x0000000000037941 */ /* 0x000fea0003800000 */
.L_x_12106:
[----:B------:R-:W-:Y:S01]  /*14360*/  DMUL R6, R10, R10 ;  /* 0x0000000a0a067228 */ /* 0x000fe20000000000 */
[----:B------:R-:W-:Y:S01]  /*14370*/  IMAD.MOV.U32 R8, RZ, RZ, -0x2449a4b7 ;  /* 0xdbb65b49ff087424 */ /* 0x000fe200078e00ff */
[----:B------:R-:W-:Y:S01]  /*14380*/  MOV R9, 0x3f2d3b63 ;  /* 0x3f2d3b6300097802 */ /* 0x000fe20000000f00 */
[----:B------:R-:W-:Y:S01]  /*14390*/  UMOV UR4, 0x2a25ff7e ;  /* 0x2a25ff7e00047882 */ /* 0x000fe20000000000 */
[----:B------:R-:W-:Y:S01]  /*143a0*/  UMOV UR5, 0x3ef53e1d ;  /* 0x3ef53e1d00057882 */ /* 0x000fe20000000000 */
[----:B------:R-:W-:Y:S01]  /*143b0*/  ISETP.GE.AND P1, PT, R5, RZ, PT ;  /* 0x000000ff0500720c */ /* 0x000fe20003f26270 */
[----:B------:R-:W-:Y:S01]  /*143c0*/  DSETP.NEU.AND P0, PT, R2, RZ, PT ;  /* 0x000000ff0200722a */ /* 0x000fe20003f0d000 */
[----:B------:R-:W-:Y:S01]  /*143d0*/  BSSY B0, `(.L_x_12108) ;  /* 0x000004d000007945 */ /* 0x000fe20003800000 */
        /* <DEDUP_REMOVED lines=74> */
.L_x_12109:
[----:B------:R-:W-:Y:S02]  /*14880*/  FSEL R2, RZ, 3.37028055040000000000e+12, P1 ;  /* 0x54442d18ff027808 */ /* 0x000fe40000800000 */
[----:B------:R-:W-:-:S07]  /*14890*/  FSEL R3, RZ, 2.1426990032196044922, P1 ;  /* 0x400921fbff037808 */ /* 0x000fce0000800000 */
.L_x_12110:
[----:B------:R-:W-:Y:S05]  /*148a0*/  BSYNC B0 ;  /* 0x0000000000007941 */ /* 0x000fea0003800000 */
.L_x_12108:
[----:B------:R-:W-:Y:S01]  /*148b0*/  DADD R4, |R32|, |R4| ;  /* 0x0000000020047229 */ /* 0x000fe20000000604 */
[----:B------:R-:W-:-:S07]  /*148c0*/  LOP3.LUT R33, R3, 0x80000000, R33, 0xb8, !PT ;  /* 0x8000000003217812 */ /* 0x000fce00078eb821 */
[----:B------:R-:W-:-:S06]  /*148d0*/  DSETP.GTU.AND P0, PT, |R4|, +INF , PT ;  /* 0x7ff000000400742a */ /* 0x000fcc0003f0c200 */
[----:B------:R-:W-:Y:S02]  /*148e0*/  FSEL R4, R4, R2, P0 ;  /* 0x0000000204047208 */ /* 0x000fe40000000000 */
[----:B------:R-:W-:-:S07]  /*148f0*/  FSEL R5, R5, R33, P0 ;  /* 0x0000002105057208 */ /* 0x000fce0000000000 */
.L_x_12095:
[----:B------:R-:W-:Y:S05]  /*14900*/  BSYNC B2 ;  /* 0x0000000000027941 */ /* 0x000fea0003800000 */
.L_x_12088:
[----:B------:R-:W-:Y:S01]  /*14910*/  DADD R2, -RZ, -R34 ;  /* 0x00000000ff027229 */ /* 0x000fe20000000922 */
[----:B------:R-:W-:-:S04]  /*14920*/  SHF.R.U32.HI R22, RZ, 0x1f, R23 ;  /* 0x0000001fff167819 */ /* 0x000fc80000011617 */
[----:B------:R-:W-:-:S05]  /*14930*/  ISETP.NE.AND P0, PT, R22, RZ, PT ;  /* 0x000000ff1600720c */ /* 0x000fca0003f05270 */
[----:B------:R-:W-:Y:S02]  /*14940*/  FSEL R6, R2, R34, !P0 ;  /* 0x0000002202067208 */ /* 0x000fe40004000000 */
[----:B------:R-:W-:Y:S01]  /*14950*/  FSEL R7, R3, R35, !P0 ;  /* 0x0000002303077208 */ /* 0x000fe20004000000 */
[----:B------:R-:W-:Y:S06]  /*14960*/  BRA `(.L_x_12111) ;  /* 0x0000003000307947 */ /* 0x000fec0003800000 */
.L_x_12022:
[----:B------:R-:W2:Y:S01]  /*14970*/  LDL.64 R4, [R1+0x8] ;  /* 0x0000080001047983 */ /* 0x000ea20000100a00 */
[----:B------:R-:W-:Y:S01]  /*14980*/  UMOV UR4, 0x54442d18 ;  /* 0x54442d1800047882 */ /* 0x000fe20000000000 */
[----:B------:R-:W-:Y:S01]  /*14990*/  UMOV UR5, 0x3ff921fb ;  /* 0x3ff921fb00057882 */ /* 0x000fe20000000000 */
[----:B------:R-:W-:Y:S02]  /*149a0*/  DADD R6, -RZ, -R22 ;  /* 0x00000000ff067229 */ /* 0x000fe40000000916 */
[----:B--2---:R-:W-:-:S08]  /*149b0*/  DADD R4, R4, -R20 ;  /* 0x0000000004047229 */ /* 0x004fd00000000814 */
[----:B------:R-:W-:Y:S01]  /*149c0*/  DADD R4, R4, UR4 ;  /* 0x0000000404047e29 */ /* 0x000fe20008000000 */
[----:B------:R-:W-:Y:S10]  /*149d0*/  BRA `(.L_x_12111) ;  /* 0x0000003000147947 */ /* 0x000ff40003800000 */
.L_x_12021:
[----:B------:R-:W-:Y:S01]  /*149e0*/  DADD R6, -RZ, -R22 ;  /* 0x00000000ff067229 */ /* 0x000fe20000000916 */
[----:B------:R-:W-:Y:S01]  /*149f0*/  CS2R R4, SRZ ;  /* 0x0000000000047805 */ /* 0x000fe2000001ff00 */
[----:B------:R-:W-:Y:S09]  /*14a00*/  BRA `(.L_x_12111) ;  /* 0x0000003000087947 */ /* 0x000ff20003800000 */
.L_x_12020:
        /* <DEDUP_REMOVED lines=22> */
[----:B------:R-:W-:Y:S01]  /*14b70*/  IMAD.MOV.U32 R0, RZ, RZ, R13 ;  /* 0x000000ffff007224 */ /* 0x000fe200078e000d */
[----:B------:R-:W-:-:S11]  /*14b80*/  DFMA R18, R18, R18, R18 ;  /* 0x000000121212722b */ /* 0x000fd60000000012 */
[----:B------:R-:W-:Y:S01]  /*14b90*/  @!P0 IMAD.MOV.U32 R31, RZ, RZ, -0x435 ;  /* 0xfffffbcbff1f8424 */ /* 0x000fe200078e00ff */
[----:B------:R-:W-:Y:S01]  /*14ba0*/  DFMA R18, R14, R18, R14 ;  /* 0x000000120e12722b */ /* 0x000fe2000000000e */
[----:B------:R-:W-:Y:S02]  /*14bb0*/  IMAD.MOV.U32 R14, RZ, RZ, R12 ;  /* 0x000000ffff0e7224 */ /* 0x000fe400078e000c */
[----:B------:R-:W-:-:S05]  /*14bc0*/  IMAD.MOV.U32 R15, RZ, RZ, R13 ;  /* 0x000000ffff0f7224 */ /* 0x000fca00078e000d */
        /* <DEDUP_REMOVED lines=11> */
[----:B------:R-:W-:Y:S01]  /*14c80*/  @P1 IMAD.MOV.U32 R19, RZ, RZ, 0x7ff00000 ;  /* 0x7ff00000ff131424 */ /* 0x000fe200078e00ff */
[----:B------:R-:W-:-:S06]  /*14c90*/  @P1 MOV R18, 0x0 ;  /* 0x0000000000121802 */ /* 0x000fcc0000000f00 */
        /* <DEDUP_REMOVED lines=8> */
[----:B------:R-:W-:Y:S01]  /*14d20*/  MOV R29, 0x3ed0ee25 ;  /* 0x3ed0ee25001d7802 */ /* 0x000fe20000000f00 */
[----:B------:R-:W-:Y:S01]  /*14d30*/  IMAD.MOV.U32 R28, RZ, RZ, -0x748574fc ;  /* 0x8b7a8b04ff1c7424 */ /* 0x000fe200078e00ff */
[----:B------:R-:W-:Y:S01]  /*14d40*/  LOP3.LUT R13, R13, 0x3ff00000, RZ, 0xfc, !PT ;  /* 0x3ff000000d0d7812 */ /* 0x000fe200078efcff */
[----:B------:R-:W-:Y:S01]  /*14d50*/  UMOV UR4, 0x3ae80f1e ;  /* 0x3ae80f1e00047882 */ /* 0x000fe20000000000 */
        /* <DEDUP_REMOVED lines=55> */
.L_x_12116:
[----:B------:R-:W-:Y:S05]  /*150d0*/  BSYNC B0 ;  /* 0x0000000000007941 */ /* 0x000fea0003800000 */
.L_x_12115:
        /* <DEDUP_REMOVED lines=8> */
.L_x_12118:
[----:B------:R-:W-:Y:S05]  /*15160*/  BSYNC B3 ;  /* 0x0000000000037941 */ /* 0x000fea0003800000 */
.L_x_12117:
        /* <DEDUP_REMOVED lines=77> */
[----:B------:R-:W-:Y:S01]  /*15640*/  IMAD.MOV.U32 R0, RZ, RZ, 0x4002d97c ;  /* 0x4002d97cff007424 */ /* 0x000fe200078e00ff */
[----:B------:R-:W-:-:S04]  /*15650*/  MOV R6, 0x7f3321d2 ;  /* 0x7f3321d200067802 */ /* 0x000fc80000000f00 */
[----:B------:R-:W-:Y:S02]  /*15660*/  FSEL R6, R6, 3.37028055040000000000e+12, !P1 ;  /* 0x54442d1806067808 */ /* 0x000fe40004800000 */
[----:B------:R-:W-:Y:S01]  /*15670*/  FSEL R7, R0, 1.8213495016098022461, !P1 ;  /* 0x3fe921fb00077808 */ /* 0x000fe20004800000 */
[----:B------:R-:W-:Y:S06]  /*15680*/  BRA `(.L_x_12121) ;  /* 0x00000000000c7947 */ /* 0x000fec0003800000 */
.L_x_12120:
[----:B------:R-:W-:-:S04]  /*15690*/  ISETP.GE.AND P0, PT, R21, RZ, PT ;  /* 0x000000ff1500720c */ /* 0x000fc80003f06270 */
[----:B------:R-:W-:Y:S02]  /*156a0*/  FSEL R6, RZ, 3.37028055040000000000e+12, P0 ;  /* 0x54442d18ff067808 */ /* 0x000fe40000000000 */
[----:B------:R-:W-:-:S07]  /*156b0*/  FSEL R7, RZ, 2.1426990032196044922, P0 ;  /* 0x400921fbff077808 */ /* 0x000fce0000000000 */
.L_x_12121:
[----:B------:R-:W-:Y:S05]  /*156c0*/  BSYNC B0 ;  /* 0x0000000000007941 */ /* 0x000fea0003800000 */
.L_x_12119:
[----:B------:R-:W-:Y:S01]  /*156d0*/  DADD R2, R4, R2 ;  /* 0x0000000004027229 */ /* 0x000fe20000000002 */
[----:B------:R-:W-:Y:S01]  /*156e0*/  LOP3.LUT R23, R7, 0x80000000, R23, 0xb8, !PT ;  /* 0x8000000007177812 */ /* 0x000fe200078eb817 */
[----:B------:R-:W-:-:S06]  /*156f0*/  DMUL R18, R18, 0.5 ;  /* 0x3fe0000012127828 */ /* 0x000fcc0000000000 */
[----:B------:R-:W-:-:S06]  /*15700*/  DSETP.GTU.AND P0, PT, |R2|, +INF , PT ;  /* 0x7ff000000200742a */ /* 0x000fcc0003f0c200 */
[----:B------:R-:W-:Y:S02]  /*15710*/  FSEL R4, R2, R6, P0 ;  /* 0x0000000602047208 */ /* 0x000fe40000000000 */
[----:B------:R-:W-:Y:S01]  /*15720*/  FSEL R5, R3, R23, P0 ;  /* 0x0000001703057208 */ /* 0x000fe20000000000 */
[----:B------:R-:W-:Y:S06]  /*15730*/  BRA `(.L_x_12122) ;  /* 0x0000002000407947 */ /* 0x000fec0003800000 */
.L_x_12114:
        /* <DEDUP_REMOVED lines=9> */
[----:B------:R-:W-:Y:S01]  /*157d0*/  IMAD.U32 R14, RZ, RZ, UR6 ;  /* 0x00000006ff0e7e24 */ /* 0x000fe2000f8e00ff */
[----:B------:R-:W-:Y:S01]  /*157e0*/  SEL R33, R3, R5, P0 ;  /* 0x0000000503217207 */ /* 0x000fe20000000000 */
[----:B------:R-:W-:Y:S01]  /*157f0*/  IMAD.MOV.U32 R24, RZ, RZ, 0x0 ;  /* 0x00000000ff187424 */ /* 0x000fe200078e00ff */
[----:B------:R-:W-:Y:S01]  /*15800*/  LOP3.LUT R0, R29, 0xffc00000, RZ, 0xc0, !PT ;  /* 0xffc000001d007812 */ /* 0x000fe200078ec0ff */
[----:B------:R-:W-:Y:S01]  /*15810*/  MUFU.RCP64H R31, R7 ;  /* 0x00000007001f7308 */ /* 0x000fe20000001800 */
[-C--:B------:R-:W-:Y:S01]  /*15820*/  SEL R26, R2, R4.reuse, P0 ;  /* 0x00000004021a7207 */ /* 0x080fe20000000000 */
[----:B------:R-:W-:Y:S01]  /*15830*/  IMAD.MOV.U32 R27, RZ, RZ, R33 ;  /* 0x000000ffff1b7224 */ /* 0x000fe200078e0021 */
[----:B------:R-:W-:Y:S01]  /*15840*/  IADD3 R11, -R0, 0x7fd00000, RZ ;  /* 0x7fd00000000b7810 */ /* 0x000fe20007ffe1ff */
[----:B------:R-:W-:Y:S01]  /*15850*/  IMAD.MOV.U32 R30, RZ, RZ, 0x1 ;  /* 0x00000001ff1e7424 */ /* 0x000fe200078e00ff */
[----:B------:R-:W-:Y:S01]  /*15860*/  SEL R28, R2, R4, P1 ;  /* 0x00000004021c7207 */ /* 0x000fe20000800000 */
[----:B------:R-:W-:Y:S01]  /*15870*/  BSSY B0, `(.L_x_12123) ;  /* 0x0000075000007945 */ /* 0x000fe20003800000 */
[----:B------:R-:W-:-:S02]  /*15880*/  MOV R25, 0x3fd80000 ;  /* 0x3fd8000000197802 */ /* 0x000fc40000000f00 */
        /* <DEDUP_REMOVED lines=43> */
[----:B------:R-:W-:Y:S02]  /*15b40*/  FSETP.GT.AND P3, PT, |R0|, 1.469367938527859385e-39, PT ;  /* 0x001000000000780b */ /* 0x000fe40003f64200 */
[----:B------:R-:W-:Y:S01]  /*15b50*/  MOV R0, 0xfffffc01 ;  /* 0xfffffc0100007802 */ /* 0x000fe20000000f00 */
        /* <DEDUP_REMOVED lines=21> */
[----:B------:R-:W-:Y:S01]  /*15cb0*/  @P0 VIADD R15, R13, 0xfff00000 ;  /* 0xfff000000d0f0836 */ /* 0x000fe20000000000 */
[----:B------:R-:W-:-:S03]  /*15cc0*/  @P0 IADD3 R0, R0, 0x1, RZ ;  /* 0x0000000100000810 */ /* 0x000fc60007ffe0ff */
        /* <DEDUP_REMOVED lines=47> */
.L_x_12124:
[----:B------:R-:W-:Y:S05]  /*15fc0*/  BSYNC B0 ;  /* 0x0000000000007941 */ /* 0x000fea0003800000 */
.L_x_12123:
        /* <DEDUP_REMOVED lines=8> */
.L_x_12126:
[----:B------:R-:W-:Y:S05]  /*16050*/  BSYNC B3 ;  /* 0x0000000000037941 */ /* 0x000fea0003800000 */
.L_x_12125:
        /* <DEDUP_REMOVED lines=82> */
.L_x_12128:
[----:B------:R-:W-:-:S04]  /*16580*/  ISETP.GE.AND P0, PT, R21, RZ, PT ;  /* 0x000000ff1500720c */ /* 0x000fc80003f06270 */
[----:B------:R-:W-:Y:S02]  /*16590*/  FSEL R6, RZ, 3.37028055040000000000e+12, P0 ;  /* 0x54442d18ff067808 */ /* 0x000fe40000000000 */
[----:B------:R-:W-:-:S07]  /*165a0*/  FSEL R7, RZ, 2.1426990032196044922, P0 ;  /* 0x400921fbff077808 */ /* 0x000fce0000000000 */
.L_x_12129:
[----:B------:R-:W-:Y:S05]  /*165b0*/  BSYNC B0 ;  /* 0x0000000000007941 */ /* 0x000fea0003800000 */
.L_x_12127:
[----:B------:R-:W-:Y:S01]  /*165c0*/  DADD R2, R4, R2 ;  /* 0x0000000004027229 */ /* 0x000fe20000000002 */
[----:B------:R-:W-:-:S07]  /*165d0*/  LOP3.LUT R23, R7, 0x80000000, R23, 0xb8, !PT ;  /* 0x8000000007177812 */ /* 0x000fce00078eb817 */
[----:B------:R-:W-:-:S06]  /*165e0*/  DSETP.GTU.AND P0, PT, |R2|, +INF , PT ;  /* 0x7ff000000200742a */ /* 0x000fcc0003f0c200 */
[----:B------:R-:W-:Y:S02]  /*165f0*/  FSEL R4, R2, R6, P0 ;  /* 0x0000000602047208 */ /* 0x000fe40000000000 */
[----:B------:R-:W-:Y:S01]  /*16600*/  FSEL R5, R3, R23, P0 ;  /* 0x0000001703057208 */ /* 0x000fe20000000000 */
[----:B------:R-:W-:Y:S06]  /*16610*/  BRA `(.L_x_12122) ;  /* 0x0000001000887947 */ /* 0x000fec0003800000 */
.L_x_12113:
        /* <DEDUP_REMOVED lines=14> */
[----:B------:R-:W-:-:S05]  /*16700*/  FFMA R0, RZ, 2.0897850990295410156, R11 ;  /* 0x4005bf0aff007823 */ /* 0x000fca000000000b */
[----:B------:R-:W-:-:S13]  /*16710*/  FSETP.GT.AND P0, PT, |R0|, 1.469367938527859385e-39, PT ;  /* 0x001000000000780b */ /* 0x000fda0003f04200 */
[----:B------:R-:W-:Y:S05]  /*16720*/  @P0 BRA P1, `(.L_x_12131) ;  /* 0x0000000000180947 */ /* 0x000fea0000800000 */
[----:B------:R-:W-:Y:S01]  /*16730*/  IMAD.MOV.U32 R12, RZ, RZ, R20 ;  /* 0x000000ffff0c7224 */ /* 0x000fe200078e0014 */
[----:B------:R-:W-:Y:S01]  /*16740*/  MOV R0, 0x16790 ;  /* 0x0001679000007802 */ /* 0x000fe20000000f00 */
[----:B------:R-:W-:Y:S02]  /*16750*/  IMAD.MOV.U32 R13, RZ, RZ, R21 ;  /* 0x000000ffff0d7224 */ /* 0x000fe400078e0015 */
[----:B------:R-:W-:Y:S02]  /*16760*/  IMAD.MOV.U32 R10, RZ, RZ, -0x74eba897 ;  /* 0x8b145769ff0a7424 */ /* 0x000fe400078e00ff */
[----:B------:R-:W-:-:S07]  /*16770*/  IMAD.MOV.U32 R11, RZ, RZ, 0x4005bf0a ;  /* 0x4005bf0aff0b7424 */ /* 0x000fce00078e00ff */
[----:B------:R-:W-:Y:S05]  /*16780*/  CALL.REL.NOINC `($__internal_14_$__cuda_sm20_div_rn_f64_full) ;  /* 0x000001ac00a87944 */ /* 0x000fea0003c00000 */
.L_x_12131:
[----:B------:R-:W-:Y:S05]  /*16790*/  BSYNC B3 ;  /* 0x0000000000037941 */ /* 0x000fea0003800000 */
.L_x_12130:
[----:B------:R-:W0:Y:S01]  /*167a0*/  MUFU.RCP64H R13, 2.718280792236328125 ;  /* 0x4005bf0a000d7908 */ /* 0x000e220000001800 */
[----:B------:R-:W-:Y:S01]  /*167b0*/  IMAD.MOV.U32 R14, RZ, RZ, -0x74eba897 ;  /* 0x8b145769ff0e7424 */ /* 0x000fe200078e00ff */
[----:B------:R-:W-:Y:S01]  /*167c0*/  MOV R15, 0x4005bf0a ;  /* 0x4005bf0a000f7802 */ /* 0x000fe20000000f00 */
        /* <DEDUP_REMOVED lines=21> */
[----:B------:R-:W-:Y:S02]  /*16920*/  IMAD.MOV.U32 R12, RZ, RZ, R10 ;  /* 0x000000ffff0c7224 */ /* 0x000fe400078e000a */
[----:B------:R-:W-:-:S07]  /*16930*/  IMAD.MOV.U32 R13, RZ, RZ, R11 ;  /* 0x000000ffff0d7224 */ /* 0x000fce00078e000b */
.L_x_12133:
[----:B------:R-:W-:Y:S05]  /*16940*/  BSYNC B3 ;  /* 0x0000000000037941 */ /* 0x000fea0003800000 */
.L_x_12132:
[----:B------:R-:W-:Y:S01]  /*16950*/  DADD R14, -RZ, |R12| ;  /* 0x00000000ff0e7229 */ /* 0x000fe2000000050c */
[----:B------:R-:W-:Y:S01]  /*16960*/  MOV R10, RZ ;  /* 0x000000ff000a7202 */ /* 0x000fe20000000f00 */
        /* <DEDUP_REMOVED lines=53> */
[----:B------:R-:W-:Y:S01]  /*16cc0*/  IMAD.MOV.U32 R13, RZ, RZ, R33 ;  /* 0x000000ffff0d7224 */ /* 0x000fe200078e0021 */
[----:B------:R-:W-:-:S03]  /*16cd0*/  MOV R12, R26 ;  /* 0x0000001a000c7202 */ /* 0x000fc60000000f00 */
        /* <DEDUP_REMOVED lines=23> */
[----:B------:R-:W-:Y:S01]  /*16e50*/  IMAD.MOV.U32 R29, RZ, RZ, 0x3ed0ee25 ;  /* 0x3ed0ee25ff1d7424 */ /* 0x000fe200078e00ff */
[----:B------:R-:W-:Y:S01]  /*16e60*/  MOV R12, R26 ;  /* 0x0000001a000c7202 */ /* 0x000fe20000000f00 */
        /* <DEDUP_REMOVED lines=55> */
.L_x_12135:
[----:B------:R-:W-:Y:S05]  /*171e0*/  BSYNC B0 ;  /* 0x0000000000007941 */ /* 0x000fea0003800000 */
.L_x_12134:
        /* <DEDUP_REMOVED lines=8> */
.L_x_12137:
[----:B------:R-:W-:Y:S05]  /*17270*/  BSYNC B3 ;  /* 0x0000000000037941 */ /* 0x000fea0003800000 */
.L_x_12136:
        /* <DEDUP_REMOVED lines=82> */
.L_x_12139:
[----:B------:R-:W-:-:S04]  /*177a0*/  ISETP.GE.AND P0, PT, R21, RZ, PT ;  /* 0x000000ff1500720c */ /* 0x000fc80003f06270 */
[----:B------:R-:W-:Y:S02]  /*177b0*/  FSEL R6, RZ, 3.37028055040000000000e+12, P0 ;  /* 0x54442d18ff067808 */ /* 0x000fe40000000000 */
[----:B------:R-:W-:-:S07]  /*177c0*/  FSEL R7, RZ, 2.1426990032196044922, P0 ;  /* 0x400921fbff077808 */ /* 0x000fce0000000000 */
.L_x_12140:
[----:B------:R-:W-:Y:S05]  /*177d0*/  BSYNC B0 ;  /* 0x0000000000007941 */ /* 0x000fea0003800000 */
.L_x_12138:
[----:B------:R-:W-:Y:S01]  /*177e0*/  DADD R2, R4, R2 ;  /* 0x0000000004027229 */ /* 0x000fe20000000002 */
[----:B------:R-:W-:Y:S01]  /*177f0*/  LOP3.LUT R23, R7, 0x80000000, R23, 0xb8, !PT ;  /* 0x8000000007177812 */ /* 0x000fe200078eb817 */
[----:B------:R-:W-:-:S06]  /*17800*/  DADD R18, R18, 1 ;  /* 0x3ff0000012127429 */ /* 0x000fcc0000000000 */
[----:B------:R-:W-:-:S06]  /*17810*/  DSETP.GTU.AND P0, PT, |R2|, +INF , PT ;  /* 0x7ff000000200742a */ /* 0x000fcc0003f0c200 */
[----:B------:R-:W-:Y:S02]  /*17820*/  FSEL R4, R2, R6, P0 ;  /* 0x0000000602047208 */ /* 0x000fe40000000000 */
[----:B------:R-:W-:-:S07]  /*17830*/  FSEL R5, R3, R23, P0 ;  /* 0x0000001703057208 */ /* 0x000fce0000000000 */
.L_x_12122:
[----:B------:R-:W-:Y:S05]  /*17840*/  BSYNC B2 ;  /* 0x0000000000027941 */ /* 0x000fea0003800000 */
.L_x_12112:
        /* <DEDUP_REMOVED lines=9> */
.L_x_12019:
        /* <DEDUP_REMOVED lines=13> */
[----:B------:R-:W-:Y:S01]  /*179b0*/  @P0 MOV R6, R4 ;  /* 0x0000000400060202 */ /* 0x000fe20000000f00 */
[----:B------:R-:W-:Y:S01]  /*179c0*/  @P0 IMAD.MOV.U32 R7, RZ, RZ, R5 ;  /* 0x000000ffff070224 */ /* 0x000fe200078e0005 */
[----:B------:R-:W-:Y:S06]  /*179d0*/  @P0 BRA `(.L_x_12111) ;  /* 0x0000000000140947 */ /* 0x000fec0003800000 */
[----:B------:R-:W2:Y:S01]  /*179e0*/  LDL.64 R4, [R1+0x8] ;  /* 0x0000080001047983 */ /* 0x000ea20000100a00 */
[----:B------:R-:W-:Y:S01]  /*179f0*/  UMOV UR4, 0x54442d18 ;  /* 0x54442d1800047882 */ /* 0x000fe20000000000 */
[----:B------:R-:W-:Y:S01]  /*17a00*/  UMOV UR5, 0x3ff921fb ;  /* 0x3ff921fb00057882 */ /* 0x000fe20000000000 */
[----:B------:R-:W-:Y:S02]  /*17a10*/  DADD R6, R22, R22 ;  /* 0x0000000016067229 */ /* 0x000fe40000000016 */
[----:B--2---:R-:W-:-:S11]  /*17a20*/  DADD R4, R4, UR4 ;  /* 0x0000000404047e29 */ /* 0x004fd60008000000 */
.L_x_12111:
[----:B------:R-:W-:Y:S05]  /*17a30*/  BSYNC B1 ;  /* 0x0000000000017941 */ /* 0x000fea0003800000 */
.L_x_12018:
        /* <DEDUP_REMOVED lines=15> */
.L_x_12144:
[----:B------:R-:W0:Y:S02]  /*17b30*/  F2I.S64.F64.TRUNC R4, R4 ;  /* 0x0000000400047311 */ /* 0x000e24000030d900 */
[----:B0-----:R-:W-:-:S05]  /*17b40*/  IMAD.MOV.U32 R3, RZ, RZ, R4 ;  /* 0x000000ffff037224 */ /* 0x001fca00078e0004 */
[----:B------:R0:W-:Y:S01]  /*17b50*/  STG.E.U8 desc[UR36][R16.64], R3 ;  /* 0x0000000310007986 */ /* 0x0001e2000c101124 */
[----:B------:R-:W-:Y:S05]  /*17b60*/  BRA `(.L_x_12146) ;  /* 0x0000001000087947 */ /* 0x000fea0003800000 */
.L_x_12143:
        /* <DEDUP_REMOVED lines=9> */
.L_x_12148:
[----:B------:R-:W0:Y:S02]  /*17c00*/  F2I.F64.TRUNC R5, R4 ;  /* 0x0000000400057311 */ /* 0x000e24000030d100 */
[----:B0-----:R0:W-:Y:S01]  /*17c10*/  STG.E desc[UR36][R16.64], R5 ;  /* 0x0000000510007986 */ /* 0x0011e2000c101924 */
[----:B------:R-:W-:Y:S05]  /*17c20*/  BRA `(.L_x_12146) ;  /* 0x0000000c00d87947 */ /* 0x000fea0003800000 */
.L_x_12147:
[----:B------:R-:W0:Y:S02]  /*17c30*/  F2I.F64.TRUNC R5, R4 ;  /* 0x0000000400057311 */ /* 0x000e24000030d100 */
[----:B0-----:R0:W-:Y:S01]  /*17c40*/  STG.E.U16 desc[UR36][R16.64], R5 ;  /* 0x0000000510007986 */ /* 0x0011e2000c101524 */
[----:B------:R-:W-:Y:S05]  /*17c50*/  BRA `(.L_x_12146) ;  /* 0x0000000c00cc7947 */ /* 0x000fea0003800000 */
.L_x_12142:
        /* <DEDUP_REMOVED lines=13> */
.L_x_12150:
        /* <DEDUP_REMOVED lines=8> */
.L_x_12149:
        /* <DEDUP_REMOVED lines=16> */
.L_x_12152:
        /* <DEDUP_REMOVED lines=11> */
.L_x_12151:
[----:B------:R0:W-:Y:S01]  /*17f60*/  STG.E.64 desc[UR36][R16.64], R4 ;  /* 0x0000000410007986 */ /* 0x0001e2000c101b24 */
[----:B------:R-:W-:Y:S05]  /*17f70*/  BRA `(.L_x_12146) ;  /* 0x0000000c00047947 */ /* 0x000fea0003800000 */
.L_x_12141:
        /* <DEDUP_REMOVED lines=13> */
.L_x_12155:
[----:B------:R0:W-:Y:S01]  /*18050*/  STG.E.128 desc[UR36][R16.64], R4 ;  /* 0x0000000410007986 */ /* 0x0001e2000c101d24 */
[----:B------:R-:W-:Y:S05]  /*18060*/  BRA `(.L_x_12146) ;  /* 0x0000000800c87947 */ /* 0x000fea0003800000 */
.L_x_12154:
        /* <DEDUP_REMOVED lines=25> */
.L_x_12159:
[----:B------:R-:W-:Y:S05]  /*18200*/  BSYNC B0 ;  /* 0x0000000000007941 */ /* 0x000fea0003800000 */
.L_x_12158:
[----:B------:R-:W-:-:S05]  /*18210*/  LOP3.LUT R3, R0, R3, RZ, 0xfc, !PT ;  /* 0x0000000300037212 */ /* 0x000fca00078efcff */
[----:B------:R0:W-:Y:S01]  /*18220*/  STG.E.U8 desc[UR36][R16.64], R3 ;  /* 0x0000000310007986 */ /* 0x0001e2000c101124 */
[----:B------:R-:W-:Y:S05]  /*18230*/  BRA `(.L_x_12146) ;  /* 0x0000000800547947 */ /* 0x000fea0003800000 */
.L_x_12157:
        /* <DEDUP_REMOVED lines=17> */
.L_x_12161:
[----:B------:R-:W-:Y:S01]  /*18350*/  IMAD.MOV.U32 R0, RZ, RZ, 0x7f ;  /* 0x0000007fff007424 */ /* 0x000fe200078e00ff */
[----:B------:R-:W-:-:S04]  /*18360*/  ISETP.GT.U32.AND P0, PT, R2, 0x7f800000, PT ;  /* 0x7f8000000200780c */ /* 0x000fc80003f04070 */
[----:B------:R-:W-:-:S09]  /*18370*/  SEL R0, R0, 0x7c, P0 ;  /* 0x0000007c00007807 */ /* 0x000fd20000000000 */
.L_x_12162:
[----:B------:R-:W-:Y:S05]  /*18380*/  BSYNC B0 ;  /* 0x0000000000007941 */ /* 0x000fea0003800000 */
.L_x_12160:
[----:B------:R-:W-:-:S04]  /*18390*/  LOP3.LUT R2, R3, 0x80000000, RZ, 0xc0, !PT ;  /* 0x8000000003027812 */ /* 0x000fc800078ec0ff */
[----:B------:R-:W-:-:S04]  /*183a0*/  SHF.R.U32.HI R3, RZ, 0x18, R2 ;  /* 0x00000018ff037819 */ /* 0x000fc80000011602 */
[----:B------:R-:W-:-:S05]  /*183b0*/  LOP3.LUT R3, R0, R3, RZ, 0xfc, !PT ;  /* 0x0000000300037212 */ /* 0x000fca00078efcff */
[----:B------:R0:W-:Y:S01]  /*183c0*/  STG.E.U8 desc[UR36][R16.64], R3 ;  /* 0x0000000310007986 */ /* 0x0001e2000c101124 */
[----:B------:R-:W-:Y:S05]  /*183d0*/  BRA `(.L_x_12146) ;  /* 0x0000000400ec7947 */ /* 0x000fea0003800000 */
.L_x_12156:
        /* <DEDUP_REMOVED lines=8> */
.L_x_12153:
        /* <DEDUP_REMOVED lines=11> */
.L_x_12165:
        /* <DEDUP_REMOVED lines=21> */
.L_x_12168:
[----:B------:R-:W-:-:S04]  /*18660*/  LOP3.LUT R2, R3, 0x80000000, RZ, 0xc0, !PT ;  /* 0x8000000003027812 */ /* 0x000fc800078ec0ff */
[----:B------:R-:W-:-:S04]  /*18670*/  SHF.R.U32.HI R3, RZ, 0x18, R2 ;  /* 0x00000018ff037819 */ /* 0x000fc80000011602 */
[----:B------:R-:W-:-:S04]  /*18680*/  LOP3.LUT R0, R0, R3, RZ, 0xfc, !PT ;  /* 0x0000000300007212 */ /* 0x000fc800078efcff */
[----:B------:R-:W-:-:S07]  /*18690*/  PRMT R8, R0, 0x7610, R8 ;  /* 0x0000761000087816 */ /* 0x000fce0000000008 */
.L_x_12167:
[----:B------:R-:W-:Y:S05]  /*186a0*/  BSYNC B0 ;  /* 0x0000000000007941 */ /* 0x000fea0003800000 */
.L_x_12166:
[----:B------:R4:W-:Y:S01]  /*186b0*/  STG.E.U8 desc[UR36][R16.64], R8 ;  /* 0x0000000810007986 */ /* 0x0009e2000c101124 */
[----:B------:R-:W-:Y:S05]  /*186c0*/  BRA `(.L_x_12146) ;  /* 0x0000000400307947 */ /* 0x000fea0003800000 */
.L_x_12164:
        /* <DEDUP_REMOVED lines=21> */
.L_x_12171:
[----:B------:R-:W-:-:S04]  /*18820*/  LOP3.LUT R2, R3, 0x80000000, RZ, 0xc0, !PT ;  /* 0x8000000003027812 */ /* 0x000fc800078ec0ff */
[----:B------:R-:W-:-:S04]  /*18830*/  SHF.R.U32.HI R3, RZ, 0x18, R2 ;  /* 0x00000018ff037819 */ /* 0x000fc80000011602 */
[----:B------:R-:W-:-:S04]  /*18840*/  LOP3.LUT R0, R0, R3, RZ, 0xfc, !PT ;  /* 0x0000000300007212 */ /* 0x000fc800078efcff */
[----:B------:R-:W-:-:S07]  /*18850*/  PRMT R8, R0, 0x7610, R8 ;  /* 0x0000761000087816 */ /* 0x000fce0000000008 */
.L_x_12170:
[----:B------:R-:W-:Y:S05]  /*18860*/  BSYNC B0 ;  /* 0x0000000000007941 */ /* 0x000fea0003800000 */
.L_x_12169:
[----:B------:R0:W-:Y:S01]  /*18870*/  STG.E.U8 desc[UR36][R16.64], R8 ;  /* 0x0000000810007986 */ /* 0x0001e2000c101124 */
[----:B------:R-:W-:Y:S05]  /*18880*/  BRA `(.L_x_12146) ;  /* 0x0000000000c07947 */ /* 0x000fea0003800000 */
.L_x_12163:
        /* <DEDUP_REMOVED lines=26> */
.L_x_12145:
        /* <DEDUP_REMOVED lines=16> */
.L_x_12174:
[----:B------:R-:W-:Y:S05]  /*18b30*/  BRA `(.L_x_12146) ;  /* 0x0000000000147947 */ /* 0x000fea0003800000 */
.L_x_12173:
[----:B------:R-:W0:Y:S02]  /*18b40*/  F2I.U64.F64.TRUNC R4, R4 ;  /* 0x0000000400047311 */ /* 0x000e24000030d800 */
[----:B0-----:R1:W-:Y:S01]  /*18b50*/  STG.E.64 desc[UR36][R16.64], R4 ;  /* 0x0000000410007986 */ /* 0x0013e2000c101b24 */
[----:B------:R-:W-:Y:S05]  /*18b60*/  BRA `(.L_x_12146) ;  /* 0x0000000000087947 */ /* 0x000fea0003800000 */
.L_x_12172:
[----:B------:R-:W0:Y:S02]  /*18b70*/  F2I.U32.F64.TRUNC R5, R4 ;  /* 0x0000000400057311 */ /* 0x000e24000030d000 */
[----:B0-----:R0:W-:Y:S02]  /*18b80*/  STG.E desc[UR36][R16.64], R5 ;  /* 0x0000000510007986 */ /* 0x0011e4000c101924 */
.L_x_12146:
[----:B------:R-:W-:-:S07]  /*18b90*/  VIADD R42, R42, 0x80 ;  /* 0x000000802a2a7836 */ /* 0x000fce0000000000 */
.L_x_11983:
[----:B------:R-:W-:Y:S05]  /*18ba0*/  BSYNC B6 ;  /* 0x0000000000067941 */ /* 0x000fea0003800000 */
.L_x_11982:
        /* <DEDUP_REMOVED lines=308> */
.L_x_12177:
        /* <DEDUP_REMOVED lines=22> */
.L_x_12181:
[----:B------:R-:W2:Y:S01]  /*1a050*/  LDG.E.U8 R2, desc[UR36][R2.64] ;  /* 0x0000002402027981 */ /* 0x000ea2000c1e1100 */
[----:B------:R-:W-:Y:S01]  /*1a060*/  CS2R R22, SRZ ;  /* 0x0000000000167805 */ /* 0x000fe2000001ff00 */
[----:B--2---:R2:W3:Y:S01]  /*1a070*/  I2F.F64.U16 R20, R2 ;  /* 0x0000000200147312 */ /* 0x0044e20000101800 */
[----:B------:R-:W-:Y:S05]  /*1a080*/  BRA `(.L_x_12183) ;  /* 0x0000000c00c87947 */ /* 0x000fea0003800000 */
.L_x_12180:
        /* <DEDUP_REMOVED lines=10> */
.L_x_12185:
[----:B------:R-:W2:Y:S01]  /*1a130*/  LDG.E R2, desc[UR36][R2.64] ;  /* 0x0000002402027981 */ /* 0x000ea2000c1e1900 */
[----:B------:R-:W-:Y:S01]  /*1a140*/  CS2R R22, SRZ ;  /* 0x0000000000167805 */ /* 0x000fe2000001ff00 */
[----:B--2---:R0:W1:Y:S01]  /*1a150*/  I2F.F64 R20, R2 ;  /* 0x0000000200147312 */ /* 0x0040620000201c00 */
[----:B------:R-:W-:Y:S05]  /*1a160*/  BRA `(.L_x_12183) ;  /* 0x0000000c00907947 */ /* 0x000fea0003800000 */
.L_x_12184:
[----:B------:R-:W2:Y:S01]  /*1a170*/  LDG.E.U16 R2, desc[UR36][R2.64] ;  /* 0x0000002402027981 */ /* 0x000ea2000c1e1500 */
[----:B------:R-:W-:Y:S01]  /*1a180*/  CS2R R22, SRZ ;  /* 0x0000000000167805 */ /* 0x000fe2000001ff00 */
[----:B--2---:R4:W0:Y:S01]  /*1a190*/  I2F.F64.S16 R20, R2 ;  /* 0x0000000200147312 */ /* 0x0048220000101c00 */
[----:B------:R-:W-:Y:S05]  /*1a1a0*/  BRA `(.L_x_12183) ;  /* 0x0000000c00807947 */ /* 0x000fea0003800000 */
.L_x_12179:
        /* <DEDUP_REMOVED lines=11> */
.L_x_12187:
[----:B------:R-:W2:Y:S01]  /*1a260*/  LDG.E.U16 R0, desc[UR36][R2.64] ;  /* 0x0000002402007981 */ /* 0x000ea2000c1e1500 */
[----:B------:R-:W-:Y:S01]  /*1a270*/  CS2R R22, SRZ ;  /* 0x0000000000167805 */ /* 0x000fe2000001ff00 */
[----:B--2---:R-:W-:-:S05]  /*1a280*/  HADD2.F32 R0, -RZ, R0.H0_H0 ;  /* 0x20000000ff007230 */ /* 0x004fca0000004100 */
[----:B------:R-:W-:-:S04]  /*1a290*/  FMUL.FTZ R0, R0, 1 ;  /* 0x3f80000000007820 */ /* 0x000fc80000410000 */
[----:B------:R0:W1:Y:S01]  /*1a2a0*/  F2F.F64.F32 R20, R0 ;  /* 0x0000000000147310 */ /* 0x0000620000201800 */
[----:B------:R-:W-:Y:S05]  /*1a2b0*/  BRA `(.L_x_12183) ;  /* 0x0000000c003c7947 */ /* 0x000fea0003800000 */
.L_x_12186:
        /* <DEDUP_REMOVED lines=12> */
.L_x_12189:
        /* <DEDUP_REMOVED lines=8> */
.L_x_12188:
[----:B------:R0:W5:Y:S01]  /*1a400*/  LDG.E.64 R20, desc[UR36][R2.64] ;  /* 0x0000002402147981 */ /* 0x000162000c1e1b00 */
[----:B------:R-:W-:Y:S01]  /*1a410*/  CS2R R22, SRZ ;  /* 0x0000000000167805 */ /* 0x000fe2000001ff00 */
[----:B------:R-:W-:Y:S06]  /*1a420*/  BRA `(.L_x_12183) ;  /* 0x0000000800e07947 */ /* 0x000fec0003800000 */
.L_x_12178:
        /* <DEDUP_REMOVED lines=14> */
.L_x_12192:
[----:B------:R0:W5:Y:S01]  /*1a510*/  LDG.E.128 R20, desc[UR36][R2.64] ;  /* 0x0000002402147981 */ /* 0x000162000c1e1d00 */
[----:B------:R-:W-:Y:S05]  /*1a520*/  BRA `(.L_x_12183) ;  /* 0x0000000800a07947 */ /* 0x000fea0003800000 */
.L_x_12191:
        /* <DEDUP_REMOVED lines=29> */
.L_x_12194:
        /* <DEDUP_REMOVED lines=16> */
.L_x_12193:
[----:B------:R-:W2:Y:S01]  /*1a800*/  LDG.E.U16 R0, desc[UR36][R2.64] ;  /* 0x0000002402007981 */ /* 0x000ea2000c1e1500 */
[----:B------:R-:W-:Y:S01]  /*1a810*/  CS2R R22, SRZ ;  /* 0x0000000000167805 */ /* 0x000fe2000001ff00 */
[----:B--2---:R-:W-:-:S04]  /*1a820*/  IMAD.U32 R0, R0, 0x10000, RZ ;  /* 0x0001000000007824 */ /* 0x004fc800078e00ff */
[----:B------:R-:W-:-:S04]  /*1a830*/  FMUL.FTZ R0, R0, 1 ;  /* 0x3f80000000007820 */ /* 0x000fc80000410000 */
[----:B------:R0:W1:Y:S01]  /*1a840*/  F2F.F64.F32 R20, R0 ;  /* 0x0000000000147310 */ /* 0x0000620000201800 */
[----:B------:R-:W-:Y:S05]  /*1a850*/  BRA `(.L_x_12183) ;  /* 0x0000000400d47947 */ /* 0x000fea0003800000 */
.L_x_12190:
        /* <DEDUP_REMOVED lines=12> */
.L_x_12197:
        /* <DEDUP_REMOVED lines=21> */
.L_x_12201:
[----:B------:R-:W-:Y:S05]  /*1aa70*/  BSYNC B1 ;  /* 0x0000000000017941 */ /* 0x000fea0003800000 */
.L_x_12200:
[----:B------:R-:W-:Y:S01]  /*1aa80*/  LEA R3, R0, 0x3b800000, 0x17 ;  /* 0x3b80000000037811 */ /* 0x000fe200078eb8ff */
[----:B------:R-:W-:-:S05]  /*1aa90*/  IMAD.SHL.U32 R0, R2, 0x100000, RZ ;  /* 0x0010000002007824 */ /* 0x000fca00078e00ff */
[----:B------:R-:W-:-:S07]  /*1aaa0*/  LOP3.LUT R0, R3, R0, R4, 0xfe, !PT ;  /* 0x0000000003007212 */ /* 0x000fce00078efe04 */
.L_x_12199:
[----:B------:R-:W-:Y:S05]  /*1aab0*/  BSYNC B0 ;  /* 0x0000000000007941 */ /* 0x000fea0003800000 */
.L_x_12198:
[----:B------:R-:W-:Y:S01]  /*1aac0*/  FMUL.FTZ R0, R0, 1 ;  /* 0x3f80000000007820 */ /* 0x000fe20000410000 */
[----:B------:R-:W-:-:S03]  /*1aad0*/  CS2R R22, SRZ ;  /* 0x0000000000167805 */ /* 0x000fc6000001ff00 */
[----:B------:R0:W1:Y:S01]  /*1aae0*/  F2F.F64.F32 R20, R0 ;  /* 0x0000000000147310 */ /* 0x0000620000201800 */
[----:B------:R-:W-:Y:S05]  /*1aaf0*/  BRA `(.L_x_12183) ;  /* 0x00000004002c7947 */ /* 0x000fea0003800000 */
.L_x_12196:
        /* <DEDUP_REMOVED lines=21> */
.L_x_12205:
[----:B------:R-:W-:Y:S05]  /*1ac50*/  BSYNC B1 ;  /* 0x0000000000017941 */ /* 0x000fea0003800000 */
.L_x_12204:
[----:B------:R-:W-:Y:S01]  /*1ac60*/  LEA R3, R0, 0x37800000, 0x17 ;  /* 0x3780000000037811 */ /* 0x000fe200078eb8ff */
[----:B------:R-:W-:-:S05]  /*1ac70*/  IMAD.SHL.U32 R0, R2, 0x200000, RZ ;  /* 0x0020000002007824 */ /* 0x000fca00078e00ff */
[----:B------:R-:W-:-:S07]  /*1ac80*/  LOP3.LUT R0, R3, R0, R4, 0xfe, !PT ;  /* 0x0000000003007212 */ /* 0x000fce00078efe04 */
.L_x_12203:
[----:B------:R-:W-:Y:S05]  /*1ac90*/  BSYNC B0 ;  /* 0x0000000000007941 */ /* 0x000fea0003800000 */
.L_x_12202:
[----:B------:R-:W-:Y:S01]  /*1aca0*/  FMUL.FTZ R0, R0, 1 ;  /* 0x3f80000000007820 */ /* 0x000fe20000410000 */
[----:B------:R-:W-:-:S03]  /*1acb0*/  CS2R R22, SRZ ;  /* 0x0000000000167805 */ /* 0x000fc6000001ff00 */
[----:B------:R0:W1:Y:S01]  /*1acc0*/  F2F.F64.F32 R20, R0 ;  /* 0x0000000000147310 */ /* 0x0000620000201800 */
[----:B------:R-:W-:Y:S05]  /*1acd0*/  BRA `(.L_x_12183) ;  /* 0x0000000000b47947 */ /* 0x000fea0003800000 */
.L_x_12195:
        /* <DEDUP_REMOVED lines=14> */
.L_x_12209:
[----:B------:R-:W-:Y:S05]  /*1adc0*/  BSYNC B0 ;  /* 0x0000000000007941 */ /* 0x000fea0003800000 */
.L_x_12208:
[----:B------:R-:W-:Y:S01]  /*1add0*/  FMUL.FTZ R0, R0, 1 ;  /* 0x3f80000000007820 */ /* 0x000fe20000410000 */
[----:B------:R-:W-:-:S03]  /*1ade0*/  CS2R R22, SRZ ;  /* 0x0000000000167805 */ /* 0x000fc6000001ff00 */
[----:B------:R0:W1:Y:S01]  /*1adf0*/  F2F.F64.F32 R20, R0 ;  /* 0x0000000000147310 */ /* 0x0000620000201800 */
[----:B------:R-:W-:Y:S05]  /*1ae00*/  BRA `(.L_x_12183) ;  /* 0x0000000000687947 */ /* 0x000fea0003800000 */
.L_x_12182:
[----:B------:R-:W-:Y:S01]  /*1ae10*/  MOV R0, 0x0 ;  /* 0x0000000000007802 */ /* 0x000fe20000000f00 */
[----:B------:R-:W-:Y:S01]  /*1ae20*/  ULDC.64 UR4, c[0x4][0x158] ;  /* 0x0100560000047ab9 */ /* 0x000fe20000000a00 */
[----:B------:R-:W-:Y:S01]  /*1ae30*/  ULDC.64 UR6, c[0x4][0x8] ;  /* 0x0100020000067ab9 */ /* 0x000fe20000000a00 */
[----:B------:R-:W-:Y:S01]  /*1ae40*/  IMAD.U32 R4, RZ, RZ, UR4 ;  /* 0x00000004ff047e24 */ /* 0x000fe2000f8e00ff */
[----:B------:R0:W1:Y:S01]  /*1ae50*/  LDC.64 R2, c[0x4][R0] ;  /* 0x0100000000027b82 */ /* 0x0000620000000a00 */
[----:B------:R-:W-:Y:S01]  /*1ae60*/  IMAD.U32 R5, RZ, RZ, UR5 ;  /* 0x00000005ff057e24 */ /* 0x000fe2000f8e00ff */
[----:B------:R-:W-:Y:S01]  /*1ae70*/  ULDC.64 UR4, c[0x4][0x160] ;  /* 0x0100580000047ab9 */ /* 0x000fe20000000a00 */
[----:B------:R-:W-:Y:S01]  /*1ae80*/  HFMA2.MMA R8, -RZ, RZ, 0, 4.64916229248046875e-06 ;  /* 0x0000004eff087435 */ /* 0x000fe200000001ff */
[----:B------:R-:W-:Y:S02]  /*1ae90*/  IMAD.U32 R6, RZ, RZ, UR4 ;  /* 0x00000004ff067e24 */ /* 0x000fe4000f8e00ff */
[----:B------:R-:W-:-:S02]  /*1aea0*/  IMAD.U32 R7, RZ, RZ, UR5 ;  /* 0x00000005ff077e24 */ /* 0x000fc4000f8e00ff */
[----:B------:R-:W-:Y:S02]  /*1aeb0*/  IMAD.U32 R10, RZ, RZ, UR6 ;  /* 0x00000006ff0a7e24 */ /* 0x000fe4000f8e00ff */
[----:B------:R-:W-:Y:S02]  /*1aec0*/  IMAD.U32 R11, RZ, RZ, UR7 ;  /* 0x00000007ff0b7e24 */ /* 0x000fe4000f8e00ff */
[----:B------:R-:W-:Y:S02]  /*1aed0*/  IMAD.MOV.U32 R12, RZ, RZ, 0x1 ;  /* 0x00000001ff0c7424 */ /* 0x000fe400078e00ff */
[----:B0-----:R-:W-:-:S07]  /*1aee0*/  IMAD.MOV.U32 R13, RZ, RZ, RZ ;  /* 0x000000ffff0d7224 */ /* 0x001fce00078e00ff */
[----:B------:R-:W-:-:S07]  /*1aef0*/  LEPC R20, `(.L_x_12210) ;  /* 0x000000001014794e */ /* 0x000fce0000000000 */
[----:B-1----:R-:W-:Y:S05]  /*1af00*/  CALL.ABS.NOINC R2 ;  /* 0x0000000002007343 */ /* 0x002fea0003c00000 */
.L_x_12210:
[----:B------:R-:W-:Y:S02]  /*1af10*/  CS2R R20, SRZ ;  /* 0x0000000000147805 */ /* 0x000fe4000001ff00 */
[----:B------:R-:W-:Y:S01]  /*1af20*/  CS2R R22, SRZ ;  /* 0x0000000000167805 */ /* 0x000fe2000001ff00 */
[----:B------:R-:W-:Y:S06]  /*1af30*/  BRA `(.L_x_12183) ;  /* 0x00000000001c7947 */ /* 0x000fec0003800000 */
.L_x_12207:
[----:B------:R-:W2:Y:S01]  /*1af40*/  LDG.E.64 R20, desc[UR36][R2.64] ;  /* 0x0000002402147981 */ /* 0x000ea2000c1e1b00 */
[----:B------:R-:W-:Y:S01]  /*1af50*/  CS2R R22, SRZ ;  /* 0x0000000000167805 */ /* 0x000fe2000001ff00 */
[----:B--2---:R-:W0:Y:S01]  /*1af60*/  I2F.F64.U64 R20, R20 ;  /* 0x0000001400147312 */ /* 0x004e220000301800 */
[----:B------:R-:W-:Y:S05]  /*1af70*/  BRA `(.L_x_12183) ;  /* 0x00000000000c7947 */ /* 0x000fea0003800000 */
.L_x_12206:
[----:B------:R-:W2:Y:S01]  /*1af80*/  LDG.E R2, desc[UR36][R2.64] ;  /* 0x0000002402027981 */ /* 0x000ea2000c1e1900 */
[----:B------:R-:W-:Y:S01]  /*1af90*/  CS2R R22, SRZ ;  /* 0x0000000000167805 */ /* 0x000fe2000001ff00 */
[----:B--2---:R0:W1:Y:S06]  /*1afa0*/  I2F.F64.U32 R20, R2 ;  /* 0x0000000200147312 */ /* 0x00406c0000201800 */
.L_x_12183:
[----:B------:R-:W-:Y:S01]  /*1afb0*/  IMAD.MOV.U32 R6, RZ, RZ, 0x33145c07 ;  /* 0x33145c07ff067424 */ /* 0x000fe200078e00ff */
[----:B01---5:R-:W-:Y:S01]  /*1afc0*/  DSETP.GTU.AND P0, PT, |R22|, +INF , PT ;  /* 0x7ff000001600742a */ /* 0x023fe20003f0c200 */
[----:B------:R-:W-:Y:S01]  /*1afd0*/  IMAD.MOV.U32 R7, RZ, RZ, 0x3c91a626 ;  /* 0x3c91a626ff077424 */ /* 0x000fe200078e00ff */
        /* <DEDUP_REMOVED lines=34> */
[----:B------:R-:W-:Y:S01]  /*1b200*/  MOV R41, 0x3fd80000 ;  /* 0x3fd8000000297802 */ /* 0x000fe20000000f00 */
[----:B------:R-:W-:Y:S05]  /*1b210*/  BSSY B2, `(.L_x_12216) ;  /* 0x00002ae000027945 */ /* 0x000fea0003800000 */
[----:B------:R-:W-:-:S02]  /*1b220*/  ISETP.GT.U32.AND P1, PT, R6, R14, PT ;  /* 0x0000000e0600720c */ /* 0x000fc40003f24070 */
[-C--:B------:R-:W-:Y:S02]  /*1b230*/  ISETP.GT.U32.AND P3, PT, R24, R14.reuse, PT ;  /* 0x0000000e1800720c */ /* 0x080fe40003f64070 */
[----:B------:R-:W-:Y:S02]  /*1b240*/  ISETP.LT.U32.AND P0, PT, R6, R14, PT ;  /* 0x0000000e0600720c */ /* 0x000fe40003f01070 */
[-C--:B------:R-:W-:Y:S02]  /*1b250*/  ISETP.GT.U32.AND.EX P1, PT, R7, R15.reuse, PT, P1 ;  /* 0x0000000f0700720c */ /* 0x080fe40003f24110 */
[-C--:B------:R-:W-:Y:S02]  /*1b260*/  ISETP.GT.U32.AND.EX P3, PT, R25, R15.reuse, PT, P3 ;  /* 0x0000000f1900720c */ /* 0x080fe40003f64130 */
[CC--:B------:R-:W-:Y:S02]  /*1b270*/  ISETP.LT.U32.AND.EX P0, PT, R7.reuse, R15.reuse, PT, P0 ;  /* 0x0000000f0700720c */ /* 0x0c0fe40003f01100 */
[----:B------:R-:W-:-:S02]  /*1b280*/  SEL R35, R7, R15, P1 ;  /* 0x0000000f07237207 */ /* 0x000fc40000800000 */
[-C--:B------:R-:W-:Y:S02]  /*1b290*/  ISETP.LT.U32.AND P2, PT, R24, R14.reuse, PT ;  /* 0x0000000e1800720c */ /* 0x080fe40003f41070 */
[-C--:B------:R-:W-:Y:S02]  /*1b2a0*/  SEL R39, R25, R15.reuse, P3 ;  /* 0x0000000f19277207 */ /* 0x080fe40001800000 */
[----:B------:R-:W-:Y:S02]  /*1b2b0*/  SEL R32, R6, R14, P0 ;  /* 0x0000000e06207207 */ /* 0x000fe40000000000 */
[-C--:B------:R-:W-:Y:S02]  /*1b2c0*/  SEL R33, R7, R15.reuse, P0 ;  /* 0x0000000f07217207 */ /* 0x080fe40000000000 */
[----:B------:R-:W-:Y:S02]  /*1b2d0*/  LOP3.LUT R0, R35, 0xffc00000, RZ, 0xc0, !PT ;  /* 0xffc0000023007812 */ /* 0x000fe400078ec0ff */
[----:B------:R-:W-:-:S02]  /*1b2e0*/  ISETP.LT.U32.AND.EX P0, PT, R25, R15, PT, P2 ;  /* 0x0000000f1900720c */ /* 0x000fc40003f01120 */
[----:B------:R-:W-:Y:S02]  /*1b2f0*/  LOP3.LUT R44, R39, 0xffc00000, RZ, 0xc0, !PT ;  /* 0xffc00000272c7812 */ /* 0x000fe400078ec0ff */
[-C--:B------:R-:W-:Y:S01]  /*1b300*/  SEL R34, R6, R14.reuse, P1 ;  /* 0x0000000e06227207 */ /* 0x080fe20000800000 */
[----:B------:R-:W-:Y:S01]  /*1b310*/  IMAD.MOV.U32 R6, RZ, RZ, RZ ;  /* 0x000000ffff067224 */ /* 0x000fe200078e00ff */
[----:B------:R-:W-:Y:S02]  /*1b320*/  IADD3 R7, -R0, 0x7fd00000, RZ ;  /* 0x7fd0000000077810 */ /* 0x000fe40007ffe1ff */
[-C--:B------:R-:W-:Y:S02]  /*1b330*/  SEL R36, R24, R14.reuse, P0 ;  /* 0x0000000e18247207 */ /* 0x080fe40000000000 */
[----:B------:R-:W-:Y:S02]  /*1b340*/  SEL R37, R25, R15, P0 ;  /* 0x0000000f19257207 */ /* 0x000fe40000000000 */
[----:B------:R-:W-:Y:S01]  /*1b350*/  IADD3 R11, -R44, 0x7fd00000, RZ ;  /* 0x7fd000002c0b7810 */ /* 0x000fe20007ffe1ff */
[C---:B------:R-:W-:Y:S01]  /*1b360*/  DMUL R8, R6.reuse, R32 ;  /* 0x0000002006087228 */ /* 0x040fe20000000000 */
[----:B------:R-:W-:Y:S01]  /*1b370*/  SEL R38, R24, R14, P3 ;  /* 0x0000000e18267207 */ /* 0x000fe20001800000 */
[----:B------:R-:W-:-:S03]  /*1b380*/  DMUL R6, R6, R34 ;  /* 0x0000002206067228 */ /* 0x000fc60000000000 */
[C---:B------:R-:W-:Y:S02]  /*1b390*/  DMUL R12, R10.reuse, R36 ;  /* 0x000000240a0c7228 */ /* 0x040fe40000000000 */
[----:B------:R-:W-:Y:S02]  /*1b3a0*/  DMUL R10, R10, R38 ;  /* 0x000000260a0a7228 */ /* 0x000fe40000000000 */
[----:B------:R-:W-:-:S04]  /*1b3b0*/  DMUL R8, R8, R8 ;  /* 0x0000000808087228 */ /* 0x000fc80000000000 */
[----:B------:R-:W-:-:S04]  /*1b3c0*/  DMUL R12, R12, R12 ;  /* 0x0000000c0c0c7228 */ /* 0x000fc80000000000 */
[----:B------:R-:W-:-:S04]  /*1b3d0*/  DFMA R8, R6, R6, R8 ;  /* 0x000000060608722b */ /* 0x000fc80000000008 */
[----:B------:R-:W-:Y:S01]  /*1b3e0*/  DFMA R14, R10, R10, R12 ;  /* 0x0000000a0a0e722b */ /* 0x000fe2000000000c */
[----:B------:R-:W-:Y:S01]  /*1b3f0*/  IMAD.U32 R12, RZ, RZ, UR5 ;  /* 0x00000005ff0c7e24 */ /* 0x000fe2000f8e00ff */
[----:B------:R-:W-:Y:S02]  /*1b400*/  MOV R10, UR6 ;  /* 0x00000006000a7c02 */ /* 0x000fe40008000f00 */
[----:B------:R-:W-:Y:S02]  /*1b410*/  DSETP.MIN.AND P0, P1, R8, UR4, PT ;  /* 0x0000000408007e2a */ /* 0x000fe4000b900000 */
[----:B------:R-:W-:Y:S02]  /*1b420*/  IMAD.MOV.U32 R6, RZ, RZ, R9 ;  /* 0x000000ffff067224 */ /* 0x000fe400078e0009 */
[----:B------:R-:W-:Y:S02]  /*1b430*/  DSETP.MIN.AND P2, P3, R14, UR4, PT ;  /* 0x000000040e007e2a */ /* 0x000fe4000bb40000 */
[----:B------:R-:W-:Y:S01]  /*1b440*/  IMAD.MOV.U32 R11, RZ, RZ, R15 ;  /* 0x000000ffff0b7224 */ /* 0x000fe200078e000f */
[----:B------:R-:W-:Y:S01]  /*1b450*/  FSEL R7, R6, UR6, P0 ;  /* 0x0000000606077c08 */ /* 0x000fe20008000000 */
[----:B------:R-:W-:Y:S01]  /*1b460*/  IMAD.MOV.U32 R6, RZ, RZ, R8 ;  /* 0x000000ffff067224 */ /* 0x000fe200078e0008 */
[----:B------:R-:W-:-:S02]  /*1b470*/  UMOV UR6, UR4 ;  /* 0x0000000400067c82 */ /* 0x000fc40008000000 */
[----:B------:R-:W-:Y:S02]  /*1b480*/  FSEL R25, R11, UR5, P2 ;  /* 0x000000050b197c08 */ /* 0x000fe40009000000 */
[----:B------:R-:W-:Y:S01]  /*1b490*/  SEL R6, R6, UR6, P0 ;  /* 0x0000000606067c07 */ /* 0x000fe20008000000 */
[----:B------:R-:W-:Y:S01]  /*1b4a0*/  DSETP.NEU.AND P0, PT, R32, RZ, PT ;  /* 0x000000ff2000722a */ /* 0x000fe20003f0d000 */
[----:B------:R-:W-:Y:S01]  /*1b4b0*/  @P1 LOP3.LUT R7, R10, 0x80000, RZ, 0xfc, !PT ;  /* 0x000800000a071812 */ /* 0x000fe200078efcff */
[----:B------:R-:W-:Y:S01]  /*1b4c0*/  IMAD.MOV.U32 R10, RZ, RZ, R14 ;  /* 0x000000ffff0a7224 */ /* 0x000fe200078e000e */
[----:B------:R-:W-:Y:S02]  /*1b4d0*/  ISETP.GE.U32.AND P1, PT, R33, 0x7ff00000, PT ;  /* 0x7ff000002100780c */ /* 0x000fe40003f26070 */
[----:B------:R-:W-:Y:S01]  /*1b4e0*/  @P3 LOP3.LUT R25, R12, 0x80000, RZ, 0xfc, !PT ;  /* 0x000800000c193812 */ /* 0x000fe200078efcff */
[----:B------:R-:W0:Y:S01]  /*1b4f0*/  MUFU.RSQ64H R11, R7 ;  /* 0x00000007000b7308 */ /* 0x000e220000001c00 */
[----:B------:R-:W-:Y:S01]  /*1b500*/  SEL R24, R10, UR7, P2 ;  /* 0x000000070a187c07 */ /* 0x000fe20009000000 */
[----:B------:R-:W-:Y:S01]  /*1b510*/  IMAD.MOV.U32 R10, RZ, RZ, RZ ;  /* 0x000000ffff0a7224 */ /* 0x000fe200078e00ff */
[----:B------:R-:W-:Y:S01]  /*1b520*/  ISETP.GE.U32.AND P3, PT, R37, 0x7ff00000, PT ;  /* 0x7ff000002500780c */ /* 0x000fe20003f66070 */
[----:B------:R-:W-:-:S04]  /*1b530*/  DSETP.NEU.AND P2, PT, R36, RZ, PT ;  /* 0x000000ff2400722a */ /* 0x000fc80003f4d000 */
[----:B------:R-:W1:Y:S01]  /*1b540*/  MUFU.RSQ64H R27, R25 ;  /* 0x00000019001b7308 */ /* 0x000e620000001c00 */
[----:B0-----:R-:W-:Y:S02]  /*1b550*/  DMUL R12, R10, R10 ;  /* 0x0000000a0a0c7228 */ /* 0x001fe40000000000 */
        /* <DEDUP_REMOVED lines=20> */
[----:B------:R-:W-:Y:S01]  /*1b6a0*/  @!P3 FSEL R37, R39, R29, !P2 ;  /* 0x0000001d2725b208 */ /* 0x000fe20005000000 */
[----:B------:R-:W-:Y:S02]  /*1b6b0*/  IMAD.MOV.U32 R35, RZ, RZ, R33 ;  /* 0x000000ffff237224 */ /* 0x000fe400078e0021 */
[----:B------:R-:W-:Y:S02]  /*1b6c0*/  IMAD.MOV.U32 R44, RZ, RZ, R36 ;  /* 0x000000ffff2c7224 */ /* 0x000fe400078e0024 */
[----:B------:R-:W-:-:S06]  /*1b6d0*/  IMAD.MOV.U32 R45, RZ, RZ, R37 ;  /* 0x000000ffff2d7224 */ /* 0x000fcc00078e0025 */
        /* <DEDUP_REMOVED lines=32> */
.L_x_12219:
[----:B------:R-:W-:Y:S05]  /*1b8e0*/  BSYNC B3 ;  /* 0x0000000000037941 */ /* 0x000fea0003800000 */
.L_x_12218:
[----:B------:R-:W-:Y:S01]  /*1b8f0*/  DADD R12, R8, R12 ;  /* 0x00000000080c7229 */ /* 0x000fe2000000000c */
[----:B------:R-:W-:-:S09]  /*1b900*/  IMAD.MOV.U32 R29, RZ, RZ, -0x3ff ;  /* 0xfffffc01ff1d7424 */ /* 0x000fd200078e00ff */
[----:B------:R-:W-:Y:S01]  /*1b910*/  ISETP.GT.AND P0, PT, R13, 0xfffff, PT ;  /* 0x000fffff0d00780c */ /* 0x000fe20003f04270 */
[----:B------:R-:W-:Y:S01]  /*1b920*/  IMAD.MOV.U32 R6, RZ, RZ, R12 ;  /* 0x000000ffff067224 */ /* 0x000fe200078e000c */
[----:B------:R-:W-:Y:S01]  /*1b930*/  MOV R0, R13 ;  /* 0x0000000d00007202 */ /* 0x000fe20000000f00 */
[----:B------:R-:W-:-:S10]  /*1b940*/  IMAD.MOV.U32 R7, RZ, RZ, R13 ;  /* 0x000000ffff077224 */ /* 0x000fd400078e000d */
        /* <DEDUP_REMOVED lines=76> */
.L_x_12217:
        /* <DEDUP_REMOVED lines=14> */
[----:B------:R-:W-:Y:S01]  /*1bef0*/  MOV R6, 0x1 ;  /* 0x0000000100067802 */ /* 0x000fe20000000f00 */
        /* <DEDUP_REMOVED lines=21> */
.L_x_12227:
[----:B------:R-:W-:Y:S05]  /*1c050*/  BSYNC B4 ;  /* 0x0000000000047941 */ /* 0x000fea0003800000 */
.L_x_12226:
[----:B------:R-:W-:Y:S02]  /*1c060*/  IMAD.MOV.U32 R6, RZ, RZ, R10 ;  /* 0x000000ffff067224 */ /* 0x000fe400078e000a */
[----:B------:R-:W-:Y:S01]  /*1c070*/  IMAD.MOV.U32 R7, RZ, RZ, R11 ;  /* 0x000000ffff077224 */ /* 0x000fe200078e000b */
[----:B------:R-:W-:Y:S06]  /*1c080*/  BRA `(.L_x_12225) ;  /* 0x0000000000047947 */ /* 0x000fec0003800000 */
.L_x_12224:
[----:B------:R-:W-:-:S11]  /*1c090*/  DADD R6, -R22, R34 ;  /* 0x0000000016067229 */ /* 0x000fd60000000122 */
.L_x_12225:
[----:B------:R-:W-:Y:S05]  /*1c0a0*/  BSYNC B3 ;  /* 0x0000000000037941 */ /* 0x000fea0003800000 */
.L_x_12223:
        /* <DEDUP_REMOVED lines=31> */
.L_x_12232:
[----:B------:R-:W-:Y:S05]  /*1c2a0*/  BSYNC B4 ;  /* 0x0000000000047941 */ /* 0x000fea0003800000 */
.L_x_12231:
[----:B------:R-:W-:Y:S05]  /*1c2b0*/  BRA `(.L_x_12230) ;  /* 0x0000000000047947 */ /* 0x000fea0003800000 */
.L_x_12229:
[----:B------:R-:W-:-:S11]  /*1c2c0*/  DADD R10, R44, -R12 ;  /* 0x000000002c0a7229 */ /* 0x000fd6000000080c */
.L_x_12230:
[----:B------:R-:W-:Y:S05]  /*1c2d0*/  BSYNC B3 ;  /* 0x0000000000037941 */ /* 0x000fea0003800000 */
.L_x_12228:
        /* <DEDUP_REMOVED lines=30> */
.L_x_12234:
[----:B------:R-:W-:Y:S05]  /*1c4c0*/  BSYNC B3 ;  /* 0x0000000000037941 */ /* 0x000fea0003800000 */
.L_x_12233:
        /* <DEDUP_REMOVED lines=12> */
[----:B------:R-:W-:-:S09]  /*1c590*/  @!P0 MOV R29, 0xfffffbcb ;  /* 0xfffffbcb001d8802 */ /* 0x000fd20000000f00 */
        /* <DEDUP_REMOVED lines=74> */
.L_x_12235:
[----:B------:R-:W-:Y:S01]  /*1ca40*/  DADD R14, R32, 2 ;  /* 0x40000000200e7429 */ /* 0x000fe20000000000 */
[----:B------:R-:W-:Y:S01]  /*1ca50*/  MOV R6, 0x1 ;  /* 0x0000000100067802 */ /* 0x000fe20000000f00 */
[----:B------:R-:W-:Y:S01]  /*1ca60*/  BSSY B3, `(.L_x_12236) ;  /* 0x0000014000037945 */ /* 0x000fe20003800000 */
[----:B------:R-:W-:-:S03]  /*1ca70*/  FSETP.GEU.AND P1, PT, |R33|, 6.5827683646048100446e-37, PT ;  /* 0x036000002100780b */ /* 0x000fc60003f2e200 */
        /* <DEDUP_REMOVED lines=18> */
.L_x_12237:
[----:B------:R-:W-:Y:S05]  /*1cba0*/  BSYNC B3 ;  /* 0x0000000000037941 */ /* 0x000fea0003800000 */
.L_x_12236:
        /* <DEDUP_REMOVED lines=30> */
.L_x_12222:
        /* <DEDUP_REMOVED lines=27> */
.L_x_12240:
[----:B------:R-:W-:Y:S05]  /*1cf40*/  BSYNC B3 ;  /* 0x0000000000037941 */ /* 0x000fea0003800000 */
.L_x_12239:
        /* <DEDUP_REMOVED lines=27> */
.L_x_12243:
[----:B------:R-:W-:Y:S05]  /*1d100*/  BSYNC B3 ;  /* 0x0000000000037941 */ /* 0x000fea0003800000 */
.L_x_12242:
        /* <DEDUP_REMOVED lines=30> */
.L_x_12241:
[----:B------:R-:W-:-:S10]  /*1d2f0*/  DADD R32, R32, 1 ;  /* 0x3ff0000020207429 */ /* 0x000fd40000000000 */
[----:B------:R-:W-:Y:S01]  /*1d300*/  ISETP.GT.AND P0, PT, R33, 0xfffff, PT ;  /* 0x000fffff2100780c */ /* 0x000fe20003f04270 */
[----:B------:R-:W-:Y:S02]  /*1d310*/  IMAD.MOV.U32 R6, RZ, RZ, R32 ;  /* 0x000000ffff067224 */ /* 0x000fe400078e0020 */
[----:B------:R-:W-:-:S10]  /*1d320*/  IMAD.MOV.U32 R7, RZ, RZ, R33 ;  /* 0x000000ffff077224 */ /* 0x000fd400078e0021 */
[----:B------:R-:W-:-:S10]  /*1d330*/  @!P0 DMUL R6, R6, 1.80143985094819840000e+16 ;  /* 0x4350000006068828 */ /* 0x000fd40000000000 */
[----:B------:R-:W-:Y:S02]  /*1d340*/  @!P0 IMAD.MOV.U32 R33, RZ, RZ, R7 ;  /* 0x000000ffff218224 */ /* 0x000fe400078e0007 */
[----:B------:R-:W-:-:S03]  /*1d350*/  @!P0 IMAD.MOV.U32 R32, RZ, RZ, R6 ;  /* 0x000000ffff208224 */ /* 0x000fc600078e0006 */
[----:B------:R-:W-:-:S04]  /*1d360*/  IADD3 R0, R33, -0x1, RZ ;  /* 0xffffffff21007810 */ /* 0x000fc80007ffe0ff */
[----:B------:R-:W-:Y:S01]  /*1d370*/  ISETP.GE.U32.AND P1, PT, R0, 0x7fefffff, PT ;  /* 0x7fefffff0000780c */ /* 0x000fe20003f26070 */
[----:B------:R-:W-:Y:S02]  /*1d380*/  IMAD.MOV.U32 R0, RZ, RZ, -0x3ff ;  /* 0xfffffc01ff007424 */ /* 0x000fe400078e00ff */
[----:B------:R-:W-:-:S10]  /*1d390*/  @!P0 IMAD.MOV.U32 R0, RZ, RZ, -0x435 ;  /* 0xfffffbcbff008424 */ /* 0x000fd400078e00ff */
[----:B------:R-:W-:Y:S05]  /*1d3a0*/  @P1 BRA `(.L_x_12244) ;  /* 0x0000000000fc1947 */ /* 0x000fea0003800000 */
[----:B------:R-:W-:Y:S01]  /*1d3b0*/  LOP3.LUT R6, R33, 0x800fffff, RZ, 0xc0, !PT ;  /* 0x800fffff21067812 */ /* 0x000fe200078ec0ff */
[----:B------:R-:W-:Y:S01]  /*1d3c0*/  IMAD.MOV.U32 R12, RZ, RZ, RZ ;  /* 0x000000ffff0c7224 */ /* 0x000fe200078e00ff */
[----:B------:R-:W-:Y:S01]  /*1d3d0*/  MOV R27, 0x3ed0ee25 ;  /* 0x3ed0ee25001b7802 */ /* 0x000fe20000000f00 */
[----:B------:R-:W-:Y:S01]  /*1d3e0*/  IMAD.MOV.U32 R26, RZ, RZ, -0x748574fc ;  /* 0x8b7a8b04ff1a7424 */ /* 0x000fe200078e00ff */
        /* <DEDUP_REMOVED lines=59> */
.L_x_12244:
[----:B------:R-:W-:Y:S01]  /*1d7a0*/  IMAD.MOV.U32 R10, RZ, RZ, 0x0 ;  /* 0x00000000ff0a7424 */ /* 0x000fe200078e00ff */
[----:B------:R-:W-:Y:S01]  /*1d7b0*/  FSETP.NEU.FTZ.AND P0, PT, R7, RZ, PT ;  /* 0x000000ff0700720b */ /* 0x000fe20003f1d000 */
[----:B------:R-:W-:-:S06]  /*1d7c0*/  IMAD.MOV.U32 R11, RZ, RZ, 0x7ff00000 ;  /* 0x7ff00000ff0b7424 */ /* 0x000fcc00078e00ff */
[----:B------:R-:W-:-:S10]  /*1d7d0*/  DFMA R10, R6, R10, +INF ;  /* 0x7ff00000060a742b */ /* 0x000fd4000000000a */
[----:B------:R-:W-:Y:S02]  /*1d7e0*/  FSEL R32, R10, RZ, P0 ;  /* 0x000000ff0a207208 */ /* 0x000fe40000000000 */
[----:B------:R-:W-:Y:S01]  /*1d7f0*/  FSEL R33, R11, -QNAN , P0 ;  /* 0xfff000000b217808 */ /* 0x000fe20000000000 */
[----:B------:R-:W-:Y:S06]  /*1d800*/  BRA `(.L_x_12220) ;  /* 0x0000000400387947 */ /* 0x000fec0003800000 */
.L_x_12238:
        /* <DEDUP_REMOVED lines=26> */
.L_x_12246:
[----:B------:R-:W-:Y:S05]  /*1d9b0*/  BSYNC B3 ;  /* 0x0000000000037941 */ /* 0x000fea0003800000 */
.L_x_12245:
        /* <DEDUP_REMOVED lines=21> */
.L_x_12248:
[----:B------:R-:W-:Y:S05]  /*1db10*/  BSYNC B3 ;  /* 0x0000000000037941 */ /* 0x000fea0003800000 */
.L_x_12247:
[----:B------:R-:W-:Y:S02]  /*1db20*/  IMAD.MOV.U32 R32, RZ, RZ, R10 ;  /* 0x000000ffff207224 */ /* 0x000fe400078e000a */
[----:B------:R-:W-:Y:S01]  /*1db30*/  IMAD.MOV.U32 R33, RZ, RZ, R11 ;  /* 0x000000ffff217224 */ /* 0x000fe200078e000b */
[----:B------:R-:W-:Y:S06]  /*1db40*/  BRA `(.L_x_12220) ;  /* 0x0000000000687947 */ /* 0x000fec0003800000 */
.L_x_12221:
        /* <DEDUP_REMOVED lines=23> */
.L_x_12250:
[----:B------:R-:W-:Y:S05]  /*1dcc0*/  BSYNC B3 ;  /* 0x0000000000037941 */ /* 0x000fea0003800000 */
.L_x_12249:
[----:B------:R-:W-:Y:S02]  /*1dcd0*/  IMAD.MOV.U32 R32, RZ, RZ, R12 ;  /* 0x000000ffff207224 */ /* 0x000fe400078e000c */
[----:B------:R-:W-:-:S07]  /*1dce0*/  IMAD.MOV.U32 R33, RZ, RZ, R13 ;  /* 0x000000ffff217224 */ /* 0x000fce00078e000d */
.L_x_12220:
[----:B------:R-:W-:Y:S05]  /*1dcf0*/  BSYNC B2 ;  /* 0x0000000000027941 */ /* 0x000fea0003800000 */
.L_x_12216:
        /* <DEDUP_REMOVED lines=26> */
.L_x_12254:
[----:B------:R-:W-:Y:S05]  /*1dea0*/  BSYNC B3 ;  /* 0x0000000000037941 */ /* 0x000fea0003800000 */
.L_x_12253:
        /* <DEDUP_REMOVED lines=41> */
.L_x_12262:
[----:B------:R-:W-:Y:S05]  /*1e140*/  BSYNC B4 ;  /* 0x0000000000047941 */ /* 0x000fea0003800000 */
.L_x_12261:
[----:B------:R-:W-:Y:S02]  /*1e150*/  IMAD.MOV.U32 R46, RZ, RZ, R10 ;  /* 0x000000ffff2e7224 */ /* 0x000fe400078e000a */
[----:B------:R-:W-:Y:S01]  /*1e160*/  IMAD.MOV.U32 R47, RZ, RZ, R11 ;  /* 0x000000ffff2f7224 */ /* 0x000fe200078e000b */
[----:B------:R-:W-:Y:S06]  /*1e170*/  BRA `(.L_x_12260) ;  /* 0x0000000000047947 */ /* 0x000fec0003800000 */
.L_x_12259:
[----:B------:R-:W-:-:S11]  /*1e180*/  DADD R46, -R22, R34 ;  /* 0x00000000162e7229 */ /* 0x000fd60000000122 */
.L_x_12260:
[----:B------:R-:W-:Y:S05]  /*1e190*/  BSYNC B3 ;  /* 0x0000000000037941 */ /* 0x000fea0003800000 */
.L_x_12258:
        /* <DEDUP_REMOVED lines=28> */
.L_x_12267:
[----:B------:R-:W-:Y:S05]  /*1e360*/  BSYNC B4 ;  /* 0x0000000000047941 */ /* 0x000fea0003800000 */
.L_x_12266:
[----:B------:R-:W-:Y:S01]  /*1e370*/  MOV R4, R10 ;  /* 0x0000000a00047202 */ /* 0x000fe20000000f00 */
[----:B------:R-:W-:Y:S01]  /*1e380*/  IMAD.MOV.U32 R5, RZ, RZ, R11 ;  /* 0x000000ffff057224 */ /* 0x000fe200078e000b */
[----:B------:R-:W-:Y:S06]  /*1e390*/  BRA `(.L_x_12265) ;  /* 0x0000000000047947 */ /* 0x000fec0003800000 */
.L_x_12264:
[----:B------:R-:W-:-:S11]  /*1e3a0*/  DADD R4, -R18, R44 ;  /* 0x0000000012047229 */ /* 0x000fd6000000012c */
.L_x_12265:
[----:B------:R-:W-:Y:S05]  /*1e3b0*/  BSYNC B3 ;  /* 0x0000000000037941 */ /* 0x000fea0003800000 */
.L_x_12263:
[----:B------:R-:W-:Y:S01]  /*1e3c0*/  DMUL R4, R4, 0.5 ;  /* 0x3fe0000004047828 */ /* 0x000fe20000000000 */
[----:B------:R-:W-:Y:S01]  /*1e3d0*/  BSSY B3, `(.L_x_12268) ;  /* 0x000001a000037945 */ /* 0x000fe20003800000 */
[----:B------:R-:W-:-:S06]  /*1e3e0*/  DADD R8, R2, R8 ;  /* 0x0000000002087229 */ /* 0x000fcc0000000008 */
[----:B------:R-:W-:-:S08]  /*1e3f0*/  DFMA R4, R46, 0.5, R4 ;  /* 0x3fe000002e04782b */ /* 0x000fd00000000004 */
[----:B------:R-:W-:Y:S01]  /*1e400*/  DMUL R10, R4, R8 ;  /* 0x00000008040a7228 */ /* 0x000fe20000000000 */
[----:B------:R-:W-:Y:S02]  /*1e410*/  IMAD.MOV.U32 R8, RZ, RZ, 0x0 ;  /* 0x00000000ff087424 */ /* 0x000fe400078e00ff */
[----:B------:R-:W-:-:S03]  /*1e420*/  IMAD.MOV.U32 R9, RZ, RZ, 0x3fd80000 ;  /* 0x3fd80000ff097424 */ /* 0x000fc600078e00ff */
        /* <DEDUP_REMOVED lines=20> */
.L_x_12269:
[----:B------:R-:W-:Y:S05]  /*1e570*/  BSYNC B3 ;  /* 0x0000000000037941 */ /* 0x000fea0003800000 */
.L_x_12268:
[----:B------:R-:W-:Y:S01]  /*1e580*/  PLOP3.LUT P0, PT, PT, PT, PT, 0x80, 0x0 ;  /* 0x000000000000781c */ /* 0x000fe20003f0f070 */
[----:B------:R-:W-:Y:S02]  /*1e590*/  IMAD.MOV.U32 R8, RZ, RZ, R12 ;  /* 0x000000ffff087224 */ /* 0x000fe400078e000c */
[----:B------:R-:W-:Y:S01]  /*1e5a0*/  IMAD.MOV.U32 R9, RZ, RZ, R13 ;  /* 0x000000ffff097224 */ /* 0x000fe200078e000d */
[----:B------:R-:W-:Y:S09]  /*1e5b0*/  BRA `(.L_x_12255) ;  /* 0x0000000800507947 */ /* 0x000ff20003800000 */
.L_x_12257:
        /* <DEDUP_REMOVED lines=27> */
.L_x_12272:
[----:B------:R-:W-:Y:S05]  /*1e770*/  BSYNC B3 ;  /* 0x0000000000037941 */ /* 0x000fea0003800000 */
.L_x_12271:
[----:B------:R-:W-:Y:S01]  /*1e780*/  PLOP3.LUT P0, PT, PT, PT, PT, 0x80, 0x0 ;  /* 0x000000000000781c */ /* 0x000fe20003f0f070 */
[----:B------:R-:W-:Y:S02]  /*1e790*/  IMAD.MOV.U32 R8, RZ, RZ, R12 ;  /* 0x000000ffff087224 */ /* 0x000fe400078e000c */
[----:B------:R-:W-:Y:S01]  /*1e7a0*/  IMAD.MOV.U32 R9, RZ, RZ, R13 ;  /* 0x000000ffff097224 */ /* 0x000fe200078e000d */
[----:B------:R-:W-:Y:S09]  /*1e7b0*/  BRA `(.L_x_12255) ;  /* 0x0000000400d07947 */ /* 0x000ff20003800000 */
.L_x_12270:
        /* <DEDUP_REMOVED lines=26> */
[----:B------:R-:W-:Y:S02]  /*1e960*/  IMAD.MOV.U32 R4, RZ, RZ, R12 ;  /* 0x000000ffff047224 */ /* 0x000fe400078e000c */
[----:B------:R-:W-:-:S07]  /*1e970*/  IMAD.MOV.U32 R5, RZ, RZ, R13 ;  /* 0x000000ffff057224 */ /* 0x000fce00078e000d */
.L_x_12274:
[----:B------:R-:W-:Y:S05]  /*1e980*/  BSYNC B3 ;  /* 0x0000000000037941 */ /* 0x000fea0003800000 */
.L_x_12273:
        /* <DEDUP_REMOVED lines=21> */
.L_x_12276:
[----:B------:R-:W-:Y:S05]  /*1eae0*/  BSYNC B3 ;  /* 0x0000000000037941 */ /* 0x000fea0003800000 */
.L_x_12275:
[----:B------:R-:W-:Y:S01]  /*1eaf0*/  DMUL R2, R2, 8.11296384146066816958e+31 ;  /* 0x4690000002027828 */ /* 0x000fe20000000000 */
[----:B------:R-:W-:Y:S01]  /*1eb00*/  PLOP3.LUT P0, PT, PT, PT, PT, 0x80, 0x0 ;  /* 0x000000000000781c */ /* 0x000fe20003f0f070 */
[----:B------:R-:W-:Y:S02]  /*1eb10*/  IMAD.MOV.U32 R8, RZ, RZ, R10 ;  /* 0x000000ffff087224 */ /* 0x000fe400078e000a */
[----:B------:R-:W-:Y:S01]  /*1eb20*/  IMAD.MOV.U32 R9, RZ, RZ, R11 ;  /* 0x000000ffff097224 */ /* 0x000fe200078e000b */
[----:B------:R-:W-:Y:S09]  /*1eb30*/  BRA `(.L_x_12255) ;  /* 0x0000000000f07947 */ /* 0x000ff20003800000 */
.L_x_12256:
        /* <DEDUP_REMOVED lines=25> */
.L_x_12278:
[----:B------:R-:W-:Y:S05]  /*1ecd0*/  BSYNC B3 ;  /* 0x0000000000037941 */ /* 0x000fea0003800000 */
.L_x_12277:
[----:B------:R-:W-:Y:S01]  /*1ece0*/  DADD R10, R8, 1 ;  /* 0x3ff00000080a7429 */ /* 0x000fe20000000000 */
[----:B------:R-:W-:Y:S01]  /*1ecf0*/  MOV R4, 0x0 ;  /* 0x0000000000047802 */ /* 0x000fe20000000f00 */
[----:B------:R-:W-:Y:S01]  /*1ed00*/  IMAD.MOV.U32 R5, RZ, RZ, 0x3fd80000 ;  /* 0x3fd80000ff057424 */ /* 0x000fe200078e00ff */
[----:B------:R-:W-:Y:S05]  /*1ed10*/  BSSY B3, `(.L_x_12279) ;  /* 0x0000018000037945 */ /* 0x000fea0003800000 */
        /* <DEDUP_REMOVED lines=9> */
[----:B------:R-:W-:Y:S02]  /*1edb0*/  IMAD.MOV.U32 R2, RZ, RZ, 0x0 ;  /* 0x00000000ff027424 */ /* 0x000fe400078e00ff */
[----:B------:R-:W-:-:S05]  /*1edc0*/  IMAD.MOV.U32 R3, RZ, RZ, 0x3ff00000 ;  /* 0x3ff00000ff037424 */ /* 0x000fca00078e00ff */
        /* <DEDUP_REMOVED lines=12> */
.L_x_12280:
[----:B------:R-:W-:Y:S05]  /*1ee90*/  BSYNC B3 ;  /* 0x0000000000037941 */ /* 0x000fea0003800000 */
.L_x_12279:
[----:B------:R-:W-:Y:S01]  /*1eea0*/  DMUL R8, R12, R18 ;  /* 0x000000120c087228 */ /* 0x000fe20000000000 */
[----:B------:R-:W-:Y:S01]  /*1eeb0*/  PLOP3.LUT P0, PT, PT, PT, PT, 0x80, 0x0 ;  /* 0x000000000000781c */ /* 0x000fe20003f0f070 */
[----:B------:R-:W-:-:S12]  /*1eec0*/  BRA `(.L_x_12255) ;  /* 0x00000000000c7947 */ /* 0x000fd80003800000 */
.L_x_12252:
[----:B------:R-:W-:Y:S01]  /*1eed0*/  DMUL R8, R8, 9.00719925474099200000e+15 ;  /* 0x4340000008087828 */ /* 0x000fe20000000000 */
[----:B------:R-:W-:Y:S01]  /*1eee0*/  PLOP3.LUT P0, PT, PT, PT, PT, 0x80, 0x0 ;  /* 0x000000000000781c */ /* 0x000fe20003f0f070 */
[----:B------:R-:W-:-:S12]  /*1eef0*/  DMUL R2, R2, 9.00719925474099200000e+15 ;  /* 0x4340000002027828 */ /* 0x000fd80000000000 */
.L_x_12255:
[----:B------:R-:W-:Y:S05]  /*1ef00*/  BSYNC B2 ;  /* 0x0000000000027941 */ /* 0x000fea0003800000 */
.L_x_12251:
        /* <DEDUP_REMOVED lines=68> */
.L_x_12286:
[----:B------:R-:W-:-:S11]  /*1f350*/  DMUL R8, RZ, |R6| ;  /* 0x40000006ff087228 */ /* 0x000fd60000000000 */
.L_x_12287:
[----:B------:R-:W-:Y:S05]  /*1f360*/  BSYNC B0 ;  /* 0x0000000000007941 */ /* 0x000fea0003800000 */
.L_x_12285:
        /* <DEDUP_REMOVED lines=11> */
.L_x_12284:
        /* <DEDUP_REMOVED lines=53> */
.L_x_12283:
        /* <DEDUP_REMOVED lines=62> */
.L_x_12291:
[----:B------:R-:W-:-:S11]  /*1fb50*/  DMUL R8, RZ, |R6| ;  /* 0x40000006ff087228 */ /* 0x000fd60000000000 */
.L_x_12292:
[----:B------:R-:W-:Y:S05]  /*1fb60*/  BSYNC B0 ;  /* 0x0000000000007941 */ /* 0x000fea0003800000 */
.L_x_12290:
        /* <DEDUP_REMOVED lines=11> */
.L_x_12289:
        /* <DEDUP_REMOVED lines=53> */
.L_x_12282:
        /* <DEDUP_REMOVED lines=31> */
.L_x_12295:
[----:B------:R-:W-:Y:S05]  /*20160*/  BSYNC B3 ;  /* 0x0000000000037941 */ /* 0x000fea0003800000 */
.L_x_12294:
        /* <DEDUP_REMOVED lines=82> */
.L_x_12297:
[----:B------:R-:W-:Y:S02]  /*20690*/  FSEL R4, RZ, 3.37028055040000000000e+12, P1 ;  /* 0x54442d18ff047808 */ /* 0x000fe40000800000 */
[----:B------:R-:W-:-:S07]  /*206a0*/  FSEL R5, RZ, 2.1426990032196044922, P1 ;  /* 0x400921fbff057808 */ /* 0x000fce0000800000 */
.L_x_12298:
[----:B------:R-:W-:Y:S05]  /*206b0*/  BSYNC B0 ;  /* 0x0000000000007941 */ /* 0x000fea0003800000 */
.L_x_12296:
[----:B------:R-:W-:Y:S01]  /*206c0*/  DADD R2, |R8|, |R2| ;  /* 0x0000000008027229 */ /* 0x000fe20000000602 */
[----:B------:R-:W-:-:S07]  /*206d0*/  LOP3.LUT R9, R5, 0x80000000, R9, 0xb8, !PT ;  /* 0x8000000005097812 */ /* 0x000fce00078eb809 */
[----:B------:R-:W-:-:S06]  /*206e0*/  DSETP.GTU.AND P0, PT, |R2|, +INF , PT ;  /* 0x7ff000000200742a */ /* 0x000fcc0003f0c200 */
[----:B------:R-:W-:Y:S02]  /*206f0*/  FSEL R8, R2, R4, P0 ;  /* 0x0000000402087208 */ /* 0x000fe40000000000 */
[----:B------:R-:W-:Y:S01]  /*20700*/  FSEL R9, R3, R9, P0 ;  /* 0x0000000903097208 */ /* 0x000fe20000000000 */
[----:B------:R-:W-:Y:S06]  /*20710*/  BRA `(.L_x_12288) ;  /* 0x0000000400dc7947 */ /* 0x000fec0003800000 */
.L_x_12293:
        /* <DEDUP_REMOVED lines=28> */
.L_x_12300:
[----:B------:R-:W-:Y:S05]  /*208e0*/  BSYNC B3 ;  /* 0x0000000000037941 */ /* 0x000fea0003800000 */
.L_x_12299:
        /* <DEDUP_REMOVED lines=82> */
.L_x_12302:
[----:B------:R-:W-:Y:S02]  /*20e10*/  FSEL R4, RZ, 3.37028055040000000000e+12, P1 ;  /* 0x54442d18ff047808 */ /* 0x000fe40000800000 */
[----:B------:R-:W-:-:S07]  /*20e20*/  FSEL R5, RZ, 2.1426990032196044922, P1 ;  /* 0x400921fbff057808 */ /* 0x000fce0000800000 */
.L_x_12303:
[----:B------:R-:W-:Y:S05]  /*20e30*/  BSYNC B0 ;  /* 0x0000000000007941 */ /* 0x000fea0003800000 */
.L_x_12301:
[----:B------:R-:W-:Y:S01]  /*20e40*/  DADD R2, |R8|, |R2| ;  /* 0x0000000008027229 */ /* 0x000fe20000000602 */
[----:B------:R-:W-:-:S07]  /*20e50*/  LOP3.LUT R9, R5, 0x80000000, R9, 0xb8, !PT ;  /* 0x8000000005097812 */ /* 0x000fce00078eb809 */
[----:B------:R-:W-:-:S06]  /*20e60*/  DSETP.GTU.AND P0, PT, |R2|, +INF , PT ;  /* 0x7ff000000200742a */ /* 0x000fcc0003f0c200 */
[----:B------:R-:W-:Y:S02]  /*20e70*/  FSEL R8, R2, R4, P0 ;  /* 0x0000000402087208 */ /* 0x000fe40000000000 */
[----:B------:R-:W-:-:S07]  /*20e80*/  FSEL R9, R3, R9, P0 ;  /* 0x0000000903097208 */ /* 0x000fce0000000000 */
.L_x_12288:
[----:B------:R-:W-:Y:S05]  /*20e90*/  BSYNC B2 ;  /* 0x0000000000027941 */ /* 0x000fea0003800000 */
.L_x_12281:
[----:B------:R-:W-:Y:S01]  /*20ea0*/  DADD R2, -RZ, -R32 ;  /* 0x00000000ff027229 */ /* 0x000fe20000000920 */
[----:B------:R-:W-:-:S09]  /*20eb0*/  ISETP.NE.AND P0, PT, R43, RZ, PT ;  /* 0x000000ff2b00720c */ /* 0x000fd20003f05270 */
[----:B------:R-:W-:Y:S02]  /*20ec0*/  FSEL R10, R2, R32, !P0 ;  /* 0x00000020020a7208 */ /* 0x000fe40004000000 */
[----:B------:R-:W-:Y:S01]  /*20ed0*/  FSEL R11, R3, R33, !P0 ;  /* 0x00000021030b7208 */ /* 0x000fe20004000000 */
[----:B------:R-:W-:Y:S06]  /*20ee0*/  BRA `(.L_x_12304) ;  /* 0x0000003000307947 */ /* 0x000fec0003800000 */
.L_x_12215:
[----:B------:R-:W2:Y:S01]  /*20ef0*/  LDL.64 R8, [R1+0x8] ;  /* 0x0000080001087983 */ /* 0x000ea20000100a00 */
[----:B------:R-:W-:Y:S01]  /*20f00*/  UMOV UR4, 0x54442d18 ;  /* 0x54442d1800047882 */ /* 0x000fe20000000000 */
[----:B------:R-:W-:Y:S01]  /*20f10*/  UMOV UR5, 0x3ff921fb ;  /* 0x3ff921fb00057882 */ /* 0x000fe20000000000 */
[----:B------:R-:W-:Y:S02]  /*20f20*/  DADD R10, -RZ, -R22 ;  /* 0x00000000ff0a7229 */ /* 0x000fe40000000916 */
[----:B--2---:R-:W-:-:S08]  /*20f30*/  DADD R8, R8, -R20 ;  /* 0x0000000008087229 */ /* 0x004fd00000000814 */
[----:B------:R-:W-:Y:S01]  /*20f40*/  DADD R8, R8, UR4 ;  /* 0x0000000408087e29 */ /* 0x000fe20008000000 */
[----:B------:R-:W-:Y:S10]  /*20f50*/  BRA `(.L_x_12304) ;  /* 0x0000003000147947 */ /* 0x000ff40003800000 */
.L_x_12214:
[----:B------:R-:W-:Y:S01]  /*20f60*/  DADD R10, -RZ, -R22 ;  /* 0x00000000ff0a7229 */ /* 0x000fe20000000916 */
[----:B------:R-:W-:Y:S01]  /*20f70*/  CS2R R8, SRZ ;  /* 0x0000000000087805 */ /* 0x000fe2000001ff00 */
[----:B------:R-:W-:Y:S09]  /*20f80*/  BRA `(.L_x_12304) ;  /* 0x0000003000087947 */ /* 0x000ff20003800000 */
.L_x_12213:
        /* <DEDUP_REMOVED lines=108> */
.L_x_12309:
[----:B------:R-:W-:Y:S05]  /*21650*/  BSYNC B0 ;  /* 0x0000000000007941 */ /* 0x000fea0003800000 */
.L_x_12308:
        /* <DEDUP_REMOVED lines=8> */
.L_x_12311:
[----:B------:R-:W-:Y:S05]  /*216e0*/  BSYNC B3 ;  /* 0x0000000000037941 */ /* 0x000fea0003800000 */
.L_x_12310:
        /* <DEDUP_REMOVED lines=82> */
.L_x_12313:
[----:B------:R-:W-:-:S04]  /*21c10*/  ISETP.GE.AND P0, PT, R21, RZ, PT ;  /* 0x000000ff1500720c */ /* 0x000fc80003f06270 */
[----:B------:R-:W-:Y:S02]  /*21c20*/  FSEL R6, RZ, 3.37028055040000000000e+12, P0 ;  /* 0x54442d18ff067808 */ /* 0x000fe40000000000 */
[----:B------:R-:W-:-:S07]  /*21c30*/  FSEL R7, RZ, 2.1426990032196044922, P0 ;  /* 0x400921fbff077808 */ /* 0x000fce0000000000 */
.L_x_12314:
[----:B------:R-:W-:Y:S05]  /*21c40*/  BSYNC B0 ;  /* 0x0000000000007941 */ /* 0x000fea0003800000 */
.L_x_12312:
[----:B------:R-:W-:Y:S01]  /*21c50*/  DADD R2, R2, R4 ;  /* 0x0000000002027229 */ /* 0x000fe20000000004 */
[----:B------:R-:W-:Y:S01]  /*21c60*/  LOP3.LUT R23, R7, 0x80000000, R23, 0xb8, !PT ;  /* 0x8000000007177812 */ /* 0x000fe200078eb817 */
[----:B------:R-:W-:-:S06]  /*21c70*/  DMUL R18, R18, 0.5 ;  /* 0x3fe0000012127828 */ /* 0x000fcc0000000000 */
[----:B------:R-:W-:-:S06]  /*21c80*/  DSETP.GTU.AND P0, PT, |R2|, +INF , PT ;  /* 0x7ff000000200742a */ /* 0x000fcc0003f0c200 */
[----:B------:R-:W-:Y:S02]  /*21c90*/  FSEL R6, R2, R6, P0 ;  /* 0x0000000602067208 */ /* 0x000fe40000000000 */
[----:B------:R-:W-:Y:S01]  /*21ca0*/  FSEL R7, R3, R23, P0 ;  /* 0x0000001703077208 */ /* 0x000fe20000000000 */
[----:B------:R-:W-:Y:S06]  /*21cb0*/  BRA `(.L_x_12315) ;  /* 0x0000002000407947 */ /* 0x000fec0003800000 */
.L_x_12307:
        /* <DEDUP_REMOVED lines=43> */
[----:B------:R-:W-:Y:S01]  /*21f70*/  DFMA R10, R30, R10, R30 ;  /* 0x0000000a1e0a722b */ /* 0x000fe2000000001e */
[----:B------:R-:W-:-:S05]  /*21f80*/  MOV R31, 0xfffffc01 ;  /* 0xfffffc01001f7802 */ /* 0x000fca0000000f00 */
        /* <DEDUP_REMOVED lines=13> */
[----:B------:R-:W-:Y:S01]  /*22060*/  @!P0 DMUL R12, R12, 1.80143985094819840000e+16 ;  /* 0x435000000c0c8828 */ /* 0x000fe20000000000 */
[----:B------:R-:W-:Y:S01]  /*22070*/  @!P0 IMAD.MOV.U32 R31, RZ, RZ, -0x435 ;  /* 0xfffffbcbff1f8424 */ /* 0x000fe200078e00ff */
[----:B------:R-:W-:-:S08]  /*22080*/  DFMA R10, R10, R18, R14 ;  /* 0x000000120a0a722b */ /* 0x000fd0000000000e */
[----:B------:R-:W-:Y:S02]  /*22090*/  @!P0 IMAD.MOV.U32 R32, RZ, RZ, R13 ;  /* 0x000000ffff208224 */ /* 0x000fe400078e000d */
[----:B------:R-:W-:Y:S02]  /*220a0*/  @!P0 IMAD.MOV.U32 R26, RZ, RZ, R12 ;  /* 0x000000ffff1a8224 */ /* 0x000fe400078e000c */
[----:B------:R-:W-:-:S05]  /*220b0*/  VIADD R0, R32, 0xffffffff ;  /* 0xffffffff20007836 */ /* 0x000fca0000000000 */
[----:B------:R-:W-:Y:S01]  /*220c0*/  ISETP.GE.U32.AND P1, PT, R0, 0x7fefffff, PT ;  /* 0x7fefffff0000780c */ /* 0x000fe20003f26070 */
[----:B------:R-:W-:-:S05]  /*220d0*/  FFMA R0, RZ, R7, R11 ;  /* 0x00000007ff007223 */ /* 0x000fca000000000b */
[----:B------:R-:W-:-:S07]  /*220e0*/  FSETP.GT.AND P3, PT, |R0|, 1.469367938527859385e-39, PT ;  /* 0x001000000000780b */ /* 0x000fce0003f64200 */
        /* <DEDUP_REMOVED lines=8> */
[----:B------:R-:W-:Y:S01]  /*22170*/  IMAD.MOV.U32 R12, RZ, RZ, R26 ;  /* 0x000000ffff0c7224 */ /* 0x000fe200078e001a */
[----:B------:R-:W-:Y:S01]  /*22180*/  UMOV UR4, 0x3ae80f1e ;  /* 0x3ae80f1e00047882 */ /* 0x000fe20000000000 */
[----:B------:R-:W-:Y:S01]  /*22190*/  IMAD.MOV.U32 R18, RZ, RZ, RZ ;  /* 0x000000ffff127224 */ /* 0x000fe200078e00ff */
[----:B------:R-:W-:Y:S01]  /*221a0*/  LOP3.LUT R13, R0, 0x3ff00000, RZ, 0xfc, !PT ;  /* 0x3ff00000000d7812 */ /* 0x000fe200078efcff */
[----:B------:R-:W-:Y:S01]  /*221b0*/  IMAD.MOV.U32 R28, RZ, RZ, -0x748574fc ;  /* 0x8b7a8b04ff1c7424 */ /* 0x000fe200078e00ff */
[----:B------:R-:W-:Y:S01]  /*221c0*/  UMOV UR5, 0x3eb1380b ;  /* 0x3eb1380b00057882 */ /* 0x000fe20000000000 */
[----:B------:R-:W-:Y:S01]  /*221d0*/  IMAD.MOV.U32 R29, RZ, RZ, 0x3ed0ee25 ;  /* 0x3ed0ee25ff1d7424 */ /* 0x000fe200078e00ff */
[----:B------:R-:W-:Y:S01]  /*221e0*/  ISETP.GE.AND P0, PT, R13, 0x3ff6a09f, PT ;  /* 0x3ff6a09f0d00780c */ /* 0x000fe20003f06270 */
[----:B------:R-:W-:Y:S01]  /*221f0*/  UMOV UR6, 0x80000000 ;  /* 0x8000000000067882 */ /* 0x000fe20000000000 */
[----:B------:R-:W-:Y:S01]  /*22200*/  LEA.HI R31, R32, R31, RZ, 0xc ;  /* 0x0000001f201f7211 */ /* 0x000fe200078f60ff */
[----:B------:R-:W-:-:S10]  /*22210*/  UMOV UR7, 0x43300000 ;  /* 0x4330000000077882 */ /* 0x000fd40000000000 */
[----:B------:R-:W-:Y:S01]  /*22220*/  @P0 VIADD R15, R13, 0xfff00000 ;  /* 0xfff000000d0f0836 */ /* 0x000fe20000000000 */
[----:B------:R-:W-:-:S03]  /*22230*/  @P0 IADD3 R31, R31, 0x1, RZ ;  /* 0x000000011f1f0810 */ /* 0x000fc60007ffe0ff */
        /* <DEDUP_REMOVED lines=48> */
.L_x_12317:
[----:B------:R-:W-:Y:S05]  /*22540*/  BSYNC B0 ;  /* 0x0000000000007941 */ /* 0x000fea0003800000 */
.L_x_12316:
        /* <DEDUP_REMOVED lines=8> */
.L_x_12319:
[----:B------:R-:W-:Y:S05]  /*225d0*/  BSYNC B3 ;  /* 0x0000000000037941 */ /* 0x000fea0003800000 */
.L_x_12318:
        /* <DEDUP_REMOVED lines=82> */
.L_x_12321:
[----:B------:R-:W-:-:S04]  /*22b00*/  ISETP.GE.AND P0, PT, R21, RZ, PT ;  /* 0x000000ff1500720c */ /* 0x000fc80003f06270 */
[----:B------:R-:W-:Y:S02]  /*22b10*/  FSEL R6, RZ, 3.37028055040000000000e+12, P0 ;  /* 0x54442d18ff067808 */ /* 0x000fe40000000000 */
[----:B------:R-:W-:-:S07]  /*22b20*/  FSEL R7, RZ, 2.1426990032196044922, P0 ;  /* 0x400921fbff077808 */ /* 0x000fce0000000000 */
.L_x_12322:
[----:B------:R-:W-:Y:S05]  /*22b30*/  BSYNC B0 ;  /* 0x0000000000007941 */ /* 0x000fea0003800000 */
.L_x_12320:
[----:B------:R-:W-:Y:S01]  /*22b40*/  DADD R2, R2, R4 ;  /* 0x0000000002027229 */ /* 0x000fe20000000004 */
[----:B------:R-:W-:-:S07]  /*22b50*/  LOP3.LUT R23, R7, 0x80000000, R23, 0xb8, !PT ;  /* 0x8000000007177812 */ /* 0x000fce00078eb817 */
[----:B------:R-:W-:-:S06]  /*22b60*/  DSETP.GTU.AND P0, PT, |R2|, +INF , PT ;  /* 0x7ff000000200742a */ /* 0x000fcc0003f0c200 */
[----:B------:R-:W-:Y:S02]  /*22b70*/  FSEL R6, R2, R6, P0 ;  /* 0x0000000602067208 */ /* 0x000fe40000000000 */
[----:B------:R-:W-:Y:S01]  /*22b80*/  FSEL R7, R3, R23, P0 ;  /* 0x0000001703077208 */ /* 0x000fe20000000000 */
[----:B------:R-:W-:Y:S06]  /*22b90*/  BRA `(.L_x_12315) ;  /* 0x0000001000887947 */ /* 0x000fec0003800000 */
.L_x_12306:
        /* <DEDUP_REMOVED lines=23> */
.L_x_12324:
[----:B------:R-:W-:Y:S05]  /*22d10*/  BSYNC B3 ;  /* 0x0000000000037941 */ /* 0x000fea0003800000 */
.L_x_12323:
        /* <DEDUP_REMOVED lines=26> */
.L_x_12326:
[----:B------:R-:W-:Y:S05]  /*22ec0*/  BSYNC B3 ;  /* 0x0000000000037941 */ /* 0x000fea0003800000 */
.L_x_12325:
        /* <DEDUP_REMOVED lines=45> */
[----:B------:R-:W-:-:S05]  /*231a0*/  IMAD.MOV.U32 R31, RZ, RZ, -0x3ff ;  /* 0xfffffc01ff1f7424 */ /* 0x000fca00078e00ff */
        /* <DEDUP_REMOVED lines=31> */
[----:B------:R-:W-:Y:S01]  /*233a0*/  MOV R12, R26 ;  /* 0x0000001a000c7202 */ /* 0x000fe20000000f00 */
[----:B------:R-:W-:Y:S01]  /*233b0*/  IMAD.MOV.U32 R28, RZ, RZ, -0x748574fc ;  /* 0x8b7a8b04ff1c7424 */ /* 0x000fe200078e00ff */
[----:B------:R-:W-:Y:S01]  /*233c0*/  LOP3.LUT R13, R0, 0x3ff00000, RZ, 0xfc, !PT ;  /* 0x3ff00000000d7812 */ /* 0x000fe200078efcff */
[----:B------:R-:W-:Y:S01]  /*233d0*/  IMAD.MOV.U32 R29, RZ, RZ, 0x3ed0ee25 ;  /* 0x3ed0ee25ff1d7424 */ /* 0x000fe200078e00ff */
[----:B------:R-:W-:Y:S01]  /*233e0*/  UMOV UR4, 0x3ae80f1e ;  /* 0x3ae80f1e00047882 */ /* 0x000fe20000000000 */
[----:B------:R-:W-:Y:S01]  /*233f0*/  UMOV UR5, 0x3eb1380b ;  /* 0x3eb1380b00057882 */ /* 0x000fe20000000000 */
        /* <DEDUP_REMOVED lines=54> */
.L_x_12328:
[----:B------:R-:W-:Y:S05]  /*23760*/  BSYNC B0 ;  /* 0x0000000000007941 */ /* 0x000fea0003800000 */
.L_x_12327:
        /* <DEDUP_REMOVED lines=8> */
.L_x_12330:
[----:B------:R-:W-:Y:S05]  /*237f0*/  BSYNC B3 ;  /* 0x0000000000037941 */ /* 0x000fea0003800000 */
.L_x_12329:
        /* <DEDUP_REMOVED lines=82> */
.L_x_12332:
[----:B------:R-:W-:-:S04]  /*23d20*/  ISETP.GE.AND P0, PT, R21, RZ, PT ;  /* 0x000000ff1500720c */ /* 0x000fc80003f06270 */
[----:B------:R-:W-:Y:S02]  /*23d30*/  FSEL R6, RZ, 3.37028055040000000000e+12, P0 ;  /* 0x54442d18ff067808 */ /* 0x000fe40000000000 */
[----:B------:R-:W-:-:S07]  /*23d40*/  FSEL R7, RZ, 2.1426990032196044922, P0 ;  /* 0x400921fbff077808 */ /* 0x000fce0000000000 */
.L_x_12333:
[----:B------:R-:W-:Y:S05]  /*23d50*/  BSYNC B0 ;  /* 0x0000000000007941 */ /* 0x000fea0003800000 */
.L_x_12331:
[----:B------:R-:W-:Y:S01]  /*23d60*/  DADD R2, R2, R4 ;  /* 0x0000000002027229 */ /* 0x000fe20000000004 */
[----:B------:R-:W-:Y:S01]  /*23d70*/  LOP3.LUT R23, R7, 0x80000000, R23, 0xb8, !PT ;  /* 0x8000000007177812 */ /* 0x000fe200078eb817 */
[----:B------:R-:W-:-:S06]  /*23d80*/  DADD R18, R18, 1 ;  /* 0x3ff0000012127429 */ /* 0x000fcc0000000000 */
[----:B------:R-:W-:-:S06]  /*23d90*/  DSETP.GTU.AND P0, PT, |R2|, +INF , PT ;  /* 0x7ff000000200742a */ /* 0x000fcc0003f0c200 */
[----:B------:R-:W-:Y:S02]  /*23da0*/  FSEL R6, R2, R6, P0 ;  /* 0x0000000602067208 */ /* 0x000fe40000000000 */
[----:B------:R-:W-:-:S07]  /*23db0*/  FSEL R7, R3, R23, P0 ;  /* 0x0000001703077208 */ /* 0x000fce0000000000 */
.L_x_12315:
[----:B------:R-:W-:Y:S05]  /*23dc0*/  BSYNC B2 ;  /* 0x0000000000027941 */ /* 0x000fea0003800000 */
.L_x_12305:
        /* <DEDUP_REMOVED lines=9> */
.L_x_12212:
        /* <DEDUP_REMOVED lines=21> */
.L_x_12304:
[----:B------:R-:W-:Y:S05]  /*23fb0*/  BSYNC B1 ;  /* 0x0000000000017941 */ /* 0x000fea0003800000 */
.L_x_12211:
        /* <DEDUP_REMOVED lines=15> */
.L_x_12337:
[----:B------:R-:W0:Y:S02]  /*240b0*/  F2I.S64.F64.TRUNC R8, R8 ;  /* 0x0000000800087311 */ /* 0x000e24000030d900 */
[----:B0-----:R-:W-:-:S05]  /*240c0*/  IMAD.MOV.U32 R3, RZ, RZ, R8 ;  /* 0x000000ffff037224 */ /* 0x001fca00078e0008 */
[----:B------:R1:W-:Y:S01]  /*240d0*/  STG.E.U8 desc[UR36][R16.64], R3 ;  /* 0x0000000310007986 */ /* 0x0003e2000c101124 */
[----:B------:R-:W-:Y:S05]  /*240e0*/  BRA `(.L_x_12339) ;  /* 0x0000001000087947 */ /* 0x000fea0003800000 */
.L_x_12336:
        /* <DEDUP_REMOVED lines=9> */
.L_x_12341:
[----:B------:R-:W0:Y:S02]  /*24180*/  F2I.F64.TRUNC R9, R8 ;  /* 0x0000000800097311 */ /* 0x000e24000030d100 */
[----:B0-----:R3:W-:Y:S01]  /*24190*/  STG.E desc[UR36][R16.64], R9 ;  /* 0x0000000910007986 */ /* 0x0017e2000c101924 */
[----:B------:R-:W-:Y:S05]  /*241a0*/  BRA `(.L_x_12339) ;  /* 0x0000000c00d87947 */ /* 0x000fea0003800000 */
.L_x_12340:
[----:B------:R-:W0:Y:S02]  /*241b0*/  F2I.F64.TRUNC R9, R8 ;  /* 0x0000000800097311 */ /* 0x000e24000030d100 */
[----:B0-----:R2:W-:Y:S01]  /*241c0*/  STG.E.U16 desc[UR36][R16.64], R9 ;  /* 0x0000000910007986 */ /* 0x0015e2000c101524 */
[----:B------:R-:W-:Y:S05]  /*241d0*/  BRA `(.L_x_12339) ;  /* 0x0000000c00cc7947 */ /* 0x000fea0003800000 */
.L_x_12335:
        /* <DEDUP_REMOVED lines=13> */
.L_x_12343:
        /* <DEDUP_REMOVED lines=8> */
.L_x_12342:
        /* <DEDUP_REMOVED lines=16> */
.L_x_12345:
        /* <DEDUP_REMOVED lines=11> */
.L_x_12344:
[----:B------:R0:W-:Y:S01]  /*244e0*/  STG.E.64 desc[UR36][R16.64], R8 ;  /* 0x0000000810007986 */ /* 0x0001e2000c101b24 */
[----:B------:R-:W-:Y:S05]  /*244f0*/  BRA `(.L_x_12339) ;  /* 0x0000000c00047947 */ /* 0x000fea0003800000 */
.L_x_12334:
        /* <DEDUP_REMOVED lines=13> */
.L_x_12348:
[----:B------:R0:W-:Y:S01]  /*245d0*/  STG.E.128 desc[UR36][R16.64], R8 ;  /* 0x0000000810007986 */ /* 0x0001e2000c101d24 */
[----:B------:R-:W-:Y:S05]  /*245e0*/  BRA `(.L_x_12339) ;  /* 0x0000000800c87947 */ /* 0x000fea0003800000 */
.L_x_12347:
        /* <DEDUP_REMOVED lines=25> */
.L_x_12352:
[----:B------:R-:W-:Y:S05]  /*24780*/  BSYNC B0 ;  /* 0x0000000000007941 */ /* 0x000fea0003800000 */
.L_x_12351:
[----:B------:R-:W-:-:S05]  /*24790*/  LOP3.LUT R3, R0, R3, RZ, 0xfc, !PT ;  /* 0x0000000300037212 */ /* 0x000fca00078efcff */
[----:B------:R0:W-:Y:S01]  /*247a0*/  STG.E.U8 desc[UR36][R16.64], R3 ;  /* 0x0000000310007986 */ /* 0x0001e2000c101124 */
[----:B------:R-:W-:Y:S05]  /*247b0*/  BRA `(.L_x_12339) ;  /* 0x0000000800547947 */ /* 0x000fea0003800000 */
.L_x_12350:
        /* <DEDUP_REMOVED lines=17> */
.L_x_12354:
[----:B------:R-:W-:Y:S01]  /*248d0*/  IMAD.MOV.U32 R0, RZ, RZ, 0x7f ;  /* 0x0000007fff007424 */ /* 0x000fe200078e00ff */
[----:B------:R-:W-:-:S04]  /*248e0*/  ISETP.GT.U32.AND P0, PT, R2, 0x7f800000, PT ;  /* 0x7f8000000200780c */ /* 0x000fc80003f04070 */
[----:B------:R-:W-:-:S09]  /*248f0*/  SEL R0, R0, 0x7c, P0 ;  /* 0x0000007c00007807 */ /* 0x000fd20000000000 */
.L_x_12355:
[----:B------:R-:W-:Y:S05]  /*24900*/  BSYNC B0 ;  /* 0x0000000000007941 */ /* 0x000fea0003800000 */
.L_x_12353:
[----:B------:R-:W-:-:S04]  /*24910*/  LOP3.LUT R2, R3, 0x80000000, RZ, 0xc0, !PT ;  /* 0x8000000003027812 */ /* 0x000fc800078ec0ff */
[----:B------:R-:W-:-:S04]  /*24920*/  SHF.R.U32.HI R3, RZ, 0x18, R2 ;  /* 0x00000018ff037819 */ /* 0x000fc80000011602 */
[----:B------:R-:W-:-:S05]  /*24930*/  LOP3.LUT R3, R0, R3, RZ, 0xfc, !PT ;  /* 0x0000000300037212 */ /* 0x000fca00078efcff */
[----:B------:R0:W-:Y:S01]  /*24940*/  STG.E.U8 desc[UR36][R16.64], R3 ;  /* 0x0000000310007986 */ /* 0x0001e2000c101124 */
[----:B------:R-:W-:Y:S05]  /*24950*/  BRA `(.L_x_12339) ;  /* 0x0000000400ec7947 */ /* 0x000fea0003800000 */
.L_x_12349:
        /* <DEDUP_REMOVED lines=8> */
.L_x_12346:
        /* <DEDUP_REMOVED lines=11> */
.L_x_12358:
        /* <DEDUP_REMOVED lines=21> */
.L_x_12361:
[----:B------:R-:W-:-:S04]  /*24be0*/  LOP3.LUT R0, R5, 0x80000000, RZ, 0xc0, !PT ;  /* 0x8000000005007812 */ /* 0x000fc800078ec0ff */
[----:B------:R-:W-:-:S04]  /*24bf0*/  SHF.R.U32.HI R3, RZ, 0x18, R0 ;  /* 0x00000018ff037819 */ /* 0x000fc80000011600 */
[----:B------:R-:W-:-:S04]  /*24c00*/  LOP3.LUT R2, R2, R3, RZ, 0xfc, !PT ;  /* 0x0000000302027212 */ /* 0x000fc800078efcff */
[----:B------:R-:W-:-:S07]  /*24c10*/  PRMT R0, R2, 0x7610, R0 ;  /* 0x0000761002007816 */ /* 0x000fce0000000000 */
.L_x_12360:
[----:B------:R-:W-:Y:S05]  /*24c20*/  BSYNC B0 ;  /* 0x0000000000007941 */ /* 0x000fea0003800000 */
.L_x_12359:
[----:B------:R0:W-:Y:S01]  /*24c30*/  STG.E.U8 desc[UR36][R16.64], R0 ;  /* 0x0000000010007986 */ /* 0x0001e2000c101124 */
[----:B------:R-:W-:Y:S05]  /*24c40*/  BRA `(.L_x_12339) ;  /* 0x0000000400307947 */ /* 0x000fea0003800000 */
.L_x_12357:
        /* <DEDUP_REMOVED lines=21> */
.L_x_12364:
[----:B------:R-:W-:-:S04]  /*24da0*/  LOP3.LUT R0, R5, 0x80000000, RZ, 0xc0, !PT ;  /* 0x8000000005007812 */ /* 0x000fc800078ec0ff */
[----:B------:R-:W-:-:S04]  /*24db0*/  SHF.R.U32.HI R3, RZ, 0x18, R0 ;  /* 0x00000018ff037819 */ /* 0x000fc80000011600 */
[----:B------:R-:W-:-:S04]  /*24dc0*/  LOP3.LUT R2, R2, R3, RZ, 0xfc, !PT ;  /* 0x0000000302027212 */ /* 0x000fc800078efcff */
[----:B------:R-:W-:-:S07]  /*24dd0*/  PRMT R0, R2, 0x7610, R0 ;  /* 0x0000761002007816 */ /* 0x000fce0000000000 */
.L_x_12363:
[----:B------:R-:W-:Y:S05]  /*24de0*/  BSYNC B0 ;  /* 0x0000000000007941 */ /* 0x000fea0003800000 */
.L_x_12362:
[----:B------:R0:W-:Y:S01]  /*24df0*/  STG.E.U8 desc[UR36][R16.64], R0 ;  /* 0x0000000010007986 */ /* 0x0001e2000c101124 */
[----:B------:R-:W-:Y:S05]  /*24e00*/  BRA `(.L_x_12339) ;  /* 0x0000000000c07947 */ /* 0x000fea0003800000 */
.L_x_12356:
        /* <DEDUP_REMOVED lines=26> */
.L_x_12338:
        /* <DEDUP_REMOVED lines=16> */
.L_x_12367:
[----:B------:R-:W-:Y:S05]  /*250b0*/  BRA `(.L_x_12339) ;  /* 0x0000000000147947 */ /* 0x000fea0003800000 */
.L_x_12366:
[----:B------:R-:W0:Y:S02]  /*250c0*/  F2I.U64.F64.TRUNC R8, R8 ;  /* 0x0000000800087311 */ /* 0x000e24000030d800 */
[----:B0-----:R0:W-:Y:S01]  /*250d0*/  STG.E.64 desc[UR36][R16.64], R8 ;  /* 0x0000000810007986 */ /* 0x0011e2000c101b24 */
[----:B------:R-:W-:Y:S05]  /*250e0*/  BRA `(.L_x_12339) ;  /* 0x0000000000087947 */ /* 0x000fea0003800000 */
.L_x_12365:
[----:B------:R-:W0:Y:S02]  /*250f0*/  F2I.U32.F64.TRUNC R9, R8 ;  /* 0x0000000800097311 */ /* 0x000e24000030d000 */
[----:B0-----:R0:W-:Y:S02]  /*25100*/  STG.E desc[UR36][R16.64], R9 ;  /* 0x0000000910007986 */ /* 0x0011e4000c101924 */
.L_x_12339:
[----:B------:R-:W-:-:S07]  /*25110*/  VIADD R42, R42, 0x80 ;  /* 0x000000802a2a7836 */ /* 0x000fce0000000000 */
.L_x_12176:
[----:B------:R-:W-:Y:S05]  /*25120*/  BSYNC B6 ;  /* 0x0000000000067941 */ /* 0x000fea0003800000 */
.L_x_12175:
[----:B------:R-:W-:Y:S02]  /*25130*/  ULDC UR4, c[0x0][0x210] ;  /* 0x0000840000047ab9 */ /* 0x000fe40000000800 */
[----:B------:R-:W-:-:S13]  /*25140*/  ISETP.GE.AND P0, PT, R42, UR4, PT ;  /* 0x000000042a007c0c */ /* 0x000fda000bf06270 */
[----:B------:R-:W-:Y:S05]  /*25150*/  @P0 EXIT ;  /* 0x000000000000094d */ /* 0x000fea0003800000 */
[----:B0-----:R-:W0:Y:S01]  /*25160*/  LDC R6, c[0x0][0x218] ;  /* 0x00008600ff067b82 */ /* 0x001e220000000800 */
[----:B------:R-:W-:Y:S02]  /*25170*/  IMAD.MOV.U32 R0, RZ, RZ, RZ ;  /* 0x000000ffff007224 */ /* 0x000fe400078e00ff */
[----:B------:R-:W-:Y:S01]  /*25180*/  IMAD.MOV.U32 R22, RZ, RZ, RZ ;  /* 0x000000ffff167224 */ /* 0x000fe200078e00ff */
[----:B0-----:R-:W-:-:S13]  /*25190*/  ISETP.NE.AND P0, PT, R6, RZ, PT ;  /* 0x000000ff0600720c */ /* 0x001fda0003f05270 */
[----:B------:R-:W-:Y:S05]  /*251a0*/  @!P0 BRA `(.L_x_12368) ;  /* 0x0000001000ac8947 */ /* 0x000fea0003800000 */
[----:B------:R-:W-:Y:S01]  /*251b0*/  IMAD.MOV.U32 R2, RZ, RZ, RZ ;  /* 0x000000ffff027224 */ /* 0x000fe200078e00ff */
[----:B------:R-:W-:Y:S01]  /*251c0*/  ULDC.64 UR4, c[0x0][0x220] ;  /* 0x0000880000047ab9 */ /* 0x000fe20000000a00 */
[----:B-12---:R-:W-:Y:S01]  /*251d0*/  IMAD.MOV.U32 R3, RZ, RZ, R42 ;  /* 0x000000ffff037224 */ /* 0x006fe200078e002a */
[----:B------:R-:W-:Y:S01]  /*251e0*/  ISETP.NE.AND P0, PT, R6, 0x1, PT ;  /* 0x000000010600780c */ /* 0x000fe20003f05270 */
[----:B------:R-:W-:Y:S01]  /*251f0*/  IMAD.HI.U32 R2, R42, UR4, R2 ;  /* 0x000000042a027c27 */ /* 0x000fe2000f8e0002 */
[----:B------:R-:W-:-:S04]  /*25200*/  ULDC UR4, c[0x0][0x21c] ;  /* 0x0000870000047ab9 */ /* 0x000fc80000000800 */
[----:B------:R-:W-:-:S04]  /*25210*/  SHF.R.U32.HI R3, RZ, UR5, R2 ;  /* 0x00000005ff037c19 */ /* 0x000fc80008011602 */
[----:B---3--:R-:W-:-:S05]  /*25220*/  IADD3 R5, -R3, RZ, RZ ;  /* 0x000000ff03057210 */ /* 0x008fca0007ffe1ff */
        /* <DEDUP_REMOVED lines=291> */
.L_x_12368:
[----:B-1-3--:R-:W0:Y:S01]  /*26460*/  LDC.U8 R5, c[0x0][0x422] ;  /* 0x00010880ff057b82 */ /* 0x00ae220000000000 */
[----:B------:R-:W-:Y:S01]  /*26470*/  ULDC.64 UR4, c[0x0][0x410] ;  /* 0x0001040000047ab9 */ /* 0x000fe20000000a00 */
[----:B------:R-:W-:Y:S01]  /*26480*/  ULDC.64 UR6, c[0x0][0x418] ;  /* 0x0001060000067ab9 */ /* 0x000fe20000000a00 */
[----:B------:R-:W-:Y:S02]  /*26490*/  IADD3 R22, P0, R22, UR4, RZ ;  /* 0x0000000416167c10 */ /* 0x000fe4000ff1e0ff */
[----:B------:R-:W-:-:S03]  /*264a0*/  IADD3 R2, P1, R0, UR6, RZ ;  /* 0x0000000600027c10 */ /* 0x000fc6000ff3e0ff */
[----:B------:R-:W-:Y:S02]  /*264b0*/  IMAD.X R23, RZ, RZ, UR5, P0 ;  /* 0x00000005ff177e24 */ /* 0x000fe400080e06ff */
[----:B--2---:R-:W-:Y:S01]  /*264c0*/  IMAD.X R3, RZ, RZ, UR7, P1 ;  /* 0x00000007ff037e24 */ /* 0x004fe200088e06ff */
        /* <DEDUP_REMOVED lines=11> */
[----:B------:R-:W4:Y:S01]  /*26580*/  LDG.E.S8 R2, desc[UR36][R2.64] ;  /* 0x0000002402027981 */ /* 0x000f22000c1e1300 */
[----:B------:R-:W-:Y:S01]  /*26590*/  CS2R R18, SRZ ;  /* 0x0000000000127805 */ /* 0x000fe2000001ff00 */
[----:B----4-:R0:W1:Y:S01]  /*265a0*/  I2F.F64.S16 R16, R2 ;  /* 0x0000000200107312 */ /* 0x0100620000101c00 */
[----:B------:R-:W-:Y:S05]  /*265b0*/  BRA `(.L_x_12374) ;  /* 0x0000000c00d87947 */ /* 0x000fea0003800000 */
.L_x_12372:
[----:B------:R-:W4:Y:S01]  /*265c0*/  LDG.E.U8 R2, desc[UR36][R2.64] ;  /* 0x0000002402027981 */ /* 0x000f22000c1e1100 */
[----:B------:R-:W-:Y:S01]  /*265d0*/  CS2R R18, SRZ ;  /* 0x0000000000127805 */ /* 0x000fe2000001ff00 */
[----:B----4-:R0:W1:Y:S01]  /*265e0*/  I2F.F64.U16 R16, R2 ;  /* 0x0000000200107312 */ /* 0x0100620000101800 */
[----:B------:R-:W-:Y:S05]  /*265f0*/  BRA `(.L_x_12374) ;  /* 0x0000000c00c87947 */ /* 0x000fea0003800000 */
.L_x_12371:
[----:B------:R-:W-:-:S13]  /*26600*/  ISETP.NE.AND P0, PT, R4, 0x2, PT ;  /* 0x000000020400780c */ /* 0x000fda0003f05270 */
[----:B------:R-:W-:Y:S05]  /*26610*/  @!P0 BRA `(.L_x_12375) ;  /* 0x0000000000308947 */ /* 0x000fea0003800000 */
[----:B------:R-:W-:-:S13]  /*26620*/  ISETP.NE.AND P0, PT, R4, 0x3, PT ;  /* 0x000000030400780c */ /* 0x000fda0003f05270 */
[----:B------:R-:W-:Y:S05]  /*26630*/  @!P0 BRA `(.L_x_12376) ;  /* 0x0000000000188947 */ /* 0x000fea0003800000 */
[----:B------:R-:W-:-:S13]  /*26640*/  ISETP.NE.AND P0, PT, R4, 0x4, PT ;  /* 0x000000040400780c */ /* 0x000fda0003f05270 */
[----:B------:R-:W-:Y:S05]  /*26650*/  @P0 BRA `(.L_x_12373) ;  /* 0x0000000c00480947 */ /* 0x000fea0003800000 */
[----:B----4-:R-:W2:Y:S01]  /*26660*/  LDG.E.64 R16, desc[UR36][R2.64] ;  /* 0x0000002402107981 */ /* 0x010ea2000c1e1b00 */
[----:B------:R-:W-:Y:S01]  /*26670*/  CS2R R18, SRZ ;  /* 0x0000000000127805 */ /* 0x000fe2000001ff00 */
[----:B--2---:R-:W0:Y:S01]  /*26680*/  I2F.F64.S64 R16, R16 ;  /* 0x0000001000107312 */ /* 0x004e220000301c00 */
[----:B------:R-:W-:Y:S05]  /*26690*/  BRA `(.L_x_12374) ;  /* 0x0000000c00a07947 */ /* 0x000fea0003800000 */
.L_x_12376:
[----:B------:R-:W4:Y:S01]  /*266a0*/  LDG.E R2, desc[UR36][R2.64] ;  /* 0x0000002402027981 */ /* 0x000f22000c1e1900 */
[----:B------:R-:W-:Y:S01]  /*266b0*/  CS2R R18, SRZ ;  /* 0x0000000000127805 */ /* 0x000fe2000001ff00 */
[----:B----4-:R0:W1:Y:S01]  /*266c0*/  I2F.F64 R16, R2 ;  /* 0x0000000200107312 */ /* 0x0100620000201c00 */
[----:B------:R-:W-:Y:S05]  /*266d0*/  BRA `(.L_x_12374) ;  /* 0x0000000c00907947 */ /* 0x000fea0003800000 */
.L_x_12375:
[----:B------:R-:W4:Y:S01]  /*266e0*/  LDG.E.U16 R2, desc[UR36][R2.64] ;  /* 0x0000002402027981 */ /* 0x000f22000c1e1500 */
[----:B------:R-:W-:Y:S01]  /*266f0*/  CS2R R18, SRZ ;  /* 0x0000000000127805 */ /* 0x000fe2000001ff00 */
[----:B----4-:R0:W1:Y:S01]  /*26700*/  I2F.F64.S16 R16, R2 ;  /* 0x0000000200107312 */ /* 0x0100620000101c00 */
[----:B------:R-:W-:Y:S05]  /*26710*/  BRA `(.L_x_12374) ;  /* 0x0000000c00807947 */ /* 0x000fea0003800000 */
.L_x_12370:
[----:B------:R-:W-:-:S13]  /*26720*/  ISETP.GT.AND P0, PT, R4, 0x6, PT ;  /* 0x000000060400780c */ /* 0x000fda0003f04270 */
[----:B------:R-:W-:Y:S05]  /*26730*/  @P0 BRA `(.L_x_12377) ;  /* 0x00000000003c0947 */ /* 0x000fea0003800000 */
[----:B------:R-:W-:-:S13]  /*26740*/  ISETP.NE.AND P0, PT, R4, 0x5, PT ;  /* 0x000000050400780c */ /* 0x000fda0003f05270 */
[----:B------:R-:W-:Y:S05]  /*26750*/  @!P0 BRA `(.L_x_12378) ;  /* 0x00000000001c8947 */ /* 0x000fea0003800000 */
[----:B------:R-:W-:-:S13]  /*26760*/  ISETP.NE.AND P0, PT, R4, 0x6, PT ;  /* 0x000000060400780c */ /* 0x000fda0003f05270 */
[----:B------:R-:W-:Y:S05]  /*26770*/  @P0 BRA `(.L_x_12373) ;  /* 0x0000000c00000947 */ /* 0x000fea0003800000 */
[----:B----4-:R-:W2:Y:S01]  /*26780*/  LDG.E R16, desc[UR36][R2.64] ;  /* 0x0000002402107981 */ /* 0x010ea2000c1e1900 */
[----:B------:R-:W-:Y:S01]  /*26790*/  CS2R R18, SRZ ;  /* 0x0000000000127805 */ /* 0x000fe2000001ff00 */
[----:B--2---:R-:W-:-:S06]  /*267a0*/  FMUL.FTZ R16, R16, 1 ;  /* 0x3f80000010107820 */ /* 0x004fcc0000410000 */
[----:B------:R-:W0:Y:S01]  /*267b0*/  F2F.F64.F32 R16, R16 ;  /* 0x0000001000107310 */ /* 0x000e220000201800 */
[----:B------:R-:W-:Y:S05]  /*267c0*/  BRA `(.L_x_12374) ;  /* 0x0000000c00547947 */ /* 0x000fea0003800000 */
.L_x_12378:
[----:B------:R-:W2:Y:S01]  /*267d0*/  LDG.E.U16 R0, desc[UR36][R2.64] ;  /* 0x0000002402007981 */ /* 0x000ea2000c1e1500 */
[----:B------:R-:W-:Y:S01]  /*267e0*/  CS2R R18, SRZ ;  /* 0x0000000000127805 */ /* 0x000fe2000001ff00 */
[----:B--2---:R-:W-:-:S05]  /*267f0*/  HADD2.F32 R0, -RZ, R0.H0_H0 ;  /* 0x20000000ff007230 */ /* 0x004fca0000004100 */
[----:B------:R-:W-:-:S04]  /*26800*/  FMUL.FTZ R0, R0, 1 ;  /* 0x3f80000000007820 */ /* 0x000fc80000410000 */
[----:B----4-:R0:W1:Y:S01]  /*26810*/  F2F.F64.F32 R16, R0 ;  /* 0x0000000000107310 */ /* 0x0100620000201800 */
[----:B------:R-:W-:Y:S05]  /*26820*/  BRA `(.L_x_12374) ;  /* 0x0000000c003c7947 */ /* 0x000fea0003800000 */
.L_x_12377:
        /* <DEDUP_REMOVED lines=8> */
[----:B----4-:R-:W-:-:S05]  /*268b0*/  FMUL.FTZ R16, R2, 1 ;  /* 0x3f80000002107820 */ /* 0x010fca0000410000 */
[----:B------:R-:W0:Y:S08]  /*268c0*/  F2F.F64.F32 R18, R18 ;  /* 0x0000001200127310 */ /* 0x000e300000201800 */
[----:B------:R-:W1:Y:S01]  /*268d0*/  F2F.F64.F32 R16, R16 ;  /* 0x0000001000107310 */ /* 0x000e620000201800 */
[----:B------:R-:W-:Y:S05]  /*268e0*/  BRA `(.L_x_12374) ;  /* 0x0000000c000c7947 */ /* 0x000fea0003800000 */
.L_x_12380:
[----:B------:R-:W2:Y:S02]  /*268f0*/  LDG.E R0, desc[UR36][R2.64] ;  /* 0x0000002402007981 */ /* 0x000ea4000c1e1900 */
[--C-:B--2---:R-:W-:Y:S02]  /*26900*/  HADD2.F32 R4, -RZ, R0.reuse.H1_H1 ;  /* 0x30000000ff047230 */ /* 0x104fe40000004100 */
[----:B------:R-:W-:-:S03]  /*26910*/  HADD2.F32 R0, -RZ, R0.H0_H0 ;  /* 0x20000000ff007230 */ /* 0x000fc60000004100 */
[----:B------:R-:W-:Y:S02]  /*26920*/  FMUL.FTZ R4, R4, 1 ;  /* 0x3f80000004047820 */ /* 0x000fe40000410000 */
[----:B------:R-:W-:Y:S02]  /*26930*/  FMUL.FTZ R0, R0, 1 ;  /* 0x3f80000000007820 */ /* 0x000fe40000410000 */
[----:B------:R0:W1:Y:S08]  /*26940*/  F2F.F64.F32 R18, R4 ;  /* 0x0000000400127310 */ /* 0x0000700000201800 */
[----:B----4-:R0:W2:Y:S01]  /*26950*/  F2F.F64.F32 R16, R0 ;  /* 0x0000000000107310 */ /* 0x0100a20000201800 */
[----:B------:R-:W-:Y:S05]  /*26960*/  BRA `(.L_x_12374) ;  /* 0x0000000800ec7947 */ /* 0x000fea0003800000 */
.L_x_12379:
[----:B----4-:R0:W5:Y:S01]  /*26970*/  LDG.E.64 R16, desc[UR36][R2.64] ;  /* 0x0000002402107981 */ /* 0x010162000c1e1b00 */
[----:B------:R-:W-:Y:S01]  /*26980*/  CS2R R18, SRZ ;  /* 0x0000000000127805 */ /* 0x000fe2000001ff00 */
[----:B------:R-:W-:Y:S06]  /*26990*/  BRA `(.L_x_12374) ;  /* 0x0000000800e07947 */ /* 0x000fec0003800000 */
.L_x_12369:
        /* <DEDUP_REMOVED lines=10> */
[----:B----4-:R-:W-:Y:S01]  /*26a40*/  IMAD.MOV.U32 R16, RZ, RZ, RZ ;  /* 0x000000ffff107224 */ /* 0x010fe200078e00ff */
[----:B--2---:R-:W-:-:S04]  /*26a50*/  ISETP.NE.AND P0, PT, R2, RZ, PT ;  /* 0x000000ff0200720c */ /* 0x004fc80003f05270 */
[----:B------:R-:W-:Y:S01]  /*26a60*/  FSEL R17, RZ, 1.875, !P0 ;  /* 0x3ff00000ff117808 */ /* 0x000fe20004000000 */
[----:B------:R-:W-:Y:S08]  /*26a70*/  BRA `(.L_x_12374) ;  /* 0x0000000800a87947 */ /* 0x000ff00003800000 */
.L_x_12383:
[----:B----4-:R0:W5:Y:S01]  /*26a80*/  LDG.E.128 R16, desc[UR36][R2.64] ;  /* 0x0000002402107981 */ /* 0x010162000c1e1d00 */
[----:B------:R-:W-:Y:S05]  /*26a90*/  BRA `(.L_x_12374) ;  /* 0x0000000800a07947 */ /* 0x000fea0003800000 */
.L_x_12382:
[----:B------:R-:W-:-:S13]  /*26aa0*/  ISETP.NE.AND P0, PT, R4, 0xf, PT ;  /* 0x0000000f0400780c */ /* 0x000fda0003f05270 */
[----:B------:R-:W-:Y:S05]  /*26ab0*/  @!P0 BRA `(.L_x_12384) ;  /* 0x0000000000ac8947 */ /* 0x000fea0003800000 */
[----:B------:R-:W-:-:S13]  /*26ac0*/  ISETP.NE.AND P0, PT, R4, 0x17, PT ;  /* 0x000000170400780c */ /* 0x000fda0003f05270 */
[----:B------:R-:W-:Y:S05]  /*26ad0*/  @!P0 BRA `(.L_x_12385) ;  /* 0x0000000000648947 */ /* 0x000fea0003800000 */
[----:B------:R-:W-:-:S13]  /*26ae0*/  ISETP.NE.AND P0, PT, R4, 0x18, PT ;  /* 0x000000180400780c */ /* 0x000fda0003f05270 */
[----:B------:R-:W-:Y:S05]  /*26af0*/  @P0 BRA `(.L_x_12373) ;  /* 0x0000000800200947 */ /* 0x000fea0003800000 */
[----:B------:R-:W2:Y:S01]  /*26b00*/  LDG.E.U8 R0, desc[UR36][R2.64] ;  /* 0x0000002402007981 */ /* 0x000ea2000c1e1100 */
[----:B----4-:R-:W-:Y:S02]  /*26b10*/  MOV R8, 0xff800000 ;  /* 0xff80000000087802 */ /* 0x010fe40000000f00 */
        /* <DEDUP_REMOVED lines=21> */
.L_x_12385:
        /* <DEDUP_REMOVED lines=14> */
[----:B----4-:R2:W3:Y:S01]  /*26d50*/  F2F.F64.F32 R16, R4 ;  /* 0x0000000400107310 */ /* 0x0104e20000201800 */
[----:B------:R-:W-:Y:S05]  /*26d60*/  BRA `(.L_x_12374) ;  /* 0x0000000400ec7947 */ /* 0x000fea0003800000 */
.L_x_12384:
[----:B------:R-:W2:Y:S01]  /*26d70*/  LDG.E.U16 R0, desc[UR36][R2.64] ;  /* 0x0000002402007981 */ /* 0x000ea2000c1e1500 */
[----:B------:R-:W-:Y:S01]  /*26d80*/  CS2R R18, SRZ ;  /* 0x0000000000127805 */ /* 0x000fe2000001ff00 */
[----:B--2---:R-:W-:-:S04]  /*26d90*/  IMAD.U32 R0, R0, 0x10000, RZ ;  /* 0x0001000000007824 */ /* 0x004fc800078e00ff */
[----:B------:R-:W-:-:S04]  /*26da0*/  FMUL.FTZ R0, R0, 1 ;  /* 0x3f80000000007820 */ /* 0x000fc80000410000 */
[----:B----4-:R4:W0:Y:S01]  /*26db0*/  F2F.F64.F32 R16, R0 ;  /* 0x0000000000107310 */ /* 0x0108220000201800 */
[----:B------:R-:W-:Y:S05]  /*26dc0*/  BRA `(.L_x_12374) ;  /* 0x0000000400d47947 */ /* 0x000fea0003800000 */
.L_x_12381:
        /* <DEDUP_REMOVED lines=8> */
[----:B------:R-:W4:Y:S01]  /*26e50*/  LDG.E.U16 R2, desc[UR36][R2.64] ;  /* 0x0000002402027981 */ /* 0x000f22000c1e1500 */
[----:B------:R-:W-:Y:S01]  /*26e60*/  CS2R R18, SRZ ;  /* 0x0000000000127805 */ /* 0x000fe2000001ff00 */
[----:B----4-:R0:W1:Y:S01]  /*26e70*/  I2F.F64.U16 R16, R2 ;  /* 0x0000000200107312 */ /* 0x0100620000101800 */
[----:B------:R-:W-:Y:S05]  /*26e80*/  BRA `(.L_x_12374) ;  /* 0x0000000400a47947 */ /* 0x000fea0003800000 */
.L_x_12388:
        /* <DEDUP_REMOVED lines=21> */
.L_x_12392:
[----:B------:R-:W-:Y:S05]  /*26fe0*/  BSYNC B1 ;  /* 0x0000000000017941 */ /* 0x000fea0003800000 */
.L_x_12391:
[----:B------:R-:W-:Y:S01]  /*26ff0*/  LEA R3, R0, 0x3b800000, 0x17 ;  /* 0x3b80000000037811 */ /* 0x000fe200078eb8ff */
[----:B------:R-:W-:-:S05]  /*27000*/  IMAD.SHL.U32 R0, R2, 0x100000, RZ ;  /* 0x0010000002007824 */ /* 0x000fca00078e00ff */
[----:B------:R-:W-:-:S07]  /*27010*/  LOP3.LUT R0, R3, R0, R4, 0xfe, !PT ;  /* 0x0000000003007212 */ /* 0x000fce00078efe04 */
.L_x_12390:
[----:B------:R-:W-:Y:S05]  /*27020*/  BSYNC B0 ;  /* 0x0000000000007941 */ /* 0x000fea0003800000 */
.L_x_12389:
[----:B------:R-:W-:Y:S01]  /*27030*/  FMUL.FTZ R0, R0, 1 ;  /* 0x3f80000000007820 */ /* 0x000fe20000410000 */
[----:B------:R-:W-:-:S03]  /*27040*/  CS2R R18, SRZ ;  /* 0x0000000000127805 */ /* 0x000fc6000001ff00 */
[----:B----4-:R0:W1:Y:S01]  /*27050*/  F2F.F64.F32 R16, R0 ;  /* 0x0000000000107310 */ /* 0x0100620000201800 */
[----:B------:R-:W-:Y:S05]  /*27060*/  BRA `(.L_x_12374) ;  /* 0x00000004002c7947 */ /* 0x000fea0003800000 */
.L_x_12387:
        /* <DEDUP_REMOVED lines=21> */
.L_x_12396:
[----:B------:R-:W-:Y:S05]  /*271c0*/  BSYNC B1 ;  /* 0x0000000000017941 */ /* 0x000fea0003800000 */
.L_x_12395:
[----:B------:R-:W-:Y:S01]  /*271d0*/  LEA R3, R0, 0x37800000, 0x17 ;  /* 0x3780000000037811 */ /* 0x000fe200078eb8ff */
[----:B------:R-:W-:-:S05]  /*271e0*/  IMAD.SHL.U32 R0, R2, 0x200000, RZ ;  /* 0x0020000002007824 */ /* 0x000fca00078e00ff */
[----:B------:R-:W-:-:S07]  /*271f0*/  LOP3.LUT R0, R3, R0, R4, 0xfe, !PT ;  /* 0x0000000003007212 */ /* 0x000fce00078efe04 */
.L_x_12394:
[----:B------:R-:W-:Y:S05]  /*27200*/  BSYNC B0 ;  /* 0x0000000000007941 */ /* 0x000fea0003800000 */
.L_x_12393:
[----:B------:R-:W-:Y:S01]  /*27210*/  FMUL.FTZ R0, R0, 1 ;  /* 0x3f80000000007820 */ /* 0x000fe20000410000 */
[----:B------:R-:W-:-:S03]  /*27220*/  CS2R R18, SRZ ;  /* 0x0000000000127805 */ /* 0x000fc6000001ff00 */
[----:B----4-:R0:W1:Y:S01]  /*27230*/  F2F.F64.F32 R16, R0 ;  /* 0x0000000000107310 */ /* 0x0100620000201800 */
[----:B------:R-:W-:Y:S05]  /*27240*/  BRA `(.L_x_12374) ;  /* 0x0000000000b47947 */ /* 0x000fea0003800000 */
.L_x_12386:
        /* <DEDUP_REMOVED lines=14> */
.L_x_12400:
[----:B------:R-:W-:Y:S05]  /*27330*/  BSYNC B0 ;  /* 0x0000000000007941 */ /* 0x000fea0003800000 */
.L_x_12399:
[----:B------:R-:W-:Y:S01]  /*27340*/  FMUL.FTZ R0, R0, 1 ;  /* 0x3f80000000007820 */ /* 0x000fe20000410000 */
[----:B------:R-:W-:-:S03]  /*27350*/  CS2R R18, SRZ ;  /* 0x0000000000127805 */ /* 0x000fc6000001ff00 */
[----:B----4-:R0:W1:Y:S01]  /*27360*/  F2F.F64.F32 R16, R0 ;  /* 0x0000000000107310 */ /* 0x0100620000201800 */
[----:B------:R-:W-:Y:S05]  /*27370*/  BRA `(.L_x_12374) ;  /* 0x0000000000687947 */ /* 0x000fea0003800000 */
.L_x_12373:
[----:B------:R-:W-:Y:S01]  /*27380*/  MOV R0, 0x0 ;  /* 0x0000000000007802 */ /* 0x000fe20000000f00 */
[----:B------:R-:W-:Y:S01]  /*27390*/  ULDC.64 UR4, c[0x4][0x158] ;  /* 0x0100560000047ab9 */ /* 0x000fe20000000a00 */
[----:B------:R-:W-:Y:S01]  /*273a0*/  ULDC.64 UR6, c[0x4][0x8] ;  /* 0x0100020000067ab9 */ /* 0x000fe20000000a00 */
[----:B------:R-:W-:Y:S01]  /*273b0*/  IMAD.U32 R4, RZ, RZ, UR4 ;  /* 0x00000004ff047e24 */ /* 0x000fe2000f8e00ff */
[----:B------:R0:W1:Y:S01]  /*273c0*/  LDC.64 R2, c[0x4][R0] ;  /* 0x0100000000027b82 */ /* 0x0000620000000a00 */
[----:B------:R-:W-:Y:S01]  /*273d0*/  IMAD.U32 R5, RZ, RZ, UR5 ;  /* 0x00000005ff057e24 */ /* 0x000fe2000f8e00ff */
[----:B------:R-:W-:Y:S01]  /*273e0*/  ULDC.64 UR4, c[0x4][0x160] ;  /* 0x0100580000047ab9 */ /* 0x000fe20000000a00 */
[----:B----4-:R-:W-:Y:S01]  /*273f0*/  HFMA2.MMA R8, -RZ, RZ, 0, 4.64916229248046875e-06 ;  /* 0x0000004eff087435 */ /* 0x010fe200000001ff */
        /* <DEDUP_REMOVED lines=8> */
.L_x_12401:
[----:B------:R-:W-:Y:S02]  /*27480*/  CS2R R16, SRZ ;  /* 0x0000000000107805 */ /* 0x000fe4000001ff00 */
[----:B------:R-:W-:Y:S01]  /*27490*/  CS2R R18, SRZ ;  /* 0x0000000000127805 */ /* 0x000fe2000001ff00 */
[----:B------:R-:W-:Y:S06]  /*274a0*/  BRA `(.L_x_12374) ;  /* 0x00000000001c7947 */ /* 0x000fec0003800000 */
.L_x_12398:
[----:B----4-:R-:W2:Y:S01]  /*274b0*/  LDG.E.64 R16, desc[UR36][R2.64] ;  /* 0x0000002402107981 */ /* 0x010ea2000c1e1b00 */
[----:B------:R-:W-:Y:S01]  /*274c0*/  CS2R R18, SRZ ;  /* 0x0000000000127805 */ /* 0x000fe2000001ff00 */
[----:B--2---:R-:W0:Y:S01]  /*274d0*/  I2F.F64.U64 R16, R16 ;  /* 0x0000001000107312 */ /* 0x004e220000301800 */
[----:B------:R-:W-:Y:S05]  /*274e0*/  BRA `(.L_x_12374) ;  /* 0x00000000000c7947 */ /* 0x000fea0003800000 */
.L_x_12397:
[----:B------:R-:W4:Y:S01]  /*274f0*/  LDG.E R2, desc[UR36][R2.64] ;  /* 0x0000002402027981 */ /* 0x000f22000c1e1900 */
[----:B------:R-:W-:Y:S01]  /*27500*/  CS2R R18, SRZ ;  /* 0x0000000000127805 */ /* 0x000fe2000001ff00 */
[----:B----4-:R0:W1:Y:S06]  /*27510*/  I2F.F64.U32 R16, R2 ;  /* 0x0000000200107312 */ /* 0x01006c0000201800 */
.L_x_12374:
[----:B------:R-:W-:Y:S01]  /*27520*/  IMAD.MOV.U32 R6, RZ, RZ, 0x33145c07 ;  /* 0x33145c07ff067424 */ /* 0x000fe200078e00ff */
[----:B01---5:R-:W-:Y:S01]  /*27530*/  DSETP.GTU.AND P0, PT, |R18|, +INF , PT ;  /* 0x7ff000001200742a */ /* 0x023fe20003f0c200 */
[----:B------:R-:W-:Y:S01]  /*27540*/  IMAD.MOV.U32 R7, RZ, RZ, 0x3c91a626 ;  /* 0x3c91a626ff077424 */ /* 0x000fe200078e00ff */
[----:B------:R-:W-:Y:S01]  /*27550*/  BSSY B1, `(.L_x_12402) ;  /* 0x00008f7000017945 */ /* 0x000fe20003800000 */
[----:B--23--:R-:W-:Y:S02]  /*27560*/  DADD R4, -RZ, |R16| ;  /* 0x00000000ff047229 */ /* 0x00cfe40000000510 */
        /* <DEDUP_REMOVED lines=45> */
[----:B----4-:R-:W-:Y:S02]  /*27840*/  LOP3.LUT R0, R35, 0xffc00000, RZ, 0xc0, !PT ;  /* 0xffc0000023007812 */ /* 0x010fe400078ec0ff */
        /* <DEDUP_REMOVED lines=96> */
.L_x_12410:
[----:B------:R-:W-:Y:S05]  /*27e50*/  BSYNC B3 ;  /* 0x0000000000037941 */ /* 0x000fea0003800000 */
.L_x_12409:
        /* <DEDUP_REMOVED lines=82> */
.L_x_12408:
        /* <DEDUP_REMOVED lines=36> */
.L_x_12418:
[----:B------:R-:W-:Y:S05]  /*285c0*/  BSYNC B4 ;  /* 0x0000000000047941 */ /* 0x000fea0003800000 */
.L_x_12417:
[----:B------:R-:W-:Y:S02]  /*285d0*/  IMAD.MOV.U32 R6, RZ, RZ, R10 ;  /* 0x000000ffff067224 */ /* 0x000fe400078e000a */
[----:B------:R-:W-:Y:S01]  /*285e0*/  IMAD.MOV.U32 R7, RZ, RZ, R11 ;  /* 0x000000ffff077224 */ /* 0x000fe200078e000b */
[----:B------:R-:W-:Y:S06]  /*285f0*/  BRA `(.L_x_12416) ;  /* 0x0000000000047947 */ /* 0x000fec0003800000 */
.L_x_12415:
[----:B------:R-:W-:-:S11]  /*28600*/  DADD R6, -R8, R34 ;  /* 0x0000000008067229 */ /* 0x000fd60000000122 */
.L_x_12416:
[----:B------:R-:W-:Y:S05]  /*28610*/  BSYNC B3 ;  /* 0x0000000000037941 */ /* 0x000fea0003800000 */
.L_x_12414:
        /* <DEDUP_REMOVED lines=31> */
.L_x_12423:
[----:B------:R-:W-:Y:S05]  /*28810*/  BSYNC B4 ;  /* 0x0000000000047941 */ /* 0x000fea0003800000 */
.L_x_12422:
[----:B------:R-:W-:Y:S05]  /*28820*/  BRA `(.L_x_12421) ;  /* 0x0000000000047947 */ /* 0x000fea0003800000 */
.L_x_12420:
[----:B------:R-:W-:-:S11]  /*28830*/  DADD R10, R42, -R12 ;  /* 0x000000002a0a7229 */ /* 0x000fd6000000080c */
.L_x_12421:
[----:B------:R-:W-:Y:S05]  /*28840*/  BSYNC B3 ;  /* 0x0000000000037941 */ /* 0x000fea0003800000 */
.L_x_12419:
        /* <DEDUP_REMOVED lines=30> */
.L_x_12425:
[----:B------:R-:W-:Y:S05]  /*28a30*/  BSYNC B3 ;  /* 0x0000000000037941 */ /* 0x000fea0003800000 */
.L_x_12424:
        /* <DEDUP_REMOVED lines=87> */
.L_x_12426:
        /* <DEDUP_REMOVED lines=22> */
.L_x_12428:
[----:B------:R-:W-:Y:S05]  /*29110*/  BSYNC B3 ;  /* 0x0000000000037941 */ /* 0x000fea0003800000 */
.L_x_12427:
        /* <DEDUP_REMOVED lines=30> */
.L_x_12413:
        /* <DEDUP_REMOVED lines=27> */
.L_x_12431:
[----:B------:R-:W-:Y:S05]  /*294b0*/  BSYNC B3 ;  /* 0x0000000000037941 */ /* 0x000fea0003800000 */
.L_x_12430:
        /* <DEDUP_REMOVED lines=27> */
.L_x_12434:
[----:B------:R-:W-:Y:S05]  /*29670*/  BSYNC B3 ;  /* 0x0000000000037941 */ /* 0x000fea0003800000 */
.L_x_12433:
        /* <DEDUP_REMOVED lines=30> */
.L_x_12432:
        /* <DEDUP_REMOVED lines=75> */
.L_x_12435:
[----:B------:R-:W-:Y:S01]  /*29d10*/  IMAD.MOV.U32 R10, RZ, RZ, 0x0 ;  /* 0x00000000ff0a7424 */ /* 0x000fe200078e00ff */
[----:B------:R-:W-:Y:S01]  /*29d20*/  FSETP.NEU.FTZ.AND P0, PT, R7, RZ, PT ;  /* 0x000000ff0700720b */ /* 0x000fe20003f1d000 */
[----:B------:R-:W-:-:S06]  /*29d30*/  IMAD.MOV.U32 R11, RZ, RZ, 0x7ff00000 ;  /* 0x7ff00000ff0b7424 */ /* 0x000fcc00078e00ff */
[----:B------:R-:W-:-:S10]  /*29d40*/  DFMA R10, R6, R10, +INF ;  /* 0x7ff00000060a742b */ /* 0x000fd4000000000a */
[----:B------:R-:W-:Y:S02]  /*29d50*/  FSEL R32, R10, RZ, P0 ;  /* 0x000000ff0a207208 */ /* 0x000fe40000000000 */
[----:B------:R-:W-:Y:S01]  /*29d60*/  FSEL R33, R11, -QNAN , P0 ;  /* 0xfff000000b217808 */ /* 0x000fe20000000000 */
[----:B------:R-:W-:Y:S06]  /*29d70*/  BRA `(.L_x_12411) ;  /* 0x0000000400387947 */ /* 0x000fec0003800000 */
.L_x_12429:
        /* <DEDUP_REMOVED lines=26> */
.L_x_12437:
[----:B------:R-:W-:Y:S05]  /*29f20*/  BSYNC B3 ;  /* 0x0000000000037941 */ /* 0x000fea0003800000 */
.L_x_12436:
        /* <DEDUP_REMOVED lines=21> */
.L_x_12439:
[----:B------:R-:W-:Y:S05]  /*2a080*/  BSYNC B3 ;  /* 0x0000000000037941 */ /* 0x000fea0003800000 */
.L_x_12438:
[----:B------:R-:W-:Y:S02]  /*2a090*/  IMAD.MOV.U32 R32, RZ, RZ, R10 ;  /* 0x000000ffff207224 */ /* 0x000fe400078e000a */
[----:B------:R-:W-:Y:S01]  /*2a0a0*/  IMAD.MOV.U32 R33, RZ, RZ, R11 ;  /* 0x000000ffff217224 */ /* 0x000fe200078e000b */
[----:B------:R-:W-:Y:S06]  /*2a0b0*/  BRA `(.L_x_12411) ;  /* 0x0000000000687947 */ /* 0x000fec0003800000 */
.L_x_12412:
        /* <DEDUP_REMOVED lines=23> */
.L_x_12441:
[----:B------:R-:W-:Y:S05]  /*2a230*/  BSYNC B3 ;  /* 0x0000000000037941 */ /* 0x000fea0003800000 */
.L_x_12440:
[----:B------:R-:W-:Y:S02]  /*2a240*/  IMAD.MOV.U32 R32, RZ, RZ, R12 ;  /* 0x000000ffff207224 */ /* 0x000fe400078e000c */
[----:B------:R-:W-:-:S07]  /*2a250*/  IMAD.MOV.U32 R33, RZ, RZ, R13 ;  /* 0x000000ffff217224 */ /* 0x000fce00078e000d */
.L_x_12411:
[----:B------:R-:W-:Y:S05]  /*2a260*/  BSYNC B2 ;  /* 0x0000000000027941 */ /* 0x000fea0003800000 */
.L_x_12407:
        /* <DEDUP_REMOVED lines=26> */
.L_x_12445:
[----:B------:R-:W-:Y:S05]  /*2a410*/  BSYNC B3 ;  /* 0x0000000000037941 */ /* 0x000fea0003800000 */
.L_x_12444:
        /* <DEDUP_REMOVED lines=41> */
.L_x_12453:
[----:B------:R-:W-:Y:S05]  /*2a6b0*/  BSYNC B4 ;  /* 0x0000000000047941 */ /* 0x000fea0003800000 */
.L_x_12452:
[----:B------:R-:W-:Y:S02]  /*2a6c0*/  IMAD.MOV.U32 R44, RZ, RZ, R10 ;  /* 0x000000ffff2c7224 */ /* 0x000fe400078e000a */
[----:B------:R-:W-:Y:S01]  /*2a6d0*/  IMAD.MOV.U32 R45, RZ, RZ, R11 ;  /* 0x000000ffff2d7224 */ /* 0x000fe200078e000b */
[----:B------:R-:W-:Y:S06]  /*2a6e0*/  BRA `(.L_x_12451) ;  /* 0x0000000000047947 */ /* 0x000fec0003800000 */
.L_x_12450:
[----:B------:R-:W-:-:S11]  /*2a6f0*/  DADD R44, -R8, R34 ;  /* 0x00000000082c7229 */ /* 0x000fd60000000122 */
.L_x_12451:
[----:B------:R-:W-:Y:S05]  /*2a700*/  BSYNC B3 ;  /* 0x0000000000037941 */ /* 0x000fea0003800000 */
.L_x_12449:
        /* <DEDUP_REMOVED lines=26> */
.L_x_12458:
[----:B------:R-:W-:Y:S05]  /*2a8b0*/  BSYNC B4 ;  /* 0x0000000000047941 */ /* 0x000fea0003800000 */
.L_x_12457:
[----:B------:R-:W-:Y:S02]  /*2a8c0*/  IMAD.MOV.U32 R2, RZ, RZ, R10 ;  /* 0x000000ffff027224 */ /* 0x000fe400078e000a */
[----:B------:R-:W-:Y:S01]  /*2a8d0*/  IMAD.MOV.U32 R3, RZ, RZ, R11 ;  /* 0x000000ffff037224 */ /* 0x000fe200078e000b */
[----:B------:R-:W-:Y:S06]  /*2a8e0*/  BRA `(.L_x_12456) ;  /* 0x0000000000047947 */ /* 0x000fec0003800000 */
.L_x_12455:
[----:B------:R-:W-:-:S11]  /*2a8f0*/  DADD R2, -R18, R42 ;  /* 0x0000000012027229 */ /* 0x000fd6000000012a */
.L_x_12456:
[----:B------:R-:W-:Y:S05]  /*2a900*/  BSYNC B3 ;  /* 0x0000000000037941 */ /* 0x000fea0003800000 */
.L_x_12454:
        /* <DEDUP_REMOVED lines=8> */
[----:B------:R-:W-:-:S04]  /*2a990*/  IADD3 R26, R11, -0x3500000, RZ ;  /* 0xfcb000000b1a7810 */ /* 0x000fc80007ffe0ff */
[----:B------:R-:W-:Y:S02]  /*2a9a0*/  ISETP.GE.U32.AND P0, PT, R26, 0x7ca00000, PT ;  /* 0x7ca000001a00780c */ /* 0x000fe40003f06070 */
        /* <DEDUP_REMOVED lines=17> */
.L_x_12460:
[----:B------:R-:W-:Y:S05]  /*2aac0*/  BSYNC B3 ;  /* 0x0000000000037941 */ /* 0x000fea0003800000 */
.L_x_12459:
[----:B------:R-:W-:Y:S01]  /*2aad0*/  PLOP3.LUT P0, PT, PT, PT, PT, 0x80, 0x0 ;  /* 0x000000000000781c */ /* 0x000fe20003f0f070 */
[----:B------:R-:W-:Y:S01]  /*2aae0*/  IMAD.MOV.U32 R21, RZ, RZ, R13 ;  /* 0x000000ffff157224 */ /* 0x000fe200078e000d */
[----:B------:R-:W-:Y:S01]  /*2aaf0*/  MOV R20, R12 ;  /* 0x0000000c00147202 */ /* 0x000fe20000000f00 */
[----:B------:R-:W-:Y:S10]  /*2ab00*/  BRA `(.L_x_12446) ;  /* 0x0000000800507947 */ /* 0x000ff40003800000 */
.L_x_12448:
[----:B------:R-:W-:-:S14]  /*2ab10*/  DSETP.GT.AND P0, PT, R4, 1, PT ;  /* 0x3ff000000400742a */ /* 0x000fdc0003f04000 */
[----:B------:R-:W-:Y:S05]  /*2ab20*/  @P0 BRA `(.L_x_12461) ;  /* 0x0000000000780947 */ /* 0x000fea0003800000 */
[----:B------:R-:W-:Y:S01]  /*2ab30*/  DADD R2, -R4, 1 ;  /* 0x3ff0000004027429 */ /* 0x000fe20000000100 */
[----:B------:R-:W-:Y:S07]  /*2ab40*/  BSSY B3, `(.L_x_12462) ;  /* 0x0000018000037945 */ /* 0x000fee0003800000 */
        /* <DEDUP_REMOVED lines=23> */
.L_x_12463:
[----:B------:R-:W-:Y:S05]  /*2acc0*/  BSYNC B3 ;  /* 0x0000000000037941 */ /* 0x000fea0003800000 */
.L_x_12462:
[----:B------:R-:W-:Y:S01]  /*2acd0*/  PLOP3.LUT P0, PT, PT, PT, PT, 0x80, 0x0 ;  /* 0x000000000000781c */ /* 0x000fe20003f0f070 */
[----:B------:R-:W-:Y:S02]  /*2ace0*/  IMAD.MOV.U32 R20, RZ, RZ, R12 ;  /* 0x000000ffff147224 */ /* 0x000fe400078e000c */
[----:B------:R-:W-:Y:S01]  /*2acf0*/  IMAD.MOV.U32 R21, RZ, RZ, R13 ;  /* 0x000000ffff157224 */ /* 0x000fe200078e000d */
[----:B------:R-:W-:Y:S09]  /*2ad00*/  BRA `(.L_x_12446) ;  /* 0x0000000400d07947 */ /* 0x000ff20003800000 */
.L_x_12461:
        /* <DEDUP_REMOVED lines=28> */
.L_x_12465:
[----:B------:R-:W-:Y:S05]  /*2aed0*/  BSYNC B3 ;  /* 0x0000000000037941 */ /* 0x000fea0003800000 */
.L_x_12464:
        /* <DEDUP_REMOVED lines=21> */
.L_x_12467:
[----:B------:R-:W-:Y:S05]  /*2b030*/  BSYNC B3 ;  /* 0x0000000000037941 */ /* 0x000fea0003800000 */
.L_x_12466:
[----:B------:R-:W-:Y:S01]  /*2b040*/  DMUL R4, R4, 8.11296384146066816958e+31 ;  /* 0x4690000004047828 */ /* 0x000fe20000000000 */
[----:B------:R-:W-:Y:S01]  /*2b050*/  PLOP3.LUT P0, PT, PT, PT, PT, 0x80, 0x0 ;  /* 0x000000000000781c */ /* 0x000fe20003f0f070 */
[----:B------:R-:W-:Y:S02]  /*2b060*/  IMAD.MOV.U32 R20, RZ, RZ, R10 ;  /* 0x000000ffff147224 */ /* 0x000fe400078e000a */
[----:B------:R-:W-:Y:S01]  /*2b070*/  IMAD.MOV.U32 R21, RZ, RZ, R11 ;  /* 0x000000ffff157224 */ /* 0x000fe200078e000b */
[----:B------:R-:W-:Y:S09]  /*2b080*/  BRA `(.L_x_12446) ;  /* 0x0000000000f07947 */ /* 0x000ff20003800000 */
.L_x_12447:
        /* <DEDUP_REMOVED lines=25> */
.L_x_12469:
[----:B------:R-:W-:Y:S05]  /*2b220*/  BSYNC B3 ;  /* 0x0000000000037941 */ /* 0x000fea0003800000 */
.L_x_12468:
        /* <DEDUP_REMOVED lines=27> */
.L_x_12471:
[----:B------:R-:W-:Y:S05]  /*2b3e0*/  BSYNC B3 ;  /* 0x0000000000037941 */ /* 0x000fea0003800000 */
.L_x_12470:
[----:B------:R-:W-:Y:S01]  /*2b3f0*/  DMUL R20, R12, R8 ;  /* 0x000000080c147228 */ /* 0x000fe20000000000 */
[----:B------:R-:W-:Y:S01]  /*2b400*/  PLOP3.LUT P0, PT, PT, PT, PT, 0x80, 0x0 ;  /* 0x000000000000781c */ /* 0x000fe20003f0f070 */
[----:B------:R-:W-:-:S12]  /*2b410*/  BRA `(.L_x_12446) ;  /* 0x00000000000c7947 */ /* 0x000fd80003800000 */
.L_x_12443:
[----:B------:R-:W-:Y:S01]  /*2b420*/  DMUL R20, R20, 9.00719925474099200000e+15 ;  /* 0x4340000014147828 */ /* 0x000fe20000000000 */
[----:B------:R-:W-:Y:S01]  /*2b430*/  PLOP3.LUT P0, PT, PT, PT, PT, 0x80, 0x0 ;  /* 0x000000000000781c */ /* 0x000fe20003f0f070 */
[----:B------:R-:W-:-:S12]  /*2b440*/  DMUL R4, R4, 9.00719925474099200000e+15 ;  /* 0x4340000004047828 */ /* 0x000fd80000000000 */
.L_x_12446:
[----:B------:R-:W-:Y:S05]  /*2b450*/  BSYNC B2 ;  /* 0x0000000000027941 */ /* 0x000fea0003800000 */
.L_x_12442:
        /* <DEDUP_REMOVED lines=68> */
.L_x_12477:
[----:B------:R-:W-:-:S11]  /*2b8a0*/  DMUL R4, RZ, |R6| ;  /* 0x40000006ff047228 */ /* 0x000fd60000000000 */
.L_x_12478:
[----:B------:R-:W-:Y:S05]  /*2b8b0*/  BSYNC B0 ;  /* 0x0000000000007941 */ /* 0x000fea0003800000 */
.L_x_12476:
        /* <DEDUP_REMOVED lines=11> */
.L_x_12475:
        /* <DEDUP_REMOVED lines=53> */
.L_x_12474:
        /* <DEDUP_REMOVED lines=62> */
.L_x_12482:
[----:B------:R-:W-:-:S11]  /*2c0a0*/  DMUL R4, RZ, |R6| ;  /* 0x40000006ff047228 */ /* 0x000fd60000000000 */
.L_x_12483:
[----:B------:R-:W-:Y:S05]  /*2c0b0*/  BSYNC B0 ;  /* 0x0000000000007941 */ /* 0x000fea0003800000 */
.L_x_12481:
        /* <DEDUP_REMOVED lines=11> */
.L_x_12480:
        /* <DEDUP_REMOVED lines=53> */
.L_x_12473:
        /* <DEDUP_REMOVED lines=27> */
[----:B------:R-:W-:-:S07]  /*2c670*/  IMAD.MOV.U32 R11, RZ, RZ, R3 ;  /* 0x000000ffff0b7224 */ /* 0x000fce00078e0003 */
[----:B------:R-:W-:Y:S05]  /*2c680*/  CALL.REL.NOINC `($__internal_14_$__cuda_sm20_div_rn_f64_full) ;  /* 0x0000004c00e87944 */ /* 0x000fea0003c00000 */
.L_x_12486:
[----:B------:R-:W-:Y:S05]  /*2c690*/  BSYNC B3 ;  /* 0x0000000000037941 */ /* 0x000fea0003800000 */
.L_x_12485:
        /* <DEDUP_REMOVED lines=82> */
.L_x_12488:
[----:B------:R-:W-:Y:S02]  /*2cbc0*/  FSEL R2, RZ, 3.37028055040000000000e+12, P1 ;  /* 0x54442d18ff027808 */ /* 0x000fe40000800000 */
[----:B------:R-:W-:-:S07]  /*2cbd0*/  FSEL R3, RZ, 2.1426990032196044922, P1 ;  /* 0x400921fbff037808 */ /* 0x000fce0000800000 */
.L_x_12489:
[----:B------:R-:W-:Y:S05]  /*2cbe0*/  BSYNC B0 ;  /* 0x0000000000007941 */ /* 0x000fea0003800000 */
.L_x_12487:
[----:B------:R-:W-:Y:S01]  /*2cbf0*/  DADD R4, |R20|, |R4| ;  /* 0x0000000014047229 */ /* 0x000fe20000000604 */
[----:B------:R-:W-:-:S07]  /*2cc00*/  LOP3.LUT R21, R3, 0x80000000, R21, 0xb8, !PT ;  /* 0x8000000003157812 */ /* 0x000fce00078eb815 */
[----:B------:R-:W-:-:S06]  /*2cc10*/  DSETP.GTU.AND P0, PT, |R4|, +INF , PT ;  /* 0x7ff000000400742a */ /* 0x000fcc0003f0c200 */
[----:B------:R-:W-:Y:S02]  /*2cc20*/  FSEL R4, R4, R2, P0 ;  /* 0x0000000204047208 */ /* 0x000fe40000000000 */
[----:B------:R-:W-:Y:S01]  /*2cc30*/  FSEL R5, R5, R21, P0 ;  /* 0x0000001505057208 */ /* 0x000fe20000000000 */
[----:B------:R-:W-:Y:S06]  /*2cc40*/  BRA `(.L_x_12479) ;  /* 0x0000000400d47947 */ /* 0x000fec0003800000 */
.L_x_12484:
        /* <DEDUP_REMOVED lines=24> */
[----:B------:R-:W-:-:S07]  /*2cdd0*/  MOV R0, 0x2cdf0 ;  /* 0x0002cdf000007802 */ /* 0x000fce0000000f00 */
[----:B------:R-:W-:Y:S05]  /*2cde0*/  CALL.REL.NOINC `($__internal_14_$__cuda_sm20_div_rn_f64_full) ;  /* 0x0000004800107944 */ /* 0x000fea0003c00000 */
.L_x_12491:
[----:B------:R-:W-:Y:S05]  /*2cdf0*/  BSYNC B3 ;  /* 0x0000000000037941 */ /* 0x000fea0003800000 */
.L_x_12490:
        /* <DEDUP_REMOVED lines=82> */
.L_x_12493:
[----:B------:R-:W-:Y:S02]  /*2d320*/  FSEL R2, RZ, 3.37028055040000000000e+12, P1 ;  /* 0x54442d18ff027808 */ /* 0x000fe40000800000 */
[----:B------:R-:W-:-:S07]  /*2d330*/  FSEL R3, RZ, 2.1426990032196044922, P1 ;  /* 0x400921fbff037808 */ /* 0x000fce0000800000 */
.L_x_12494:
[----:B------:R-:W-:Y:S05]  /*2d340*/  BSYNC B0 ;  /* 0x0000000000007941 */ /* 0x000fea0003800000 */
.L_x_12492:
[----:B------:R-:W-:Y:S01]  /*2d350*/  DADD R4, |R20|, |R4| ;  /* 0x0000000014047229 */ /* 0x000fe20000000604 */
[----:B------:R-:W-:-:S07]  /*2d360*/  LOP3.LUT R21, R3, 0x80000000, R21, 0xb8, !PT ;  /* 0x8000000003157812 */ /* 0x000fce00078eb815 */
[----:B------:R-:W-:-:S06]  /*2d370*/  DSETP.GTU.AND P0, PT, |R4|, +INF , PT ;  /* 0x7ff000000400742a */ /* 0x000fcc0003f0c200 */
[----:B------:R-:W-:Y:S02]  /*2d380*/  FSEL R4, R4, R2, P0 ;  /* 0x0000000204047208 */ /* 0x000fe40000000000 */
[----:B------:R-:W-:-:S07]  /*2d390*/  FSEL R5, R5, R21, P0 ;  /* 0x0000001505057208 */ /* 0x000fce0000000000 */
.L_x_12479:
[----:B------:R-:W-:Y:S05]  /*2d3a0*/  BSYNC B2 ;  /* 0x0000000000027941 */ /* 0x000fea0003800000 */
.L_x_12472:
[----:B------:R-:W-:Y:S01]  /*2d3b0*/  DADD R2, -RZ, -R32 ;  /* 0x00000000ff027229 */ /* 0x000fe20000000920 */
[----:B------:R-:W-:-:S09]  /*2d3c0*/  ISETP.NE.AND P0, PT, R46, RZ, PT ;  /* 0x000000ff2e00720c */ /* 0x000fd20003f05270 */
[----:B------:R-:W-:Y:S02]  /*2d3d0*/  FSEL R6, R2, R32, !P0 ;  /* 0x0000002002067208 */ /* 0x000fe40004000000 */
[----:B------:R-:W-:Y:S01]  /*2d3e0*/  FSEL R7, R3, R33, !P0 ;  /* 0x0000002103077208 */ /* 0x000fe20004000000 */
[----:B------:R-:W-:Y:S06]  /*2d3f0*/  BRA `(.L_x_12495) ;  /* 0x0000003000307947 */ /* 0x000fec0003800000 */
.L_x_12406:
[----:B------:R-:W2:Y:S01]  /*2d400*/  LDL.64 R4, [R1+0x8] ;  /* 0x0000080001047983 */ /* 0x000ea20000100a00 */
[----:B------:R-:W-:Y:S01]  /*2d410*/  UMOV UR4, 0x54442d18 ;  /* 0x54442d1800047882 */ /* 0x000fe20000000000 */
[----:B------:R-:W-:Y:S01]  /*2d420*/  UMOV UR5, 0x3ff921fb ;  /* 0x3ff921fb00057882 */ /* 0x000fe20000000000 */
[----:B------:R-:W-:Y:S02]  /*2d430*/  DADD R6, -RZ, -R18 ;  /* 0x00000000ff067229 */ /* 0x000fe40000000912 */
[----:B--2---:R-:W-:-:S08]  /*2d440*/  DADD R4, R4, -R16 ;  /* 0x0000000004047229 */ /* 0x004fd00000000810 */
[----:B------:R-:W-:Y:S01]  /*2d450*/  DADD R4, R4, UR4 ;  /* 0x0000000404047e29 */ /* 0x000fe20008000000 */
[----:B------:R-:W-:Y:S10]  /*2d460*/  BRA `(.L_x_12495) ;  /* 0x0000003000147947 */ /* 0x000ff40003800000 */
.L_x_12405:
[----:B------:R-:W-:Y:S01]  /*2d470*/  DADD R6, -RZ, -R18 ;  /* 0x00000000ff067229 */ /* 0x000fe20000000912 */
[----:B------:R-:W-:Y:S01]  /*2d480*/  CS2R R4, SRZ ;  /* 0x0000000000047805 */ /* 0x000fe2000001ff00 */
[----:B------:R-:W-:Y:S09]  /*2d490*/  BRA `(.L_x_12495) ;  /* 0x0000003000087947 */ /* 0x000ff20003800000 */
.L_x_12404:
        /* <DEDUP_REMOVED lines=21> */
[----:B------:R-:W-:Y:S02]  /*2d5f0*/  ISETP.GT.AND P0, PT, R13, 0xfffff, PT ;  /* 0x000fffff0d00780c */ /* 0x000fe40003f04270 */
[----:B----4-:R-:W-:Y:S01]  /*2d600*/  MOV R0, R13 ;  /* 0x0000000d00007202 */ /* 0x010fe20000000f00 */
[----:B------:R-:W-:-:S10]  /*2d610*/  DFMA R20, R20, R20, R20 ;  /* 0x000000141414722b */ /* 0x000fd40000000014 */
        /* <DEDUP_REMOVED lines=84> */
.L_x_12500:
[----:B------:R-:W-:Y:S05]  /*2db60*/  BSYNC B0 ;  /* 0x0000000000007941 */ /* 0x000fea0003800000 */
.L_x_12499:
        /* <DEDUP_REMOVED lines=8> */
.L_x_12502:
[----:B------:R-:W-:Y:S05]  /*2dbf0*/  BSYNC B3 ;  /* 0x0000000000037941 */ /* 0x000fea0003800000 */
.L_x_12501:
        /* <DEDUP_REMOVED lines=82> */
.L_x_12504:
[----:B------:R-:W-:-:S04]  /*2e120*/  ISETP.GE.AND P0, PT, R17, RZ, PT ;  /* 0x000000ff1100720c */ /* 0x000fc80003f06270 */
[----:B------:R-:W-:Y:S02]  /*2e130*/  FSEL R6, RZ, 3.37028055040000000000e+12, P0 ;  /* 0x54442d18ff067808 */ /* 0x000fe40000000000 */
[----:B------:R-:W-:-:S07]  /*2e140*/  FSEL R7, RZ, 2.1426990032196044922, P0 ;  /* 0x400921fbff077808 */ /* 0x000fce0000000000 */
.L_x_12505:
[----:B------:R-:W-:Y:S05]  /*2e150*/  BSYNC B0 ;  /* 0x0000000000007941 */ /* 0x000fea0003800000 */
.L_x_12503:
[----:B------:R-:W-:Y:S01]  /*2e160*/  DADD R2, R4, R2 ;  /* 0x0000000004027229 */ /* 0x000fe20000000002 */
[----:B------:R-:W-:Y:S01]  /*2e170*/  LOP3.LUT R19, R7, 0x80000000, R19, 0xb8, !PT ;  /* 0x8000000007137812 */ /* 0x000fe200078eb813 */
[----:B------:R-:W-:-:S06]  /*2e180*/  DMUL R20, R20, 0.5 ;  /* 0x3fe0000014147828 */ /* 0x000fcc0000000000 */
[----:B------:R-:W-:-:S06]  /*2e190*/  DSETP.GTU.AND P0, PT, |R2|, +INF , PT ;  /* 0x7ff000000200742a */ /* 0x000fcc0003f0c200 */
[----:B------:R-:W-:Y:S02]  /*2e1a0*/  FSEL R4, R2, R6, P0 ;  /* 0x0000000602047208 */ /* 0x000fe40000000000 */
[----:B------:R-:W-:Y:S01]  /*2e1b0*/  FSEL R5, R3, R19, P0 ;  /* 0x0000001303057208 */ /* 0x000fe20000000000 */
[----:B------:R-:W-:Y:S06]  /*2e1c0*/  BRA `(.L_x_12506) ;  /* 0x0000002000407947 */ /* 0x000fec0003800000 */
.L_x_12498:
        /* <DEDUP_REMOVED lines=12> */
[----:B----4-:R-:W-:Y:S01]  /*2e290*/  LOP3.LUT R0, R29, 0xffc00000, RZ, 0xc0, !PT ;  /* 0xffc000001d007812 */ /* 0x010fe200078ec0ff */
[----:B------:R-:W-:Y:S01]  /*2e2a0*/  IMAD.MOV.U32 R25, RZ, RZ, 0x3fd80000 ;  /* 0x3fd80000ff197424 */ /* 0x000fe200078e00ff */
[-C--:B------:R-:W-:Y:S01]  /*2e2b0*/  SEL R26, R2, R4.reuse, P0 ;  /* 0x00000004021a7207 */ /* 0x080fe20000000000 */
[----:B------:R-:W-:Y:S01]  /*2e2c0*/  IMAD.MOV.U32 R27, RZ, RZ, R32 ;  /* 0x000000ffff1b7224 */ /* 0x000fe200078e0020 */
[----:B------:R-:W-:Y:S01]  /*2e2d0*/  IADD3 R11, -R0, 0x7fd00000, RZ ;  /* 0x7fd00000000b7810 */ /* 0x000fe20007ffe1ff */
[----:B------:R-:W-:Y:S01]  /*2e2e0*/  MUFU.RCP64H R31, R7 ;  /* 0x00000007001f7308 */ /* 0x000fe20000001800 */
[----:B------:R-:W-:Y:S01]  /*2e2f0*/  SEL R28, R2, R4, P1 ;  /* 0x00000004021c7207 */ /* 0x000fe20000800000 */
[----:B------:R-:W-:Y:S01]  /*2e300*/  IMAD.MOV.U32 R30, RZ, RZ, 0x1 ;  /* 0x00000001ff1e7424 */ /* 0x000fe200078e00ff */
[----:B------:R-:W-:Y:S01]  /*2e310*/  ISETP.GE.U32.AND P2, PT, R32, 0x7ff00000, PT ;  /* 0x7ff000002000780c */ /* 0x000fe20003f46070 */
[----:B------:R-:W-:Y:S01]  /*2e320*/  BSSY B0, `(.L_x_12507) ;  /* 0x0000073000007945 */ /* 0x000fe20003800000 */
[C---:B------:R-:W-:Y:S01]  /*2e330*/  DMUL R12, R10.reuse, R26 ;  /* 0x0000001a0a0c7228 */ /* 0x040fe20000000000 */
[----:B------:R-:W-:Y:S01]  /*2e340*/  FSETP.GEU.AND P5, PT, |R9|, 6.5827683646048100446e-37, PT ;  /* 0x036000000900780b */ /* 0x000fe20003fae200 */
[----:B------:R-:W-:-:S06]  /*2e350*/  DMUL R10, R10, R28 ;  /* 0x0000001c0a0a7228 */ /* 0x000fcc0000000000 */
[----:B------:R-:W-:-:S08]  /*2e360*/  DMUL R12, R12, R12 ;  /* 0x0000000c0c0c7228 */ /* 0x000fd00000000000 */
[----:B------:R-:W-:-:S08]  /*2e370*/  DFMA R12, R10, R10, R12 ;  /* 0x0000000a0a0c722b */ /* 0x000fd0000000000c */
[----:B------:R-:W-:Y:S02]  /*2e380*/  DSETP.MIN.AND P0, P1, R12, UR4, PT ;  /* 0x000000040c007e2a */ /* 0x000fe4000b900000 */
[----:B------:R-:W-:-:S05]  /*2e390*/  IMAD.MOV.U32 R10, RZ, RZ, R13 ;  /* 0x000000ffff0a7224 */ /* 0x000fca00078e000d */
[----:B------:R-:W-:Y:S02]  /*2e3a0*/  FSEL R11, R10, UR6, P0 ;  /* 0x000000060a0b7c08 */ /* 0x000fe40008000000 */
[----:B------:R-:W-:-:S04]  /*2e3b0*/  MOV R10, R12 ;  /* 0x0000000c000a7202 */ /* 0x000fc80000000f00 */
        /* <DEDUP_REMOVED lines=31> */
[----:B------:R-:W-:-:S03]  /*2e5b0*/  @!P0 IMAD.MOV.U32 R26, RZ, RZ, R12 ;  /* 0x000000ffff1a8224 */ /* 0x000fc600078e000c */
[----:B------:R-:W-:-:S04]  /*2e5c0*/  IADD3 R0, R32, -0x1, RZ ;  /* 0xffffffff20007810 */ /* 0x000fc80007ffe0ff */
        /* <DEDUP_REMOVED lines=12> */
[----:B------:R-:W-:Y:S01]  /*2e690*/  MOV R20, RZ ;  /* 0x000000ff00147202 */ /* 0x000fe20000000f00 */
        /* <DEDUP_REMOVED lines=59> */
.L_x_12508:
[----:B------:R-:W-:Y:S05]  /*2ea50*/  BSYNC B0 ;  /* 0x0000000000007941 */ /* 0x000fea0003800000 */
.L_x_12507:
        /* <DEDUP_REMOVED lines=8> */
.L_x_12510:
[----:B------:R-:W-:Y:S05]  /*2eae0*/  BSYNC B3 ;  /* 0x0000000000037941 */ /* 0x000fea0003800000 */
.L_x_12509:
[----:B------:R-:W-:Y:S01]  /*2eaf0*/  DSETP.NEU.AND P0, PT, R6, RZ, PT ;  /* 0x000000ff0600722a */ /* 0x000fe20003f0d000 */
[----:B------:R-:W-:-:S13]  /*2eb00*/  BSSY B0, `(.L_x_12511) ;  /* 0x0000054000007945 */ /* 0x000fda0003800000 */
[----:B------:R-:W-:Y:S05]  /*2eb10*/  @!P0 BRA `(.L_x_12512) ;  /* 0x00000004003c8947 */ /* 0x000fea0003800000 */
[----:B------:R-:W-:Y:S01]  /*2eb20*/  DMUL R6, R10, R10 ;  /* 0x0000000a0a067228 */ /* 0x000fe20000000000 */
[----:B------:R-:W-:Y:S01]  /*2eb30*/  MOV R8, 0xdbb65b49 ;  /* 0xdbb65b4900087802 */ /* 0x000fe20000000f00 */
[----:B------:R-:W-:Y:S01]  /*2eb40*/  IMAD.MOV.U32 R9, RZ, RZ, 0x3f2d3b63 ;  /* 0x3f2d3b63ff097424 */ /* 0x000fe200078e00ff */
        /* <DEDUP_REMOVED lines=76> */
.L_x_12512:
[----:B------:R-:W-:-:S04]  /*2f010*/  ISETP.GE.AND P0, PT, R17, RZ, PT ;  /* 0x000000ff1100720c */ /* 0x000fc80003f06270 */
[----:B------:R-:W-:Y:S02]  /*2f020*/  FSEL R6, RZ, 3.37028055040000000000e+12, P0 ;  /* 0x54442d18ff067808 */ /* 0x000fe40000000000 */
[----:B------:R-:W-:-:S07]  /*2f030*/  FSEL R7, RZ, 2.1426990032196044922, P0 ;  /* 0x400921fbff077808 */ /* 0x000fce0000000000 */
.L_x_12513:
[----:B------:R-:W-:Y:S05]  /*2f040*/  BSYNC B0 ;  /* 0x0000000000007941 */ /* 0x000fea0003800000 */
.L_x_12511:
[----:B------:R-:W-:Y:S01]  /*2f050*/  DADD R2, R4, R2 ;  /* 0x0000000004027229 */ /* 0x000fe20000000002 */
[----:B------:R-:W-:-:S07]  /*2f060*/  LOP3.LUT R19, R7, 0x80000000, R19, 0xb8, !PT ;  /* 0x8000000007137812 */ /* 0x000fce00078eb813 */
[----:B------:R-:W-:-:S06]  /*2f070*/  DSETP.GTU.AND P0, PT, |R2|, +INF , PT ;  /* 0x7ff000000200742a */ /* 0x000fcc0003f0c200 */
[----:B------:R-:W-:Y:S02]  /*2f080*/  FSEL R4, R2, R6, P0 ;  /* 0x0000000602047208 */ /* 0x000fe40000000000 */
[----:B------:R-:W-:Y:S01]  /*2f090*/  FSEL R5, R3, R19, P0 ;  /* 0x0000001303057208 */ /* 0x000fe20000000000 */
[----:B------:R-:W-:Y:S06]  /*2f0a0*/  BRA `(.L_x_12506) ;  /* 0x0000001000887947 */ /* 0x000fec0003800000 */
.L_x_12497:
        /* <DEDUP_REMOVED lines=23> */
.L_x_12515:
[----:B------:R-:W-:Y:S05]  /*2f220*/  BSYNC B3 ;  /* 0x0000000000037941 */ /* 0x000fea0003800000 */
.L_x_12514:
        /* <DEDUP_REMOVED lines=24> */
[----:B------:R-:W-:Y:S01]  /*2f3b0*/  MOV R12, R10 ;  /* 0x0000000a000c7202 */ /* 0x000fe20000000f00 */
[----:B------:R-:W-:-:S07]  /*2f3c0*/  IMAD.MOV.U32 R13, RZ, RZ, R11 ;  /* 0x000000ffff0d7224 */ /* 0x000fce00078e000b */
.L_x_12517:
[----:B------:R-:W-:Y:S05]  /*2f3d0*/  BSYNC B3 ;  /* 0x0000000000037941 */ /* 0x000fea0003800000 */
.L_x_12516:
[----:B------:R-:W-:Y:S01]  /*2f3e0*/  DADD R14, -RZ, |R12| ;  /* 0x00000000ff0e7229 */ /* 0x000fe2000000050c */
[----:B------:R-:W-:Y:S01]  /*2f3f0*/  IMAD.MOV.U32 R10, RZ, RZ, RZ ;  /* 0x000000ffff0a7224 */ /* 0x000fe200078e00ff */
[----:B------:R-:W-:Y:S01]  /*2f400*/  UMOV UR4, 0xffffffff ;  /* 0xffffffff00047882 */ /* 0x000fe20000000000 */
[----:B------:R-:W-:Y:S01]  /*2f410*/  UMOV UR5, 0x7fefffff ;  /* 0x7fefffff00057882 */ /* 0x000fe20000000000 */
[----:B------:R-:W-:Y:S01]  /*2f420*/  IMAD.MOV.U32 R24, RZ, RZ, 0x0 ;  /* 0x00000000ff187424 */ /* 0x000fe200078e00ff */
[----:B------:R-:W-:Y:S01]  /*2f430*/  UMOV UR6, UR5 ;  /* 0x0000000500067c82 */ /* 0x000fe20008000000 */
[----:B------:R-:W-:Y:S01]  /*2f440*/  MOV R25, 0x3fd80000 ;  /* 0x3fd8000000197802 */ /* 0x000fe20000000f00 */
        /* <DEDUP_REMOVED lines=130> */
.L_x_12519:
[----:B------:R-:W-:Y:S05]  /*2fc70*/  BSYNC B0 ;  /* 0x0000000000007941 */ /* 0x000fea0003800000 */
.L_x_12518:
        /* <DEDUP_REMOVED lines=8> */
.L_x_12521:
[----:B------:R-:W-:Y:S05]  /*2fd00*/  BSYNC B3 ;  /* 0x0000000000037941 */ /* 0x000fea0003800000 */
.L_x_12520:
        /* <DEDUP_REMOVED lines=82> */
.L_x_12523:
[----:B------:R-:W-:-:S04]  /*30230*/  ISETP.GE.AND P0, PT, R17, RZ, PT ;  /* 0x000000ff1100720c */ /* 0x000fc80003f06270 */
[----:B------:R-:W-:Y:S02]  /*30240*/  FSEL R6, RZ, 3.37028055040000000000e+12, P0 ;  /* 0x54442d18ff067808 */ /* 0x000fe40000000000 */
[----:B------:R-:W-:-:S07]  /*30250*/  FSEL R7, RZ, 2.1426990032196044922, P0 ;  /* 0x400921fbff077808 */ /* 0x000fce0000000000 */
.L_x_12524:
[----:B------:R-:W-:Y:S05]  /*30260*/  BSYNC B0 ;  /* 0x0000000000007941 */ /* 0x000fea0003800000 */
.L_x_12522:
[----:B------:R-:W-:Y:S01]  /*30270*/  DADD R2, R4, R2 ;  /* 0x0000000004027229 */ /* 0x000fe20000000002 */
[----:B------:R-:W-:Y:S01]  /*30280*/  LOP3.LUT R19, R7, 0x80000000, R19, 0xb8, !PT ;  /* 0x8000000007137812 */ /* 0x000fe200078eb813 */
[----:B------:R-:W-:-:S06]  /*30290*/  DADD R20, R20, 1 ;  /* 0x3ff0000014147429 */ /* 0x000fcc0000000000 */
[----:B------:R-:W-:-:S06]  /*302a0*/  DSETP.GTU.AND P0, PT, |R2|, +INF , PT ;  /* 0x7ff000000200742a */ /* 0x000fcc0003f0c200 */
[----:B------:R-:W-:Y:S02]  /*302b0*/  FSEL R4, R2, R6, P0 ;  /* 0x0000000602047208 */ /* 0x000fe40000000000 */
[----:B------:R-:W-:-:S07]  /*302c0*/  FSEL R5, R3, R19, P0 ;  /* 0x0000001303057208 */ /* 0x000fce0000000000 */
.L_x_12506:
[----:B------:R-:W-:Y:S05]  /*302d0*/  BSYNC B2 ;  /* 0x0000000000027941 */ /* 0x000fea0003800000 */
.L_x_12496:
        /* <DEDUP_REMOVED lines=9> */
.L_x_12403:
        /* <DEDUP_REMOVED lines=21> */
.L_x_12495:
[----:B------:R-:W-:Y:S05]  /*304c0*/  BSYNC B1 ;  /* 0x0000000000017941 */ /* 0x000fea0003800000 */
.L_x_12402:
        /* <DEDUP_REMOVED lines=15> */
.L_x_12528:
[----:B------:R-:W0:Y:S02]  /*305c0*/  F2I.S64.F64.TRUNC R4, R4 ;  /* 0x0000000400047311 */ /* 0x000e24000030d900 */
[----:B0-----:R-:W-:-:S05]  /*305d0*/  IMAD.MOV.U32 R3, RZ, RZ, R4 ;  /* 0x000000ffff037224 */ /* 0x001fca00078e0004 */
[----:B------:R-:W-:Y:S01]  /*305e0*/  STG.E.U8 desc[UR36][R22.64], R3 ;  /* 0x0000000316007986 */ /* 0x000fe2000c101124 */
[----:B------:R-:W-:Y:S05]  /*305f0*/  EXIT ;  /* 0x000000000000794d */ /* 0x000fea0003800000 */
.L_x_12527:
        /* <DEDUP_REMOVED lines=9> */
.L_x_12531:
[----:B------:R-:W0:Y:S02]  /*30690*/  F2I.F64.TRUNC R5, R4 ;  /* 0x0000000400057311 */ /* 0x000e24000030d100 */
[----:B0-----:R-:W-:Y:S01]  /*306a0*/  STG.E desc[UR36][R22.64], R5 ;  /* 0x0000000516007986 */ /* 0x001fe2000c101924 */
[----:B------:R-:W-:Y:S05]  /*306b0*/  EXIT ;  /* 0x000000000000794d */ /* 0x000fea0003800000 */
.L_x_12530:
[----:B------:R-:W0:Y:S02]  /*306c0*/  F2I.F64.TRUNC R5, R4 ;  /* 0x0000000400057311 */ /* 0x000e24000030d100 */
[----:B0-----:R-:W-:Y:S01]  /*306d0*/  STG.E.U16 desc[UR36][R22.64], R5 ;  /* 0x0000000516007986 */ /* 0x001fe2000c101524 */
[----:B------:R-:W-:Y:S05]  /*306e0*/  EXIT ;  /* 0x000000000000794d */ /* 0x000fea0003800000 */
.L_x_12526:
        /* <DEDUP_REMOVED lines=13> */
.L_x_12533:
        /* <DEDUP_REMOVED lines=8> */
.L_x_12532:
        /* <DEDUP_REMOVED lines=14> */
[----:B------:R-:W-:Y:S01]  /*30920*/  STG.E.64 desc[UR36][R22.64], R2 ;  /* 0x0000000216007986 */ /* 0x000fe2000c101b24 */
[----:B------:R-:W-:Y:S05]  /*30930*/  EXIT ;  /* 0x000000000000794d */ /* 0x000fea0003800000 */
.L_x_12535:
        /* <DEDUP_REMOVED lines=9> */
[----:B------:R-:W-:Y:S01]  /*309d0*/  STG.E desc[UR36][R22.64], R3 ;  /* 0x0000000316007986 */ /* 0x000fe2000c101924 */
[----:B------:R-:W-:Y:S05]  /*309e0*/  EXIT ;  /* 0x000000000000794d */ /* 0x000fea0003800000 */
.L_x_12534:
[----:B------:R-:W-:Y:S01]  /*309f0*/  STG.E.64 desc[UR36][R22.64], R4 ;  /* 0x0000000416007986 */ /* 0x000fe2000c101b24 */
[----:B------:R-:W-:Y:S05]  /*30a00*/  EXIT ;  /* 0x000000000000794d */ /* 0x000fea0003800000 */
.L_x_12525:
        /* <DEDUP_REMOVED lines=11> */
[----:B------:R-:W-:Y:S01]  /*30ac0*/  STG.E.U8 desc[UR36][R22.64], R3 ;  /* 0x0000000316007986 */ /* 0x000fe2000c101124 */
[----:B------:R-:W-:Y:S05]  /*30ad0*/  EXIT ;  /* 0x000000000000794d */ /* 0x000fea0003800000 */
.L_x_12538:
[----:B------:R-:W-:Y:S01]  /*30ae0*/  STG.E.128 desc[UR36][R22.64], R4 ;  /* 0x0000000416007986 */ /* 0x000fe2000c101d24 */
[----:B------:R-:W-:Y:S05]  /*30af0*/  EXIT ;  /* 0x000000000000794d */ /* 0x000fea0003800000 */
.L_x_12537:
        /* <DEDUP_REMOVED lines=25> */
.L_x_12542:
[----:B------:R-:W-:Y:S05]  /*30c90*/  BSYNC B0 ;  /* 0x0000000000007941 */ /* 0x000fea0003800000 */
.L_x_12541:
[----:B------:R-:W-:-:S05]  /*30ca0*/  LOP3.LUT R3, R0, R3, RZ, 0xfc, !PT ;  /* 0x0000000300037212 */ /* 0x000fca00078efcff */
[----:B------:R-:W-:Y:S01]  /*30cb0*/  STG.E.U8 desc[UR36][R22.64], R3 ;  /* 0x0000000316007986 */ /* 0x000fe2000c101124 */
[----:B------:R-:W-:Y:S05]  /*30cc0*/  EXIT ;  /* 0x000000000000794d */ /* 0x000fea0003800000 */
.L_x_12540:
        /* <DEDUP_REMOVED lines=17> */
.L_x_12544:
[----:B------:R-:W-:Y:S02]  /*30de0*/  ISETP.GT.U32.AND P0, PT, R2, 0x7f800000, PT ;  /* 0x7f8000000200780c */ /* 0x000fe40003f04070 */
[----:B------:R-:W-:-:S04]  /*30df0*/  MOV R0, 0x7f ;  /* 0x0000007f00007802 */ /* 0x000fc80000000f00 */
[----:B------:R-:W-:-:S07]  /*30e00*/  SEL R0, R0, 0x7c, P0 ;  /* 0x0000007c00007807 */ /* 0x000fce0000000000 */
.L_x_12545:
[----:B------:R-:W-:Y:S05]  /*30e10*/  BSYNC B0 ;  /* 0x0000000000007941 */ /* 0x000fea0003800000 */
.L_x_12543:
[----:B------:R-:W-:-:S04]  /*30e20*/  LOP3.LUT R2, R3, 0x80000000, RZ, 0xc0, !PT ;  /* 0x8000000003027812 */ /* 0x000fc800078ec0ff */
[----:B------:R-:W-:-:S04]  /*30e30*/  SHF.R.U32.HI R3, RZ, 0x18, R2 ;  /* 0x00000018ff037819 */ /* 0x000fc80000011602 */
[----:B------:R-:W-:-:S05]  /*30e40*/  LOP3.LUT R3, R0, R3, RZ, 0xfc, !PT ;  /* 0x0000000300037212 */ /* 0x000fca00078efcff */
[----:B------:R-:W-:Y:S01]  /*30e50*/  STG.E.U8 desc[UR36][R22.64], R3 ;  /* 0x0000000316007986 */ /* 0x000fe2000c101124 */
[----:B------:R-:W-:Y:S05]  /*30e60*/  EXIT ;  /* 0x000000000000794d */ /* 0x000fea0003800000 */
.L_x_12539:
        /* <DEDUP_REMOVED lines=8> */
.L_x_12536:
        /* <DEDUP_REMOVED lines=11> */
.L_x_12548:
        /* <DEDUP_REMOVED lines=21> */
.L_x_12551:
[----:B------:R-:W-:-:S04]  /*310f0*/  LOP3.LUT R2, R3, 0x80000000, RZ, 0xc0, !PT ;  /* 0x8000000003027812 */ /* 0x000fc800078ec0ff */
[----:B------:R-:W-:-:S04]  /*31100*/  SHF.R.U32.HI R3, RZ, 0x18, R2 ;  /* 0x00000018ff037819 */ /* 0x000fc80000011602 */
[----:B------:R-:W-:-:S04]  /*31110*/  LOP3.LUT R0, R0, R3, RZ, 0xfc, !PT ;  /* 0x0000000300007212 */ /* 0x000fc800078efcff */
[----:B------:R-:W-:-:S07]  /*31120*/  PRMT R11, R0, 0x7610, R11 ;  /* 0x00007610000b7816 */ /* 0x000fce000000000b */
.L_x_12550:
[----:B------:R-:W-:Y:S05]  /*31130*/  BSYNC B0 ;  /* 0x0000000000007941 */ /* 0x000fea0003800000 */
.L_x_12549:
[----:B------:R-:W-:Y:S01]  /*31140*/  STG.E.U8 desc[UR36][R22.64], R11 ;  /* 0x0000000b16007986 */ /* 0x000fe2000c101124 */
[----:B------:R-:W-:Y:S05]  /*31150*/  EXIT ;  /* 0x000000000000794d */ /* 0x000fea0003800000 */
.L_x_12547:
        /* <DEDUP_REMOVED lines=21> */
.L_x_12554:
[----:B------:R-:W-:-:S04]  /*312b0*/  LOP3.LUT R2, R3, 0x80000000, RZ, 0xc0, !PT ;  /* 0x8000000003027812 */ /* 0x000fc800078ec0ff */
[----:B------:R-:W-:-:S04]  /*312c0*/  SHF.R.U32.HI R3, RZ, 0x18, R2 ;  /* 0x00000018ff037819 */ /* 0x000fc80000011602 */
[----:B------:R-:W-:-:S04]  /*312d0*/  LOP3.LUT R0, R0, R3, RZ, 0xfc, !PT ;  /* 0x0000000300007212 */ /* 0x000fc800078efcff */
[----:B------:R-:W-:-:S07]  /*312e0*/  PRMT R11, R0, 0x7610, R11 ;  /* 0x00007610000b7816 */ /* 0x000fce000000000b */
.L_x_12553:
[----:B------:R-:W-:Y:S05]  /*312f0*/  BSYNC B0 ;  /* 0x0000000000007941 */ /* 0x000fea0003800000 */
.L_x_12552:
[----:B------:R-:W-:Y:S01]  /*31300*/  STG.E.U8 desc[UR36][R22.64], R11 ;  /* 0x0000000b16007986 */ /* 0x000fe2000c101124 */
[----:B------:R-:W-:Y:S05]  /*31310*/  EXIT ;  /* 0x000000000000794d */ /* 0x000fea0003800000 */
.L_x_12546:
        /* <DEDUP_REMOVED lines=26> */
.L_x_12529:
        /* <DEDUP_REMOVED lines=16> */
.L_x_12557:
[----:B------:R-:W-:Y:S05]  /*315c0*/  EXIT ;  /* 0x000000000000794d */ /* 0x000fea0003800000 */
.L_x_12556:
[----:B------:R-:W0:Y:S02]  /*315d0*/  F2I.U64.F64.TRUNC R4, R4 ;  /* 0x0000000400047311 */ /* 0x000e24000030d800 */
[----:B0-----:R-:W-:Y:S01]  /*315e0*/  STG.E.64 desc[UR36][R22.64], R4 ;  /* 0x0000000416007986 */ /* 0x001fe2000c101b24 */
[----:B------:R-:W-:Y:S05]  /*315f0*/  EXIT ;  /* 0x000000000000794d */ /* 0x000fea0003800000 */
.L_x_12555:
[----:B------:R-:W0:Y:S02]  /*31600*/  F2I.U32.F64.TRUNC R5, R4 ;  /* 0x0000000400057311 */ /* 0x000e24000030d000 */
[----:B0-----:R-:W-:Y:S01]  /*31610*/  STG.E desc[UR36][R22.64], R5 ;  /* 0x0000000516007986 */ /* 0x001fe2000c101924 */
[----:B------:R-:W-:Y:S05]  /*31620*/  EXIT ;  /* 0x000000000000794d */ /* 0x000fea0003800000 */
        .weak           $__internal_14_$__cuda_sm20_div_rn_f64_full
        .type           $__internal_14_$__cuda_sm20_div_rn_f64_full,@function
        .size           $__internal_14_$__cuda_sm20_div_rn_f64_full,($__internal_15_$__cuda_sm20_dsqrt_rn_f64_mediumpath_v1 - $__internal_14_$__cuda_sm20_div_rn_f64_full)
$__internal_14_$__cuda_sm20_div_rn_f64_full:
[C---:B------:R-:W-:Y:S01]  /*31630*/  FSETP.GEU.AND P0, PT, |R11|.reuse, 1.469367938527859385e-39, PT ;  /* 0x001000000b00780b */ /* 0x040fe20003f0e200 */
[----:B------:R-:W-:Y:S01]  /*31640*/  IMAD.MOV.U32 R24, RZ, RZ, R10 ;  /* 0x000000ffff187224 */ /* 0x000fe200078e000a */
[C---:B------:R-:W-:Y:S01]  /*31650*/  LOP3.LUT R14, R11.reuse, 0x800fffff, RZ, 0xc0, !PT ;  /* 0x800fffff0b0e7812 */ /* 0x040fe200078ec0ff */
[----:B------:R-:W-:Y:S01]  /*31660*/  IMAD.MOV.U32 R25, RZ, RZ, R11 ;  /* 0x000000ffff197224 */ /* 0x000fe200078e000b */
[----:B------:R-:W-:Y:S01]  /*31670*/  MOV R26, R10 ;  /* 0x0000000a001a7202 */ /* 0x000fe20000000f00 */
[----:B------:R-:W-:Y:S01]  /*31680*/  IMAD.MOV.U32 R29, RZ, RZ, R13 ;  /* 0x000000ffff1d7224 */ /* 0x000fe200078e000d */
[----:B------:R-:W-:Y:S01]  /*31690*/  LOP3.LUT R27, R14, 0x3ff00000, RZ, 0xfc, !PT ;  /* 0x3ff000000e1b7812 */ /* 0x000fe200078efcff */
[----:B------:R-:W-:Y:S01]  /*316a0*/  IMAD.MOV.U32 R14, RZ, RZ, 0x1 ;  /* 0x00000001ff0e7424 */ /* 0x000fe200078e00ff */
[----:B------:R-:W-:Y:S01]  /*316b0*/  LOP3.LUT R13, R11, 0x7ff00000, RZ, 0xc0, !PT ;  /* 0x7ff000000b0d7812 */ /* 0x000fe200078ec0ff */
[----:B------:R-:W-:Y:S01]  /*316c0*/  IMAD.MOV.U32 R28, RZ, RZ, R12 ;  /* 0x000000ffff1c7224 */ /* 0x000fe200078e000c */
[C---:B------:R-:W-:Y:S01]  /*316d0*/  FSETP.GEU.AND P1, PT, |R29|.reuse, 1.469367938527859385e-39, PT ;  /* 0x001000001d00780b */ /* 0x040fe20003f2e200 */
[----:B------:R-:W-:Y:S01]  /*316e0*/  IMAD.MOV.U32 R11, RZ, RZ, 0x1ca00000 ;  /* 0x1ca00000ff0b7424 */ /* 0x000fe200078e00ff */
[----:B------:R-:W-:Y:S01]  /*316f0*/  LOP3.LUT R10, R29, 0x7ff00000, RZ, 0xc0, !PT ;  /* 0x7ff000001d0a7812 */ /* 0x000fe200078ec0ff */
[----:B------:R-:W-:Y:S01]  /*31700*/  @!P0 DMUL R26, R24, 8.98846567431157953865e+307 ;  /* 0x7fe00000181a8828 */ /* 0x000fe20000000000 */
[----:B------:R-:W-:Y:S01]  /*31710*/  IMAD.MOV.U32 R30, RZ, RZ, R28 ;  /* 0x000000ffff1e7224 */ /* 0x000fe200078e001c */
[----:B------:R-:W-:Y:S01]  /*31720*/  BSSY B0, `(.L_x_12558) ;  /* 0x0000051000007945 */ /* 0x000fe20003800000 */
[----:B------:R-:W-:-:S03]  /*31730*/  ISETP.GE.U32.AND P3, PT, R10, R13, PT ;  /* 0x0000000d0a00720c */ /* 0x000fc60003f66070 */
[----:B------:R-:W0:Y:S04]  /*31740*/  MUFU.RCP64H R15, R27 ;  /* 0x0000001b000f7308 */ /* 0x000e280000001800 */
[----:B------:R-:W-:Y:S01]  /*31750*/  @!P1 LOP3.LUT R12, R25, 0x7ff00000, RZ, 0xc0, !PT ;  /* 0x7ff00000190c9812 */ /* 0x000fe200078ec0ff */
[----:B------:R-:W-:Y:S01]  /*31760*/  @!P1 IMAD.MOV.U32 R38, RZ, RZ, RZ ;  /* 0x000000ffff269224 */ /* 0x000fe200078e00ff */
[----:B------:R-:W-:Y:S02]  /*31770*/  @!P0 LOP3.LUT R13, R27, 0x7ff00000, RZ, 0xc0, !PT ;  /* 0x7ff000001b0d8812 */ /* 0x000fe400078ec0ff */
[----:B------:R-:W-:-:S04]  /*31780*/  @!P1 ISETP.GE.U32.AND P2, PT, R10, R12, PT ;  /* 0x0000000c0a00920c */ /* 0x000fc80003f46070 */
[----:B------:R-:W-:-:S04]  /*31790*/  @!P1 SEL R12, R11, 0x63400000, !P2 ;  /* 0x634000000b0c9807 */ /* 0x000fc80005000000 */
[----:B------:R-:W-:Y:S01]  /*317a0*/  @!P1 LOP3.LUT R12, R12, 0x80000000, R29, 0xf8, !PT ;  /* 0x800000000c0c9812 */ /* 0x000fe200078ef81d */
[----:B0-----:R-:W-:-:S03]  /*317b0*/  DFMA R36, R14, -R26, 1 ;  /* 0x3ff000000e24742b */ /* 0x001fc6000000081a */
[----:B------:R-:W-:Y:S01]  /*317c0*/  @!P1 LOP3.LUT R39, R12, 0x100000, RZ, 0xfc, !PT ;  /* 0x001000000c279812 */ /* 0x000fe200078efcff */
[----:B------:R-:W-:-:S04]  /*317d0*/  IMAD.MOV.U32 R12, RZ, RZ, R10 ;  /* 0x000000ffff0c7224 */ /* 0x000fc800078e000a */
[----:B------:R-:W-:-:S08]  /*317e0*/  DFMA R36, R36, R36, R36 ;  /* 0x000000242424722b */ /* 0x000fd00000000024 */
[----:B------:R-:W-:Y:S01]  /*317f0*/  DFMA R36, R14, R36, R14 ;  /* 0x000000240e24722b */ /* 0x000fe2000000000e */
[----:B------:R-:W-:-:S04]  /*31800*/  SEL R14, R11, 0x63400000, !P3 ;  /* 0x634000000b0e7807 */ /* 0x000fc80005800000 */
[----:B------:R-:W-:-:S03]  /*31810*/  LOP3.LUT R31, R14, 0x800fffff, R29, 0xf8, !PT ;  /* 0x800fffff0e1f7812 */ /* 0x000fc600078ef81d */
[----:B------:R-:W-:-:S03]  /*31820*/  DFMA R14, R36, -R26, 1 ;  /* 0x3ff00000240e742b */ /* 0x000fc6000000081a */
[----:B------:R-:W-:-:S05]  /*31830*/  @!P1 DFMA R30, R30, 2, -R38 ;  /* 0x400000001e1e982b */ /* 0x000fca0000000826 */
[----:B------:R-:W-:Y:S01]  /*31840*/  DFMA R36, R36, R14, R36 ;  /* 0x0000000e2424722b */ /* 0x000fe20000000024 */
[----:B------:R-:W-:-:S04]  /*31850*/  IADD3 R15, R13, -0x1, RZ ;  /* 0xffffffff0d0f7810 */ /* 0x000fc80007ffe0ff */
[----:B------:R-:W-:-:S03]  /*31860*/  @!P1 LOP3.LUT R12, R31, 0x7ff00000, RZ, 0xc0, !PT ;  /* 0x7ff000001f0c9812 */ /* 0x000fc600078ec0ff */
[----:B------:R-:W-:Y:S02]  /*31870*/  DMUL R38, R36, R30 ;  /* 0x0000001e24267228 */ /* 0x000fe40000000000 */
[----:B------:R-:W-:-:S05]  /*31880*/  VIADD R14, R12, 0xffffffff ;  /* 0xffffffff0c0e7836 */ /* 0x000fca0000000000 */
[----:B------:R-:W-:Y:S01]  /*31890*/  ISETP.GT.U32.AND P0, PT, R14, 0x7feffffe, PT ;  /* 0x7feffffe0e00780c */ /* 0x000fe20003f04070 */
[----:B------:R-:W-:-:S03]  /*318a0*/  DFMA R40, R38, -R26, R30 ;  /* 0x8000001a2628722b */ /* 0x000fc6000000001e */
[----:B------:R-:W-:-:S05]  /*318b0*/  ISETP.GT.U32.OR P0, PT, R15, 0x7feffffe, P0 ;  /* 0x7feffffe0f00780c */ /* 0x000fca0000704470 */
[----:B------:R-:W-:-:S08]  /*318c0*/  DFMA R14, R36, R40, R38 ;  /* 0x00000028240e722b */ /* 0x000fd00000000026 */
[----:B------:R-:W-:Y:S05]  /*318d0*/  @P0 BRA `(.L_x_12559) ;  /* 0x0000000000740947 */ /* 0x000fea0003800000 */
[----:B------:R-:W-:-:S04]  /*318e0*/  LOP3.LUT R12, R25, 0x7ff00000, RZ, 0xc0, !PT ;  /* 0x7ff00000190c7812 */ /* 0x000fc800078ec0ff */
[CC--:B------:R-:W-:Y:S02]  /*318f0*/  VIADDMNMX R13, R10.reuse, -R12.reuse, 0xb9600000, !PT ;  /* 0xb96000000a0d7446 */ /* 0x0c0fe4000780090c */
[----:B------:R-:W-:Y:S01]  /*31900*/  ISETP.GE.U32.AND P0, PT, R10, R12, PT ;  /* 0x0000000c0a00720c */ /* 0x000fe20003f06070 */
[----:B------:R-:W-:Y:S01]  /*31910*/  IMAD.MOV.U32 R12, RZ, RZ, RZ ;  /* 0x000000ffff0c7224 */ /* 0x000fe200078e00ff */
[----:B------:R-:W-:Y:S02]  /*31920*/  VIMNMX R10, R13, 0x46a00000, PT ;  /* 0x46a000000d0a7848 */ /* 0x000fe40003fe0100 */
[----:B------:R-:W-:-:S05]  /*31930*/  SEL R11, R11, 0x63400000, !P0 ;  /* 0x634000000b0b7807 */ /* 0x000fca0004000000 */
[----:B------:R-:W-:-:S04]  /*31940*/  IMAD.IADD R10, R10, 0x1, -R11 ;  /* 0x000000010a0a7824 */ /* 0x000fc800078e0a0b */
[----:B------:R-:W-:-:S06]  /*31950*/  VIADD R13, R10, 0x7fe00000 ;  /* 0x7fe000000a0d7836 */ /* 0x000fcc0000000000 */
[----:B------:R-:W-:-:S10]  /*31960*/  DMUL R36, R14, R12 ;  /* 0x0000000c0e247228 */ /* 0x000fd40000000000 */
[----:B------:R-:W-:-:S13]  /*31970*/  FSETP.GTU.AND P0, PT, |R37|, 1.469367938527859385e-39, PT ;  /* 0x001000002500780b */ /* 0x000fda0003f0c200 */
[----:B------:R-:W-:Y:S05]  /*31980*/  @P0 BRA `(.L_x_12560) ;  /* 0x0000000000a80947 */ /* 0x000fea0003800000 */
[----:B------:R-:W-:Y:S01]  /*31990*/  DFMA R26, R14, -R26, R30 ;  /* 0x8000001a0e1a722b */ /* 0x000fe2000000001e */
[----:B------:R-:W-:-:S09]  /*319a0*/  IMAD.MOV.U32 R24, RZ, RZ, RZ ;  /* 0x000000ffff187224 */ /* 0x000fd200078e00ff */
[C---:B------:R-:W-:Y:S02]  /*319b0*/  FSETP.NEU.AND P0, PT, R27.reuse, RZ, PT ;  /* 0x000000ff1b00720b */ /* 0x040fe40003f0d000 */
[----:B------:R-:W-:-:S04]  /*319c0*/  LOP3.LUT R11, R27, 0x80000000, R25, 0x48, !PT ;  /* 0x800000001b0b7812 */ /* 0x000fc800078e4819 */
[----:B------:R-:W-:-:S07]  /*319d0*/  LOP3.LUT R25, R11, R13, RZ, 0xfc, !PT ;  /* 0x0000000d0b197212 */ /* 0x000fce00078efcff */
[----:B------:R-:W-:Y:S05]  /*319e0*/  @!P0 BRA `(.L_x_12560) ;  /* 0x0000000000908947 */ /* 0x000fea0003800000 */
[----:B------:R-:W-:Y:S01]  /*319f0*/  IMAD.MOV R13, RZ, RZ, -R10 ;  /* 0x000000ffff0d7224 */ /* 0x000fe200078e0a0a */
[----:B------:R-:W-:Y:S01]  /*31a00*/  IADD3 R10, -R10, -0x43300000, RZ ;  /* 0xbcd000000a0a7810 */ /* 0x000fe20007ffe1ff */
[----:B------:R-:W-:-:S06]  /*31a10*/  IMAD.MOV.U32 R12, RZ, RZ, RZ ;  /* 0x000000ffff0c7224 */ /* 0x000fcc00078e00ff */
[----:B------:R-:W-:Y:S02]  /*31a20*/  DFMA R12, R36, -R12, R14 ;  /* 0x8000000c240c722b */ /* 0x000fe4000000000e */
[----:B------:R-:W-:-:S08]  /*31a30*/  DMUL.RP R14, R14, R24 ;  /* 0x000000180e0e7228 */ /* 0x000fd00000008000 */
[----:B------:R-:W-:Y:S02]  /*31a40*/  FSETP.NEU.AND P0, PT, |R13|, R10, PT ;  /* 0x0000000a0d00720b */ /* 0x000fe40003f0d200 */
[----:B------:R-:W-:Y:S02]  /*31a50*/  LOP3.LUT R11, R15, R11, RZ, 0x3c, !PT ;  /* 0x0000000b0f0b7212 */ /* 0x000fe400078e3cff */
[----:B------:R-:W-:Y:S02]  /*31a60*/  FSEL R10, R14, R36, !P0 ;  /* 0x000000240e0a7208 */ /* 0x000fe40004000000 */
[----:B------:R-:W-:-:S03]  /*31a70*/  FSEL R11, R11, R37, !P0 ;  /* 0x000000250b0b7208 */ /* 0x000fc60004000000 */
[----:B------:R-:W-:Y:S02]  /*31a80*/  IMAD.MOV.U32 R36, RZ, RZ, R10 ;  /* 0x000000ffff247224 */ /* 0x000fe400078e000a */
[----:B------:R-:W-:Y:S01]  /*31a90*/  IMAD.MOV.U32 R37, RZ, RZ, R11 ;  /* 0x000000ffff257224 */ /* 0x000fe200078e000b */
[----:B------:R-:W-:Y:S06]  /*31aa0*/  BRA `(.L_x_12560) ;  /* 0x0000000000607947 */ /* 0x000fec0003800000 */
.L_x_12559:
[----:B------:R-:W-:-:S14]  /*31ab0*/  DSETP.NAN.AND P0, PT, R28, R28, PT ;  /* 0x0000001c1c00722a */ /* 0x000fdc0003f08000 */
[----:B------:R-:W-:Y:S05]  /*31ac0*/  @P0 BRA `(.L_x_12561) ;  /* 0x00000000004c0947 */ /* 0x000fea0003800000 */
[----:B------:R-:W-:-:S14]  /*31ad0*/  DSETP.NAN.AND P0, PT, R24, R24, PT ;  /* 0x000000181800722a */ /* 0x000fdc0003f08000 */
[----:B------:R-:W-:Y:S05]  /*31ae0*/  @P0 BRA `(.L_x_12562) ;  /* 0x0000000000340947 */ /* 0x000fea0003800000 */
[----:B------:R-:W-:Y:S01]  /*31af0*/  ISETP.NE.AND P0, PT, R12, R13, PT ;  /* 0x0000000d0c00720c */ /* 0x000fe20003f05270 */
[----:B------:R-:W-:Y:S01]  /*31b00*/  IMAD.MOV.U32 R37, RZ, RZ, -0x80000 ;  /* 0xfff80000ff257424 */ /* 0x000fe200078e00ff */
[----:B------:R-:W-:-:S11]  /*31b10*/  MOV R36, 0x0 ;  /* 0x0000000000247802 */ /* 0x000fd60000000f00 */
[----:B------:R-:W-:Y:S05]  /*31b20*/  @!P0 BRA `(.L_x_12560) ;  /* 0x0000000000408947 */ /* 0x000fea0003800000 */
[----:B------:R-:W-:Y:S02]  /*31b30*/  ISETP.NE.AND P0, PT, R12, 0x7ff00000, PT ;  /* 0x7ff000000c00780c */ /* 0x000fe40003f05270 */
[----:B------:R-:W-:Y:S02]  /*31b40*/  LOP3.LUT R24, R29, 0x80000000, R25, 0x48, !PT ;  /* 0x800000001d187812 */ /* 0x000fe400078e4819 */
[----:B------:R-:W-:-:S13]  /*31b50*/  ISETP.EQ.OR P0, PT, R13, RZ, !P0 ;  /* 0x000000ff0d00720c */ /* 0x000fda0004702670 */
[----:B------:R-:W-:Y:S01]  /*31b60*/  @P0 LOP3.LUT R10, R24, 0x7ff00000, RZ, 0xfc, !PT ;  /* 0x7ff00000180a0812 */ /* 0x000fe200078efcff */
[----:B------:R-:W-:Y:S02]  /*31b70*/  @!P0 IMAD.MOV.U32 R36, RZ, RZ, RZ ;  /* 0x000000ffff248224 */ /* 0x000fe400078e00ff */
[----:B------:R-:W-:Y:S02]  /*31b80*/  @!P0 IMAD.MOV.U32 R37, RZ, RZ, R24 ;  /* 0x000000ffff258224 */ /* 0x000fe400078e0018 */
[----:B------:R-:W-:Y:S02]  /*31b90*/  @P0 IMAD.MOV.U32 R36, RZ, RZ, RZ ;  /* 0x000000ffff240224 */ /* 0x000fe400078e00ff */
[----:B------:R-:W-:Y:S01]  /*31ba0*/  @P0 IMAD.MOV.U32 R37, RZ, RZ, R10 ;  /* 0x000000ffff250224 */ /* 0x000fe200078e000a */
[----:B------:R-:W-:Y:S06]  /*31bb0*/  BRA `(.L_x_12560) ;  /* 0x00000000001c7947 */ /* 0x000fec0003800000 */
.L_x_12562:
[----:B------:R-:W-:Y:S01]  /*31bc0*/  LOP3.LUT R10, R25, 0x80000, RZ, 0xfc, !PT ;  /* 0x00080000190a7812 */ /* 0x000fe200078efcff */
[----:B------:R-:W-:-:S04]  /*31bd0*/  IMAD.MOV.U32 R36, RZ, RZ, R24 ;  /* 0x000000ffff247224 */ /* 0x000fc800078e0018 */
[----:B------:R-:W-:Y:S01]  /*31be0*/  IMAD.MOV.U32 R37, RZ, RZ, R10 ;  /* 0x000000ffff257224 */ /* 0x000fe200078e000a */
[----:B------:R-:W-:Y:S06]  /*31bf0*/  BRA `(.L_x_12560) ;  /* 0x00000000000c7947 */ /* 0x000fec0003800000 */
.L_x_12561:
[----:B------:R-:W-:Y:S01]  /*31c00*/  LOP3.LUT R10, R29, 0x80000, RZ, 0xfc, !PT ;  /* 0x000800001d0a7812 */ /* 0x000fe200078efcff */
[----:B------:R-:W-:-:S03]  /*31c10*/  IMAD.MOV.U32 R36, RZ, RZ, R28 ;  /* 0x000000ffff247224 */ /* 0x000fc600078e001c */
[----:B------:R-:W-:-:S07]  /*31c20*/  MOV R37, R10 ;  /* 0x0000000a00257202 */ /* 0x000fce0000000f00 */
.L_x_12560:
[----:B------:R-:W-:Y:S05]  /*31c30*/  BSYNC B0 ;  /* 0x0000000000007941 */ /* 0x000fea0003800000 */
.L_x_12558:
[----:B------:R-:W-:Y:S02]  /*31c40*/  IMAD.MOV.U32 R12, RZ, RZ, R0 ;  /* 0x000000ffff0c7224 */ /* 0x000fe400078e0000 */
[----:B------:R-:W-:Y:S02]  /*31c50*/  IMAD.MOV.U32 R13, RZ, RZ, 0x0 ;  /* 0x00000000ff0d7424 */ /* 0x000fe400078e00ff */
[----:B------:R-:W-:Y:S02]  /*31c60*/  IMAD.MOV.U32 R10, RZ, RZ, R36 ;  /* 0x000000ffff0a7224 */ /* 0x000fe400078e0024 */
[----:B------:R-:W-:Y:S01]  /*31c70*/  IMAD.MOV.U32 R11, RZ, RZ, R37 ;  /* 0x000000ffff0b7224 */ /* 0x000fe200078e0025 */
[----:B------:R-:W-:Y:S06]  /*31c80*/  RET.REL.NODEC R12 `(_ZN2at6native18elementwise_kernelILi128ELi4EZNS0_15gpu_kernel_implIZZZNS0_16acos_kernel_cudaERNS_18TensorIteratorBaseEENKUlvE_clEvENKUlvE_clEvEUlN3c107complexIdEEE_EEvS4_RKT_EUliE_EEviT1_) ;  /* 0xfffffce00cdc7950 */ /* 0x000fec0003c3ffff */
        .weak           $__internal_15_$__cuda_sm20_dsqrt_rn_f64_mediumpath_v1
        .type           $__internal_15_$__cuda_sm20_dsqrt_rn_f64_mediumpath_v1,@function
        .size           $__internal_15_$__cuda_sm20_dsqrt_rn_f64_mediumpath_v1,(.L_x_20082 - $__internal_15_$__cuda_sm20_dsqrt_rn_f64_mediumpath_v1)
$__internal_15_$__cuda_sm20_dsqrt_rn_f64_mediumpath_v1:
[----:B------:R-:W-:Y:S01]  /*31c90*/  ISETP.GE.U32.AND P0, PT, R26, -0x3400000, PT ;  /* 0xfcc000001a00780c */ /* 0x000fe20003f06070 */
[----:B------:R-:W-:Y:S01]  /*31ca0*/  BSSY B0, `(.L_x_12563) ;  /* 0x0000025000007945 */ /* 0x000fe20003800000 */
[----:B------:R-:W-:Y:S02]  /*31cb0*/  IMAD.MOV.U32 R25, RZ, RZ, R15 ;  /* 0x000000ffff197224 */ /* 0x000fe400078e000f */
[----:B------:R-:W-:-:S09]  /*31cc0*/  IMAD.MOV.U32 R15, RZ, RZ, R27 ;  /* 0x000000ffff0f7224 */ /* 0x000fd200078e001b */
[----:B------:R-:W-:Y:S05]  /*31cd0*/  @!P0 BRA `(.L_x_12564) ;  /* 0x0000000000208947 */ /* 0x000fea0003800000 */
[----:B------:R-:W-:-:S10]  /*31ce0*/  DFMA.RM R12, R24, R14, R12 ;  /* 0x0000000e180c722b */ /* 0x000fd4000000400c */
[----:B------:R-:W-:-:S05]  /*31cf0*/  IADD3 R14, P0, R12, 0x1, RZ ;  /* 0x000000010c0e7810 */ /* 0x000fca0007f1e0ff */
[----:B------:R-:W-:-:S06]  /*31d00*/  IMAD.X R15, RZ, RZ, R13, P0 ;  /* 0x000000ffff0f7224 */ /* 0x000fcc00000e060d */
[----:B------:R-:W-:-:S08]  /*31d10*/  DFMA.RP R10, -R12, R14, R10 ;  /* 0x0000000e0c0a722b */ /* 0x000fd0000000810a */
[----:B------:R-:W-:-:S06]  /*31d20*/  DSETP.GT.AND P0, PT, R10, RZ, PT ;  /* 0x000000ff0a00722a */ /* 0x000fcc0003f04000 */
[----:B------:R-:W-:Y:S02]  /*31d30*/  FSEL R12, R14, R12, P0 ;  /* 0x0000000c0e0c7208 */ /* 0x000fe40000000000 */
[----:B------:R-:W-:Y:S01]  /*31d40*/  FSEL R13, R15, R13, P0 ;  /* 0x0000000d0f0d7208 */ /* 0x000fe20000000000 */
[----:B------:R-:W-:Y:S06]  /*31d50*/  BRA `(.L_x_12565) ;  /* 0x0000000000647947 */ /* 0x000fec0003800000 */
.L_x_12564:
[----:B------:R-:W-:-:S14]  /*31d60*/  DSETP.NE.AND P0, PT, R10, RZ, PT ;  /* 0x000000ff0a00722a */ /* 0x000fdc0003f05000 */
[----:B------:R-:W-:Y:S05]  /*31d70*/  @!P0 BRA `(.L_x_12566) ;  /* 0x0000000000588947 */ /* 0x000fea0003800000 */
[----:B------:R-:W-:-:S13]  /*31d80*/  ISETP.GE.AND P0, PT, R11, RZ, PT ;  /* 0x000000ff0b00720c */ /* 0x000fda0003f06270 */
[----:B------:R-:W-:Y:S01]  /*31d90*/  @!P0 IMAD.MOV.U32 R12, RZ, RZ, 0x0 ;  /* 0x00000000ff0c8424 */ /* 0x000fe200078e00ff */
[----:B------:R-:W-:Y:S01]  /*31da0*/  @!P0 MOV R13, 0xfff80000 ;  /* 0xfff80000000d8802 */ /* 0x000fe20000000f00 */
[----:B------:R-:W-:Y:S06]  /*31db0*/  @!P0 BRA `(.L_x_12565) ;  /* 0x00000000004c8947 */ /* 0x000fec0003800000 */
[----:B------:R-:W-:-:S13]  /*31dc0*/  ISETP.GT.AND P0, PT, R11, 0x7fefffff, PT ;  /* 0x7fefffff0b00780c */ /* 0x000fda0003f04270 */
[----:B------:R-:W-:Y:S05]  /*31dd0*/  @P0 BRA `(.L_x_12566) ;  /* 0x0000000000400947 */ /* 0x000fea0003800000 */
[----:B------:R-:W-:Y:S01]  /*31de0*/  DMUL R10, R10, 8.11296384146066816958e+31 ;  /* 0x469000000a0a7828 */ /* 0x000fe20000000000 */
[----:B------:R-:W-:Y:S02]  /*31df0*/  IMAD.MOV.U32 R12, RZ, RZ, RZ ;  /* 0x000000ffff0c7224 */ /* 0x000fe400078e00ff */
[----:B------:R-:W-:Y:S02]  /*31e00*/  IMAD.MOV.U32 R24, RZ, RZ, 0x0 ;  /* 0x00000000ff187424 */ /* 0x000fe400078e00ff */
[----:B------:R-:W-:Y:S01]  /*31e10*/  IMAD.MOV.U32 R25, RZ, RZ, 0x3fd80000 ;  /* 0x3fd80000ff197424 */ /* 0x000fe200078e00ff */
[----:B------:R-:W0:Y:S02]  /*31e20*/  MUFU.RSQ64H R13, R11 ;  /* 0x0000000b000d7308 */ /* 0x000e240000001c00 */
[----:B0-----:R-:W-:-:S08]  /*31e30*/  DMUL R14, R12, R12 ;  /* 0x0000000c0c0e7228 */ /* 0x001fd00000000000 */
[----:B------:R-:W-:-:S08]  /*31e40*/  DFMA R14, R10, -R14, 1 ;  /* 0x3ff000000a0e742b */ /* 0x000fd0000000080e */
[----:B------:R-:W-:Y:S02]  /*31e50*/  DFMA R24, R14, R24, 0.5 ;  /* 0x3fe000000e18742b */ /* 0x000fe40000000018 */
[----:B------:R-:W-:-:S08]  /*31e60*/  DMUL R14, R12, R14 ;  /* 0x0000000e0c0e7228 */ /* 0x000fd00000000000 */
[----:B------:R-:W-:-:S08]  /*31e70*/  DFMA R14, R24, R14, R12 ;  /* 0x0000000e180e722b */ /* 0x000fd0000000000c */
[----:B------:R-:W-:Y:S02]  /*31e80*/  DMUL R12, R10, R14 ;  /* 0x0000000e0a0c7228 */ /* 0x000fe40000000000 */
[----:B------:R-:W-:-:S06]  /*31e90*/  VIADD R15, R15, 0xfff00000 ;  /* 0xfff000000f0f7836 */ /* 0x000fcc0000000000 */
[----:B------:R-:W-:-:S08]  /*31ea0*/  DFMA R24, R12, -R12, R10 ;  /* 0x8000000c0c18722b */ /* 0x000fd0000000000a */
[----:B------:R-:W-:-:S10]  /*31eb0*/  DFMA R12, R14, R24, R12 ;  /* 0x000000180e0c722b */ /* 0x000fd4000000000c */
[----:B------:R-:W-:Y:S01]  /*31ec0*/  VIADD R13, R13, 0xfcb00000 ;  /* 0xfcb000000d0d7836 */ /* 0x000fe20000000000 */
[----:B------:R-:W-:Y:S06]  /*31ed0*/  BRA `(.L_x_12565) ;  /* 0x0000000000047947 */ /* 0x000fec0003800000 */
.L_x_12566:
[----:B------:R-:W-:-:S11]  /*31ee0*/  DADD R12, R10, R10 ;  /* 0x000000000a0c7229 */ /* 0x000fd6000000000a */
.L_x_12565:
[----:B------:R-:W-:Y:S05]  /*31ef0*/  BSYNC B0 ;  /* 0x0000000000007941 */ /* 0x000fea0003800000 */
.L_x_12563:
[----:B------:R-:W-:Y:S02]  /*31f00*/  IMAD.MOV.U32 R10, RZ, RZ, R0 ;  /* 0x000000ffff0a7224 */ /* 0x000fe400078e0000 */
[----:B------:R-:W-:-:S04]  /*31f10*/  IMAD.MOV.U32 R11, RZ, RZ, 0x0 ;  /* 0x00000000ff0b7424 */ /* 0x000fc800078e00ff */
[----:B------:R-:W-:Y:S05]  /*31f20*/  RET.REL.NODEC R10 `(_ZN2at6native18elementwise_kernelILi128ELi4EZNS0_15gpu_kernel_implIZZZNS0_16acos_kernel_cudaERNS_18TensorIteratorBaseEENKUlvE_clEvENKUlvE_clEvEUlN3c107complexIdEEE_EEvS4_RKT_EUliE_EEviT1_) ;  /* 0xfffffce00a347950 */ /* 0x000fea0003c3ffff */
.L_x_12567:
        /* <DEDUP_REMOVED lines=13> */
.L_x_20082:


//--------------------- .text._ZN2at6native27unrolled_elementwise_kernelIZZZNS0_16acos_kernel_cudaERNS_18TensorIteratorBaseEENKUlvE_clEvENKUlvE_clEvEUlN3c107complexIdEEE_St5arrayIPcLm2EELi4E23TrivialOffsetCalculatorILi1EjESE_NS0_6memory12LoadWithCastILi1EEENSF_13StoreWithCastILi1EEEEEviT_T0_T2_T3_T4_T5_ --------------------------
	.section	.text._ZN2at6native27unrolled_elementwise_kernelIZZZNS0_16acos_kernel_cudaERNS_18TensorIteratorBaseEENKUlvE_clEvENKUlvE_clEvEUlN3c107complexIdEEE_St5arrayIPcLm2EELi4E23TrivialOffsetCalculatorILi1EjESE_NS0_6memory12LoadWithCastILi1EEENSF_13StoreWithCastILi1EEEEEviT_T0_T2_T3_T4_T5_,"ax",@progbits
	.align	128
        .global         _ZN2at6native27unrolled_elementwise_kernelIZZZNS0_16acos_kernel_cudaERNS_18TensorIteratorBaseEENKUlvE_clEvENKUlvE_clEvEUlN3c107complexIdEEE_St5arrayIPcLm2EELi4E23TrivialOffsetCalculatorILi1EjESE_NS0_6memory12LoadWithCastILi1EEENSF_13StoreWithCastILi1EEEEEviT_T0_T2_T3_T4_T5_
        .type           _ZN2at6native27unrolled_elementwise_kernelIZZZNS0_16acos_kernel_cudaERNS_18TensorIteratorBaseEENKUlvE_clEvENKUlvE_clEvEUlN3c107complexIdEEE_St5arrayIPcLm2EELi4E23TrivialOffsetCalculatorILi1EjESE_NS0_6memory12LoadWithCastILi1EEENSF_13StoreWithCastILi1EEEEEviT_T0_T2_T3_T4_T5_,@function
        .size           _ZN2at6native27unrolled_elementwise_kernelIZZZNS0_16acos_kernel_cudaERNS_18TensorIteratorBaseEENKUlvE_clEvENKUlvE_clEvEUlN3c107complexIdEEE_St5arrayIPcLm2EELi4E23TrivialOffsetCalculatorILi1EjESE_NS0_6memory12LoadWithCastILi1EEENSF_13StoreWithCastILi1EEEEEviT_T0_T2_T3_T4_T5_,(.L_x_20084 - _ZN2at6native27unrolled_elementwise_kernelIZZZNS0_16acos_kernel_cudaERNS_18TensorIteratorBaseEENKUlvE_clEvENKUlvE_clEvEUlN3c107complexIdEEE_St5arrayIPcLm2EELi4E23TrivialOffsetCalculatorILi1EjESE_NS0_6memory12LoadWithCastILi1EEENSF_13StoreWithCastILi1EEEEEviT_T0_T2_T3_T4_T5_)
        .other          _ZN2at6native27unrolled_elementwise_kernelIZZZNS0_16acos_kernel_cudaERNS_18TensorIteratorBaseEENKUlvE_clEvENKUlvE_clEvEUlN3c107complexIdEEE_St5arrayIPcLm2EELi4E23TrivialOffsetCalculatorILi1EjESE_NS0_6memory12LoadWithCastILi1EEENSF_13StoreWithCastILi1EEEEEviT_T0_T2_T3_T4_T5_,@"STO_CUDA_ENTRY STV_DEFAULT"
_ZN2at6native27unrolled_elementwise_kernelIZZZNS0_16acos_kernel_cudaERNS_18TensorIteratorBaseEENKUlvE_clEvENKUlvE_clEvEUlN3c107complexIdEEE_St5arrayIPcLm2EELi4E23TrivialOffsetCalculatorILi1EjESE_NS0_6memory12LoadWithCastILi1EEENSF_13StoreWithCastILi1EEEEEviT_T0_T2_T3_T4_T5_:
.text._ZN2at6native27unrolled_elementwise_kernelIZZZNS0_16acos_kernel_cudaERNS_18TensorIteratorBaseEENKUlvE_clEvENKUlvE_clEvEUlN3c107complexIdEEE_St5arrayIPcLm2EELi4E23TrivialOffsetCalculatorILi1EjESE_NS0_6memory12LoadWithCastILi1EEENSF_13StoreWithCastILi1EEEEEviT_T0_T2_T3_T4_T5_:
[----:B------:R-:W0:Y:S01]  /*0000*/  LDC R1, c[0x0][0x28] ;  /* 0x00000a00ff017b82 */ /* 0x000e220000000800 */
[----:B------:R-:W1:Y:S07]  /*0010*/  S2R R29, SR_CTAID.X ;  /* 0x00000000001d7919 */ /* 0x000e6e0000002500 */
[----:B------:R-:W1:Y:S01]  /*0020*/  LDC R0, c[0x0][0x210] ;  /* 0x00008400ff007b82 */ /* 0x000e620000000800 */
[----:B------:R-:W-:Y:S01]  /*0030*/  ULDC.64 UR36, c[0x0][0x208] ;  /* 0x0000820000247ab9 */ /* 0x000fe20000000a00 */
[----:B------:R-:W-:Y:S01]  /*0040*/  BSSY B6, `(.L_x_12568) ;  /* 0x0000118000067945 */ /* 0x000fe20003800000 */
[----:B------:R-:W2:Y:S01]  /*0050*/  S2R R28, SR_TID.X ;  /* 0x00000000001c7919 */ /* 0x000ea20000002100 */
[----:B0-----:R-:W-:Y:S01]  /*0060*/  VIADD R1, R1, 0xfffffff0 ;  /* 0xfffffff001017836 */ /* 0x001fe20000000000 */
[----:B------:R-:W-:-:S02]  /*0070*/  CS2R R26, SRZ ;  /* 0x00000000001a7805 */ /* 0x000fc4000001ff00 */
[----:B------:R-:W-:Y:S02]  /*0080*/  CS2R R18, SRZ ;  /* 0x0000000000127805 */ /* 0x000fe4000001ff00 */
[----:B------:R-:W-:Y:S01]  /*0090*/  CS2R R16, SRZ ;  /* 0x0000000000107805 */ /* 0x000fe2000001ff00 */
[----:B------:R-:W0:Y:S01]  /*00a0*/  LDC.U8 R31, c[0x0][0x22c] ;  /* 0x00008b00ff1f7b82 */ /* 0x000e220000000000 */
[----:B-1----:R-:W-:-:S05]  /*00b0*/  IMAD R57, R29, -0x200, R0 ;  /* 0xfffffe001d397824 */ /* 0x002fca00078e0200 */
[----:B--2---:R-:W-:-:S04]  /*00c0*/  ISETP.GE.AND P0, PT, R28, R57, PT ;  /* 0x000000391c00720c */ /* 0x004fc80003f06270 */
[----:B------:R-:W-:-:S09]  /*00d0*/  P2R R30, PR, RZ, 0x1 ;  /* 0x00000001ff1e7803 */ /* 0x000fd20000000000 */
        /* <DEDUP_REMOVED lines=23> */
.L_x_12573:
[----:B------:R-:W2:Y:S01]  /*0250*/  LDG.E.U8 R2, desc[UR36][R2.64] ;  /* 0x0000002402027981 */ /* 0x000ea2000c1e1100 */
[----:B------:R-:W-:Y:S01]  /*0260*/  CS2R R18, SRZ ;  /* 0x0000000000127805 */ /* 0x000fe2000001ff00 */
[----:B--2---:R0:W1:Y:S01]  /*0270*/  I2F.F64.U16 R16, R2 ;  /* 0x0000000200107312 */ /* 0x0040620000101800 */
[----:B------:R-:W-:Y:S05]  /*0280*/  BRA `(.L_x_12575) ;  /* 0x0000000c00c87947 */ /* 0x000fea0003800000 */
.L_x_12572:
        /* <DEDUP_REMOVED lines=10> */
.L_x_12577:
[----:B------:R-:W2:Y:S01]  /*0330*/  LDG.E R2, desc[UR36][R2.64] ;  /* 0x0000002402027981 */ /* 0x000ea2000c1e1900 */
[----:B------:R-:W-:Y:S01]  /*0340*/  CS2R R18, SRZ ;  /* 0x0000000000127805 */ /* 0x000fe2000001ff00 */
[----:B--2---:R1:W2:Y:S01]  /*0350*/  I2F.F64 R16, R2 ;  /* 0x0000000200107312 */ /* 0x0042a20000201c00 */
[----:B------:R-:W-:Y:S05]  /*0360*/  BRA `(.L_x_12575) ;  /* 0x0000000c00907947 */ /* 0x000fea0003800000 */
.L_x_12576:
[----:B------:R-:W2:Y:S01]  /*0370*/  LDG.E.U16 R2, desc[UR36][R2.64] ;  /* 0x0000002402027981 */ /* 0x000ea2000c1e1500 */
[----:B------:R-:W-:Y:S01]  /*0380*/  CS2R R18, SRZ ;  /* 0x0000000000127805 */ /* 0x000fe2000001ff00 */
[----:B--2---:R3:W4:Y:S01]  /*0390*/  I2F.F64.S16 R16, R2 ;  /* 0x0000000200107312 */ /* 0x0047220000101c00 */
[----:B------:R-:W-:Y:S05]  /*03a0*/  BRA `(.L_x_12575) ;  /* 0x0000000c00807947 */ /* 0x000fea0003800000 */
.L_x_12571:
        /* <DEDUP_REMOVED lines=11> */
.L_x_12579:
[----:B------:R-:W2:Y:S01]  /*0460*/  LDG.E.U16 R0, desc[UR36][R2.64] ;  /* 0x0000002402007981 */ /* 0x000ea2000c1e1500 */
[----:B------:R-:W-:Y:S01]  /*0470*/  CS2R R18, SRZ ;  /* 0x0000000000127805 */ /* 0x000fe2000001ff00 */
[----:B--2---:R-:W-:-:S05]  /*0480*/  HADD2.F32 R0, -RZ, R0.H0_H0 ;  /* 0x20000000ff007230 */ /* 0x004fca0000004100 */
[----:B------:R-:W-:-:S04]  /*0490*/  FMUL.FTZ R0, R0, 1 ;  /* 0x3f80000000007820 */ /* 0x000fc80000410000 */
[----:B------:R0:W1:Y:S01]  /*04a0*/  F2F.F64.F32 R16, R0 ;  /* 0x0000000000107310 */ /* 0x0000620000201800 */
[----:B------:R-:W-:Y:S05]  /*04b0*/  BRA `(.L_x_12575) ;  /* 0x0000000c003c7947 */ /* 0x000fea0003800000 */
.L_x_12578:
        /* <DEDUP_REMOVED lines=12> */
.L_x_12581:
        /* <DEDUP_REMOVED lines=8> */
.L_x_12580:
[----:B------:R0:W5:Y:S01]  /*0600*/  LDG.E.64 R16, desc[UR36][R2.64] ;  /* 0x0000002402107981 */ /* 0x000162000c1e1b00 */
[----:B------:R-:W-:Y:S01]  /*0610*/  CS2R R18, SRZ ;  /* 0x0000000000127805 */ /* 0x000fe2000001ff00 */
[----:B------:R-:W-:Y:S06]  /*0620*/  BRA `(.L_x_12575) ;  /* 0x0000000800e07947 */ /* 0x000fec0003800000 */
.L_x_12570:
        /* <DEDUP_REMOVED lines=14> */
.L_x_12584:
[----:B------:R0:W5:Y:S01]  /*0710*/  LDG.E.128 R16, desc[UR36][R2.64] ;  /* 0x0000002402107981 */ /* 0x000162000c1e1d00 */
[----:B------:R-:W-:Y:S05]  /*0720*/  BRA `(.L_x_12575) ;  /* 0x0000000800a07947 */ /* 0x000fea0003800000 */
.L_x_12583:
        /* <DEDUP_REMOVED lines=29> */
.L_x_12586:
        /* <DEDUP_REMOVED lines=16> */
.L_x_12585:
[----:B------:R-:W2:Y:S01]  /*0a00*/  LDG.E.U16 R0, desc[UR36][R2.64] ;  /* 0x0000002402007981 */ /* 0x000ea2000c1e1500 */
[----:B------:R-:W-:Y:S01]  /*0a10*/  CS2R R18, SRZ ;  /* 0x0000000000127805 */ /* 0x000fe2000001ff00 */
[----:B--2---:R-:W-:-:S04]  /*0a20*/  IMAD.U32 R0, R0, 0x10000, RZ ;  /* 0x0001000000007824 */ /* 0x004fc800078e00ff */
[----:B------:R-:W-:-:S04]  /*0a30*/  FMUL.FTZ R0, R0, 1 ;  /* 0x3f80000000007820 */ /* 0x000fc80000410000 */
[----:B------:R0:W1:Y:S01]  /*0a40*/  F2F.F64.F32 R16, R0 ;  /* 0x0000000000107310 */ /* 0x0000620000201800 */
[----:B------:R-:W-:Y:S05]  /*0a50*/  BRA `(.L_x_12575) ;  /* 0x0000000400d47947 */ /* 0x000fea0003800000 */
.L_x_12582:
        /* <DEDUP_REMOVED lines=12> */
.L_x_12589:
        /* <DEDUP_REMOVED lines=21> */
.L_x_12593:
[----:B------:R-:W-:Y:S05]  /*0c70*/  BSYNC B1 ;  /* 0x0000000000017941 */ /* 0x000fea0003800000 */
.L_x_12592:
[----:B------:R-:W-:Y:S01]  /*0c80*/  LEA R3, R0, 0x3b800000, 0x17 ;  /* 0x3b80000000037811 */ /* 0x000fe200078eb8ff */
[----:B------:R-:W-:-:S05]  /*0c90*/  IMAD.SHL.U32 R0, R2, 0x100000, RZ ;  /* 0x0010000002007824 */ /* 0x000fca00078e00ff */
[----:B------:R-:W-:-:S07]  /*0ca0*/  LOP3.LUT R0, R3, R0, R4, 0xfe, !PT ;  /* 0x0000000003007212 */ /* 0x000fce00078efe04 */
.L_x_12591:
[----:B------:R-:W-:Y:S05]  /*0cb0*/  BSYNC B0 ;  /* 0x0000000000007941 */ /* 0x000fea0003800000 */
.L_x_12590:
[----:B------:R-:W-:Y:S01]  /*0cc0*/  FMUL.FTZ R0, R0, 1 ;  /* 0x3f80000000007820 */ /* 0x000fe20000410000 */
[----:B------:R-:W-:-:S03]  /*0cd0*/  CS2R R18, SRZ ;  /* 0x0000000000127805 */ /* 0x000fc6000001ff00 */
[----:B------:R0:W1:Y:S01]  /*0ce0*/  F2F.F64.F32 R16, R0 ;  /* 0x0000000000107310 */ /* 0x0000620000201800 */
[----:B------:R-:W-:Y:S05]  /*0cf0*/  BRA `(.L_x_12575) ;  /* 0x00000004002c7947 */ /* 0x000fea0003800000 */
.L_x_12588:
        /* <DEDUP_REMOVED lines=21> */
.L_x_12597:
[----:B------:R-:W-:Y:S05]  /*0e50*/  BSYNC B1 ;  /* 0x0000000000017941 */ /* 0x000fea0003800000 */
.L_x_12596:
[----:B------:R-:W-:Y:S01]  /*0e60*/  LEA R3, R0, 0x37800000, 0x17 ;  /* 0x3780000000037811 */ /* 0x000fe200078eb8ff */
[----:B------:R-:W-:-:S05]  /*0e70*/  IMAD.SHL.U32 R0, R2, 0x200000, RZ ;  /* 0x0020000002007824 */ /* 0x000fca00078e00ff */
[----:B------:R-:W-:-:S07]  /*0e80*/  LOP3.LUT R0, R3, R0, R4, 0xfe, !PT ;  /* 0x0000000003007212 */ /* 0x000fce00078efe04 */
.L_x_12595:
[----:B------:R-:W-:Y:S05]  /*0e90*/  BSYNC B0 ;  /* 0x0000000000007941 */ /* 0x000fea0003800000 */
.L_x_12594:
[----:B------:R-:W-:Y:S01]  /*0ea0*/  FMUL.FTZ R0, R0, 1 ;  /* 0x3f80000000007820 */ /* 0x000fe20000410000 */
[----:B------:R-:W-:-:S03]  /*0eb0*/  CS2R R18, SRZ ;  /* 0x0000000000127805 */ /* 0x000fc6000001ff00 */
[----:B------:R0:W1:Y:S01]  /*0ec0*/  F2F.F64.F32 R16, R0 ;  /* 0x0000000000107310 */ /* 0x0000620000201800 */
[----:B------:R-:W-:Y:S05]  /*0ed0*/  BRA `(.L_x_12575) ;  /* 0x0000000000b47947 */ /* 0x000fea0003800000 */
.L_x_12587:
        /* <DEDUP_REMOVED lines=14> */
.L_x_12601:
[----:B------:R-:W-:Y:S05]  /*0fc0*/  BSYNC B0 ;  /* 0x0000000000007941 */ /* 0x000fea0003800000 */
.L_x_12600:
[----:B------:R-:W-:Y:S01]  /*0fd0*/  FMUL.FTZ R0, R0, 1 ;  /* 0x3f80000000007820 */ /* 0x000fe20000410000 */
[----:B------:R-:W-:-:S03]  /*0fe0*/  CS2R R18, SRZ ;  /* 0x0000000000127805 */ /* 0x000fc6000001ff00 */
[----:B------:R0:W1:Y:S01]  /*0ff0*/  F2F.F64.F32 R16, R0 ;  /* 0x0000000000107310 */ /* 0x0000620000201800 */
[----:B------:R-:W-:Y:S05]  /*1000*/  BRA `(.L_x_12575) ;  /* 0x0000000000687947 */ /* 0x000fea0003800000 */
.L_x_12574:
        /* <DEDUP_REMOVED lines=16> */
.L_x_12602:
[----:B------:R-:W-:Y:S02]  /*1110*/  CS2R R16, SRZ ;  /* 0x0000000000107805 */ /* 0x000fe4000001ff00 */
[----:B------:R-:W-:Y:S01]  /*1120*/  CS2R R18, SRZ ;  /* 0x0000000000127805 */ /* 0x000fe2000001ff00 */
[----:B------:R-:W-:Y:S06]  /*1130*/  BRA `(.L_x_12575) ;  /* 0x00000000001c7947 */ /* 0x000fec0003800000 */
.L_x_12599:
[----:B------:R-:W2:Y:S01]  /*1140*/  LDG.E.64 R16, desc[UR36][R2.64] ;  /* 0x0000002402107981 */ /* 0x000ea2000c1e1b00 */
[----:B------:R-:W-:Y:S01]  /*1150*/  CS2R R18, SRZ ;  /* 0x0000000000127805 */ /* 0x000fe2000001ff00 */
[----:B--2---:R-:W0:Y:S01]  /*1160*/  I2F.F64.U64 R16, R16 ;  /* 0x0000001000107312 */ /* 0x004e220000301800 */
[----:B------:R-:W-:Y:S05]  /*1170*/  BRA `(.L_x_12575) ;  /* 0x00000000000c7947 */ /* 0x000fea0003800000 */
.L_x_12598:
[----:B------:R-:W2:Y:S01]  /*1180*/  LDG.E R2, desc[UR36][R2.64] ;  /* 0x0000002402027981 */ /* 0x000ea2000c1e1900 */
[----:B------:R-:W-:Y:S01]  /*1190*/  CS2R R18, SRZ ;  /* 0x0000000000127805 */ /* 0x000fe2000001ff00 */
[----:B--2---:R0:W1:Y:S06]  /*11a0*/  I2F.F64.U32 R16, R2 ;  /* 0x0000000200107312 */ /* 0x00406c0000201800 */
.L_x_12575:
[----:B------:R-:W-:-:S07]  /*11b0*/  VIADD R28, R28, 0x80 ;  /* 0x000000801c1c7836 */ /* 0x000fce0000000000 */
.L_x_12569:
[----:B------:R-:W-:Y:S05]  /*11c0*/  BSYNC B6 ;  /* 0x0000000000067941 */ /* 0x000fea0003800000 */
.L_x_12568:
[----:B------:R-:W-:Y:S01]  /*11d0*/  ISETP.GE.AND P0, PT, R28, R57, PT ;  /* 0x000000391c00720c */ /* 0x000fe20003f06270 */
[----:B------:R-:W-:Y:S01]  /*11e0*/  BSSY B6, `(.L_x_12603) ;  /* 0x0000110000067945 */ /* 0x000fe20003800000 */
[----:B------:R-:W-:-:S11]  /*11f0*/  CS2R R24, SRZ ;  /* 0x0000000000187805 */ /* 0x000fd6000001ff00 */
[----:B------:R-:W-:Y:S05]  /*1200*/  @P0 BRA `(.L_x_12604) ;  /* 0x0000001000340947 */ /* 0x000fea0003800000 */
[----:B01-3--:R-:W0:Y:S01]  /*1210*/  LDC.64 R2, c[0x0][0x220] ;  /* 0x00008800ff027b82 */ /* 0x00be220000000a00 */
        /* <DEDUP_REMOVED lines=17> */
[----:B------:R-:W3:Y:S01]  /*1330*/  LDG.E.S8 R2, desc[UR36][R2.64] ;  /* 0x0000002402027981 */ /* 0x000ee2000c1e1300 */
[----:B------:R-:W-:Y:S01]  /*1340*/  CS2R R26, SRZ ;  /* 0x00000000001a7805 */ /* 0x000fe2000001ff00 */
[----:B---3--:R0:W1:Y:S01]  /*1350*/  I2F.F64.S16 R24, R2 ;  /* 0x0000000200187312 */ /* 0x0080620000101c00 */
[----:B------:R-:W-:Y:S05]  /*1360*/  BRA `(.L_x_12610) ;  /* 0x0000000c00d87947 */ /* 0x000fea0003800000 */
.L_x_12608:
[----:B------:R-:W3:Y:S01]  /*1370*/  LDG.E.U8 R2, desc[UR36][R2.64] ;  /* 0x0000002402027981 */ /* 0x000ee2000c1e1100 */
[----:B------:R-:W-:Y:S01]  /*1380*/  CS2R R26, SRZ ;  /* 0x00000000001a7805 */ /* 0x000fe2000001ff00 */
[----:B---3--:R0:W1:Y:S01]  /*1390*/  I2F.F64.U16 R24, R2 ;  /* 0x0000000200187312 */ /* 0x0080620000101800 */
[----:B------:R-:W-:Y:S05]  /*13a0*/  BRA `(.L_x_12610) ;  /* 0x0000000c00c87947 */ /* 0x000fea0003800000 */
.L_x_12607:
[----:B------:R-:W-:-:S13]  /*13b0*/  ISETP.NE.AND P0, PT, R0, 0x2, PT ;  /* 0x000000020000780c */ /* 0x000fda0003f05270 */
[----:B------:R-:W-:Y:S05]  /*13c0*/  @!P0 BRA `(.L_x_12611) ;  /* 0x0000000000308947 */ /* 0x000fea0003800000 */
[----:B------:R-:W-:-:S13]  /*13d0*/  ISETP.NE.AND P0, PT, R0, 0x3, PT ;  /* 0x000000030000780c */ /* 0x000fda0003f05270 */
[----:B------:R-:W-:Y:S05]  /*13e0*/  @!P0 BRA `(.L_x_12612) ;  /* 0x0000000000188947 */ /* 0x000fea0003800000 */
[----:B------:R-:W-:-:S13]  /*13f0*/  ISETP.NE.AND P0, PT, R0, 0x4, PT ;  /* 0x000000040000780c */ /* 0x000fda0003f05270 */
[----:B------:R-:W-:Y:S05]  /*1400*/  @P0 BRA `(.L_x_12609) ;  /* 0x0000000c00480947 */ /* 0x000fea0003800000 */
[----:B------:R-:W3:Y:S01]  /*1410*/  LDG.E.64 R24, desc[UR36][R2.64] ;  /* 0x0000002402187981 */ /* 0x000ee2000c1e1b00 */
[----:B------:R-:W-:Y:S01]  /*1420*/  CS2R R26, SRZ ;  /* 0x00000000001a7805 */ /* 0x000fe2000001ff00 */
[----:B---3--:R-:W0:Y:S01]  /*1430*/  I2F.F64.S64 R24, R24 ;  /* 0x0000001800187312 */ /* 0x008e220000301c00 */
[----:B------:R-:W-:Y:S05]  /*1440*/  BRA `(.L_x_12610) ;  /* 0x0000000c00a07947 */ /* 0x000fea0003800000 */
.L_x_12612:
[----:B------:R-:W3:Y:S01]  /*1450*/  LDG.E R2, desc[UR36][R2.64] ;  /* 0x0000002402027981 */ /* 0x000ee2000c1e1900 */
[----:B------:R-:W-:Y:S01]  /*1460*/  CS2R R26, SRZ ;  /* 0x00000000001a7805 */ /* 0x000fe2000001ff00 */
[----:B---3--:R0:W1:Y:S01]  /*1470*/  I2F.F64 R24, R2 ;  /* 0x0000000200187312 */ /* 0x0080620000201c00 */
[----:B------:R-:W-:Y:S05]  /*1480*/  BRA `(.L_x_12610) ;  /* 0x0000000c00907947 */ /* 0x000fea0003800000 */
.L_x_12611:
[----:B------:R-:W3:Y:S01]  /*1490*/  LDG.E.U16 R2, desc[UR36][R2.64] ;  /* 0x0000002402027981 */ /* 0x000ee2000c1e1500 */
[----:B------:R-:W-:Y:S01]  /*14a0*/  CS2R R26, SRZ ;  /* 0x00000000001a7805 */ /* 0x000fe2000001ff00 */
[----:B---3--:R0:W1:Y:S01]  /*14b0*/  I2F.F64.S16 R24, R2 ;  /* 0x0000000200187312 */ /* 0x0080620000101c00 */
[----:B------:R-:W-:Y:S05]  /*14c0*/  BRA `(.L_x_12610) ;  /* 0x0000000c00807947 */ /* 0x000fea0003800000 */
.L_x_12606:
[----:B------:R-:W-:-:S13]  /*14d0*/  ISETP.GT.AND P0, PT, R0, 0x6, PT ;  /* 0x000000060000780c */ /* 0x000fda0003f04270 */
[----:B------:R-:W-:Y:S05]  /*14e0*/  @P0 BRA `(.L_x_12613) ;  /* 0x00000000003c0947 */ /* 0x000fea0003800000 */
[----:B------:R-:W-:-:S13]  /*14f0*/  ISETP.NE.AND P0, PT, R0, 0x5, PT ;  /* 0x000000050000780c */ /* 0x000fda0003f05270 */
[----:B------:R-:W-:Y:S05]  /*1500*/  @!P0 BRA `(.L_x_12614) ;  /* 0x00000000001c8947 */ /* 0x000fea0003800000 */
[----:B------:R-:W-:-:S13]  /*1510*/  ISETP.NE.AND P0, PT, R0, 0x6, PT ;  /* 0x000000060000780c */ /* 0x000fda0003f05270 */
[----:B------:R-:W-:Y:S05]  /*1520*/  @P0 BRA `(.L_x_12609) ;  /* 0x0000000c00000947 */ /* 0x000fea0003800000 */
[----:B------:R-:W3:Y:S01]  /*1530*/  LDG.E R24, desc[UR36][R2.64] ;  /* 0x0000002402187981 */ /* 0x000ee2000c1e1900 */
[----:B------:R-:W-:Y:S01]  /*1540*/  CS2R R26, SRZ ;  /* 0x00000000001a7805 */ /* 0x000fe2000001ff00 */
[----:B---3--:R-:W-:-:S06]  /*1550*/  FMUL.FTZ R24, R24, 1 ;  /* 0x3f80000018187820 */ /* 0x008fcc0000410000 */
[----:B------:R-:W0:Y:S01]  /*1560*/  F2F.F64.F32 R24, R24 ;  /* 0x0000001800187310 */ /* 0x000e220000201800 */
[----:B------:R-:W-:Y:S05]  /*1570*/  BRA `(.L_x_12610) ;  /* 0x0000000c00547947 */ /* 0x000fea0003800000 */
.L_x_12614:
[----:B------:R-:W3:Y:S01]  /*1580*/  LDG.E.U16 R0, desc[UR36][R2.64] ;  /* 0x0000002402007981 */ /* 0x000ee2000c1e1500 */
[----:B------:R-:W-:Y:S01]  /*1590*/  CS2R R26, SRZ ;  /* 0x00000000001a7805 */ /* 0x000fe2000001ff00 */
[----:B---3--:R-:W-:-:S05]  /*15a0*/  HADD2.F32 R0, -RZ, R0.H0_H0 ;  /* 0x20000000ff007230 */ /* 0x008fca0000004100 */
[----:B------:R-:W-:-:S04]  /*15b0*/  FMUL.FTZ R0, R0, 1 ;  /* 0x3f80000000007820 */ /* 0x000fc80000410000 */
[----:B------:R0:W1:Y:S01]  /*15c0*/  F2F.F64.F32 R24, R0 ;  /* 0x0000000000187310 */ /* 0x0000620000201800 */
[----:B------:R-:W-:Y:S05]  /*15d0*/  BRA `(.L_x_12610) ;  /* 0x0000000c003c7947 */ /* 0x000fea0003800000 */
.L_x_12613:
[----:B------:R-:W-:-:S13]  /*15e0*/  ISETP.NE.AND P0, PT, R0, 0x7, PT ;  /* 0x000000070000780c */ /* 0x000fda0003f05270 */
[----:B------:R-:W-:Y:S05]  /*15f0*/  @!P0 BRA `(.L_x_12615) ;  /* 0x0000000000488947 */ /* 0x000fea0003800000 */
[----:B------:R-:W-:-:S13]  /*1600*/  ISETP.NE.AND P0, PT, R0, 0x8, PT ;  /* 0x000000080000780c */ /* 0x000fda0003f05270 */
[----:B------:R-:W-:Y:S05]  /*1610*/  @!P0 BRA `(.L_x_12616) ;  /* 0x0000000000208947 */ /* 0x000fea0003800000 */
[----:B------:R-:W-:-:S13]  /*1620*/  ISETP.NE.AND P0, PT, R0, 0x9, PT ;  /* 0x000000090000780c */ /* 0x000fda0003f05270 */
[----:B------:R-:W-:Y:S05]  /*1630*/  @P0 BRA `(.L_x_12609) ;  /* 0x0000000800bc0947 */ /* 0x000fea0003800000 */
[----:B------:R-:W3:Y:S02]  /*1640*/  LDG.E.64 R2, desc[UR36][R2.64] ;  /* 0x0000002402027981 */ /* 0x000ee4000c1e1b00 */
[----:B---3--:R-:W-:Y:S01]  /*1650*/  FMUL.FTZ R26, R3, 1 ;  /* 0x3f800000031a7820 */ /* 0x008fe20000410000 */
[----:B------:R-:W-:-:S05]  /*1660*/  FMUL.FTZ R24, R2, 1 ;  /* 0x3f80000002187820 */ /* 0x000fca0000410000 */
[----:B------:R-:W0:Y:S08]  /*1670*/  F2F.F64.F32 R26, R26 ;  /* 0x0000001a001a7310 */ /* 0x000e300000201800 */
[----:B------:R-:W1:Y:S01]  /*1680*/  F2F.F64.F32 R24, R24 ;  /* 0x0000001800187310 */ /* 0x000e620000201800 */
[----:B------:R-:W-:Y:S05]  /*1690*/  BRA `(.L_x_12610) ;  /* 0x0000000c000c7947 */ /* 0x000fea0003800000 */
.L_x_12616:
[----:B------:R-:W3:Y:S02]  /*16a0*/  LDG.E R0, desc[UR36][R2.64] ;  /* 0x0000002402007981 */ /* 0x000ee4000c1e1900 */
[--C-:B---3--:R-:W-:Y:S02]  /*16b0*/  HADD2.F32 R4, -RZ, R0.reuse.H1_H1 ;  /* 0x30000000ff047230 */ /* 0x108fe40000004100 */
[----:B------:R-:W-:-:S03]  /*16c0*/  HADD2.F32 R0, -RZ, R0.H0_H0 ;  /* 0x20000000ff007230 */ /* 0x000fc60000004100 */
[----:B------:R-:W-:Y:S02]  /*16d0*/  FMUL.FTZ R4, R4, 1 ;  /* 0x3f80000004047820 */ /* 0x000fe40000410000 */
[----:B------:R-:W-:Y:S02]  /*16e0*/  FMUL.FTZ R0, R0, 1 ;  /* 0x3f80000000007820 */ /* 0x000fe40000410000 */
[----:B------:R0:W1:Y:S08]  /*16f0*/  F2F.F64.F32 R26, R4 ;  /* 0x00000004001a7310 */ /* 0x0000700000201800 */
[----:B------:R0:W3:Y:S01]  /*1700*/  F2F.F64.F32 R24, R0 ;  /* 0x0000000000187310 */ /* 0x0000e20000201800 */
[----:B------:R-:W-:Y:S05]  /*1710*/  BRA `(.L_x_12610) ;  /* 0x0000000800ec7947 */ /* 0x000fea0003800000 */
.L_x_12615:
[----:B------:R0:W5:Y:S01]  /*1720*/  LDG.E.64 R24, desc[UR36][R2.64] ;  /* 0x0000002402187981 */ /* 0x000162000c1e1b00 */
[----:B------:R-:W-:Y:S01]  /*1730*/  CS2R R26, SRZ ;  /* 0x00000000001a7805 */ /* 0x000fe2000001ff00 */
[----:B------:R-:W-:Y:S06]  /*1740*/  BRA `(.L_x_12610) ;  /* 0x0000000800e07947 */ /* 0x000fec0003800000 */
.L_x_12605:
        /* <DEDUP_REMOVED lines=9> */
[----:B------:R-:W-:Y:S01]  /*17e0*/  CS2R R26, SRZ ;  /* 0x00000000001a7805 */ /* 0x000fe2000001ff00 */
[----:B------:R-:W-:Y:S01]  /*17f0*/  IMAD.MOV.U32 R24, RZ, RZ, RZ ;  /* 0x000000ffff187224 */ /* 0x000fe200078e00ff */
[----:B---3--:R-:W-:-:S04]  /*1800*/  ISETP.NE.AND P0, PT, R2, RZ, PT ;  /* 0x000000ff0200720c */ /* 0x008fc80003f05270 */
[----:B------:R-:W-:Y:S01]  /*1810*/  FSEL R25, RZ, 1.875, !P0 ;  /* 0x3ff00000ff197808 */ /* 0x000fe20004000000 */
[----:B------:R-:W-:Y:S08]  /*1820*/  BRA `(.L_x_12610) ;  /* 0x0000000800a87947 */ /* 0x000ff00003800000 */
.L_x_12619:
[----:B------:R0:W5:Y:S01]  /*1830*/  LDG.E.128 R24, desc[UR36][R2.64] ;  /* 0x0000002402187981 */ /* 0x000162000c1e1d00 */
[----:B------:R-:W-:Y:S05]  /*1840*/  BRA `(.L_x_12610) ;  /* 0x0000000800a07947 */ /* 0x000fea0003800000 */
.L_x_12618:
[----:B------:R-:W-:-:S13]  /*1850*/  ISETP.NE.AND P0, PT, R0, 0xf, PT ;  /* 0x0000000f0000780c */ /* 0x000fda0003f05270 */
[----:B------:R-:W-:Y:S05]  /*1860*/  @!P0 BRA `(.L_x_12620) ;  /* 0x0000000000ac8947 */ /* 0x000fea0003800000 */
[----:B------:R-:W-:-:S13]  /*1870*/  ISETP.NE.AND P0, PT, R0, 0x17, PT ;  /* 0x000000170000780c */ /* 0x000fda0003f05270 */
[----:B------:R-:W-:Y:S05]  /*1880*/  @!P0 BRA `(.L_x_12621) ;  /* 0x0000000000648947 */ /* 0x000fea0003800000 */
[----:B------:R-:W-:-:S13]  /*1890*/  ISETP.NE.AND P0, PT, R0, 0x18, PT ;  /* 0x000000180000780c */ /* 0x000fda0003f05270 */
[----:B------:R-:W-:Y:S05]  /*18a0*/  @P0 BRA `(.L_x_12609) ;  /* 0x0000000800200947 */ /* 0x000fea0003800000 */
[----:B------:R-:W3:Y:S01]  /*18b0*/  LDG.E.U8 R0, desc[UR36][R2.64] ;  /* 0x0000002402007981 */ /* 0x000ee2000c1e1100 */
[----:B------:R-:W-:Y:S01]  /*18c0*/  IMAD.MOV.U32 R8, RZ, RZ, -0x800000 ;  /* 0xff800000ff087424 */ /* 0x000fe200078e00ff */
[----:B------:R-:W-:Y:S01]  /*18d0*/  CS2R R26, SRZ ;  /* 0x00000000001a7805 */ /* 0x000fe2000001ff00 */
        /* <DEDUP_REMOVED lines=20> */
.L_x_12621:
[----:B------:R-:W3:Y:S01]  /*1a20*/  LDG.E.U8 R2, desc[UR36][R2.64] ;  /* 0x0000002402027981 */ /* 0x000ee2000c1e1100 */
[----:B------:R-:W-:Y:S01]  /*1a30*/  CS2R R26, SRZ ;  /* 0x00000000001a7805 */ /* 0x000fe2000001ff00 */
[C---:B---3--:R-:W-:Y:S02]  /*1a40*/  IMAD.SHL.U32 R0, R2.reuse, 0x2000000, RZ ;  /* 0x0200000002007824 */ /* 0x048fe400078e00ff */
        /* <DEDUP_REMOVED lines=13> */
.L_x_12620:
[----:B------:R-:W3:Y:S01]  /*1b20*/  LDG.E.U16 R0, desc[UR36][R2.64] ;  /* 0x0000002402007981 */ /* 0x000ee2000c1e1500 */
[----:B------:R-:W-:Y:S01]  /*1b30*/  CS2R R26, SRZ ;  /* 0x00000000001a7805 */ /* 0x000fe2000001ff00 */
[----:B---3--:R-:W-:-:S04]  /*1b40*/  IMAD.U32 R0, R0, 0x10000, RZ ;  /* 0x0001000000007824 */ /* 0x008fc800078e00ff */
[----:B------:R-:W-:-:S04]  /*1b50*/  FMUL.FTZ R0, R0, 1 ;  /* 0x3f80000000007820 */ /* 0x000fc80000410000 */
[----:B------:R0:W1:Y:S01]  /*1b60*/  F2F.F64.F32 R24, R0 ;  /* 0x0000000000187310 */ /* 0x0000620000201800 */
[----:B------:R-:W-:Y:S05]  /*1b70*/  BRA `(.L_x_12610) ;  /* 0x0000000400d47947 */ /* 0x000fea0003800000 */
.L_x_12617:
        /* <DEDUP_REMOVED lines=8> */
[----:B------:R-:W3:Y:S01]  /*1c00*/  LDG.E.U16 R2, desc[UR36][R2.64] ;  /* 0x0000002402027981 */ /* 0x000ee2000c1e1500 */
[----:B------:R-:W-:Y:S01]  /*1c10*/  CS2R R26, SRZ ;  /* 0x00000000001a7805 */ /* 0x000fe2000001ff00 */
[----:B---3--:R0:W1:Y:S01]  /*1c20*/  I2F.F64.U16 R24, R2 ;  /* 0x0000000200187312 */ /* 0x0080620000101800 */
[----:B------:R-:W-:Y:S05]  /*1c30*/  BRA `(.L_x_12610) ;  /* 0x0000000400a47947 */ /* 0x000fea0003800000 */
.L_x_12624:
        /* <DEDUP_REMOVED lines=21> */
.L_x_12628:
[----:B------:R-:W-:Y:S05]  /*1d90*/  BSYNC B1 ;  /* 0x0000000000017941 */ /* 0x000fea0003800000 */
.L_x_12627:
[----:B------:R-:W-:Y:S01]  /*1da0*/  LEA R3, R0, 0x3b800000, 0x17 ;  /* 0x3b80000000037811 */ /* 0x000fe200078eb8ff */
[----:B------:R-:W-:-:S05]  /*1db0*/  IMAD.SHL.U32 R0, R2, 0x100000, RZ ;  /* 0x0010000002007824 */ /* 0x000fca00078e00ff */
[----:B------:R-:W-:-:S07]  /*1dc0*/  LOP3.LUT R0, R3, R0, R4, 0xfe, !PT ;  /* 0x0000000003007212 */ /* 0x000fce00078efe04 */
.L_x_12626:
[----:B------:R-:W-:Y:S05]  /*1dd0*/  BSYNC B0 ;  /* 0x0000000000007941 */ /* 0x000fea0003800000 */
.L_x_12625:
[----:B------:R-:W-:Y:S01]  /*1de0*/  FMUL.FTZ R0, R0, 1 ;  /* 0x3f80000000007820 */ /* 0x000fe20000410000 */
[----:B------:R-:W-:-:S03]  /*1df0*/  CS2R R26, SRZ ;  /* 0x00000000001a7805 */ /* 0x000fc6000001ff00 */
[----:B------:R0:W1:Y:S01]  /*1e00*/  F2F.F64.F32 R24, R0 ;  /* 0x0000000000187310 */ /* 0x0000620000201800 */
[----:B------:R-:W-:Y:S05]  /*1e10*/  BRA `(.L_x_12610) ;  /* 0x00000004002c7947 */ /* 0x000fea0003800000 */
.L_x_12623:
        /* <DEDUP_REMOVED lines=21> */
.L_x_12632:
[----:B------:R-:W-:Y:S05]  /*1f70*/  BSYNC B1 ;  /* 0x0000000000017941 */ /* 0x000fea0003800000 */
.L_x_12631:
[----:B------:R-:W-:Y:S01]  /*1f80*/  LEA R3, R0, 0x37800000, 0x17 ;  /* 0x3780000000037811 */ /* 0x000fe200078eb8ff */
[----:B------:R-:W-:-:S05]  /*1f90*/  IMAD.SHL.U32 R0, R2, 0x200000, RZ ;  /* 0x0020000002007824 */ /* 0x000fca00078e00ff */
[----:B------:R-:W-:-:S07]  /*1fa0*/  LOP3.LUT R0, R3, R0, R4, 0xfe, !PT ;  /* 0x0000000003007212 */ /* 0x000fce00078efe04 */
.L_x_12630:
[----:B------:R-:W-:Y:S05]  /*1fb0*/  BSYNC B0 ;  /* 0x0000000000007941 */ /* 0x000fea0003800000 */
.L_x_12629:
[----:B------:R-:W-:Y:S01]  /*1fc0*/  FMUL.FTZ R0, R0, 1 ;  /* 0x3f80000000007820 */ /* 0x000fe20000410000 */
[----:B------:R-:W-:-:S03]  /*1fd0*/  CS2R R26, SRZ ;  /* 0x00000000001a7805 */ /* 0x000fc6000001ff00 */
[----:B------:R0:W1:Y:S01]  /*1fe0*/  F2F.F64.F32 R24, R0 ;  /* 0x0000000000187310 */ /* 0x0000620000201800 */
[----:B------:R-:W-:Y:S05]  /*1ff0*/  BRA `(.L_x_12610) ;  /* 0x0000000000b47947 */ /* 0x000fea0003800000 */
.L_x_12622:
        /* <DEDUP_REMOVED lines=14> */
.L_x_12636:
[----:B------:R-:W-:Y:S05]  /*20e0*/  BSYNC B0 ;  /* 0x0000000000007941 */ /* 0x000fea0003800000 */
.L_x_12635:
[----:B------:R-:W-:Y:S01]  /*20f0*/  FMUL.FTZ R0, R0, 1 ;  /* 0x3f80000000007820 */ /* 0x000fe20000410000 */
[----:B------:R-:W-:-:S03]  /*2100*/  CS2R R26, SRZ ;  /* 0x00000000001a7805 */ /* 0x000fc6000001ff00 */
[----:B------:R0:W1:Y:S01]  /*2110*/  F2F.F64.F32 R24, R0 ;  /* 0x0000000000187310 */ /* 0x0000620000201800 */
[----:B------:R-:W-:Y:S05]  /*2120*/  BRA `(.L_x_12610) ;  /* 0x0000000000687947 */ /* 0x000fea0003800000 */
.L_x_12609:
        /* <DEDUP_REMOVED lines=15> */
[----:B-12-45:R-:W-:Y:S05]  /*2220*/  CALL.ABS.NOINC R2 ;  /* 0x0000000002007343 */ /* 0x036fea0003c00000 */
.L_x_12637:
[----:B------:R-:W-:Y:S02]  /*2230*/  CS2R R24, SRZ ;  /* 0x0000000000187805 */ /* 0x000fe4000001ff00 */
[----:B------:R-:W-:Y:S01]  /*2240*/  CS2R R26, SRZ ;  /* 0x00000000001a7805 */ /* 0x000fe2000001ff00 */
[----:B------:R-:W-:Y:S06]  /*2250*/  BRA `(.L_x_12610) ;  /* 0x00000000001c7947 */ /* 0x000fec0003800000 */
.L_x_12634:
[----:B------:R-:W3:Y:S01]  /*2260*/  LDG.E.64 R24, desc[UR36][R2.64] ;  /* 0x0000002402187981 */ /* 0x000ee2000c1e1b00 */
[----:B------:R-:W-:Y:S01]  /*2270*/  CS2R R26, SRZ ;  /* 0x00000000001a7805 */ /* 0x000fe2000001ff00 */
[----:B---3--:R-:W0:Y:S01]  /*2280*/  I2F.F64.U64 R24, R24 ;  /* 0x0000001800187312 */ /* 0x008e220000301800 */
[----:B------:R-:W-:Y:S05]  /*2290*/  BRA `(.L_x_12610) ;  /* 0x00000000000c7947 */ /* 0x000fea0003800000 */
.L_x_12633:
[----:B------:R-:W3:Y:S01]  /*22a0*/  LDG.E R2, desc[UR36][R2.64] ;  /* 0x0000002402027981 */ /* 0x000ee2000c1e1900 */
[----:B------:R-:W-:Y:S01]  /*22b0*/  CS2R R26, SRZ ;  /* 0x00000000001a7805 */ /* 0x000fe2000001ff00 */
[----:B---3--:R0:W1:Y:S06]  /*22c0*/  I2F.F64.U32 R24, R2 ;  /* 0x0000000200187312 */ /* 0x00806c0000201800 */
.L_x_12610:
[----:B------:R-:W-:-:S07]  /*22d0*/  VIADD R28, R28, 0x80 ;  /* 0x000000801c1c7836 */ /* 0x000fce0000000000 */
.L_x_12604:
[----:B------:R-:W-:Y:S05]  /*22e0*/  BSYNC B6 ;  /* 0x0000000000067941 */ /* 0x000fea0003800000 */
.L_x_12603:
[----:B------:R-:W-:Y:S01]  /*22f0*/  ISETP.GE.AND P0, PT, R28, R57, PT ;  /* 0x000000391c00720c */ /* 0x000fe20003f06270 */
[----:B------:R-:W-:Y:S01]  /*2300*/  BSSY B6, `(.L_x_12638) ;  /* 0x0000112000067945 */ /* 0x000fe20003800000 */
[----:B------:R-:W-:Y:S02]  /*2310*/  CS2R R22, SRZ ;  /* 0x0000000000167805 */ /* 0x000fe4000001ff00 */
[----:B------:R-:W-:Y:S02]  /*2320*/  CS2R R34, SRZ ;  /* 0x0000000000227805 */ /* 0x000fe4000001ff00 */
[----:B------:R-:W-:-:S07]  /*2330*/  CS2R R32, SRZ ;  /* 0x0000000000207805 */ /* 0x000fce000001ff00 */
        /* <DEDUP_REMOVED lines=23> */
.L_x_12643:
[----:B------:R-:W3:Y:S01]  /*24b0*/  LDG.E.U8 R2, desc[UR36][R2.64] ;  /* 0x0000002402027981 */ /* 0x000ee2000c1e1100 */
[----:B------:R-:W-:Y:S01]  /*24c0*/  CS2R R34, SRZ ;  /* 0x0000000000227805 */ /* 0x000fe2000001ff00 */
[----:B---3--:R0:W1:Y:S01]  /*24d0*/  I2F.F64.U16 R32, R2 ;  /* 0x0000000200207312 */ /* 0x0080620000101800 */
[----:B------:R-:W-:Y:S05]  /*24e0*/  BRA `(.L_x_12645) ;  /* 0x0000000c00c87947 */ /* 0x000fea0003800000 */
.L_x_12642:
        /* <DEDUP_REMOVED lines=10> */
.L_x_12647:
[----:B------:R-:W3:Y:S01]  /*2590*/  LDG.E R2, desc[UR36][R2.64] ;  /* 0x0000002402027981 */ /* 0x000ee2000c1e1900 */
[----:B------:R-:W-:Y:S01]  /*25a0*/  CS2R R34, SRZ ;  /* 0x0000000000227805 */ /* 0x000fe2000001ff00 */
[----:B---3--:R0:W1:Y:S01]  /*25b0*/  I2F.F64 R32, R2 ;  /* 0x0000000200207312 */ /* 0x0080620000201c00 */
[----:B------:R-:W-:Y:S05]  /*25c0*/  BRA `(.L_x_12645) ;  /* 0x0000000c00907947 */ /* 0x000fea0003800000 */
.L_x_12646:
[----:B------:R-:W3:Y:S01]  /*25d0*/  LDG.E.U16 R2, desc[UR36][R2.64] ;  /* 0x0000002402027981 */ /* 0x000ee2000c1e1500 */
[----:B------:R-:W-:Y:S01]  /*25e0*/  CS2R R34, SRZ ;  /* 0x0000000000227805 */ /* 0x000fe2000001ff00 */
[----:B---3--:R0:W1:Y:S01]  /*25f0*/  I2F.F64.S16 R32, R2 ;  /* 0x0000000200207312 */ /* 0x0080620000101c00 */
[----:B------:R-:W-:Y:S05]  /*2600*/  BRA `(.L_x_12645) ;  /* 0x0000000c00807947 */ /* 0x000fea0003800000 */
.L_x_12641:
        /* <DEDUP_REMOVED lines=11> */
.L_x_12649:
[----:B------:R-:W3:Y:S01]  /*26c0*/  LDG.E.U16 R0, desc[UR36][R2.64] ;  /* 0x0000002402007981 */ /* 0x000ee2000c1e1500 */
[----:B------:R-:W-:Y:S01]  /*26d0*/  CS2R R34, SRZ ;  /* 0x0000000000227805 */ /* 0x000fe2000001ff00 */
[----:B---3--:R-:W-:-:S05]  /*26e0*/  HADD2.F32 R0, -RZ, R0.H0_H0 ;  /* 0x20000000ff007230 */ /* 0x008fca0000004100 */
[----:B------:R-:W-:-:S04]  /*26f0*/  FMUL.FTZ R0, R0, 1 ;  /* 0x3f80000000007820 */ /* 0x000fc80000410000 */
[----:B------:R0:W1:Y:S01]  /*2700*/  F2F.F64.F32 R32, R0 ;  /* 0x0000000000207310 */ /* 0x0000620000201800 */
[----:B------:R-:W-:Y:S05]  /*2710*/  BRA `(.L_x_12645) ;  /* 0x0000000c003c7947 */ /* 0x000fea0003800000 */
.L_x_12648:
        /* <DEDUP_REMOVED lines=12> */
.L_x_12651:
        /* <DEDUP_REMOVED lines=8> */
.L_x_12650:
[----:B------:R0:W5:Y:S01]  /*2860*/  LDG.E.64 R32, desc[UR36][R2.64] ;  /* 0x0000002402207981 */ /* 0x000162000c1e1b00 */
[----:B------:R-:W-:Y:S01]  /*2870*/  CS2R R34, SRZ ;  /* 0x0000000000227805 */ /* 0x000fe2000001ff00 */
[----:B------:R-:W-:Y:S06]  /*2880*/  BRA `(.L_x_12645) ;  /* 0x0000000800e07947 */ /* 0x000fec0003800000 */
.L_x_12640:
        /* <DEDUP_REMOVED lines=14> */
.L_x_12654:
[----:B------:R0:W5:Y:S01]  /*2970*/  LDG.E.128 R32, desc[UR36][R2.64] ;  /* 0x0000002402207981 */ /* 0x000162000c1e1d00 */
[----:B------:R-:W-:Y:S05]  /*2980*/  BRA `(.L_x_12645) ;  /* 0x0000000800a07947 */ /* 0x000fea0003800000 */
.L_x_12653:
        /* <DEDUP_REMOVED lines=29> */
.L_x_12656:
        /* <DEDUP_REMOVED lines=16> */
.L_x_12655:
[----:B------:R-:W3:Y:S01]  /*2c60*/  LDG.E.U16 R0, desc[UR36][R2.64] ;  /* 0x0000002402007981 */ /* 0x000ee2000c1e1500 */
[----:B------:R-:W-:Y:S01]  /*2c70*/  CS2R R34, SRZ ;  /* 0x0000000000227805 */ /* 0x000fe2000001ff00 */
[----:B---3--:R-:W-:-:S04]  /*2c80*/  IMAD.U32 R0, R0, 0x10000, RZ ;  /* 0x0001000000007824 */ /* 0x008fc800078e00ff */
[----:B------:R-:W-:-:S04]  /*2c90*/  FMUL.FTZ R0, R0, 1 ;  /* 0x3f80000000007820 */ /* 0x000fc80000410000 */
[----:B------:R0:W1:Y:S01]  /*2ca0*/  F2F.F64.F32 R32, R0 ;  /* 0x0000000000207310 */ /* 0x0000620000201800 */
[----:B------:R-:W-:Y:S05]  /*2cb0*/  BRA `(.L_x_12645) ;  /* 0x0000000400d47947 */ /* 0x000fea0003800000 */
.L_x_12652:
        /* <DEDUP_REMOVED lines=12> */
.L_x_12659:
        /* <DEDUP_REMOVED lines=21> */
.L_x_12663:
[----:B------:R-:W-:Y:S05]  /*2ed0*/  BSYNC B1 ;  /* 0x0000000000017941 */ /* 0x000fea0003800000 */
.L_x_12662:
[----:B------:R-:W-:Y:S01]  /*2ee0*/  LEA R3, R0, 0x3b800000, 0x17 ;  /* 0x3b80000000037811 */ /* 0x000fe200078eb8ff */
[----:B------:R-:W-:-:S05]  /*2ef0*/  IMAD.SHL.U32 R0, R2, 0x100000, RZ ;  /* 0x0010000002007824 */ /* 0x000fca00078e00ff */
[----:B------:R-:W-:-:S07]  /*2f00*/  LOP3.LUT R0, R3, R0, R4, 0xfe, !PT ;  /* 0x0000000003007212 */ /* 0x000fce00078efe04 */
.L_x_12661:
[----:B------:R-:W-:Y:S05]  /*2f10*/  BSYNC B0 ;  /* 0x0000000000007941 */ /* 0x000fea0003800000 */
.L_x_12660:
[----:B------:R-:W-:Y:S01]  /*2f20*/  FMUL.FTZ R0, R0, 1 ;  /* 0x3f80000000007820 */ /* 0x000fe20000410000 */
[----:B------:R-:W-:-:S03]  /*2f30*/  CS2R R34, SRZ ;  /* 0x0000000000227805 */ /* 0x000fc6000001ff00 */
[----:B------:R3:W0:Y:S01]  /*2f40*/  F2F.F64.F32 R32, R0 ;  /* 0x0000000000207310 */ /* 0x0006220000201800 */
[----:B------:R-:W-:Y:S05]  /*2f50*/  BRA `(.L_x_12645) ;  /* 0x00000004002c7947 */ /* 0x000fea0003800000 */
.L_x_12658:
        /* <DEDUP_REMOVED lines=21> */
.L_x_12667:
[----:B------:R-:W-:Y:S05]  /*30b0*/  BSYNC B1 ;  /* 0x0000000000017941 */ /* 0x000fea0003800000 */
.L_x_12666:
[----:B------:R-:W-:Y:S01]  /*30c0*/  LEA R3, R0, 0x37800000, 0x17 ;  /* 0x3780000000037811 */ /* 0x000fe200078eb8ff */
[----:B------:R-:W-:-:S05]  /*30d0*/  IMAD.SHL.U32 R0, R2, 0x200000, RZ ;  /* 0x0020000002007824 */ /* 0x000fca00078e00ff */
[----:B------:R-:W-:-:S07]  /*30e0*/  LOP3.LUT R0, R3, R0, R4, 0xfe, !PT ;  /* 0x0000000003007212 */ /* 0x000fce00078efe04 */
.L_x_12665:
[----:B------:R-:W-:Y:S05]  /*30f0*/  BSYNC B0 ;  /* 0x0000000000007941 */ /* 0x000fea0003800000 */
.L_x_12664:
[----:B------:R-:W-:Y:S01]  /*3100*/  FMUL.FTZ R0, R0, 1 ;  /* 0x3f80000000007820 */ /* 0x000fe20000410000 */
[----:B------:R-:W-:-:S03]  /*3110*/  CS2R R34, SRZ ;  /* 0x0000000000227805 */ /* 0x000fc6000001ff00 */
[----:B------:R0:W1:Y:S01]  /*3120*/  F2F.F64.F32 R32, R0 ;  /* 0x0000000000207310 */ /* 0x0000620000201800 */
[----:B------:R-:W-:Y:S05]  /*3130*/  BRA `(.L_x_12645) ;  /* 0x0000000000b47947 */ /* 0x000fea0003800000 */
.L_x_12657:
        /* <DEDUP_REMOVED lines=14> */
.L_x_12671:
[----:B------:R-:W-:Y:S05]  /*3220*/  BSYNC B0 ;  /* 0x0000000000007941 */ /* 0x000fea0003800000 */
.L_x_12670:
[----:B------:R-:W-:Y:S01]  /*3230*/  FMUL.FTZ R0, R0, 1 ;  /* 0x3f80000000007820 */ /* 0x000fe20000410000 */
[----:B------:R-:W-:-:S03]  /*3240*/  CS2R R34, SRZ ;  /* 0x0000000000227805 */ /* 0x000fc6000001ff00 */
[----:B------:R0:W1:Y:S01]  /*3250*/  F2F.F64.F32 R32, R0 ;  /* 0x0000000000207310 */ /* 0x0000620000201800 */
[----:B------:R-:W-:Y:S05]  /*3260*/  BRA `(.L_x_12645) ;  /* 0x0000000000687947 */ /* 0x000fea0003800000 */
.L_x_12644:
        /* <DEDUP_REMOVED lines=16> */
.L_x_12672:
[----:B------:R-:W-:Y:S02]  /*3370*/  CS2R R32, SRZ ;  /* 0x0000000000207805 */ /* 0x000fe4000001ff00 */
[----:B------:R-:W-:Y:S01]  /*3380*/  CS2R R34, SRZ ;  /* 0x0000000000227805 */ /* 0x000fe2000001ff00 */
[----:B------:R-:W-:Y:S06]  /*3390*/  BRA `(.L_x_12645) ;  /* 0x00000000001c7947 */ /* 0x000fec0003800000 */
.L_x_12669:
[----:B------:R-:W3:Y:S01]  /*33a0*/  LDG.E.64 R32, desc[UR36][R2.64] ;  /* 0x0000002402207981 */ /* 0x000ee2000c1e1b00 */
[----:B------:R-:W-:Y:S01]  /*33b0*/  CS2R R34, SRZ ;  /* 0x0000000000227805 */ /* 0x000fe2000001ff00 */
[----:B---3--:R-:W0:Y:S01]  /*33c0*/  I2F.F64.U64 R32, R32 ;  /* 0x0000002000207312 */ /* 0x008e220000301800 */
[----:B------:R-:W-:Y:S05]  /*33d0*/  BRA `(.L_x_12645) ;  /* 0x00000000000c7947 */ /* 0x000fea0003800000 */
.L_x_12668:
[----:B------:R-:W3:Y:S01]  /*33e0*/  LDG.E R2, desc[UR36][R2.64] ;  /* 0x0000002402027981 */ /* 0x000ee2000c1e1900 */
[----:B------:R-:W-:Y:S01]  /*33f0*/  CS2R R34, SRZ ;  /* 0x0000000000227805 */ /* 0x000fe2000001ff00 */
[----:B---3--:R0:W1:Y:S06]  /*3400*/  I2F.F64.U32 R32, R2 ;  /* 0x0000000200207312 */ /* 0x00806c0000201800 */
.L_x_12645:
[----:B------:R-:W-:-:S07]  /*3410*/  VIADD R28, R28, 0x80 ;  /* 0x000000801c1c7836 */ /* 0x000fce0000000000 */
.L_x_12639:
[----:B------:R-:W-:Y:S05]  /*3420*/  BSYNC B6 ;  /* 0x0000000000067941 */ /* 0x000fea0003800000 */
.L_x_12638:
[----:B------:R-:W-:Y:S01]  /*3430*/  ISETP.GE.AND P0, PT, R28, R57, PT ;  /* 0x000000391c00720c */ /* 0x000fe20003f06270 */
[----:B------:R-:W-:Y:S01]  /*3440*/  BSSY B6, `(.L_x_12673) ;  /* 0x000010e000067945 */ /* 0x000fe20003800000 */
[----:B------:R-:W-:-:S11]  /*3450*/  CS2R R20, SRZ ;  /* 0x0000000000147805 */ /* 0x000fd6000001ff00 */
[----:B------:R-:W-:Y:S05]  /*3460*/  @P0 BRA `(.L_x_12674) ;  /* 0x00000010002c0947 */ /* 0x000fea0003800000 */
[----:B01-3--:R-:W0:Y:S01]  /*3470*/  LDC.64 R2, c[0x0][0x220] ;  /* 0x00008800ff027b82 */ /* 0x00be220000000a00 */
        /* <DEDUP_REMOVED lines=20> */
.L_x_12678:
[----:B------:R-:W3:Y:S01]  /*35c0*/  LDG.E.U8 R2, desc[UR36][R2.64] ;  /* 0x0000002402027981 */ /* 0x000ee2000c1e1100 */
[----:B------:R-:W-:Y:S01]  /*35d0*/  CS2R R22, SRZ ;  /* 0x0000000000167805 */ /* 0x000fe2000001ff00 */
[----:B---3--:R0:W1:Y:S01]  /*35e0*/  I2F.F64.U16 R20, R2 ;  /* 0x0000000200147312 */ /* 0x0080620000101800 */
[----:B------:R-:W-:Y:S05]  /*35f0*/  BRA `(.L_x_12674) ;  /* 0x0000000c00c87947 */ /* 0x000fea0003800000 */
.L_x_12677:
        /* <DEDUP_REMOVED lines=10> */
.L_x_12681:
[----:B------:R-:W3:Y:S01]  /*36a0*/  LDG.E R2, desc[UR36][R2.64] ;  /* 0x0000002402027981 */ /* 0x000ee2000c1e1900 */
[----:B------:R-:W-:Y:S01]  /*36b0*/  CS2R R22, SRZ ;  /* 0x0000000000167805 */ /* 0x000fe2000001ff00 */
[----:B---3--:R0:W1:Y:S01]  /*36c0*/  I2F.F64 R20, R2 ;  /* 0x0000000200147312 */ /* 0x0080620000201c00 */
[----:B------:R-:W-:Y:S05]  /*36d0*/  BRA `(.L_x_12674) ;  /* 0x0000000c00907947 */ /* 0x000fea0003800000 */
.L_x_12680:
[----:B------:R-:W3:Y:S01]  /*36e0*/  LDG.E.U16 R2, desc[UR36][R2.64] ;  /* 0x0000002402027981 */ /* 0x000ee2000c1e1500 */
[----:B------:R-:W-:Y:S01]  /*36f0*/  CS2R R22, SRZ ;  /* 0x0000000000167805 */ /* 0x000fe2000001ff00 */
[----:B---3--:R0:W1:Y:S01]  /*3700*/  I2F.F64.S16 R20, R2 ;  /* 0x0000000200147312 */ /* 0x0080620000101c00 */
[----:B------:R-:W-:Y:S05]  /*3710*/  BRA `(.L_x_12674) ;  /* 0x0000000c00807947 */ /* 0x000fea0003800000 */
.L_x_12676:
        /* <DEDUP_REMOVED lines=11> */
.L_x_12683:
[----:B------:R-:W3:Y:S01]  /*37d0*/  LDG.E.U16 R0, desc[UR36][R2.64] ;  /* 0x0000002402007981 */ /* 0x000ee2000c1e1500 */
[----:B------:R-:W-:Y:S01]  /*37e0*/  CS2R R22, SRZ ;  /* 0x0000000000167805 */ /* 0x000fe2000001ff00 */
[----:B---3--:R-:W-:-:S05]  /*37f0*/  HADD2.F32 R0, -RZ, R0.H0_H0 ;  /* 0x20000000ff007230 */ /* 0x008fca0000004100 */
[----:B------:R-:W-:-:S04]  /*3800*/  FMUL.FTZ R0, R0, 1 ;  /* 0x3f80000000007820 */ /* 0x000fc80000410000 */
[----:B------:R0:W1:Y:S01]  /*3810*/  F2F.F64.F32 R20, R0 ;  /* 0x0000000000147310 */ /* 0x0000620000201800 */
[----:B------:R-:W-:Y:S05]  /*3820*/  BRA `(.L_x_12674) ;  /* 0x0000000c003c7947 */ /* 0x000fea0003800000 */
.L_x_12682:
        /* <DEDUP_REMOVED lines=12> */
.L_x_12685:
        /* <DEDUP_REMOVED lines=8> */
.L_x_12684:
[----:B------:R0:W5:Y:S01]  /*3970*/  LDG.E.64 R20, desc[UR36][R2.64] ;  /* 0x0000002402147981 */ /* 0x000162000c1e1b00 */
[----:B------:R-:W-:Y:S01]  /*3980*/  CS2R R22, SRZ ;  /* 0x0000000000167805 */ /* 0x000fe2000001ff00 */
[----:B------:R-:W-:Y:S06]  /*3990*/  BRA `(.L_x_12674) ;  /* 0x0000000800e07947 */ /* 0x000fec0003800000 */
.L_x_12675:
        /* <DEDUP_REMOVED lines=14> */
.L_x_12688:
[----:B------:R0:W5:Y:S01]  /*3a80*/  LDG.E.128 R20, desc[UR36][R2.64] ;  /* 0x0000002402147981 */ /* 0x000162000c1e1d00 */
[----:B------:R-:W-:Y:S05]  /*3a90*/  BRA `(.L_x_12674) ;  /* 0x0000000800a07947 */ /* 0x000fea0003800000 */
.L_x_12687:
        /* <DEDUP_REMOVED lines=29> */
.L_x_12690:
        /* <DEDUP_REMOVED lines=16> */
.L_x_12689:
[----:B------:R-:W3:Y:S01]  /*3d70*/  LDG.E.U16 R0, desc[UR36][R2.64] ;  /* 0x0000002402007981 */ /* 0x000ee2000c1e1500 */
[----:B------:R-:W-:Y:S01]  /*3d80*/  CS2R R22, SRZ ;  /* 0x0000000000167805 */ /* 0x000fe2000001ff00 */
[----:B---3--:R-:W-:-:S04]  /*3d90*/  IMAD.U32 R0, R0, 0x10000, RZ ;  /* 0x0001000000007824 */ /* 0x008fc800078e00ff */
[----:B------:R-:W-:-:S04]  /*3da0*/  FMUL.FTZ R0, R0, 1 ;  /* 0x3f80000000007820 */ /* 0x000fc80000410000 */
[----:B------:R0:W1:Y:S01]  /*3db0*/  F2F.F64.F32 R20, R0 ;  /* 0x0000000000147310 */ /* 0x0000620000201800 */
[----:B------:R-:W-:Y:S05]  /*3dc0*/  BRA `(.L_x_12674) ;  /* 0x0000000400d47947 */ /* 0x000fea0003800000 */
.L_x_12686:
        /* <DEDUP_REMOVED lines=12> */
.L_x_12693:
        /* <DEDUP_REMOVED lines=21> */
.L_x_12697:
[----:B------:R-:W-:Y:S05]  /*3fe0*/  BSYNC B1 ;  /* 0x0000000000017941 */ /* 0x000fea0003800000 */
.L_x_12696:
[----:B------:R-:W-:Y:S01]  /*3ff0*/  LEA R3, R0, 0x3b800000, 0x17 ;  /* 0x3b80000000037811 */ /* 0x000fe200078eb8ff */
[----:B------:R-:W-:-:S05]  /*4000*/  IMAD.SHL.U32 R0, R2, 0x100000, RZ ;  /* 0x0010000002007824 */ /* 0x000fca00078e00ff */
[----:B------:R-:W-:-:S07]  /*4010*/  LOP3.LUT R0, R3, R0, R4, 0xfe, !PT ;  /* 0x0000000003007212 */ /* 0x000fce00078efe04 */
.L_x_12695:
[----:B------:R-:W-:Y:S05]  /*4020*/  BSYNC B0 ;  /* 0x0000000000007941 */ /* 0x000fea0003800000 */
.L_x_12694:
[----:B------:R-:W-:Y:S01]  /*4030*/  FMUL.FTZ R0, R0, 1 ;  /* 0x3f80000000007820 */ /* 0x000fe20000410000 */
[----:B------:R-:W-:-:S03]  /*4040*/  CS2R R22, SRZ ;  /* 0x0000000000167805 */ /* 0x000fc6000001ff00 */
[----:B------:R0:W1:Y:S01]  /*4050*/  F2F.F64.F32 R20, R0 ;  /* 0x0000000000147310 */ /* 0x0000620000201800 */
[----:B------:R-:W-:Y:S05]  /*4060*/  BRA `(.L_x_12674) ;  /* 0x00000004002c7947 */ /* 0x000fea0003800000 */
.L_x_12692:
        /* <DEDUP_REMOVED lines=21> */
.L_x_12701:
[----:B------:R-:W-:Y:S05]  /*41c0*/  BSYNC B1 ;  /* 0x0000000000017941 */ /* 0x000fea0003800000 */
.L_x_12700:
[----:B------:R-:W-:Y:S01]  /*41d0*/  LEA R3, R0, 0x37800000, 0x17 ;  /* 0x3780000000037811 */ /* 0x000fe200078eb8ff */
[----:B------:R-:W-:-:S05]  /*41e0*/  IMAD.SHL.U32 R0, R2, 0x200000, RZ ;  /* 0x0020000002007824 */ /* 0x000fca00078e00ff */
[----:B------:R-:W-:-:S07]  /*41f0*/  LOP3.LUT R0, R3, R0, R4, 0xfe, !PT ;  /* 0x0000000003007212 */ /* 0x000fce00078efe04 */
.L_x_12699:
[----:B------:R-:W-:Y:S05]  /*4200*/  BSYNC B0 ;  /* 0x0000000000007941 */ /* 0x000fea0003800000 */
.L_x_12698:
[----:B------:R-:W-:Y:S01]  /*4210*/  FMUL.FTZ R0, R0, 1 ;  /* 0x3f80000000007820 */ /* 0x000fe20000410000 */
[----:B------:R-:W-:-:S03]  /*4220*/  CS2R R22, SRZ ;  /* 0x0000000000167805 */ /* 0x000fc6000001ff00 */
[----:B------:R0:W1:Y:S01]  /*4230*/  F2F.F64.F32 R20, R0 ;  /* 0x0000000000147310 */ /* 0x0000620000201800 */
[----:B------:R-:W-:Y:S05]  /*4240*/  BRA `(.L_x_12674) ;  /* 0x0000000000b47947 */ /* 0x000fea0003800000 */
.L_x_12691:
        /* <DEDUP_REMOVED lines=14> */
.L_x_12705:
[----:B------:R-:W-:Y:S05]  /*4330*/  BSYNC B0 ;  /* 0x0000000000007941 */ /* 0x000fea0003800000 */
.L_x_12704:
[----:B------:R-:W-:Y:S01]  /*4340*/  FMUL.FTZ R0, R0, 1 ;  /* 0x3f80000000007820 */ /* 0x000fe20000410000 */
[----:B------:R-:W-:-:S03]  /*4350*/  CS2R R22, SRZ ;  /* 0x0000000000167805 */ /* 0x000fc6000001ff00 */
[----:B------:R0:W1:Y:S01]  /*4360*/  F2F.F64.F32 R20, R0 ;  /* 0x0000000000147310 */ /* 0x0000620000201800 */
[----:B------:R-:W-:Y:S05]  /*4370*/  BRA `(.L_x_12674) ;  /* 0x0000000000687947 */ /* 0x000fea0003800000 */
.L_x_12679:
        /* <DEDUP_REMOVED lines=16> */
.L_x_12706:
[----:B------:R-:W-:Y:S02]  /*4480*/  CS2R R20, SRZ ;  /* 0x0000000000147805 */ /* 0x000fe4000001ff00 */
[----:B------:R-:W-:Y:S01]  /*4490*/  CS2R R22, SRZ ;  /* 0x0000000000167805 */ /* 0x000fe2000001ff00 */
[----:B------:R-:W-:Y:S06]  /*44a0*/  BRA `(.L_x_12674) ;  /* 0x00000000001c7947 */ /* 0x000fec0003800000 */
.L_x_12703:
[----:B------:R-:W3:Y:S01]  /*44b0*/  LDG.E.64 R20, desc[UR36][R2.64] ;  /* 0x0000002402147981 */ /* 0x000ee2000c1e1b00 */
[----:B------:R-:W-:Y:S01]  /*44c0*/  CS2R R22, SRZ ;  /* 0x0000000000167805 */ /* 0x000fe2000001ff00 */
[----:B---3--:R-:W0:Y:S01]  /*44d0*/  I2F.F64.U64 R20, R20 ;  /* 0x0000001400147312 */ /* 0x008e220000301800 */
[----:B------:R-:W-:Y:S05]  /*44e0*/  BRA `(.L_x_12674) ;  /* 0x00000000000c7947 */ /* 0x000fea0003800000 */
.L_x_12702:
[----:B------:R-:W3:Y:S01]  /*44f0*/  LDG.E R2, desc[UR36][R2.64] ;  /* 0x0000002402027981 */ /* 0x000ee2000c1e1900 */
[----:B------:R-:W-:Y:S01]  /*4500*/  CS2R R22, SRZ ;  /* 0x0000000000167805 */ /* 0x000fe2000001ff00 */
[----:B---3--:R0:W1:Y:S06]  /*4510*/  I2F.F64.U32 R20, R2 ;  /* 0x0000000200147312 */ /* 0x00806c0000201800 */
.L_x_12674:
[----:B------:R-:W-:Y:S05]  /*4520*/  BSYNC B6 ;  /* 0x0000000000067941 */ /* 0x000fea0003800000 */
.L_x_12673:
[----:B------:R-:W-:Y:S01]  /*4530*/  ISETP.NE.AND P0, PT, R30, RZ, PT ;  /* 0x000000ff1e00720c */ /* 0x000fe20003f05270 */
[----:B------:R-:W-:Y:S01]  /*4540*/  BSSY B1, `(.L_x_12707) ;  /* 0x00008da000017945 */ /* 0x000fe20003800000 */
[----:B------:R-:W-:Y:S02]  /*4550*/  CS2R R6, SRZ ;  /* 0x0000000000067805 */ /* 0x000fe4000001ff00 */
[----:B0--3--:R-:W-:-:S09]  /*4560*/  CS2R R4, SRZ ;  /* 0x0000000000047805 */ /* 0x009fd2000001ff00 */
[----:B------:R-:W-:Y:S05]  /*4570*/  @P0 BRA `(.L_x_12708) ;  /* 0x0000008c00580947 */ /* 0x000fea0003800000 */
[----:B------:R-:W-:Y:S01]  /*4580*/  IMAD.MOV.U32 R6, RZ, RZ, 0x33145c07 ;  /* 0x33145c07ff067424 */ /* 0x000fe200078e00ff */
[----:B-1---5:R-:W-:Y:S01]  /*4590*/  DSETP.GTU.AND P0, PT, |R18|, +INF , PT ;  /* 0x7ff000001200742a */ /* 0x022fe20003f0c200 */
[----:B------:R-:W-:Y:S01]  /*45a0*/  IMAD.MOV.U32 R7, RZ, RZ, 0x3c91a626 ;  /* 0x3c91a626ff077424 */ /* 0x000fe200078e00ff */
[----:B--2-4-:R-:W-:Y:S02]  /*45b0*/  DADD R4, -RZ, |R16| ;  /* 0x00000000ff047229 */ /* 0x014fe40000000510 */
[----:B------:R-:W-:Y:S02]  /*45c0*/  DADD R2, -RZ, |R18| ;  /* 0x00000000ff027229 */ /* 0x000fe40000000512 */
        /* <DEDUP_REMOVED lines=20> */
[----:B------:R-:W-:Y:S01]  /*4710*/  UMOV UR4, 0xffffffff ;  /* 0xffffffff00047882 */ /* 0x000fe20000000000 */
[----:B------:R-:W-:Y:S01]  /*4720*/  DADD R36, -RZ, |R2| ;  /* 0x00000000ff247229 */ /* 0x000fe20000000502 */
[----:B------:R-:W-:Y:S01]  /*4730*/  UMOV UR5, 0x7fefffff ;  /* 0x7fefffff00057882 */ /* 0x000fe20000000000 */
[----:B------:R-:W-:Y:S01]  /*4740*/  DADD R44, R4, -1 ;  /* 0xbff00000042c7429 */ /* 0x000fe20000000000 */
[----:B------:R-:W-:Y:S01]  /*4750*/  UMOV UR6, UR5 ;  /* 0x0000000500067c82 */ /* 0x000fe20008000000 */
[----:B------:R-:W-:Y:S01]  /*4760*/  UMOV UR7, UR4 ;  /* 0x0000000400077c82 */ /* 0x000fe20008000000 */
[----:B------:R-:W-:Y:S01]  /*4770*/  IMAD.MOV.U32 R52, RZ, RZ, RZ ;  /* 0x000000ffff347224 */ /* 0x000fe200078e00ff */
[----:B------:R-:W-:Y:S01]  /*4780*/  DADD R6, -RZ, |R30| ;  /* 0x00000000ff067229 */ /* 0x000fe2000000051e */
[----:B------:R-:W-:Y:S03]  /*4790*/  BSSY B2, `(.L_x_12713) ;  /* 0x0000298000027945 */ /* 0x000fe60003800000 */
[----:B------:R-:W-:-:S06]  /*47a0*/  DADD R14, -RZ, |R44| ;  /* 0x00000000ff0e7229 */ /* 0x000fcc000000052c */
[CC--:B------:R-:W-:Y:S02]  /*47b0*/  ISETP.GT.U32.AND P1, PT, R6.reuse, R36.reuse, PT ;  /* 0x000000240600720c */ /* 0x0c0fe40003f24070 */
[CC--:B------:R-:W-:Y:S02]  /*47c0*/  ISETP.LT.U32.AND P0, PT, R6.reuse, R36.reuse, PT ;  /* 0x000000240600720c */ /* 0x0c0fe40003f01070 */
[CC--:B------:R-:W-:Y:S02]  /*47d0*/  ISETP.GT.U32.AND.EX P1, PT, R7.reuse, R37.reuse, PT, P1 ;  /* 0x000000250700720c */ /* 0x0c0fe40003f24110 */
[CC--:B------:R-:W-:Y:S02]  /*47e0*/  ISETP.LT.U32.AND.EX P0, PT, R7.reuse, R37.reuse, PT, P0 ;  /* 0x000000250700720c */ /* 0x0c0fe40003f01100 */
[----:B------:R-:W-:Y:S02]  /*47f0*/  SEL R13, R7, R37, P1 ;  /* 0x00000025070d7207 */ /* 0x000fe40000800000 */
[----:B------:R-:W-:-:S02]  /*4800*/  SEL R48, R6, R36, P0 ;  /* 0x0000002406307207 */ /* 0x000fc40000000000 */
[----:B------:R-:W-:Y:S02]  /*4810*/  SEL R49, R7, R37, P0 ;  /* 0x0000002507317207 */ /* 0x000fe40000000000 */
[----:B------:R-:W-:Y:S01]  /*4820*/  LOP3.LUT R56, R13, 0xffc00000, RZ, 0xc0, !PT ;  /* 0xffc000000d387812 */ /* 0x000fe200078ec0ff */
[----:B------:R-:W-:Y:S01]  /*4830*/  IMAD.MOV.U32 R10, RZ, RZ, R48 ;  /* 0x000000ffff0a7224 */ /* 0x000fe200078e0030 */
[-C--:B------:R-:W-:Y:S01]  /*4840*/  ISETP.GT.U32.AND P3, PT, R14, R36.reuse, PT ;  /* 0x000000240e00720c */ /* 0x080fe20003f64070 */
[----:B------:R-:W-:Y:S01]  /*4850*/  IMAD.MOV.U32 R11, RZ, RZ, R49 ;  /* 0x000000ffff0b7224 */ /* 0x000fe200078e0031 */
[-C--:B------:R-:W-:Y:S01]  /*4860*/  SEL R12, R6, R36.reuse, P1 ;  /* 0x00000024060c7207 */ /* 0x080fe20000800000 */
[----:B------:R-:W-:Y:S01]  /*4870*/  IMAD.MOV.U32 R6, RZ, RZ, RZ ;  /* 0x000000ffff067224 */ /* 0x000fe200078e00ff */
[----:B------:R-:W-:Y:S02]  /*4880*/  IADD3 R7, -R56, 0x7fd00000, RZ ;  /* 0x7fd0000038077810 */ /* 0x000fe40007ffe1ff */
[----:B------:R-:W-:-:S02]  /*4890*/  ISETP.LT.U32.AND P2, PT, R14, R36, PT ;  /* 0x000000240e00720c */ /* 0x000fc40003f41070 */
[CC--:B------:R-:W-:Y:S02]  /*48a0*/  ISETP.GT.U32.AND.EX P3, PT, R15.reuse, R37.reuse, PT, P3 ;  /* 0x000000250f00720c */ /* 0x0c0fe40003f64130 */
[CC--:B------:R-:W-:Y:S01]  /*48b0*/  ISETP.LT.U32.AND.EX P0, PT, R15.reuse, R37.reuse, PT, P2 ;  /* 0x000000250f00720c */ /* 0x0c0fe20003f01120 */
[C---:B------:R-:W-:Y:S01]  /*48c0*/  DMUL R28, R6.reuse, R10 ;  /* 0x0000000a061c7228 */ /* 0x040fe20000000000 */
[CC--:B------:R-:W-:Y:S01]  /*48d0*/  SEL R9, R15.reuse, R37.reuse, P3 ;  /* 0x000000250f097207 */ /* 0x0c0fe20001800000 */
[----:B------:R-:W-:Y:S01]  /*48e0*/  DMUL R38, R6, R12 ;  /* 0x0000000c06267228 */ /* 0x000fe20000000000 */
[CC--:B------:R-:W-:Y:S02]  /*48f0*/  SEL R51, R14.reuse, R36.reuse, P0 ;  /* 0x000000240e337207 */ /* 0x0c0fe40000000000 */
[----:B------:R-:W-:Y:S02]  /*4900*/  SEL R50, R15, R37, P0 ;  /* 0x000000250f327207 */ /* 0x000fe40000000000 */
[----:B------:R-:W-:Y:S01]  /*4910*/  LOP3.LUT R0, R9, 0xffc00000, RZ, 0xc0, !PT ;  /* 0xffc0000009007812 */ /* 0x000fe200078ec0ff */
[----:B------:R-:W-:Y:S01]  /*4920*/  DMUL R42, R28, R28 ;  /* 0x0000001c1c2a7228 */ /* 0x000fe20000000000 */
[----:B------:R-:W-:Y:S01]  /*4930*/  SEL R8, R14, R36, P3 ;  /* 0x000000240e087207 */ /* 0x000fe20001800000 */
[----:B------:R-:W-:Y:S01]  /*4940*/  IMAD.MOV.U32 R28, RZ, RZ, R51 ;  /* 0x000000ffff1c7224 */ /* 0x000fe200078e0033 */
[----:B------:R-:W-:Y:S01]  /*4950*/  IADD3 R7, -R0, 0x7fd00000, RZ ;  /* 0x7fd0000000077810 */ /* 0x000fe20007ffe1ff */
[----:B------:R-:W-:-:S02]  /*4960*/  IMAD.MOV.U32 R29, RZ, RZ, R50 ;  /* 0x000000ffff1d7224 */ /* 0x000fc400078e0032 */
[----:B------:R-:W-:Y:S02]  /*4970*/  IMAD.U32 R14, RZ, RZ, UR5 ;  /* 0x00000005ff0e7e24 */ /* 0x000fe4000f8e00ff */
[----:B------:R-:W-:Y:S02]  /*4980*/  DFMA R38, R38, R38, R42 ;  /* 0x000000262626722b */ /* 0x000fe4000000002a */
[C---:B------:R-:W-:Y:S02]  /*4990*/  DMUL R40, R6.reuse, R28 ;  /* 0x0000001c06287228 */ /* 0x040fe40000000000 */
[----:B------:R-:W-:-:S04]  /*49a0*/  DMUL R6, R6, R8 ;  /* 0x0000000806067228 */ /* 0x000fc80000000000 */
[----:B------:R-:W-:Y:S02]  /*49b0*/  DSETP.MIN.AND P0, P1, R38, UR4, PT ;  /* 0x0000000426007e2a */ /* 0x000fe4000b900000 */
[----:B------:R-:W-:-:S08]  /*49c0*/  DMUL R36, R40, R40 ;  /* 0x0000002828247228 */ /* 0x000fd00000000000 */
[----:B------:R-:W-:Y:S01]  /*49d0*/  DFMA R36, R6, R6, R36 ;  /* 0x000000060624722b */ /* 0x000fe20000000024 */
[----:B------:R-:W-:Y:S02]  /*49e0*/  IMAD.MOV.U32 R6, RZ, RZ, R39 ;  /* 0x000000ffff067224 */ /* 0x000fe400078e0027 */
[----:B------:R-:W-:-:S03]  /*49f0*/  IMAD.U32 R7, RZ, RZ, UR6 ;  /* 0x00000006ff077e24 */ /* 0x000fc6000f8e00ff */
[----:B------:R-:W-:Y:S02]  /*4a00*/  FSEL R43, R6, UR6, P0 ;  /* 0x00000006062b7c08 */ /* 0x000fe40008000000 */
[----:B------:R-:W-:Y:S01]  /*4a10*/  DSETP.MIN.AND P2, P3, R36, UR4, PT ;  /* 0x0000000424007e2a */ /* 0x000fe2000bb40000 */
[----:B------:R-:W-:Y:S01]  /*4a20*/  @P1 LOP3.LUT R43, R7, 0x80000, RZ, 0xfc, !PT ;  /* 0x00080000072b1812 */ /* 0x000fe200078efcff */
[----:B------:R-:W-:Y:S01]  /*4a30*/  IMAD.MOV.U32 R7, RZ, RZ, R37 ;  /* 0x000000ffff077224 */ /* 0x000fe200078e0025 */
[----:B------:R-:W-:Y:S01]  /*4a40*/  UMOV UR6, UR4 ;  /* 0x0000000400067c82 */ /* 0x000fe20008000000 */
[----:B------:R-:W-:Y:S01]  /*4a50*/  IMAD.MOV.U32 R6, RZ, RZ, R38 ;  /* 0x000000ffff067224 */ /* 0x000fe200078e0026 */
[----:B------:R-:W0:Y:S01]  /*4a60*/  MUFU.RSQ64H R53, R43 ;  /* 0x0000002b00357308 */ /* 0x000e220000001c00 */
[----:B------:R-:W-:Y:S02]  /*4a70*/  ISETP.GE.U32.AND P1, PT, R49, 0x7ff00000, PT ;  /* 0x7ff000003100780c */ /* 0x000fe40003f26070 */
[----:B------:R-:W-:-:S02]  /*4a80*/  FSEL R55, R7, UR5, P2 ;  /* 0x0000000507377c08 */ /* 0x000fc40009000000 */
[----:B------:R-:W-:Y:S01]  /*4a90*/  SEL R42, R6, UR6, P0 ;  /* 0x00000006062a7c07 */ /* 0x000fe20008000000 */
[----:B------:R-:W-:Y:S01]  /*4aa0*/  IMAD.MOV.U32 R6, RZ, RZ, R36 ;  /* 0x000000ffff067224 */ /* 0x000fe200078e0024 */
[----:B------:R-:W-:Y:S02]  /*4ab0*/  DSETP.NEU.AND P0, PT, R10, RZ, PT ;  /* 0x000000ff0a00722a */ /* 0x000fe40003f0d000 */
[----:B------:R-:W-:Y:S01]  /*4ac0*/  @P3 LOP3.LUT R55, R14, 0x80000, RZ, 0xfc, !PT ;  /* 0x000800000e373812 */ /* 0x000fe200078efcff */
[----:B------:R-:W-:Y:S01]  /*4ad0*/  IMAD.MOV.U32 R14, RZ, RZ, RZ ;  /* 0x000000ffff0e7224 */ /* 0x000fe200078e00ff */
[----:B------:R-:W-:Y:S01]  /*4ae0*/  SEL R54, R6, UR7, P2 ;  /* 0x0000000706367c07 */ /* 0x000fe20009000000 */
[----:B------:R-:W-:Y:S01]  /*4af0*/  DSETP.NEU.AND P2, PT, R28, RZ, PT ;  /* 0x000000ff1c00722a */ /* 0x000fe20003f4d000 */
[----:B------:R-:W1:Y:S01]  /*4b00*/  MUFU.RSQ64H R15, R55 ;  /* 0x00000037000f7308 */ /* 0x000e620000001c00 */
[----:B------:R-:W-:Y:S01]  /*4b10*/  ISETP.GE.U32.AND P3, PT, R50, 0x7ff00000, PT ;  /* 0x7ff000003200780c */ /* 0x000fe20003f66070 */
[----:B0-----:R-:W-:-:S08]  /*4b20*/  DMUL R40, R52, R52 ;  /* 0x0000003434287228 */ /* 0x001fd00000000000 */
[----:B------:R-:W-:Y:S02]  /*4b30*/  DFMA R42, R42, -R40, 1 ;  /* 0x3ff000002a2a742b */ /* 0x000fe40000000828 */
[----:B-1----:R-:W-:-:S06]  /*4b40*/  DMUL R6, R14, R14 ;  /* 0x0000000e0e067228 */ /* 0x002fcc0000000000 */
[----:B------:R-:W-:Y:S02]  /*4b50*/  DMUL R46, R52, R42 ;  /* 0x0000002a342e7228 */ /* 0x000fe40000000000 */
[----:B------:R-:W-:Y:S01]  /*4b60*/  DFMA R54, R54, -R6, 1 ;  /* 0x3ff000003636742b */ /* 0x000fe20000000806 */
[----:B------:R-:W-:Y:S02]  /*4b70*/  IMAD.MOV.U32 R6, RZ, RZ, 0x0 ;  /* 0x00000000ff067424 */ /* 0x000fe400078e00ff */
[----:B------:R-:W-:-:S06]  /*4b80*/  IMAD.MOV.U32 R7, RZ, RZ, 0x3fd80000 ;  /* 0x3fd80000ff077424 */ /* 0x000fcc00078e00ff */
[----:B------:R-:W-:Y:S02]  /*4b90*/  DFMA R40, R54, R6, 0.5 ;  /* 0x3fe000003628742b */ /* 0x000fe40000000006 */
[----:B------:R-:W-:Y:S02]  /*4ba0*/  DMUL R54, R14, R54 ;  /* 0x000000360e367228 */ /* 0x000fe40000000000 */
[----:B------:R-:W-:-:S06]  /*4bb0*/  DFMA R42, R42, R6, 0.5 ;  /* 0x3fe000002a2a742b */ /* 0x000fcc0000000006 */
[----:B------:R-:W-:Y:S02]  /*4bc0*/  DFMA R40, R40, R54, R14 ;  /* 0x000000362828722b */ /* 0x000fe4000000000e */
[----:B------:R-:W-:Y:S01]  /*4bd0*/  DFMA R42, R42, R46, R52 ;  /* 0x0000002e2a2a722b */ /* 0x000fe20000000034 */
[----:B------:R-:W-:-:S05]  /*4be0*/  LOP3.LUT R15, R56, 0x100000, RZ, 0xfc, !PT ;  /* 0x00100000380f7812 */ /* 0x000fca00078efcff */
[----:B------:R-:W-:Y:S01]  /*4bf0*/  DMUL R40, R36, R40 ;  /* 0x0000002824287228 */ /* 0x000fe20000000000 */
[----:B------:R-:W-:Y:S01]  /*4c00*/  LOP3.LUT R37, R0, 0x100000, RZ, 0xfc, !PT ;  /* 0x0010000000257812 */ /* 0x000fe200078efcff */
[----:B------:R-:W-:Y:S01]  /*4c10*/  IMAD.MOV.U32 R36, RZ, RZ, RZ ;  /* 0x000000ffff247224 */ /* 0x000fe200078e00ff */
[----:B------:R-:W-:-:S05]  /*4c20*/  DMUL R42, R38, R42 ;  /* 0x0000002a262a7228 */ /* 0x000fca0000000000 */
[----:B------:R-:W-:-:S03]  /*4c30*/  DMUL R40, R40, R36 ;  /* 0x0000002428287228 */ /* 0x000fc60000000000 */
[----:B------:R-:W-:-:S07]  /*4c40*/  DMUL R42, R42, R14 ;  /* 0x0000000e2a2a7228 */ /* 0x000fce0000000000 */
[----:B------:R-:W-:Y:S02]  /*4c50*/  @!P3 FSEL R51, R8, R40, !P2 ;  /* 0x000000280833b208 */ /* 0x000fe40005000000 */
[----:B------:R-:W-:Y:S02]  /*4c60*/  @!P3 FSEL R50, R9, R41, !P2 ;  /* 0x000000290932b208 */ /* 0x000fe40005000000 */
[----:B------:R-:W-:Y:S02]  /*4c70*/  @!P1 FSEL R48, R12, R42, !P0 ;  /* 0x0000002a0c309208 */ /* 0x000fe40004000000 */
[-C--:B------:R-:W-:Y:S02]  /*4c80*/  LOP3.LUT R51, R51, R50.reuse, RZ, 0x3c, !PT ;  /* 0x0000003233337212 */ /* 0x080fe400078e3cff */
[----:B------:R-:W-:Y:S02]  /*4c90*/  @!P1 FSEL R49, R13, R43, !P0 ;  /* 0x0000002b0d319208 */ /* 0x000fe40004000000 */
[----:B------:R-:W-:-:S04]  /*4ca0*/  LOP3.LUT R50, R51, R50, RZ, 0x3c, !PT ;  /* 0x0000003233327212 */ /* 0x000fc800078e3cff */
[----:B------:R-:W-:-:S06]  /*4cb0*/  LOP3.LUT R51, R51, R50, RZ, 0x3c, !PT ;  /* 0x0000003233337212 */ /* 0x000fcc00078e3cff */
        /* <DEDUP_REMOVED lines=28> */
[----:B------:R-:W-:Y:S05]  /*4e80*/  CALL.REL.NOINC `($__internal_17_$__cuda_sm20_dsqrt_rn_f64_mediumpath_v1) ;  /* 0x0000027c00647944 */ /* 0x000fea0003c00000 */
.L_x_12716:
[----:B------:R-:W-:Y:S05]  /*4e90*/  BSYNC B3 ;  /* 0x0000000000037941 */ /* 0x000fea0003800000 */
.L_x_12715:
[----:B------:R-:W-:-:S10]  /*4ea0*/  DADD R6, R8, R12 ;  /* 0x0000000008067229 */ /* 0x000fd4000000000c */
        /* <DEDUP_REMOVED lines=35> */
[----:B------:R-:W-:-:S04]  /*50e0*/  DADD R10, R10, -1 ;  /* 0xbff000000a0a7429 */ /* 0x000fc80000000000 */
[----:B------:R-:W0:Y:S02]  /*50f0*/  MUFU.RCP64H R13, R37 ;  /* 0x00000025000d7308 */ /* 0x000e240000001800 */
[----:B0-----:R-:W-:-:S08]  /*5100*/  DFMA R14, -R36, R12, 1 ;  /* 0x3ff00000240e742b */ /* 0x001fd0000000010c */
[----:B------:R-:W-:-:S08]  /*5110*/  DFMA R14, R14, R14, R14 ;  /* 0x0000000e0e0e722b */ /* 0x000fd0000000000e */
[----:B------:R-:W-:-:S08]  /*5120*/  DFMA R12, R12, R14, R12 ;  /* 0x0000000e0c0c722b */ /* 0x000fd0000000000c */
[----:B------:R-:W-:-:S08]  /*5130*/  DMUL R14, R12, R10 ;  /* 0x0000000a0c0e7228 */ /* 0x000fd00000000000 */
[----:B------:R-:W-:-:S08]  /*5140*/  DFMA R14, R12, R10, R14 ;  /* 0x0000000a0c0e722b */ /* 0x000fd0000000000e */
[----:B------:R-:W-:Y:S02]  /*5150*/  DMUL R28, R14, R14 ;  /* 0x0000000e0e1c7228 */ /* 0x000fe40000000000 */
[----:B------:R-:W-:-:S06]  /*5160*/  DADD R6, R10, -R14 ;  /* 0x000000000a067229 */ /* 0x000fcc000000080e */
[----:B------:R-:W-:Y:S01]  /*5170*/  DFMA R36, R28, UR4, R38 ;  /* 0x000000041c247c2b */ /* 0x000fe20008000026 */
[----:B------:R-:W-:Y:S01]  /*5180*/  UMOV UR4, 0x9f02676f ;  /* 0x9f02676f00047882 */ /* 0x000fe20000000000 */
[----:B------:R-:W-:Y:S01]  /*5190*/  UMOV UR5, 0x3ef3b266 ;  /* 0x3ef3b26600057882 */ /* 0x000fe20000000000 */
[----:B------:R-:W-:Y:S02]  /*51a0*/  DADD R38, R6, R6 ;  /* 0x0000000006267229 */ /* 0x000fe40000000006 */
[----:B------:R-:W-:Y:S01]  /*51b0*/  DADD R6, R40, -UR6 ;  /* 0x8000000628067e29 */ /* 0x000fe20008000000 */
[----:B------:R-:W-:Y:S01]  /*51c0*/  UMOV UR6, 0xfefa39ef ;  /* 0xfefa39ef00067882 */ /* 0x000fe20000000000 */
[----:B------:R-:W-:Y:S01]  /*51d0*/  UMOV UR7, 0x3fe62e42 ;  /* 0x3fe62e4200077882 */ /* 0x000fe20000000000 */
[----:B------:R-:W-:Y:S01]  /*51e0*/  DFMA R36, R28, R36, UR4 ;  /* 0x000000041c247e2b */ /* 0x000fe20008000024 */
[----:B------:R-:W-:Y:S01]  /*51f0*/  UMOV UR4, 0xa9ab0956 ;  /* 0xa9ab095600047882 */ /* 0x000fe20000000000 */
[----:B------:R-:W-:Y:S01]  /*5200*/  UMOV UR5, 0x3f1745cb ;  /* 0x3f1745cb00057882 */ /* 0x000fe20000000000 */
[----:B------:R-:W-:-:S02]  /*5210*/  DFMA R38, R10, -R14, R38 ;  /* 0x8000000e0a26722b */ /* 0x000fc40000000026 */
        /* <DEDUP_REMOVED lines=25> */
.L_x_12714:
        /* <DEDUP_REMOVED lines=30> */
[----:B------:R-:W-:-:S07]  /*5590*/  MOV R0, 0x55b0 ;  /* 0x000055b000007802 */ /* 0x000fce0000000f00 */
[----:B------:R-:W-:Y:S05]  /*55a0*/  CALL.REL.NOINC `($__internal_16_$__cuda_sm20_div_rn_f64_full) ;  /* 0x0000027000187944 */ /* 0x000fea0003c00000 */
.L_x_12724:
[----:B------:R-:W-:Y:S05]  /*55b0*/  BSYNC B4 ;  /* 0x0000000000047941 */ /* 0x000fea0003800000 */
.L_x_12723:
[----:B------:R-:W-:Y:S02]  /*55c0*/  IMAD.MOV.U32 R6, RZ, RZ, R38 ;  /* 0x000000ffff067224 */ /* 0x000fe400078e0026 */
[----:B------:R-:W-:Y:S01]  /*55d0*/  IMAD.MOV.U32 R7, RZ, RZ, R39 ;  /* 0x000000ffff077224 */ /* 0x000fe200078e0027 */
[----:B------:R-:W-:Y:S06]  /*55e0*/  BRA `(.L_x_12722) ;  /* 0x0000000000047947 */ /* 0x000fec0003800000 */
.L_x_12721:
[----:B------:R-:W-:-:S11]  /*55f0*/  DADD R6, -R30, R48 ;  /* 0x000000001e067229 */ /* 0x000fd60000000130 */
.L_x_12722:
[----:B------:R-:W-:Y:S05]  /*5600*/  BSYNC B3 ;  /* 0x0000000000037941 */ /* 0x000fea0003800000 */
.L_x_12720:
        /* <DEDUP_REMOVED lines=27> */
.L_x_12729:
[----:B------:R-:W-:Y:S05]  /*57c0*/  BSYNC B4 ;  /* 0x0000000000047941 */ /* 0x000fea0003800000 */
.L_x_12728:
[----:B------:R-:W-:Y:S05]  /*57d0*/  BRA `(.L_x_12727) ;  /* 0x0000000000047947 */ /* 0x000fea0003800000 */
.L_x_12726:
[----:B------:R-:W-:-:S11]  /*57e0*/  DADD R38, R50, -R36 ;  /* 0x0000000032267229 */ /* 0x000fd60000000824 */
.L_x_12727:
[----:B------:R-:W-:Y:S05]  /*57f0*/  BSYNC B3 ;  /* 0x0000000000037941 */ /* 0x000fea0003800000 */
.L_x_12725:
[----:B------:R-:W-:Y:S01]  /*5800*/  DMUL R10, R38, 0.5 ;  /* 0x3fe00000260a7828 */ /* 0x000fe20000000000 */
[----:B------:R-:W-:Y:S01]  /*5810*/  IMAD.MOV.U32 R12, RZ, RZ, 0x0 ;  /* 0x00000000ff0c7424 */ /* 0x000fe200078e00ff */
[----:B------:R-:W-:Y:S01]  /*5820*/  DADD R38, R8, 1 ;  /* 0x3ff0000008267429 */ /* 0x000fe20000000000 */
        /* <DEDUP_REMOVED lines=24> */
.L_x_12731:
[----:B------:R-:W-:Y:S05]  /*59b0*/  BSYNC B3 ;  /* 0x0000000000037941 */ /* 0x000fea0003800000 */
.L_x_12730:
[----:B------:R-:W-:-:S10]  /*59c0*/  DADD R6, R6, R12 ;  /* 0x0000000006067229 */ /* 0x000fd4000000000c */
[C---:B------:R-:W-:Y:S02]  /*59d0*/  FSETP.GEU.FTZ.AND P1, PT, R7.reuse, 1.7916666269302368164, PT ;  /* 0x3fe555550700780b */ /* 0x040fe40003f3e000 */
[----:B------:R-:W-:-:S13]  /*59e0*/  FSETP.GT.FTZ.AND P0, PT, R7, -1.6999999284744262695, PT ;  /* 0xbfd999990700780b */ /* 0x000fda0003f14000 */
[----:B------:R-:W-:Y:S05]  /*59f0*/  @P0 BRA !P1, `(.L_x_12732) ;  /* 0x0000000400440947 */ /* 0x000fea0004800000 */
        /* <DEDUP_REMOVED lines=81> */
.L_x_12732:
        /* <DEDUP_REMOVED lines=19> */
[----:B------:R-:W-:Y:S05]  /*6040*/  CALL.REL.NOINC `($__internal_16_$__cuda_sm20_div_rn_f64_full) ;  /* 0x0000026400707944 */ /* 0x000fea0003c00000 */
.L_x_12734:
[----:B------:R-:W-:Y:S05]  /*6050*/  BSYNC B3 ;  /* 0x0000000000037941 */ /* 0x000fea0003800000 */
.L_x_12733:
        /* <DEDUP_REMOVED lines=30> */
.L_x_12719:
        /* <DEDUP_REMOVED lines=24> */
.L_x_12737:
[----:B------:R-:W-:Y:S05]  /*63c0*/  BSYNC B3 ;  /* 0x0000000000037941 */ /* 0x000fea0003800000 */
.L_x_12736:
        /* <DEDUP_REMOVED lines=25> */
.L_x_12740:
[----:B------:R-:W-:Y:S05]  /*6560*/  BSYNC B3 ;  /* 0x0000000000037941 */ /* 0x000fea0003800000 */
.L_x_12739:
        /* <DEDUP_REMOVED lines=30> */
.L_x_12738:
        /* <DEDUP_REMOVED lines=75> */
.L_x_12741:
[----:B------:R-:W-:Y:S01]  /*6c00*/  IMAD.MOV.U32 R6, RZ, RZ, 0x0 ;  /* 0x00000000ff067424 */ /* 0x000fe200078e00ff */
[----:B------:R-:W-:Y:S01]  /*6c10*/  FSETP.NEU.FTZ.AND P0, PT, R11, RZ, PT ;  /* 0x000000ff0b00720b */ /* 0x000fe20003f1d000 */
[----:B------:R-:W-:-:S06]  /*6c20*/  IMAD.MOV.U32 R7, RZ, RZ, 0x7ff00000 ;  /* 0x7ff00000ff077424 */ /* 0x000fcc00078e00ff */
[----:B------:R-:W-:-:S10]  /*6c30*/  DFMA R6, R10, R6, +INF ;  /* 0x7ff000000a06742b */ /* 0x000fd40000000006 */
[----:B------:R-:W-:Y:S02]  /*6c40*/  FSEL R10, R6, RZ, P0 ;  /* 0x000000ff060a7208 */ /* 0x000fe40000000000 */
[----:B------:R-:W-:Y:S01]  /*6c50*/  FSEL R11, R7, -QNAN , P0 ;  /* 0xfff00000070b7808 */ /* 0x000fe20000000000 */
[----:B------:R-:W-:Y:S06]  /*6c60*/  BRA `(.L_x_12717) ;  /* 0x0000000400287947 */ /* 0x000fec0003800000 */
.L_x_12735:
        /* <DEDUP_REMOVED lines=23> */
.L_x_12743:
[----:B------:R-:W-:Y:S05]  /*6de0*/  BSYNC B3 ;  /* 0x0000000000037941 */ /* 0x000fea0003800000 */
.L_x_12742:
        /* <DEDUP_REMOVED lines=20> */
[----:B------:R-:W-:Y:S05]  /*6f30*/  CALL.REL.NOINC `($__internal_16_$__cuda_sm20_div_rn_f64_full) ;  /* 0x0000025400b47944 */ /* 0x000fea0003c00000 */
.L_x_12745:
[----:B------:R-:W-:Y:S05]  /*6f40*/  BSYNC B3 ;  /* 0x0000000000037941 */ /* 0x000fea0003800000 */
.L_x_12744:
[----:B------:R-:W-:Y:S02]  /*6f50*/  IMAD.MOV.U32 R10, RZ, RZ, R38 ;  /* 0x000000ffff0a7224 */ /* 0x000fe400078e0026 */
[----:B------:R-:W-:Y:S01]  /*6f60*/  IMAD.MOV.U32 R11, RZ, RZ, R39 ;  /* 0x000000ffff0b7224 */ /* 0x000fe200078e0027 */
[----:B------:R-:W-:Y:S06]  /*6f70*/  BRA `(.L_x_12717) ;  /* 0x0000000000647947 */ /* 0x000fec0003800000 */
.L_x_12718:
        /* <DEDUP_REMOVED lines=20> */
[----:B------:R-:W-:-:S07]  /*70c0*/  IMAD.MOV.U32 R15, RZ, RZ, R3 ;  /* 0x000000ffff0f7224 */ /* 0x000fce00078e0003 */
[----:B------:R-:W-:Y:S05]  /*70d0*/  CALL.REL.NOINC `($__internal_17_$__cuda_sm20_dsqrt_rn_f64_mediumpath_v1) ;  /* 0x0000025800d07944 */ /* 0x000fea0003c00000 */
.L_x_12747:
[----:B------:R-:W-:Y:S05]  /*70e0*/  BSYNC B3 ;  /* 0x0000000000037941 */ /* 0x000fea0003800000 */
.L_x_12746:
[----:B------:R-:W-:Y:S02]  /*70f0*/  IMAD.MOV.U32 R10, RZ, RZ, R12 ;  /* 0x000000ffff0a7224 */ /* 0x000fe400078e000c */
[----:B------:R-:W-:-:S07]  /*7100*/  IMAD.MOV.U32 R11, RZ, RZ, R13 ;  /* 0x000000ffff0b7224 */ /* 0x000fce00078e000d */
.L_x_12717:
[----:B------:R-:W-:Y:S05]  /*7110*/  BSYNC B2 ;  /* 0x0000000000027941 */ /* 0x000fea0003800000 */
.L_x_12713:
        /* <DEDUP_REMOVED lines=24> */
[----:B------:R-:W-:Y:S02]  /*72a0*/  IMAD.MOV.U32 R6, RZ, RZ, R38 ;  /* 0x000000ffff067224 */ /* 0x000fe400078e0026 */
[----:B------:R-:W-:-:S07]  /*72b0*/  IMAD.MOV.U32 R7, RZ, RZ, R39 ;  /* 0x000000ffff077224 */ /* 0x000fce00078e0027 */
.L_x_12751:
[----:B------:R-:W-:Y:S05]  /*72c0*/  BSYNC B3 ;  /* 0x0000000000037941 */ /* 0x000fea0003800000 */
.L_x_12750:
        /* <DEDUP_REMOVED lines=38> */
.L_x_12759:
[----:B------:R-:W-:Y:S05]  /*7530*/  BSYNC B4 ;  /* 0x0000000000047941 */ /* 0x000fea0003800000 */
.L_x_12758:
[----:B------:R-:W-:Y:S02]  /*7540*/  IMAD.MOV.U32 R52, RZ, RZ, R38 ;  /* 0x000000ffff347224 */ /* 0x000fe400078e0026 */
[----:B------:R-:W-:Y:S01]  /*7550*/  IMAD.MOV.U32 R53, RZ, RZ, R39 ;  /* 0x000000ffff357224 */ /* 0x000fe200078e0027 */
[----:B------:R-:W-:Y:S06]  /*7560*/  BRA `(.L_x_12757) ;  /* 0x0000000000047947 */ /* 0x000fec0003800000 */
.L_x_12756:
[----:B------:R-:W-:-:S11]  /*7570*/  DADD R52, -R30, R48 ;  /* 0x000000001e347229 */ /* 0x000fd60000000130 */
.L_x_12757:
[----:B------:R-:W-:Y:S05]  /*7580*/  BSYNC B3 ;  /* 0x0000000000037941 */ /* 0x000fea0003800000 */
.L_x_12755:
        /* <DEDUP_REMOVED lines=24> */
.L_x_12764:
[----:B------:R-:W-:Y:S05]  /*7710*/  BSYNC B4 ;  /* 0x0000000000047941 */ /* 0x000fea0003800000 */
.L_x_12763:
[----:B------:R-:W-:Y:S02]  /*7720*/  IMAD.MOV.U32 R2, RZ, RZ, R38 ;  /* 0x000000ffff027224 */ /* 0x000fe400078e0026 */
[----:B------:R-:W-:Y:S01]  /*7730*/  IMAD.MOV.U32 R3, RZ, RZ, R39 ;  /* 0x000000ffff037224 */ /* 0x000fe200078e0027 */
[----:B------:R-:W-:Y:S06]  /*7740*/  BRA `(.L_x_12762) ;  /* 0x0000000000047947 */ /* 0x000fec0003800000 */
.L_x_12761:
[----:B------:R-:W-:-:S11]  /*7750*/  DADD R2, -R44, R50 ;  /* 0x000000002c027229 */ /* 0x000fd60000000132 */
.L_x_12762:
[----:B------:R-:W-:Y:S05]  /*7760*/  BSYNC B3 ;  /* 0x0000000000037941 */ /* 0x000fea0003800000 */
.L_x_12760:
        /* <DEDUP_REMOVED lines=27> */
.L_x_12766:
[----:B------:R-:W-:Y:S05]  /*7920*/  BSYNC B3 ;  /* 0x0000000000037941 */ /* 0x000fea0003800000 */
.L_x_12765:
[----:B------:R-:W-:Y:S01]  /*7930*/  PLOP3.LUT P0, PT, PT, PT, PT, 0x80, 0x0 ;  /* 0x000000000000781c */ /* 0x000fe20003f0f070 */
[----:B------:R-:W-:Y:S02]  /*7940*/  IMAD.MOV.U32 R8, RZ, RZ, R12 ;  /* 0x000000ffff087224 */ /* 0x000fe400078e000c */
[----:B------:R-:W-:Y:S01]  /*7950*/  IMAD.MOV.U32 R9, RZ, RZ, R13 ;  /* 0x000000ffff097224 */ /* 0x000fe200078e000d */
[----:B------:R-:W-:Y:S09]  /*7960*/  BRA `(.L_x_12752) ;  /* 0x0000000800447947 */ /* 0x000ff20003800000 */
.L_x_12754:
        /* <DEDUP_REMOVED lines=27> */
.L_x_12769:
[----:B------:R-:W-:Y:S05]  /*7b20*/  BSYNC B3 ;  /* 0x0000000000037941 */ /* 0x000fea0003800000 */
.L_x_12768:
[----:B------:R-:W-:Y:S01]  /*7b30*/  PLOP3.LUT P0, PT, PT, PT, PT, 0x80, 0x0 ;  /* 0x000000000000781c */ /* 0x000fe20003f0f070 */
[----:B------:R-:W-:Y:S02]  /*7b40*/  IMAD.MOV.U32 R8, RZ, RZ, R12 ;  /* 0x000000ffff087224 */ /* 0x000fe400078e000c */
[----:B------:R-:W-:Y:S01]  /*7b50*/  IMAD.MOV.U32 R9, RZ, RZ, R13 ;  /* 0x000000ffff097224 */ /* 0x000fe200078e000d */
[----:B------:R-:W-:Y:S09]  /*7b60*/  BRA `(.L_x_12752) ;  /* 0x0000000400c47947 */ /* 0x000ff20003800000 */
.L_x_12767:
        /* <DEDUP_REMOVED lines=26> */
.L_x_12771:
[----:B------:R-:W-:Y:S05]  /*7d10*/  BSYNC B3 ;  /* 0x0000000000037941 */ /* 0x000fea0003800000 */
.L_x_12770:
        /* <DEDUP_REMOVED lines=21> */
.L_x_12773:
[----:B------:R-:W-:Y:S05]  /*7e70*/  BSYNC B3 ;  /* 0x0000000000037941 */ /* 0x000fea0003800000 */
.L_x_12772:
[----:B------:R-:W-:Y:S01]  /*7e80*/  DMUL R4, R4, 8.11296384146066816958e+31 ;  /* 0x4690000004047828 */ /* 0x000fe20000000000 */
[----:B------:R-:W-:Y:S01]  /*7e90*/  PLOP3.LUT P0, PT, PT, PT, PT, 0x80, 0x0 ;  /* 0x000000000000781c */ /* 0x000fe20003f0f070 */
[----:B------:R-:W-:Y:S02]  /*7ea0*/  IMAD.MOV.U32 R8, RZ, RZ, R38 ;  /* 0x000000ffff087224 */ /* 0x000fe400078e0026 */
[----:B------:R-:W-:Y:S01]  /*7eb0*/  IMAD.MOV.U32 R9, RZ, RZ, R39 ;  /* 0x000000ffff097224 */ /* 0x000fe200078e0027 */
[----:B------:R-:W-:Y:S09]  /*7ec0*/  BRA `(.L_x_12752) ;  /* 0x0000000000ec7947 */ /* 0x000ff20003800000 */
.L_x_12753:
        /* <DEDUP_REMOVED lines=20> */
[----:B------:R-:W-:-:S07]  /*8010*/  IMAD.MOV.U32 R15, RZ, RZ, R3 ;  /* 0x000000ffff0f7224 */ /* 0x000fce00078e0003 */
[----:B------:R-:W-:Y:S05]  /*8020*/  CALL.REL.NOINC `($__internal_17_$__cuda_sm20_dsqrt_rn_f64_mediumpath_v1) ;  /* 0x0000024800fc7944 */ /* 0x000fea0003c00000 */
[----:B------:R-:W-:Y:S02]  /*8030*/  IMAD.MOV.U32 R30, RZ, RZ, R12 ;  /* 0x000000ffff1e7224 */ /* 0x000fe400078e000c */
[----:B------:R-:W-:-:S07]  /*8040*/  IMAD.MOV.U32 R31, RZ, RZ, R13 ;  /* 0x000000ffff1f7224 */ /* 0x000fce00078e000d */
.L_x_12775:
[----:B------:R-:W-:Y:S05]  /*8050*/  BSYNC B3 ;  /* 0x0000000000037941 */ /* 0x000fea0003800000 */
.L_x_12774:
        /* <DEDUP_REMOVED lines=27> */
.L_x_12777:
[----:B------:R-:W-:Y:S05]  /*8210*/  BSYNC B3 ;  /* 0x0000000000037941 */ /* 0x000fea0003800000 */
.L_x_12776:
[----:B------:R-:W-:Y:S01]  /*8220*/  DMUL R8, R12, R30 ;  /* 0x0000001e0c087228 */ /* 0x000fe20000000000 */
[----:B------:R-:W-:Y:S01]  /*8230*/  PLOP3.LUT P0, PT, PT, PT, PT, 0x80, 0x0 ;  /* 0x000000000000781c */ /* 0x000fe20003f0f070 */
[----:B------:R-:W-:-:S12]  /*8240*/  BRA `(.L_x_12752) ;  /* 0x00000000000c7947 */ /* 0x000fd80003800000 */
.L_x_12749:
[----:B------:R-:W-:Y:S01]  /*8250*/  DMUL R8, R8, 9.00719925474099200000e+15 ;  /* 0x4340000008087828 */ /* 0x000fe20000000000 */
[----:B------:R-:W-:Y:S01]  /*8260*/  PLOP3.LUT P0, PT, PT, PT, PT, 0x80, 0x0 ;  /* 0x000000000000781c */ /* 0x000fe20003f0f070 */
[----:B------:R-:W-:-:S12]  /*8270*/  DMUL R4, R4, 9.00719925474099200000e+15 ;  /* 0x4340000004047828 */ /* 0x000fd80000000000 */
.L_x_12752:
[----:B------:R-:W-:Y:S05]  /*8280*/  BSYNC B2 ;  /* 0x0000000000027941 */ /* 0x000fea0003800000 */
.L_x_12748:
[----:B------:R-:W-:Y:S04]  /*8290*/  BSSY B2, `(.L_x_12778) ;  /* 0x00001f4000027945 */ /* 0x000fe80003800000 */
[----:B------:R-:W-:Y:S05]  /*82a0*/  @P0 BRA `(.L_x_12779) ;  /* 0x00000010000c0947 */ /* 0x000fea0003800000 */
[----:B------:R-:W-:-:S13]  /*82b0*/  ISETP.GT.AND P0, PT, R17, -0x1, PT ;  /* 0xffffffff1100780c */ /* 0x000fda0003f04270 */
[----:B------:R-:W-:Y:S05]  /*82c0*/  @P0 BRA `(.L_x_12780) ;  /* 0x0000000800040947 */ /* 0x000fea0003800000 */
[--C-:B------:R-:W-:Y:S02]  /*82d0*/  DADD R4, -RZ, |R6|.reuse ;  /* 0x00000000ff047229 */ /* 0x100fe40000000506 */
[----:B------:R-:W-:-:S08]  /*82e0*/  DADD R2, -RZ, -R6 ;  /* 0x00000000ff027229 */ /* 0x000fd00000000906 */
        /* <DEDUP_REMOVED lines=61> */
.L_x_12783:
[----:B------:R-:W-:-:S11]  /*86c0*/  DMUL R4, RZ, |R6| ;  /* 0x40000006ff047228 */ /* 0x000fd60000000000 */
.L_x_12784:
[----:B------:R-:W-:Y:S05]  /*86d0*/  BSYNC B0 ;  /* 0x0000000000007941 */ /* 0x000fea0003800000 */
.L_x_12782:
        /* <DEDUP_REMOVED lines=11> */
.L_x_12781:
        /* <DEDUP_REMOVED lines=12> */
[----:B------:R-:W-:Y:S02]  /*8850*/  @!P0 IMAD.MOV.U32 R2, RZ, RZ, 0x33145c07 ;  /* 0x33145c07ff028424 */ /* 0x000fe400078e00ff */
[----:B------:R-:W-:-:S03]  /*8860*/  @!P0 IMAD.MOV.U32 R3, RZ, RZ, 0x3c91a626 ;  /* 0x3c91a626ff038424 */ /* 0x000fc600078e00ff */
        /* <DEDUP_REMOVED lines=33> */
[----:B------:R-:W-:-:S08]  /*8a80*/  DFMA R8, R8, |R6|, |R6| ;  /* 0x400000060808722b */ /* 0x000fd00000000406 */
[C---:B------:R-:W-:Y:S02]  /*8a90*/  @P0 DADD R4, R8.reuse, -R4 ;  /* 0x0000000008040229 */ /* 0x040fe40000000804 */
[----:B------:R-:W-:-:S06]  /*8aa0*/  @!P0 DADD R2, R8, R2 ;  /* 0x0000000008028229 */ /* 0x000fcc0000000002 */
[----:B------:R-:W-:Y:S02]  /*8ab0*/  @P0 DADD R4, -R4, UR4 ;  /* 0x0000000404040e29 */ /* 0x000fe40008000100 */
[----:B------:R-:W-:Y:S01]  /*8ac0*/  @!P0 DADD R4, R2, UR4 ;  /* 0x0000000402048e29 */ /* 0x000fe20008000000 */
[----:B------:R-:W-:Y:S10]  /*8ad0*/  BRA `(.L_x_12785) ;  /* 0x0000001400bc7947 */ /* 0x000ff40003800000 */
.L_x_12780:
        /* <DEDUP_REMOVED lines=62> */
.L_x_12788:
[----:B------:R-:W-:-:S11]  /*8ec0*/  DMUL R4, RZ, |R6| ;  /* 0x40000006ff047228 */ /* 0x000fd60000000000 */
.L_x_12789:
[----:B------:R-:W-:Y:S05]  /*8ed0*/  BSYNC B0 ;  /* 0x0000000000007941 */ /* 0x000fea0003800000 */
.L_x_12787:
        /* <DEDUP_REMOVED lines=11> */
.L_x_12786:
        /* <DEDUP_REMOVED lines=53> */
.L_x_12779:
        /* <DEDUP_REMOVED lines=22> */
[----:B------:R-:W-:Y:S02]  /*9440*/  FFMA R0, RZ, R3, R39 ;  /* 0x00000003ff007223 */ /* 0x000fe40000000027 */
[----:B------:R-:W-:-:S03]  /*9450*/  IMAD.MOV.U32 R6, RZ, RZ, R7 ;  /* 0x000000ffff067224 */ /* 0x000fc600078e0007 */
[----:B------:R-:W-:-:S13]  /*9460*/  FSETP.GT.AND P0, PT, |R0|, 1.469367938527859385e-39, PT ;  /* 0x001000000000780b */ /* 0x000fda0003f04200 */
[----:B------:R-:W-:Y:S05]  /*9470*/  @P0 BRA P1, `(.L_x_12792) ;  /* 0x0000000000100947 */ /* 0x000fea0000800000 */
[----:B------:R-:W-:Y:S01]  /*9480*/  IMAD.MOV.U32 R36, RZ, RZ, R2 ;  /* 0x000000ffff247224 */ /* 0x000fe200078e0002 */
[----:B------:R-:W-:Y:S01]  /*9490*/  MOV R0, 0x94c0 ;  /* 0x000094c000007802 */ /* 0x000fe20000000f00 */
[----:B------:R-:W-:-:S07]  /*94a0*/  IMAD.MOV.U32 R37, RZ, RZ, R3 ;  /* 0x000000ffff257224 */ /* 0x000fce00078e0003 */
[----:B------:R-:W-:Y:S05]  /*94b0*/  CALL.REL.NOINC `($__internal_16_$__cuda_sm20_div_rn_f64_full) ;  /* 0x0000023000547944 */ /* 0x000fea0003c00000 */
.L_x_12792:
[----:B------:R-:W-:Y:S05]  /*94c0*/  BSYNC B3 ;  /* 0x0000000000037941 */ /* 0x000fea0003800000 */
.L_x_12791:
        /* <DEDUP_REMOVED lines=82> */
.L_x_12794:
[----:B------:R-:W-:Y:S02]  /*99f0*/  FSEL R2, RZ, 3.37028055040000000000e+12, P1 ;  /* 0x54442d18ff027808 */ /* 0x000fe40000800000 */
[----:B------:R-:W-:-:S07]  /*9a00*/  FSEL R3, RZ, 2.1426990032196044922, P1 ;  /* 0x400921fbff037808 */ /* 0x000fce0000800000 */
.L_x_12795:
[----:B------:R-:W-:Y:S05]  /*9a10*/  BSYNC B0 ;  /* 0x0000000000007941 */ /* 0x000fea0003800000 */
.L_x_12793:
[----:B------:R-:W-:Y:S01]  /*9a20*/  DADD R4, |R8|, |R4| ;  /* 0x0000000008047229 */ /* 0x000fe20000000604 */
[----:B------:R-:W-:-:S07]  /*9a30*/  LOP3.LUT R9, R3, 0x80000000, R9, 0xb8, !PT ;  /* 0x8000000003097812 */ /* 0x000fce00078eb809 */
[----:B------:R-:W-:-:S06]  /*9a40*/  DSETP.GTU.AND P0, PT, |R4|, +INF , PT ;  /* 0x7ff000000400742a */ /* 0x000fcc0003f0c200 */
[----:B------:R-:W-:Y:S02]  /*9a50*/  FSEL R4, R4, R2, P0 ;  /* 0x0000000204047208 */ /* 0x000fe40000000000 */
[----:B------:R-:W-:Y:S01]  /*9a60*/  FSEL R5, R5, R9, P0 ;  /* 0x0000000905057208 */ /* 0x000fe20000000000 */
[----:B------:R-:W-:Y:S06]  /*9a70*/  BRA `(.L_x_12785) ;  /* 0x0000000400d47947 */ /* 0x000fec0003800000 */
.L_x_12790:
        /* <DEDUP_REMOVED lines=26> */
.L_x_12797:
[----:B------:R-:W-:Y:S05]  /*9c20*/  BSYNC B3 ;  /* 0x0000000000037941 */ /* 0x000fea0003800000 */
.L_x_12796:
        /* <DEDUP_REMOVED lines=82> */
.L_x_12799:
[----:B------:R-:W-:Y:S02]  /*a150*/  FSEL R2, RZ, 3.37028055040000000000e+12, P0 ;  /* 0x54442d18ff027808 */ /* 0x000fe40000000000 */
[----:B------:R-:W-:-:S07]  /*a160*/  FSEL R3, RZ, 2.1426990032196044922, P0 ;  /* 0x400921fbff037808 */ /* 0x000fce0000000000 */
.L_x_12800:
[----:B------:R-:W-:Y:S05]  /*a170*/  BSYNC B0 ;  /* 0x0000000000007941 */ /* 0x000fea0003800000 */
.L_x_12798:
[----:B------:R-:W-:Y:S01]  /*a180*/  DADD R4, |R8|, |R4| ;  /* 0x0000000008047229 */ /* 0x000fe20000000604 */
[----:B------:R-:W-:-:S07]  /*a190*/  LOP3.LUT R9, R3, 0x80000000, R9, 0xb8, !PT ;  /* 0x8000000003097812 */ /* 0x000fce00078eb809 */
[----:B------:R-:W-:-:S06]  /*a1a0*/  DSETP.GTU.AND P0, PT, |R4|, +INF , PT ;  /* 0x7ff000000400742a */ /* 0x000fcc0003f0c200 */
[----:B------:R-:W-:Y:S02]  /*a1b0*/  FSEL R4, R4, R2, P0 ;  /* 0x0000000204047208 */ /* 0x000fe40000000000 */
[----:B------:R-:W-:-:S07]  /*a1c0*/  FSEL R5, R5, R9, P0 ;  /* 0x0000000905057208 */ /* 0x000fce0000000000 */
.L_x_12785:
[----:B------:R-:W-:Y:S05]  /*a1d0*/  BSYNC B2 ;  /* 0x0000000000027941 */ /* 0x000fea0003800000 */
.L_x_12778:
[----:B------:R-:W-:Y:S01]  /*a1e0*/  DADD R2, -RZ, -R10 ;  /* 0x00000000ff027229 */ /* 0x000fe2000000090a */
[----:B------:R-:W-:-:S04]  /*a1f0*/  SHF.R.U32.HI R18, RZ, 0x1f, R19 ;  /* 0x0000001fff127819 */ /* 0x000fc80000011613 */
[----:B------:R-:W-:-:S05]  /*a200*/  ISETP.NE.AND P0, PT, R18, RZ, PT ;  /* 0x000000ff1200720c */ /* 0x000fca0003f05270 */
[----:B------:R-:W-:Y:S02]  /*a210*/  FSEL R6, R2, R10, !P0 ;  /* 0x0000000a02067208 */ /* 0x000fe40004000000 */
[----:B------:R-:W-:Y:S01]  /*a220*/  FSEL R7, R3, R11, !P0 ;  /* 0x0000000b03077208 */ /* 0x000fe20004000000 */
[----:B------:R-:W-:Y:S06]  /*a230*/  BRA `(.L_x_12708) ;  /* 0x0000003000287947 */ /* 0x000fec0003800000 */
.L_x_12712:
[----:B------:R-:W2:Y:S01]  /*a240*/  LDL.64 R4, [R1+0x8] ;  /* 0x0000080001047983 */ /* 0x000ea20000100a00 */
[----:B------:R-:W-:Y:S01]  /*a250*/  UMOV UR4, 0x54442d18 ;  /* 0x54442d1800047882 */ /* 0x000fe20000000000 */
[----:B------:R-:W-:Y:S01]  /*a260*/  UMOV UR5, 0x3ff921fb ;  /* 0x3ff921fb00057882 */ /* 0x000fe20000000000 */
[----:B------:R-:W-:Y:S02]  /*a270*/  DADD R6, -RZ, -R18 ;  /* 0x00000000ff067229 */ /* 0x000fe40000000912 */
[----:B--2---:R-:W-:-:S08]  /*a280*/  DADD R4, R4, -R16 ;  /* 0x0000000004047229 */ /* 0x004fd00000000810 */
[----:B------:R-:W-:Y:S01]  /*a290*/  DADD R4, R4, UR4 ;  /* 0x0000000404047e29 */ /* 0x000fe20008000000 */
[----:B------:R-:W-:Y:S10]  /*a2a0*/  BRA `(.L_x_12708) ;  /* 0x00000030000c7947 */ /* 0x000ff40003800000 */
.L_x_12711:
[----:B------:R-:W-:Y:S01]  /*a2b0*/  DADD R6, -RZ, -R18 ;  /* 0x00000000ff067229 */ /* 0x000fe20000000912 */
[----:B------:R-:W-:Y:S01]  /*a2c0*/  CS2R R4, SRZ ;  /* 0x0000000000047805 */ /* 0x000fe2000001ff00 */
[----:B------:R-:W-:Y:S09]  /*a2d0*/  BRA `(.L_x_12708) ;  /* 0x0000003000007947 */ /* 0x000ff20003800000 */
.L_x_12710:
        /* <DEDUP_REMOVED lines=17> */
[----:B------:R-:W-:-:S05]  /*a3f0*/  FSETP.GEU.AND P5, PT, |R9|, 6.5827683646048100446e-37, PT ;  /* 0x036000000900780b */ /* 0x000fca0003fae200 */
[C---:B------:R-:W-:Y:S02]  /*a400*/  DFMA R12, R6.reuse, R6, R10 ;  /* 0x00000006060c722b */ /* 0x040fe4000000000a */
[----:B0-----:R-:W-:-:S08]  /*a410*/  DFMA R28, -R6, R14, 1 ;  /* 0x3ff00000061c742b */ /* 0x001fd0000000010e */
[----:B------:R-:W-:Y:S01]  /*a420*/  ISETP.GT.AND P0, PT, R13, 0xfffff, PT ;  /* 0x000fffff0d00780c */ /* 0x000fe20003f04270 */
[----:B------:R-:W-:-:S08]  /*a430*/  DFMA R28, R28, R28, R28 ;  /* 0x0000001c1c1c722b */ /* 0x000fd0000000001c */
        /* <DEDUP_REMOVED lines=18> */
[----:B------:R-:W-:Y:S01]  /*a560*/  FSETP.GT.AND P3, PT, |R0|, 1.469367938527859385e-39, PT ;  /* 0x001000000000780b */ /* 0x000fe20003f64200 */
[----:B------:R-:W-:Y:S02]  /*a570*/  IMAD.MOV.U32 R0, RZ, RZ, -0x3ff ;  /* 0xfffffc01ff007424 */ /* 0x000fe400078e00ff */
[----:B------:R-:W-:Y:S01]  /*a580*/  @!P0 IMAD.MOV.U32 R0, RZ, RZ, -0x435 ;  /* 0xfffffbcbff008424 */ /* 0x000fe200078e00ff */
        /* <DEDUP_REMOVED lines=65> */
.L_x_12805:
[----:B------:R-:W-:Y:S05]  /*a9a0*/  BSYNC B0 ;  /* 0x0000000000007941 */ /* 0x000fea0003800000 */
.L_x_12804:
[----:B------:R-:W-:Y:S04]  /*a9b0*/  BSSY B3, `(.L_x_12806) ;  /* 0x0000008000037945 */ /* 0x000fe80003800000 */
[----:B------:R-:W-:Y:S05]  /*a9c0*/  @P3 BRA P5, `(.L_x_12807) ;  /* 0x0000000000183947 */ /* 0x000fea0002800000 */
[----:B------:R-:W-:Y:S01]  /*a9d0*/  IMAD.MOV.U32 R40, RZ, RZ, R8 ;  /* 0x000000ffff287224 */ /* 0x000fe200078e0008 */
[----:B------:R-:W-:Y:S01]  /*a9e0*/  MOV R0, 0xaa30 ;  /* 0x0000aa3000007802 */ /* 0x000fe20000000f00 */
[----:B------:R-:W-:Y:S02]  /*a9f0*/  IMAD.MOV.U32 R41, RZ, RZ, R9 ;  /* 0x000000ffff297224 */ /* 0x000fe400078e0009 */
[----:B------:R-:W-:Y:S02]  /*aa00*/  IMAD.MOV.U32 R36, RZ, RZ, R6 ;  /* 0x000000ffff247224 */ /* 0x000fe400078e0006 */
[----:B------:R-:W-:-:S07]  /*aa10*/  IMAD.MOV.U32 R37, RZ, RZ, R7 ;  /* 0x000000ffff257224 */ /* 0x000fce00078e0007 */
[----:B------:R-:W-:Y:S05]  /*aa20*/  CALL.REL.NOINC `($__internal_16_$__cuda_sm20_div_rn_f64_full) ;  /* 0x0000021800f87944 */ /* 0x000fea0003c00000 */
.L_x_12807:
[----:B------:R-:W-:Y:S05]  /*aa30*/  BSYNC B3 ;  /* 0x0000000000037941 */ /* 0x000fea0003800000 */
.L_x_12806:
        /* <DEDUP_REMOVED lines=82> */
.L_x_12809:
[----:B------:R-:W-:-:S04]  /*af60*/  ISETP.GE.AND P0, PT, R17, RZ, PT ;  /* 0x000000ff1100720c */ /* 0x000fc80003f06270 */
[----:B------:R-:W-:Y:S02]  /*af70*/  FSEL R6, RZ, 3.37028055040000000000e+12, P0 ;  /* 0x54442d18ff067808 */ /* 0x000fe40000000000 */
[----:B------:R-:W-:-:S07]  /*af80*/  FSEL R7, RZ, 2.1426990032196044922, P0 ;  /* 0x400921fbff077808 */ /* 0x000fce0000000000 */
.L_x_12810:
[----:B------:R-:W-:Y:S05]  /*af90*/  BSYNC B0 ;  /* 0x0000000000007941 */ /* 0x000fea0003800000 */
.L_x_12808:
[----:B------:R-:W-:Y:S01]  /*afa0*/  DADD R2, R4, R2 ;  /* 0x0000000004027229 */ /* 0x000fe20000000002 */
[----:B------:R-:W-:Y:S01]  /*afb0*/  LOP3.LUT R19, R7, 0x80000000, R19, 0xb8, !PT ;  /* 0x8000000007137812 */ /* 0x000fe200078eb813 */
[----:B------:R-:W-:-:S06]  /*afc0*/  DMUL R10, R10, 0.5 ;  /* 0x3fe000000a0a7828 */ /* 0x000fcc0000000000 */
[----:B------:R-:W-:-:S06]  /*afd0*/  DSETP.GTU.AND P0, PT, |R2|, +INF , PT ;  /* 0x7ff000000200742a */ /* 0x000fcc0003f0c200 */
[----:B------:R-:W-:Y:S02]  /*afe0*/  FSEL R4, R2, R6, P0 ;  /* 0x0000000602047208 */ /* 0x000fe40000000000 */
[----:B------:R-:W-:Y:S01]  /*aff0*/  FSEL R5, R3, R19, P0 ;  /* 0x0000001303057208 */ /* 0x000fe20000000000 */
[----:B------:R-:W-:Y:S06]  /*b000*/  BRA `(.L_x_12811) ;  /* 0x0000002000387947 */ /* 0x000fec0003800000 */
.L_x_12803:
        /* <DEDUP_REMOVED lines=8> */
[-C--:B------:R-:W-:Y:S01]  /*b090*/  SEL R11, R3, R5.reuse, P1 ;  /* 0x00000005030b7207 */ /* 0x080fe20000800000 */
[----:B------:R-:W-:Y:S01]  /*b0a0*/  IMAD.U32 R31, RZ, RZ, UR6 ;  /* 0x00000006ff1f7e24 */ /* 0x000fe2000f8e00ff */
[-C--:B------:R-:W-:Y:S01]  /*b0b0*/  SEL R12, R2, R4.reuse, P0 ;  /* 0x00000004020c7207 */ /* 0x080fe20000000000 */
[----:B------:R-:W-:Y:S01]  /*b0c0*/  IMAD.MOV.U32 R36, RZ, RZ, RZ ;  /* 0x000000ffff247224 */ /* 0x000fe200078e00ff */
[----:B------:R-:W-:Y:S01]  /*b0d0*/  LOP3.LUT R0, R11, 0xffc00000, RZ, 0xc0, !PT ;  /* 0xffc000000b007812 */ /* 0x000fe200078ec0ff */
[----:B------:R-:W-:Y:S01]  /*b0e0*/  IMAD.MOV.U32 R40, RZ, RZ, 0x0 ;  /* 0x00000000ff287424 */ /* 0x000fe200078e00ff */
[----:B------:R-:W-:Y:S01]  /*b0f0*/  SEL R13, R3, R5, P0 ;  /* 0x00000005030d7207 */ /* 0x000fe20000000000 */
[----:B------:R-:W-:Y:S01]  /*b100*/  IMAD.MOV.U32 R41, RZ, RZ, 0x3fd80000 ;  /* 0x3fd80000ff297424 */ /* 0x000fe200078e00ff */
        /* <DEDUP_REMOVED lines=17> */
[----:B------:R-:W-:-:S03]  /*b220*/  DSETP.NEU.AND P1, PT, R12, RZ, PT ;  /* 0x000000ff0c00722a */ /* 0x000fc60003f2d000 */
[----:B------:R-:W0:Y:S02]  /*b230*/  MUFU.RSQ64H R37, R29 ;  /* 0x0000001d00257308 */ /* 0x000e240000001c00 */
        /* <DEDUP_REMOVED lines=10> */
[----:B------:R-:W-:-:S06]  /*b2e0*/  IMAD.MOV.U32 R14, RZ, RZ, RZ ;  /* 0x000000ffff0e7224 */ /* 0x000fcc00078e00ff */
[----:B------:R-:W-:-:S10]  /*b2f0*/  DMUL R38, R38, R14 ;  /* 0x0000000e26267228 */ /* 0x000fd40000000000 */
[----:B------:R-:W-:Y:S02]  /*b300*/  @!P2 FSEL R13, R11, R39, !P1 ;  /* 0x000000270b0da208 */ /* 0x000fe40004800000 */
[----:B------:R-:W-:Y:S01]  /*b310*/  @!P2 FSEL R12, R10, R38, !P1 ;  /* 0x000000260a0ca208 */ /* 0x000fe20004800000 */
[----:B------:R-:W-:Y:S01]  /*b320*/  DFMA R10, -R6, R28, 1 ;  /* 0x3ff00000060a742b */ /* 0x000fe2000000011c */
[----:B------:R-:W-:Y:S01]  /*b330*/  ISETP.GT.AND P0, PT, R13, 0xfffff, PT ;  /* 0x000fffff0d00780c */ /* 0x000fe20003f04270 */
[----:B------:R-:W-:Y:S02]  /*b340*/  IMAD.MOV.U32 R15, RZ, RZ, R13 ;  /* 0x000000ffff0f7224 */ /* 0x000fe400078e000d */
[----:B------:R-:W-:-:S04]  /*b350*/  IMAD.MOV.U32 R14, RZ, RZ, R12 ;  /* 0x000000ffff0e7224 */ /* 0x000fc800078e000c */
[----:B------:R-:W-:-:S06]  /*b360*/  DFMA R10, R28, R10, R28 ;  /* 0x0000000a1c0a722b */ /* 0x000fcc000000001c */
[----:B------:R-:W-:Y:S02]  /*b370*/  @!P0 DMUL R14, R14, 1.80143985094819840000e+16 ;  /* 0x435000000e0e8828 */ /* 0x000fe40000000000 */
[----:B------:R-:W-:-:S08]  /*b380*/  DMUL R38, R8, R10 ;  /* 0x0000000a08267228 */ /* 0x000fd00000000000 */
[----:B------:R-:W-:Y:S01]  /*b390*/  @!P0 IMAD.MOV.U32 R13, RZ, RZ, R15 ;  /* 0x000000ffff0d8224 */ /* 0x000fe200078e000f */
[----:B------:R-:W-:Y:S01]  /*b3a0*/  DFMA R28, -R6, R38, R8 ;  /* 0x00000026061c722b */ /* 0x000fe20000000108 */
[----:B------:R-:W-:Y:S02]  /*b3b0*/  @!P0 IMAD.MOV.U32 R12, RZ, RZ, R14 ;  /* 0x000000ffff0c8224 */ /* 0x000fe400078e000e */
[----:B------:R-:W-:-:S05]  /*b3c0*/  VIADD R0, R13, 0xffffffff ;  /* 0xffffffff0d007836 */ /* 0x000fca0000000000 */
[----:B------:R-:W-:Y:S01]  /*b3d0*/  ISETP.GE.U32.AND P1, PT, R0, 0x7fefffff, PT ;  /* 0x7fefffff0000780c */ /* 0x000fe20003f26070 */
[----:B------:R-:W-:-:S10]  /*b3e0*/  DFMA R38, R10, R28, R38 ;  /* 0x0000001c0a26722b */ /* 0x000fd40000000026 */
[----:B------:R-:W-:Y:S02]  /*b3f0*/  FFMA R0, RZ, R7, R39 ;  /* 0x00000007ff007223 */ /* 0x000fe40000000027 */
[----:B------:R-:W-:Y:S01]  /*b400*/  @P1 IMAD.MOV.U32 R10, RZ, RZ, 0x0 ;  /* 0x00000000ff0a1424 */ /* 0x000fe200078e00ff */
[----:B------:R-:W-:Y:S01]  /*b410*/  @P1 FSETP.NEU.FTZ.AND P2, PT, R15, RZ, PT ;  /* 0x000000ff0f00120b */ /* 0x000fe20003f5d000 */
[----:B------:R-:W-:Y:S01]  /*b420*/  @P1 IMAD.MOV.U32 R11, RZ, RZ, 0x7ff00000 ;  /* 0x7ff00000ff0b1424 */ /* 0x000fe200078e00ff */
[----:B------:R-:W-:Y:S01]  /*b430*/  FSETP.GT.AND P3, PT, |R0|, 1.469367938527859385e-39, PT ;  /* 0x001000000000780b */ /* 0x000fe20003f64200 */
[----:B------:R-:W-:Y:S02]  /*b440*/  IMAD.MOV.U32 R0, RZ, RZ, -0x3ff ;  /* 0xfffffc01ff007424 */ /* 0x000fe400078e00ff */
[----:B------:R-:W-:Y:S02]  /*b450*/  @!P0 IMAD.MOV.U32 R0, RZ, RZ, -0x435 ;  /* 0xfffffbcbff008424 */ /* 0x000fe400078e00ff */
        /* <DEDUP_REMOVED lines=66> */
.L_x_12813:
[----:B------:R-:W-:Y:S05]  /*b880*/  BSYNC B0 ;  /* 0x0000000000007941 */ /* 0x000fea0003800000 */
.L_x_12812:
        /* <DEDUP_REMOVED lines=8> */
.L_x_12815:
[----:B------:R-:W-:Y:S05]  /*b910*/  BSYNC B3 ;  /* 0x0000000000037941 */ /* 0x000fea0003800000 */
.L_x_12814:
        /* <DEDUP_REMOVED lines=82> */
.L_x_12817:
[----:B------:R-:W-:-:S04]  /*be40*/  ISETP.GE.AND P0, PT, R17, RZ, PT ;  /* 0x000000ff1100720c */ /* 0x000fc80003f06270 */
[----:B------:R-:W-:Y:S02]  /*be50*/  FSEL R6, RZ, 3.37028055040000000000e+12, P0 ;  /* 0x54442d18ff067808 */ /* 0x000fe40000000000 */
[----:B------:R-:W-:-:S07]  /*be60*/  FSEL R7, RZ, 2.1426990032196044922, P0 ;  /* 0x400921fbff077808 */ /* 0x000fce0000000000 */
.L_x_12818:
[----:B------:R-:W-:Y:S05]  /*be70*/  BSYNC B0 ;  /* 0x0000000000007941 */ /* 0x000fea0003800000 */
.L_x_12816:
[----:B------:R-:W-:Y:S01]  /*be80*/  DADD R2, R4, R2 ;  /* 0x0000000004027229 */ /* 0x000fe20000000002 */
[----:B------:R-:W-:-:S07]  /*be90*/  LOP3.LUT R19, R7, 0x80000000, R19, 0xb8, !PT ;  /* 0x8000000007137812 */ /* 0x000fce00078eb813 */
[----:B------:R-:W-:-:S06]  /*bea0*/  DSETP.GTU.AND P0, PT, |R2|, +INF , PT ;  /* 0x7ff000000200742a */ /* 0x000fcc0003f0c200 */
[----:B------:R-:W-:Y:S02]  /*beb0*/  FSEL R4, R2, R6, P0 ;  /* 0x0000000602047208 */ /* 0x000fe40000000000 */
[----:B------:R-:W-:Y:S01]  /*bec0*/  FSEL R5, R3, R19, P0 ;  /* 0x0000001303057208 */ /* 0x000fe20000000000 */
[----:B------:R-:W-:Y:S06]  /*bed0*/  BRA `(.L_x_12811) ;  /* 0x0000001000847947 */ /* 0x000fec0003800000 */
.L_x_12802:
        /* <DEDUP_REMOVED lines=22> */
[----:B------:R-:W-:Y:S05]  /*c040*/  CALL.REL.NOINC `($__internal_16_$__cuda_sm20_div_rn_f64_full) ;  /* 0x0000020400707944 */ /* 0x000fea0003c00000 */
.L_x_12820:
[----:B------:R-:W-:Y:S05]  /*c050*/  BSYNC B3 ;  /* 0x0000000000037941 */ /* 0x000fea0003800000 */
.L_x_12819:
        /* <DEDUP_REMOVED lines=24> */
[----:B------:R-:W-:Y:S02]  /*c1e0*/  IMAD.MOV.U32 R12, RZ, RZ, R38 ;  /* 0x000000ffff0c7224 */ /* 0x000fe400078e0026 */
[----:B------:R-:W-:-:S07]  /*c1f0*/  IMAD.MOV.U32 R13, RZ, RZ, R39 ;  /* 0x000000ffff0d7224 */ /* 0x000fce00078e0027 */
.L_x_12822:
[----:B------:R-:W-:Y:S05]  /*c200*/  BSYNC B3 ;  /* 0x0000000000037941 */ /* 0x000fea0003800000 */
.L_x_12821:
        /* <DEDUP_REMOVED lines=8> */
[----:B------:R-:W-:Y:S01]  /*c290*/  IMAD.U32 R31, RZ, RZ, UR6 ;  /* 0x00000006ff1f7e24 */ /* 0x000fe2000f8e00ff */
[----:B------:R-:W-:Y:S01]  /*c2a0*/  BSSY B0, `(.L_x_12823) ;  /* 0x000007f000007945 */ /* 0x000fe20003800000 */
[CC--:B------:R-:W-:Y:S01]  /*c2b0*/  ISETP.GT.U32.AND P1, PT, R38.reuse, R10.reuse, PT ;  /* 0x0000000a2600720c */ /* 0x0c0fe20003f24070 */
[----:B------:R-:W-:Y:S01]  /*c2c0*/  IMAD.MOV.U32 R42, RZ, RZ, 0x1 ;  /* 0x00000001ff2a7424 */ /* 0x000fe200078e00ff */
[----:B------:R-:W-:-:S02]  /*c2d0*/  ISETP.LT.U32.AND P0, PT, R38, R10, PT ;  /* 0x0000000a2600720c */ /* 0x000fc40003f01070 */
[CC--:B------:R-:W-:Y:S02]  /*c2e0*/  ISETP.GT.U32.AND.EX P1, PT, R39.reuse, R11.reuse, PT, P1 ;  /* 0x0000000b2700720c */ /* 0x0c0fe40003f24110 */
[CC--:B------:R-:W-:Y:S02]  /*c2f0*/  ISETP.LT.U32.AND.EX P0, PT, R39.reuse, R11.reuse, PT, P0 ;  /* 0x0000000b2700720c */ /* 0x0c0fe40003f01100 */
[-C--:B------:R-:W-:Y:S02]  /*c300*/  SEL R15, R39, R11.reuse, P1 ;  /* 0x0000000b270f7207 */ /* 0x080fe40000800000 */
[----:B------:R-:W-:Y:S02]  /*c310*/  SEL R12, R38, R10, P0 ;  /* 0x0000000a260c7207 */ /* 0x000fe40000000000 */
[----:B------:R-:W-:Y:S02]  /*c320*/  LOP3.LUT R0, R15, 0xffc00000, RZ, 0xc0, !PT ;  /* 0xffc000000f007812 */ /* 0x000fe400078ec0ff */
[----:B------:R-:W-:-:S02]  /*c330*/  SEL R13, R39, R11, P0 ;  /* 0x0000000b270d7207 */ /* 0x000fc40000000000 */
[----:B------:R-:W-:Y:S02]  /*c340*/  IADD3 R29, -R0, 0x7fd00000, RZ ;  /* 0x7fd00000001d7810 */ /* 0x000fe40007ffe1ff */
[----:B------:R-:W-:Y:S02]  /*c350*/  SEL R14, R38, R10, P1 ;  /* 0x0000000a260e7207 */ /* 0x000fe40000800000 */
[----:B------:R-:W-:Y:S02]  /*c360*/  ISETP.GE.U32.AND P2, PT, R13, 0x7ff00000, PT ;  /* 0x7ff000000d00780c */ /* 0x000fe40003f46070 */
[C---:B------:R-:W-:Y:S01]  /*c370*/  DMUL R36, R28.reuse, R12 ;  /* 0x0000000c1c247228 */ /* 0x040fe20000000000 */
[----:B------:R-:W-:Y:S01]  /*c380*/  FSETP.GEU.AND P5, PT, |R9|, 6.5827683646048100446e-37, PT ;  /* 0x036000000900780b */ /* 0x000fe20003fae200 */
[----:B------:R-:W-:-:S06]  /*c390*/  DMUL R10, R28, R14 ;  /* 0x0000000e1c0a7228 */ /* 0x000fcc0000000000 */
[----:B------:R-:W-:-:S08]  /*c3a0*/  DMUL R36, R36, R36 ;  /* 0x0000002424247228 */ /* 0x000fd00000000000 */
[----:B------:R-:W-:Y:S01]  /*c3b0*/  DFMA R10, R10, R10, R36 ;  /* 0x0000000a0a0a722b */ /* 0x000fe20000000024 */
[----:B------:R-:W-:-:S07]  /*c3c0*/  IMAD.MOV.U32 R36, RZ, RZ, RZ ;  /* 0x000000ffff247224 */ /* 0x000fce00078e00ff */
        /* <DEDUP_REMOVED lines=19> */
[----:B------:R-:W-:Y:S02]  /*c500*/  DMUL R38, R38, R10 ;  /* 0x0000000a26267228 */ /* 0x000fe40000000000 */
[----:B------:R-:W-:-:S08]  /*c510*/  DFMA R10, -R6, R28, 1 ;  /* 0x3ff00000060a742b */ /* 0x000fd0000000011c */
[----:B------:R-:W-:Y:S01]  /*c520*/  @!P2 FSEL R13, R15, R39, !P1 ;  /* 0x000000270f0da208 */ /* 0x000fe20004800000 */
[----:B------:R-:W-:Y:S01]  /*c530*/  DFMA R10, R28, R10, R28 ;  /* 0x0000000a1c0a722b */ /* 0x000fe2000000001c */
[----:B------:R-:W-:Y:S02]  /*c540*/  @!P2 FSEL R12, R14, R38, !P1 ;  /* 0x000000260e0ca208 */ /* 0x000fe40004800000 */
[----:B------:R-:W-:Y:S01]  /*c550*/  ISETP.GT.AND P0, PT, R13, 0xfffff, PT ;  /* 0x000fffff0d00780c */ /* 0x000fe20003f04270 */
[----:B------:R-:W-:Y:S02]  /*c560*/  IMAD.MOV.U32 R15, RZ, RZ, R13 ;  /* 0x000000ffff0f7224 */ /* 0x000fe400078e000d */
[----:B------:R-:W-:Y:S02]  /*c570*/  IMAD.MOV.U32 R14, RZ, RZ, R12 ;  /* 0x000000ffff0e7224 */ /* 0x000fe400078e000c */
[----:B------:R-:W-:-:S08]  /*c580*/  DMUL R38, R8, R10 ;  /* 0x0000000a08267228 */ /* 0x000fd00000000000 */
[----:B------:R-:W-:Y:S02]  /*c590*/  @!P0 DMUL R14, R14, 1.80143985094819840000e+16 ;  /* 0x435000000e0e8828 */ /* 0x000fe40000000000 */
[----:B------:R-:W-:-:S08]  /*c5a0*/  DFMA R28, -R6, R38, R8 ;  /* 0x00000026061c722b */ /* 0x000fd00000000108 */
[----:B------:R-:W-:Y:S01]  /*c5b0*/  @!P0 IMAD.MOV.U32 R13, RZ, RZ, R15 ;  /* 0x000000ffff0d8224 */ /* 0x000fe200078e000f */
[----:B------:R-:W-:Y:S01]  /*c5c0*/  DFMA R38, R10, R28, R38 ;  /* 0x0000001c0a26722b */ /* 0x000fe20000000026 */
[----:B------:R-:W-:Y:S02]  /*c5d0*/  @!P0 IMAD.MOV.U32 R12, RZ, RZ, R14 ;  /* 0x000000ffff0c8224 */ /* 0x000fe400078e000e */
[----:B------:R-:W-:-:S05]  /*c5e0*/  VIADD R0, R13, 0xffffffff ;  /* 0xffffffff0d007836 */ /* 0x000fca0000000000 */
[----:B------:R-:W-:Y:S02]  /*c5f0*/  ISETP.GE.U32.AND P1, PT, R0, 0x7fefffff, PT ;  /* 0x7fefffff0000780c */ /* 0x000fe40003f26070 */
[----:B------:R-:W-:-:S05]  /*c600*/  FFMA R0, RZ, R7, R39 ;  /* 0x00000007ff007223 */ /* 0x000fca0000000027 */
[----:B------:R-:W-:Y:S01]  /*c610*/  FSETP.GT.AND P3, PT, |R0|, 1.469367938527859385e-39, PT ;  /* 0x001000000000780b */ /* 0x000fe20003f64200 */
[----:B------:R-:W-:Y:S02]  /*c620*/  IMAD.MOV.U32 R0, RZ, RZ, -0x3ff ;  /* 0xfffffc01ff007424 */ /* 0x000fe400078e00ff */
[----:B------:R-:W-:-:S03]  /*c630*/  @!P0 IMAD.MOV.U32 R0, RZ, RZ, -0x435 ;  /* 0xfffffbcbff008424 */ /* 0x000fc600078e00ff */
        /* <DEDUP_REMOVED lines=69> */
.L_x_12824:
[----:B------:R-:W-:Y:S05]  /*ca90*/  BSYNC B0 ;  /* 0x0000000000007941 */ /* 0x000fea0003800000 */
.L_x_12823:
        /* <DEDUP_REMOVED lines=8> */
.L_x_12826:
[----:B------:R-:W-:Y:S05]  /*cb20*/  BSYNC B3 ;  /* 0x0000000000037941 */ /* 0x000fea0003800000 */
.L_x_12825:
        /* <DEDUP_REMOVED lines=82> */
.L_x_12828:
[----:B------:R-:W-:-:S04]  /*d050*/  ISETP.GE.AND P0, PT, R17, RZ, PT ;  /* 0x000000ff1100720c */ /* 0x000fc80003f06270 */
[----:B------:R-:W-:Y:S02]  /*d060*/  FSEL R6, RZ, 3.37028055040000000000e+12, P0 ;  /* 0x54442d18ff067808 */ /* 0x000fe40000000000 */
[----:B------:R-:W-:-:S07]  /*d070*/  FSEL R7, RZ, 2.1426990032196044922, P0 ;  /* 0x400921fbff077808 */ /* 0x000fce0000000000 */
.L_x_12829:
[----:B------:R-:W-:Y:S05]  /*d080*/  BSYNC B0 ;  /* 0x0000000000007941 */ /* 0x000fea0003800000 */
.L_x_12827:
[----:B------:R-:W-:Y:S01]  /*d090*/  DADD R2, R4, R2 ;  /* 0x0000000004027229 */ /* 0x000fe20000000002 */
[----:B------:R-:W-:Y:S01]  /*d0a0*/  LOP3.LUT R19, R7, 0x80000000, R19, 0xb8, !PT ;  /* 0x8000000007137812 */ /* 0x000fe200078eb813 */
[----:B------:R-:W-:-:S06]  /*d0b0*/  DADD R10, R10, 1 ;  /* 0x3ff000000a0a7429 */ /* 0x000fcc0000000000 */
[----:B------:R-:W-:-:S06]  /*d0c0*/  DSETP.GTU.AND P0, PT, |R2|, +INF , PT ;  /* 0x7ff000000200742a */ /* 0x000fcc0003f0c200 */
[----:B------:R-:W-:Y:S02]  /*d0d0*/  FSEL R4, R2, R6, P0 ;  /* 0x0000000602047208 */ /* 0x000fe40000000000 */
[----:B------:R-:W-:-:S07]  /*d0e0*/  FSEL R5, R3, R19, P0 ;  /* 0x0000001303057208 */ /* 0x000fce0000000000 */
.L_x_12811:
[----:B------:R-:W-:Y:S05]  /*d0f0*/  BSYNC B2 ;  /* 0x0000000000027941 */ /* 0x000fea0003800000 */
.L_x_12801:
        /* <DEDUP_REMOVED lines=9> */
.L_x_12709:
        /* <DEDUP_REMOVED lines=21> */
.L_x_12708:
[----:B------:R-:W-:Y:S05]  /*d2e0*/  BSYNC B1 ;  /* 0x0000000000017941 */ /* 0x000fea0003800000 */
.L_x_12707:
[----:B------:R-:W0:Y:S01]  /*d2f0*/  S2R R61, SR_TID.X ;  /* 0x00000000003d7919 */ /* 0x000e220000002100 */
[----:B------:R-:W-:Y:S01]  /*d300*/  BSSY B1, `(.L_x_12830) ;  /* 0x00008df000017945 */ /* 0x000fe20003800000 */
[----:B-1---5:R-:W-:Y:S02]  /*d310*/  CS2R R18, SRZ ;  /* 0x0000000000127805 */ /* 0x022fe4000001ff00 */
[----:B--2-4-:R-:W-:Y:S01]  /*d320*/  CS2R R16, SRZ ;  /* 0x0000000000107805 */ /* 0x014fe2000001ff00 */
[----:B0-----:R-:W-:-:S05]  /*d330*/  VIADD R60, R61, 0x80 ;  /* 0x000000803d3c7836 */ /* 0x001fca0000000000 */
[----:B------:R-:W-:-:S13]  /*d340*/  ISETP.GE.AND P0, PT, R60, R57, PT ;  /* 0x000000393c00720c */ /* 0x000fda0003f06270 */
[----:B------:R-:W-:Y:S05]  /*d350*/  @P0 BRA `(.L_x_12831) ;  /* 0x0000008c00640947 */ /* 0x000fea0003800000 */
[----:B------:R-:W-:Y:S01]  /*d360*/  IMAD.MOV.U32 R10, RZ, RZ, 0x33145c07 ;  /* 0x33145c07ff0a7424 */ /* 0x000fe200078e00ff */
[----:B------:R-:W-:Y:S01]  /*d370*/  DSETP.GTU.AND P0, PT, |R26|, +INF , PT ;  /* 0x7ff000001a00742a */ /* 0x000fe20003f0c200 */
[----:B------:R-:W-:Y:S01]  /*d380*/  IMAD.MOV.U32 R11, RZ, RZ, 0x3c91a626 ;  /* 0x3c91a626ff0b7424 */ /* 0x000fe200078e00ff */
[----:B------:R-:W-:Y:S02]  /*d390*/  DADD R8, -RZ, |R24| ;  /* 0x00000000ff087229 */ /* 0x000fe40000000518 */
        /* <DEDUP_REMOVED lines=23> */
[----:B------:R-:W-:Y:S01]  /*d510*/  IMAD.MOV.U32 R36, RZ, RZ, RZ ;  /* 0x000000ffff247224 */ /* 0x000fe200078e00ff */
[----:B------:R-:W-:Y:S01]  /*d520*/  DADD R10, -RZ, |R2| ;  /* 0x00000000ff0a7229 */ /* 0x000fe20000000502 */
[----:B------:R-:W-:Y:S01]  /*d530*/  UMOV UR4, 0xffffffff ;  /* 0xffffffff00047882 */ /* 0x000fe20000000000 */
[----:B------:R-:W-:Y:S01]  /*d540*/  UMOV UR5, 0x7fefffff ;  /* 0x7fefffff00057882 */ /* 0x000fe20000000000 */
[----:B------:R-:W-:Y:S01]  /*d550*/  UMOV UR7, UR4 ;  /* 0x0000000400077c82 */ /* 0x000fe20008000000 */
[----:B------:R-:W-:Y:S01]  /*d560*/  DADD R12, -RZ, |R30| ;  /* 0x00000000ff0c7229 */ /* 0x000fe2000000051e */
[----:B------:R-:W-:Y:S01]  /*d570*/  UMOV UR6, UR5 ;  /* 0x0000000500067c82 */ /* 0x000fe20008000000 */
[----:B------:R-:W-:Y:S01]  /*d580*/  DADD R18, -RZ, |R44| ;  /* 0x00000000ff127229 */ /* 0x000fe2000000052c */
[----:B------:R-:W-:Y:S01]  /*d590*/  IMAD.MOV.U32 R52, RZ, RZ, RZ ;  /* 0x000000ffff347224 */ /* 0x000fe200078e00ff */
[----:B------:R-:W-:Y:S06]  /*d5a0*/  BSSY B2, `(.L_x_12836) ;  /* 0x0000298000027945 */ /* 0x000fec0003800000 */
[----:B------:R-:W-:-:S02]  /*d5b0*/  ISETP.GT.U32.AND P1, PT, R12, R10, PT ;  /* 0x0000000a0c00720c */ /* 0x000fc40003f24070 */
[-C--:B------:R-:W-:Y:S02]  /*d5c0*/  ISETP.LT.U32.AND P0, PT, R12, R10.reuse, PT ;  /* 0x0000000a0c00720c */ /* 0x080fe40003f01070 */
[CC--:B------:R-:W-:Y:S02]  /*d5d0*/  ISETP.GT.U32.AND.EX P1, PT, R13.reuse, R11.reuse, PT, P1 ;  /* 0x0000000b0d00720c */ /* 0x0c0fe40003f24110 */
[CC--:B------:R-:W-:Y:S02]  /*d5e0*/  ISETP.GT.U32.AND P3, PT, R18.reuse, R10.reuse, PT ;  /* 0x0000000a1200720c */ /* 0x0c0fe40003f64070 */
[CC--:B------:R-:W-:Y:S02]  /*d5f0*/  ISETP.LT.U32.AND.EX P0, PT, R13.reuse, R11.reuse, PT, P0 ;  /* 0x0000000b0d00720c */ /* 0x0c0fe40003f01100 */
[----:B------:R-:W-:Y:S02]  /*d600*/  SEL R17, R13, R11, P1 ;  /* 0x0000000b0d117207 */ /* 0x000fe40000800000 */
[----:B------:R-:W-:-:S02]  /*d610*/  ISETP.LT.U32.AND P2, PT, R18, R10, PT ;  /* 0x0000000a1200720c */ /* 0x000fc40003f41070 */
[-C--:B------:R-:W-:Y:S02]  /*d620*/  ISETP.GT.U32.AND.EX P3, PT, R19, R11.reuse, PT, P3 ;  /* 0x0000000b1300720c */ /* 0x080fe40003f64130 */
[----:B------:R-:W-:Y:S02]  /*d630*/  SEL R48, R12, R10, P0 ;  /* 0x0000000a0c307207 */ /* 0x000fe40000000000 */
[-C--:B------:R-:W-:Y:S02]  /*d640*/  SEL R49, R13, R11.reuse, P0 ;  /* 0x0000000b0d317207 */ /* 0x080fe40000000000 */
[----:B------:R-:W-:Y:S01]  /*d650*/  LOP3.LUT R56, R17, 0xffc00000, RZ, 0xc0, !PT ;  /* 0xffc0000011387812 */ /* 0x000fe200078ec0ff */
[----:B------:R-:W-:Y:S01]  /*d660*/  IMAD.MOV.U32 R14, RZ, RZ, R48 ;  /* 0x000000ffff0e7224 */ /* 0x000fe200078e0030 */
[CC--:B------:R-:W-:Y:S01]  /*d670*/  ISETP.LT.U32.AND.EX P0, PT, R19.reuse, R11.reuse, PT, P2 ;  /* 0x0000000b1300720c */ /* 0x0c0fe20003f01120 */
[----:B------:R-:W-:Y:S01]  /*d680*/  IMAD.MOV.U32 R15, RZ, RZ, R49 ;  /* 0x000000ffff0f7224 */ /* 0x000fe200078e0031 */
[----:B------:R-:W-:-:S02]  /*d690*/  SEL R13, R19, R11, P3 ;  /* 0x0000000b130d7207 */ /* 0x000fc40001800000 */
[----:B------:R-:W-:Y:S02]  /*d6a0*/  IADD3 R39, -R56, 0x7fd00000, RZ ;  /* 0x7fd0000038277810 */ /* 0x000fe40007ffe1ff */
[-C--:B------:R-:W-:Y:S02]  /*d6b0*/  SEL R51, R18, R10.reuse, P0 ;  /* 0x0000000a12337207 */ /* 0x080fe40000000000 */
[----:B------:R-:W-:Y:S01]  /*d6c0*/  SEL R50, R19, R11, P0 ;  /* 0x0000000b13327207 */ /* 0x000fe20000000000 */
[----:B------:R-:W-:Y:S01]  /*d6d0*/  IMAD.U32 R11, RZ, RZ, UR6 ;  /* 0x00000006ff0b7e24 */ /* 0x000fe2000f8e00ff */
[----:B------:R-:W-:Y:S01]  /*d6e0*/  LOP3.LUT R0, R13, 0xffc00000, RZ, 0xc0, !PT ;  /* 0xffc000000d007812 */ /* 0x000fe200078ec0ff */
[----:B------:R-:W-:Y:S01]  /*d6f0*/  DMUL R42, R38, R14 ;  /* 0x0000000e262a7228 */ /* 0x000fe20000000000 */
[----:B------:R-:W-:Y:S01]  /*d700*/  IMAD.MOV.U32 R28, RZ, RZ, R51 ;  /* 0x000000ffff1c7224 */ /* 0x000fe200078e0033 */
[----:B------:R-:W-:Y:S01]  /*d710*/  SEL R16, R12, R10, P1 ;  /* 0x0000000a0c107207 */ /* 0x000fe20000800000 */
[----:B------:R-:W-:Y:S01]  /*d720*/  IMAD.MOV.U32 R29, RZ, RZ, R50 ;  /* 0x000000ffff1d7224 */ /* 0x000fe200078e0032 */
[----:B------:R-:W-:-:S02]  /*d730*/  IADD3 R37, -R0, 0x7fd00000, RZ ;  /* 0x7fd0000000257810 */ /* 0x000fc40007ffe1ff */
[----:B------:R-:W-:Y:S01]  /*d740*/  SEL R12, R18, R10, P3 ;  /* 0x0000000a120c7207 */ /* 0x000fe20001800000 */
[----:B------:R-:W-:Y:S01]  /*d750*/  IMAD.U32 R18, RZ, RZ, UR5 ;  /* 0x00000005ff127e24 */ /* 0x000fe2000f8e00ff */
[----:B------:R-:W-:Y:S02]  /*d760*/  DMUL R38, R38, R16 ;  /* 0x0000001026267228 */ /* 0x000fe40000000000 */
[----:B------:R-:W-:Y:S02]  /*d770*/  DMUL R40, R36, R28 ;  /* 0x0000001c24287228 */ /* 0x000fe40000000000 */
[----:B------:R-:W-:Y:S02]  /*d780*/  DMUL R42, R42, R42 ;  /* 0x0000002a2a2a7228 */ /* 0x000fe40000000000 */
[----:B------:R-:W-:-:S04]  /*d790*/  DMUL R36, R36, R12 ;  /* 0x0000000c24247228 */ /* 0x000fc80000000000 */
[----:B------:R-:W-:Y:S02]  /*d7a0*/  DMUL R40, R40, R40 ;  /* 0x0000002828287228 */ /* 0x000fe40000000000 */
[----:B------:R-:W-:-:S06]  /*d7b0*/  DFMA R38, R38, R38, R42 ;  /* 0x000000262626722b */ /* 0x000fcc000000002a */
[----:B------:R-:W-:Y:S02]  /*d7c0*/  DFMA R36, R36, R36, R40 ;  /* 0x000000242424722b */ /* 0x000fe40000000028 */
[----:B------:R-:W-:Y:S02]  /*d7d0*/  DSETP.MIN.AND P0, P1, R38, UR4, PT ;  /* 0x0000000426007e2a */ /* 0x000fe4000b900000 */
[----:B------:R-:W-:-:S04]  /*d7e0*/  IMAD.MOV.U32 R10, RZ, RZ, R39 ;  /* 0x000000ffff0a7224 */ /* 0x000fc800078e0027 */
[----:B------:R-:W-:Y:S01]  /*d7f0*/  DSETP.MIN.AND P2, P3, R36, UR4, PT ;  /* 0x0000000424007e2a */ /* 0x000fe2000bb40000 */
[----:B------:R-:W-:Y:S01]  /*d800*/  FSEL R43, R10, UR6, P0 ;  /* 0x000000060a2b7c08 */ /* 0x000fe20008000000 */
[----:B------:R-:W-:Y:S01]  /*d810*/  IMAD.MOV.U32 R10, RZ, RZ, R38 ;  /* 0x000000ffff0a7224 */ /* 0x000fe200078e0026 */
[----:B------:R-:W-:-:S04]  /*d820*/  UMOV UR6, UR4 ;  /* 0x0000000400067c82 */ /* 0x000fc80008000000 */
[----:B------:R-:W-:Y:S01]  /*d830*/  SEL R42, R10, UR6, P0 ;  /* 0x000000060a2a7c07 */ /* 0x000fe20008000000 */
[----:B------:R-:W-:Y:S01]  /*d840*/  IMAD.MOV.U32 R10, RZ, RZ, R36 ;  /* 0x000000ffff0a7224 */ /* 0x000fe200078e0024 */
[----:B------:R-:W-:Y:S01]  /*d850*/  @P1 LOP3.LUT R43, R11, 0x80000, RZ, 0xfc, !PT ;  /* 0x000800000b2b1812 */ /* 0x000fe200078efcff */
[----:B------:R-:W-:Y:S01]  /*d860*/  IMAD.MOV.U32 R11, RZ, RZ, R37 ;  /* 0x000000ffff0b7224 */ /* 0x000fe200078e0025 */
[----:B------:R-:W-:Y:S01]  /*d870*/  ISETP.GE.U32.AND P1, PT, R49, 0x7ff00000, PT ;  /* 0x7ff000003100780c */ /* 0x000fe20003f26070 */
[----:B------:R-:W-:Y:S01]  /*d880*/  DSETP.NEU.AND P0, PT, R14, RZ, PT ;  /* 0x000000ff0e00722a */ /* 0x000fe20003f0d000 */
[----:B------:R-:W0:Y:S01]  /*d890*/  MUFU.RSQ64H R53, R43 ;  /* 0x0000002b00357308 */ /* 0x000e220000001c00 */
[----:B------:R-:W-:Y:S02]  /*d8a0*/  SEL R54, R10, UR7, P2 ;  /* 0x000000070a367c07 */ /* 0x000fe40009000000 */
[----:B------:R-:W-:Y:S01]  /*d8b0*/  FSEL R55, R11, UR5, P2 ;  /* 0x000000050b377c08 */ /* 0x000fe20009000000 */
[----:B------:R-:W-:Y:S01]  /*d8c0*/  DSETP.NEU.AND P2, PT, R28, RZ, PT ;  /* 0x000000ff1c00722a */ /* 0x000fe20003f4d000 */
[----:B------:R-:W-:Y:S01]  /*d8d0*/  @P3 LOP3.LUT R55, R18, 0x80000, RZ, 0xfc, !PT ;  /* 0x0008000012373812 */ /* 0x000fe200078efcff */
[----:B------:R-:W-:Y:S01]  /*d8e0*/  IMAD.MOV.U32 R18, RZ, RZ, RZ ;  /* 0x000000ffff127224 */ /* 0x000fe200078e00ff */
[----:B------:R-:W-:-:S02]  /*d8f0*/  ISETP.GE.U32.AND P3, PT, R50, 0x7ff00000, PT ;  /* 0x7ff000003200780c */ /* 0x000fc40003f66070 */
[----:B------:R-:W1:Y:S01]  /*d900*/  MUFU.RSQ64H R19, R55 ;  /* 0x0000003700137308 */ /* 0x000e620000001c00 */
        /* <DEDUP_REMOVED lines=51> */
[----:B------:R-:W-:-:S07]  /*dc40*/  IMAD.MOV.U32 R15, RZ, RZ, R39 ;  /* 0x000000ffff0f7224 */ /* 0x000fce00078e0027 */
[----:B------:R-:W-:Y:S05]  /*dc50*/  CALL.REL.NOINC `($__internal_17_$__cuda_sm20_dsqrt_rn_f64_mediumpath_v1) ;  /* 0x000001ec00f07944 */ /* 0x000fea0003c00000 */
[----:B------:R-:W-:Y:S02]  /*dc60*/  IMAD.MOV.U32 R10, RZ, RZ, R12 ;  /* 0x000000ffff0a7224 */ /* 0x000fe400078e000c */
[----:B------:R-:W-:-:S07]  /*dc70*/  IMAD.MOV.U32 R11, RZ, RZ, R13 ;  /* 0x000000ffff0b7224 */ /* 0x000fce00078e000d */
.L_x_12839:
[----:B------:R-:W-:Y:S05]  /*dc80*/  BSYNC B3 ;  /* 0x0000000000037941 */ /* 0x000fea0003800000 */
.L_x_12838:
        /* <DEDUP_REMOVED lines=81> */
.L_x_12837:
        /* <DEDUP_REMOVED lines=32> */
.L_x_12847:
[----:B------:R-:W-:Y:S05]  /*e3a0*/  BSYNC B4 ;  /* 0x0000000000047941 */ /* 0x000fea0003800000 */
.L_x_12846:
[----:B------:R-:W-:Y:S02]  /*e3b0*/  IMAD.MOV.U32 R10, RZ, RZ, R38 ;  /* 0x000000ffff0a7224 */ /* 0x000fe400078e0026 */
[----:B------:R-:W-:Y:S01]  /*e3c0*/  IMAD.MOV.U32 R11, RZ, RZ, R39 ;  /* 0x000000ffff0b7224 */ /* 0x000fe200078e0027 */
[----:B------:R-:W-:Y:S06]  /*e3d0*/  BRA `(.L_x_12845) ;  /* 0x0000000000047947 */ /* 0x000fec0003800000 */
.L_x_12844:
[----:B------:R-:W-:-:S11]  /*e3e0*/  DADD R10, -R30, R48 ;  /* 0x000000001e0a7229 */ /* 0x000fd60000000130 */
.L_x_12845:
[----:B------:R-:W-:Y:S05]  /*e3f0*/  BSYNC B3 ;  /* 0x0000000000037941 */ /* 0x000fea0003800000 */
.L_x_12843:
        /* <DEDUP_REMOVED lines=27> */
.L_x_12852:
[----:B------:R-:W-:Y:S05]  /*e5b0*/  BSYNC B4 ;  /* 0x0000000000047941 */ /* 0x000fea0003800000 */
.L_x_12851:
[----:B------:R-:W-:Y:S05]  /*e5c0*/  BRA `(.L_x_12850) ;  /* 0x0000000000047947 */ /* 0x000fea0003800000 */
.L_x_12849:
[----:B------:R-:W-:-:S11]  /*e5d0*/  DADD R38, R50, -R36 ;  /* 0x0000000032267229 */ /* 0x000fd60000000824 */
.L_x_12850:
[----:B------:R-:W-:Y:S05]  /*e5e0*/  BSYNC B3 ;  /* 0x0000000000037941 */ /* 0x000fea0003800000 */
.L_x_12848:
        /* <DEDUP_REMOVED lines=27> */
[----:B------:R-:W-:Y:S02]  /*e7a0*/  IMAD.MOV.U32 R18, RZ, RZ, R12 ;  /* 0x000000ffff127224 */ /* 0x000fe400078e000c */
[----:B------:R-:W-:-:S07]  /*e7b0*/  IMAD.MOV.U32 R19, RZ, RZ, R13 ;  /* 0x000000ffff137224 */ /* 0x000fce00078e000d */
.L_x_12854:
[----:B------:R-:W-:Y:S05]  /*e7c0*/  BSYNC B3 ;  /* 0x0000000000037941 */ /* 0x000fea0003800000 */
.L_x_12853:
        /* <DEDUP_REMOVED lines=85> */
.L_x_12855:
        /* <DEDUP_REMOVED lines=20> */
.L_x_12857:
[----:B------:R-:W-:Y:S05]  /*ee60*/  BSYNC B3 ;  /* 0x0000000000037941 */ /* 0x000fea0003800000 */
.L_x_12856:
        /* <DEDUP_REMOVED lines=30> */
.L_x_12842:
        /* <DEDUP_REMOVED lines=24> */
.L_x_12860:
[----:B------:R-:W-:Y:S05]  /*f1d0*/  BSYNC B3 ;  /* 0x0000000000037941 */ /* 0x000fea0003800000 */
.L_x_12859:
        /* <DEDUP_REMOVED lines=25> */
.L_x_12863:
[----:B------:R-:W-:Y:S05]  /*f370*/  BSYNC B3 ;  /* 0x0000000000037941 */ /* 0x000fea0003800000 */
.L_x_12862:
        /* <DEDUP_REMOVED lines=30> */
.L_x_12861:
        /* <DEDUP_REMOVED lines=75> */
.L_x_12864:
[----:B------:R-:W-:Y:S01]  /*fa10*/  IMAD.MOV.U32 R10, RZ, RZ, 0x0 ;  /* 0x00000000ff0a7424 */ /* 0x000fe200078e00ff */
[----:B------:R-:W-:Y:S01]  /*fa20*/  FSETP.NEU.FTZ.AND P0, PT, R13, RZ, PT ;  /* 0x000000ff0d00720b */ /* 0x000fe20003f1d000 */
[----:B------:R-:W-:-:S06]  /*fa30*/  IMAD.MOV.U32 R11, RZ, RZ, 0x7ff00000 ;  /* 0x7ff00000ff0b7424 */ /* 0x000fcc00078e00ff */
[----:B------:R-:W-:-:S10]  /*fa40*/  DFMA R10, R12, R10, +INF ;  /* 0x7ff000000c0a742b */ /* 0x000fd4000000000a */
[----:B------:R-:W-:Y:S02]  /*fa50*/  FSEL R18, R10, RZ, P0 ;  /* 0x000000ff0a127208 */ /* 0x000fe40000000000 */
[----:B------:R-:W-:Y:S01]  /*fa60*/  FSEL R19, R11, -QNAN , P0 ;  /* 0xfff000000b137808 */ /* 0x000fe20000000000 */
[----:B------:R-:W-:Y:S06]  /*fa70*/  BRA `(.L_x_12840) ;  /* 0x0000000400287947 */ /* 0x000fec0003800000 */
.L_x_12858:
        /* <DEDUP_REMOVED lines=23> */
.L_x_12866:
[----:B------:R-:W-:Y:S05]  /*fbf0*/  BSYNC B3 ;  /* 0x0000000000037941 */ /* 0x000fea0003800000 */
.L_x_12865:
        /* <DEDUP_REMOVED lines=21> */
.L_x_12868:
[----:B------:R-:W-:Y:S05]  /*fd50*/  BSYNC B3 ;  /* 0x0000000000037941 */ /* 0x000fea0003800000 */
.L_x_12867:
[----:B------:R-:W-:Y:S02]  /*fd60*/  IMAD.MOV.U32 R18, RZ, RZ, R38 ;  /* 0x000000ffff127224 */ /* 0x000fe400078e0026 */
[----:B------:R-:W-:Y:S01]  /*fd70*/  IMAD.MOV.U32 R19, RZ, RZ, R39 ;  /* 0x000000ffff137224 */ /* 0x000fe200078e0027 */
[----:B------:R-:W-:Y:S06]  /*fd80*/  BRA `(.L_x_12840) ;  /* 0x0000000000647947 */ /* 0x000fec0003800000 */
.L_x_12841:
        /* <DEDUP_REMOVED lines=22> */
.L_x_12870:
[----:B------:R-:W-:Y:S05]  /*fef0*/  BSYNC B3 ;  /* 0x0000000000037941 */ /* 0x000fea0003800000 */
.L_x_12869:
[----:B------:R-:W-:Y:S02]  /*ff00*/  IMAD.MOV.U32 R18, RZ, RZ, R12 ;  /* 0x000000ffff127224 */ /* 0x000fe400078e000c */
[----:B------:R-:W-:-:S07]  /*ff10*/  IMAD.MOV.U32 R19, RZ, RZ, R13 ;  /* 0x000000ffff137224 */ /* 0x000fce00078e000d */
.L_x_12840:
[----:B------:R-:W-:Y:S05]  /*ff20*/  BSYNC B2 ;  /* 0x0000000000027941 */ /* 0x000fea0003800000 */
.L_x_12836:
        /* <DEDUP_REMOVED lines=26> */
.L_x_12874:
[----:B------:R-:W-:Y:S05]  /*100d0*/  BSYNC B3 ;  /* 0x0000000000037941 */ /* 0x000fea0003800000 */
.L_x_12873:
        /* <DEDUP_REMOVED lines=38> */
.L_x_12882:
[----:B------:R-:W-:Y:S05]  /*10340*/  BSYNC B4 ;  /* 0x0000000000047941 */ /* 0x000fea0003800000 */
.L_x_12881:
[----:B------:R-:W-:Y:S02]  /*10350*/  IMAD.MOV.U32 R52, RZ, RZ, R38 ;  /* 0x000000ffff347224 */ /* 0x000fe400078e0026 */
[----:B------:R-:W-:Y:S01]  /*10360*/  IMAD.MOV.U32 R53, RZ, RZ, R39 ;  /* 0x000000ffff357224 */ /* 0x000fe200078e0027 */
[----:B------:R-:W-:Y:S06]  /*10370*/  BRA `(.L_x_12880) ;  /* 0x0000000000047947 */ /* 0x000fec0003800000 */
.L_x_12879:
[----:B------:R-:W-:-:S11]  /*10380*/  DADD R52, -R30, R48 ;  /* 0x000000001e347229 */ /* 0x000fd60000000130 */
.L_x_12880:
[----:B------:R-:W-:Y:S05]  /*10390*/  BSYNC B3 ;  /* 0x0000000000037941 */ /* 0x000fea0003800000 */
.L_x_12878:
        /* <DEDUP_REMOVED lines=24> */
.L_x_12887:
[----:B------:R-:W-:Y:S05]  /*10520*/  BSYNC B4 ;  /* 0x0000000000047941 */ /* 0x000fea0003800000 */
.L_x_12886:
[----:B------:R-:W-:Y:S02]  /*10530*/  IMAD.MOV.U32 R2, RZ, RZ, R38 ;  /* 0x000000ffff027224 */ /* 0x000fe400078e0026 */
[----:B------:R-:W-:Y:S01]  /*10540*/  IMAD.MOV.U32 R3, RZ, RZ, R39 ;  /* 0x000000ffff037224 */ /* 0x000fe200078e0027 */
[----:B------:R-:W-:Y:S06]  /*10550*/  BRA `(.L_x_12885) ;  /* 0x0000000000047947 */ /* 0x000fec0003800000 */
.L_x_12884:
[----:B------:R-:W-:-:S11]  /*10560*/  DADD R2, -R44, R50 ;  /* 0x000000002c027229 */ /* 0x000fd60000000132 */
.L_x_12885:
[----:B------:R-:W-:Y:S05]  /*10570*/  BSYNC B3 ;  /* 0x0000000000037941 */ /* 0x000fea0003800000 */
.L_x_12883:
        /* <DEDUP_REMOVED lines=27> */
.L_x_12889:
[----:B------:R-:W-:Y:S05]  /*10730*/  BSYNC B3 ;  /* 0x0000000000037941 */ /* 0x000fea0003800000 */
.L_x_12888:
[----:B------:R-:W-:Y:S01]  /*10740*/  PLOP3.LUT P0, PT, PT, PT, PT, 0x80, 0x0 ;  /* 0x000000000000781c */ /* 0x000fe20003f0f070 */
[----:B------:R-:W-:Y:S02]  /*10750*/  IMAD.MOV.U32 R16, RZ, RZ, R12 ;  /* 0x000000ffff107224 */ /* 0x000fe400078e000c */
[----:B------:R-:W-:Y:S01]  /*10760*/  IMAD.MOV.U32 R17, RZ, RZ, R13 ;  /* 0x000000ffff117224 */ /* 0x000fe200078e000d */
[----:B------:R-:W-:Y:S09]  /*10770*/  BRA `(.L_x_12875) ;  /* 0x0000000800447947 */ /* 0x000ff20003800000 */
.L_x_12877:
        /* <DEDUP_REMOVED lines=27> */
.L_x_12892:
[----:B------:R-:W-:Y:S05]  /*10930*/  BSYNC B3 ;  /* 0x0000000000037941 */ /* 0x000fea0003800000 */
.L_x_12891:
[----:B------:R-:W-:Y:S01]  /*10940*/  PLOP3.LUT P0, PT, PT, PT, PT, 0x80, 0x0 ;  /* 0x000000000000781c */ /* 0x000fe20003f0f070 */
[----:B------:R-:W-:Y:S02]  /*10950*/  IMAD.MOV.U32 R16, RZ, RZ, R12 ;  /* 0x000000ffff107224 */ /* 0x000fe400078e000c */
[----:B------:R-:W-:Y:S01]  /*10960*/  IMAD.MOV.U32 R17, RZ, RZ, R13 ;  /* 0x000000ffff117224 */ /* 0x000fe200078e000d */
[----:B------:R-:W-:Y:S09]  /*10970*/  BRA `(.L_x_12875) ;  /* 0x0000000400c47947 */ /* 0x000ff20003800000 */
.L_x_12890:
        /* <DEDUP_REMOVED lines=26> */
.L_x_12894:
[----:B------:R-:W-:Y:S05]  /*10b20*/  BSYNC B3 ;  /* 0x0000000000037941 */ /* 0x000fea0003800000 */
.L_x_12893:
        /* <DEDUP_REMOVED lines=21> */
.L_x_12896:
[----:B------:R-:W-:Y:S05]  /*10c80*/  BSYNC B3 ;  /* 0x0000000000037941 */ /* 0x000fea0003800000 */
.L_x_12895:
[----:B------:R-:W-:Y:S01]  /*10c90*/  DMUL R8, R8, 8.11296384146066816958e+31 ;  /* 0x4690000008087828 */ /* 0x000fe20000000000 */
[----:B------:R-:W-:Y:S01]  /*10ca0*/  PLOP3.LUT P0, PT, PT, PT, PT, 0x80, 0x0 ;  /* 0x000000000000781c */ /* 0x000fe20003f0f070 */
[----:B------:R-:W-:Y:S02]  /*10cb0*/  IMAD.MOV.U32 R16, RZ, RZ, R38 ;  /* 0x000000ffff107224 */ /* 0x000fe400078e0026 */
[----:B------:R-:W-:Y:S01]  /*10cc0*/  IMAD.MOV.U32 R17, RZ, RZ, R39 ;  /* 0x000000ffff117224 */ /* 0x000fe200078e0027 */
[----:B------:R-:W-:Y:S09]  /*10cd0*/  BRA `(.L_x_12875) ;  /* 0x0000000000ec7947 */ /* 0x000ff20003800000 */
.L_x_12876:
        /* <DEDUP_REMOVED lines=24> */
.L_x_12898:
[----:B------:R-:W-:Y:S05]  /*10e60*/  BSYNC B3 ;  /* 0x0000000000037941 */ /* 0x000fea0003800000 */
.L_x_12897:
        /* <DEDUP_REMOVED lines=27> */
.L_x_12900:
[----:B------:R-:W-:Y:S05]  /*11020*/  BSYNC B3 ;  /* 0x0000000000037941 */ /* 0x000fea0003800000 */
.L_x_12899:
[----:B------:R-:W-:Y:S01]  /*11030*/  DMUL R16, R12, R30 ;  /* 0x0000001e0c107228 */ /* 0x000fe20000000000 */
[----:B------:R-:W-:Y:S01]  /*11040*/  PLOP3.LUT P0, PT, PT, PT, PT, 0x80, 0x0 ;  /* 0x000000000000781c */ /* 0x000fe20003f0f070 */
[----:B------:R-:W-:-:S12]  /*11050*/  BRA `(.L_x_12875) ;  /* 0x00000000000c7947 */ /* 0x000fd80003800000 */
.L_x_12872:
[----:B------:R-:W-:Y:S01]  /*11060*/  DMUL R16, R16, 9.00719925474099200000e+15 ;  /* 0x4340000010107828 */ /* 0x000fe20000000000 */
[----:B------:R-:W-:Y:S01]  /*11070*/  PLOP3.LUT P0, PT, PT, PT, PT, 0x80, 0x0 ;  /* 0x000000000000781c */ /* 0x000fe20003f0f070 */
[----:B------:R-:W-:-:S12]  /*11080*/  DMUL R8, R8, 9.00719925474099200000e+15 ;  /* 0x4340000008087828 */ /* 0x000fd80000000000 */
.L_x_12875:
[----:B------:R-:W-:Y:S05]  /*11090*/  BSYNC B2 ;  /* 0x0000000000027941 */ /* 0x000fea0003800000 */
.L_x_12871:
        /* <DEDUP_REMOVED lines=67> */
.L_x_12906:
[----:B------:R-:W-:-:S11]  /*114d0*/  DMUL R16, RZ, |R10| ;  /* 0x4000000aff107228 */ /* 0x000fd60000000000 */
.L_x_12907:
[----:B------:R-:W-:Y:S05]  /*114e0*/  BSYNC B0 ;  /* 0x0000000000007941 */ /* 0x000fea0003800000 */
.L_x_12905:
        /* <DEDUP_REMOVED lines=11> */
.L_x_12904:
        /* <DEDUP_REMOVED lines=9> */
[C---:B------:R-:W-:Y:S01]  /*11630*/  DFMA R12, R8.reuse, R12, UR4 ;  /* 0x00000004080c7e2b */ /* 0x040fe2000800000c */
[----:B------:R-:W-:Y:S01]  /*11640*/  UMOV UR4, 0x3526861b ;  /* 0x3526861b00047882 */ /* 0x000fe20000000000 */
[----:B------:R-:W-:Y:S01]  /*11650*/  UMOV UR5, 0x3f924eaf ;  /* 0x3f924eaf00057882 */ /* 0x000fe20000000000 */
[----:B------:R-:W-:Y:S02]  /*11660*/  @P0 IMAD.MOV.U32 R16, RZ, RZ, 0x33145c07 ;  /* 0x33145c07ff100424 */ /* 0x000fe400078e00ff */
[----:B------:R-:W-:Y:S02]  /*11670*/  @P0 IMAD.MOV.U32 R17, RZ, RZ, 0x3c91a626 ;  /* 0x3c91a626ff110424 */ /* 0x000fe400078e00ff */
[----:B------:R-:W-:Y:S01]  /*11680*/  @!P0 IMAD.MOV.U32 R2, RZ, RZ, 0x33145c07 ;  /* 0x33145c07ff028424 */ /* 0x000fe200078e00ff */
[----:B------:R-:W-:Y:S01]  /*11690*/  DFMA R12, R8, R12, -UR4 ;  /* 0x80000004080c7e2b */ /* 0x000fe2000800000c */
[----:B------:R-:W-:Y:S01]  /*116a0*/  UMOV UR4, 0xa31e6cb7 ;  /* 0xa31e6cb700047882 */ /* 0x000fe20000000000 */
[----:B------:R-:W-:Y:S01]  /*116b0*/  UMOV UR5, 0x3f91df02 ;  /* 0x3f91df0200057882 */ /* 0x000fe20000000000 */
[----:B------:R-:W-:-:S05]  /*116c0*/  @!P0 IMAD.MOV.U32 R3, RZ, RZ, 0x3c91a626 ;  /* 0x3c91a626ff038424 */ /* 0x000fca00078e00ff */
        /* <DEDUP_REMOVED lines=28> */
[----:B------:R-:W-:-:S08]  /*11890*/  DFMA R12, R12, |R10|, |R10| ;  /* 0x4000000a0c0c722b */ /* 0x000fd0000000040a */
[C---:B------:R-:W-:Y:S02]  /*118a0*/  @P0 DADD R16, R12.reuse, -R16 ;  /* 0x000000000c100229 */ /* 0x040fe40000000810 */
[----:B------:R-:W-:-:S06]  /*118b0*/  @!P0 DADD R2, R12, R2 ;  /* 0x000000000c028229 */ /* 0x000fcc0000000002 */
[----:B------:R-:W-:Y:S02]  /*118c0*/  @P0 DADD R16, -R16, UR4 ;  /* 0x0000000410100e29 */ /* 0x000fe40008000100 */
[----:B------:R-:W-:Y:S01]  /*118d0*/  @!P0 DADD R16, R2, UR4 ;  /* 0x0000000402108e29 */ /* 0x000fe20008000000 */
[----:B------:R-:W-:Y:S10]  /*118e0*/  BRA `(.L_x_12908) ;  /* 0x0000001400bc7947 */ /* 0x000ff40003800000 */
.L_x_12903:
        /* <DEDUP_REMOVED lines=62> */
.L_x_12911:
[----:B------:R-:W-:-:S11]  /*11cd0*/  DMUL R16, RZ, |R10| ;  /* 0x4000000aff107228 */ /* 0x000fd60000000000 */
.L_x_12912:
[----:B------:R-:W-:Y:S05]  /*11ce0*/  BSYNC B0 ;  /* 0x0000000000007941 */ /* 0x000fea0003800000 */
.L_x_12910:
        /* <DEDUP_REMOVED lines=11> */
.L_x_12909:
        /* <DEDUP_REMOVED lines=53> */
.L_x_12902:
        /* <DEDUP_REMOVED lines=30> */
.L_x_12915:
[----:B------:R-:W-:Y:S05]  /*122d0*/  BSYNC B3 ;  /* 0x0000000000037941 */ /* 0x000fea0003800000 */
.L_x_12914:
        /* <DEDUP_REMOVED lines=82> */
.L_x_12917:
[----:B------:R-:W-:Y:S02]  /*12800*/  FSEL R2, RZ, 3.37028055040000000000e+12, P1 ;  /* 0x54442d18ff027808 */ /* 0x000fe40000800000 */
[----:B------:R-:W-:-:S07]  /*12810*/  FSEL R3, RZ, 2.1426990032196044922, P1 ;  /* 0x400921fbff037808 */ /* 0x000fce0000800000 */
.L_x_12918:
[----:B------:R-:W-:Y:S05]  /*12820*/  BSYNC B0 ;  /* 0x0000000000007941 */ /* 0x000fea0003800000 */
.L_x_12916:
[----:B------:R-:W-:Y:S01]  /*12830*/  DADD R8, |R16|, |R8| ;  /* 0x0000000010087229 */ /* 0x000fe20000000608 */
[----:B------:R-:W-:-:S07]  /*12840*/  LOP3.LUT R17, R3, 0x80000000, R17, 0xb8, !PT ;  /* 0x8000000003117812 */ /* 0x000fce00078eb811 */
[----:B------:R-:W-:-:S06]  /*12850*/  DSETP.GTU.AND P0, PT, |R8|, +INF , PT ;  /* 0x7ff000000800742a */ /* 0x000fcc0003f0c200 */
[----:B------:R-:W-:Y:S02]  /*12860*/  FSEL R16, R8, R2, P0 ;  /* 0x0000000208107208 */ /* 0x000fe40000000000 */
[----:B------:R-:W-:Y:S01]  /*12870*/  FSEL R17, R9, R17, P0 ;  /* 0x0000001109117208 */ /* 0x000fe20000000000 */
[----:B------:R-:W-:Y:S06]  /*12880*/  BRA `(.L_x_12908) ;  /* 0x0000000400d47947 */ /* 0x000fec0003800000 */
.L_x_12913:
        /* <DEDUP_REMOVED lines=26> */
.L_x_12920:
[----:B------:R-:W-:Y:S05]  /*12a30*/  BSYNC B3 ;  /* 0x0000000000037941 */ /* 0x000fea0003800000 */
.L_x_12919:
        /* <DEDUP_REMOVED lines=82> */
.L_x_12922:
[----:B------:R-:W-:Y:S02]  /*12f60*/  FSEL R2, RZ, 3.37028055040000000000e+12, P1 ;  /* 0x54442d18ff027808 */ /* 0x000fe40000800000 */
[----:B------:R-:W-:-:S07]  /*12f70*/  FSEL R3, RZ, 2.1426990032196044922, P1 ;  /* 0x400921fbff037808 */ /* 0x000fce0000800000 */
.L_x_12923:
[----:B------:R-:W-:Y:S05]  /*12f80*/  BSYNC B0 ;  /* 0x0000000000007941 */ /* 0x000fea0003800000 */
.L_x_12921:
[----:B------:R-:W-:Y:S01]  /*12f90*/  DADD R8, |R16|, |R8| ;  /* 0x0000000010087229 */ /* 0x000fe20000000608 */
[----:B------:R-:W-:-:S07]  /*12fa0*/  LOP3.LUT R17, R3, 0x80000000, R17, 0xb8, !PT ;  /* 0x8000000003117812 */ /* 0x000fce00078eb811 */
[----:B------:R-:W-:-:S06]  /*12fb0*/  DSETP.GTU.AND P0, PT, |R8|, +INF , PT ;  /* 0x7ff000000800742a */ /* 0x000fcc0003f0c200 */
[----:B------:R-:W-:Y:S02]  /*12fc0*/  FSEL R16, R8, R2, P0 ;  /* 0x0000000208107208 */ /* 0x000fe40000000000 */
[----:B------:R-:W-:-:S07]  /*12fd0*/  FSEL R17, R9, R17, P0 ;  /* 0x0000001109117208 */ /* 0x000fce0000000000 */
.L_x_12908:
[----:B------:R-:W-:Y:S05]  /*12fe0*/  BSYNC B2 ;  /* 0x0000000000027941 */ /* 0x000fea0003800000 */
.L_x_12901:
[----:B------:R-:W-:Y:S01]  /*12ff0*/  DADD R2, -RZ, -R18 ;  /* 0x00000000ff027229 */ /* 0x000fe20000000912 */
[----:B------:R-:W-:-:S04]  /*13000*/  SHF.R.U32.HI R26, RZ, 0x1f, R27 ;  /* 0x0000001fff1a7819 */ /* 0x000fc8000001161b */
[----:B------:R-:W-:-:S05]  /*13010*/  ISETP.NE.AND P0, PT, R26, RZ, PT ;  /* 0x000000ff1a00720c */ /* 0x000fca0003f05270 */
[----:B------:R-:W-:Y:S02]  /*13020*/  FSEL R18, R2, R18, !P0 ;  /* 0x0000001202127208 */ /* 0x000fe40004000000 */
[----:B------:R-:W-:Y:S01]  /*13030*/  FSEL R19, R3, R19, !P0 ;  /* 0x0000001303137208 */ /* 0x000fe20004000000 */
[----:B------:R-:W-:Y:S06]  /*13040*/  BRA `(.L_x_12831) ;  /* 0x0000003000287947 */ /* 0x000fec0003800000 */
.L_x_12835:
[----:B------:R-:W2:Y:S01]  /*13050*/  LDL.64 R16, [R1+0x8] ;  /* 0x0000080001107983 */ /* 0x000ea20000100a00 */
[----:B------:R-:W-:Y:S01]  /*13060*/  UMOV UR4, 0x54442d18 ;  /* 0x54442d1800047882 */ /* 0x000fe20000000000 */
[----:B------:R-:W-:Y:S01]  /*13070*/  UMOV UR5, 0x3ff921fb ;  /* 0x3ff921fb00057882 */ /* 0x000fe20000000000 */
[----:B------:R-:W-:Y:S02]  /*13080*/  DADD R18, -RZ, -R26 ;  /* 0x00000000ff127229 */ /* 0x000fe4000000091a */
[----:B--2---:R-:W-:-:S08]  /*13090*/  DADD R16, R16, -R24 ;  /* 0x0000000010107229 */ /* 0x004fd00000000818 */
[----:B------:R-:W-:Y:S01]  /*130a0*/  DADD R16, R16, UR4 ;  /* 0x0000000410107e29 */ /* 0x000fe20008000000 */
[----:B------:R-:W-:Y:S10]  /*130b0*/  BRA `(.L_x_12831) ;  /* 0x00000030000c7947 */ /* 0x000ff40003800000 */
.L_x_12834:
[----:B------:R-:W-:Y:S01]  /*130c0*/  DADD R18, -RZ, -R26 ;  /* 0x00000000ff127229 */ /* 0x000fe2000000091a */
[----:B------:R-:W-:Y:S01]  /*130d0*/  CS2R R16, SRZ ;  /* 0x0000000000107805 */ /* 0x000fe2000001ff00 */
[----:B------:R-:W-:Y:S09]  /*130e0*/  BRA `(.L_x_12831) ;  /* 0x0000003000007947 */ /* 0x000ff20003800000 */
.L_x_12833:
        /* <DEDUP_REMOVED lines=108> */
.L_x_12928:
[----:B------:R-:W-:Y:S05]  /*137b0*/  BSYNC B0 ;  /* 0x0000000000007941 */ /* 0x000fea0003800000 */
.L_x_12927:
        /* <DEDUP_REMOVED lines=8> */
.L_x_12930:
[----:B------:R-:W-:Y:S05]  /*13840*/  BSYNC B3 ;  /* 0x0000000000037941 */ /* 0x000fea0003800000 */
.L_x_12929:
        /* <DEDUP_REMOVED lines=82> */
.L_x_12932:
[----:B------:R-:W-:-:S04]  /*13d70*/  ISETP.GE.AND P0, PT, R25, RZ, PT ;  /* 0x000000ff1900720c */ /* 0x000fc80003f06270 */
[----:B------:R-:W-:Y:S02]  /*13d80*/  FSEL R10, RZ, 3.37028055040000000000e+12, P0 ;  /* 0x54442d18ff0a7808 */ /* 0x000fe40000000000 */
[----:B------:R-:W-:-:S07]  /*13d90*/  FSEL R11, RZ, 2.1426990032196044922, P0 ;  /* 0x400921fbff0b7808 */ /* 0x000fce0000000000 */
.L_x_12933:
[----:B------:R-:W-:Y:S05]  /*13da0*/  BSYNC B0 ;  /* 0x0000000000007941 */ /* 0x000fea0003800000 */
.L_x_12931:
[----:B------:R-:W-:Y:S01]  /*13db0*/  DADD R2, R8, R2 ;  /* 0x0000000008027229 */ /* 0x000fe20000000002 */
[----:B------:R-:W-:Y:S01]  /*13dc0*/  LOP3.LUT R27, R11, 0x80000000, R27, 0xb8, !PT ;  /* 0x800000000b1b7812 */ /* 0x000fe200078eb81b */
[----:B------:R-:W-:-:S06]  /*13dd0*/  DMUL R18, R18, 0.5 ;  /* 0x3fe0000012127828 */ /* 0x000fcc0000000000 */
[----:B------:R-:W-:-:S06]  /*13de0*/  DSETP.GTU.AND P0, PT, |R2|, +INF , PT ;  /* 0x7ff000000200742a */ /* 0x000fcc0003f0c200 */
[----:B------:R-:W-:Y:S02]  /*13df0*/  FSEL R10, R2, R10, P0 ;  /* 0x0000000a020a7208 */ /* 0x000fe40000000000 */
[----:B------:R-:W-:Y:S01]  /*13e00*/  FSEL R11, R3, R27, P0 ;  /* 0x0000001b030b7208 */ /* 0x000fe20000000000 */
[----:B------:R-:W-:Y:S06]  /*13e10*/  BRA `(.L_x_12934) ;  /* 0x0000002000387947 */ /* 0x000fec0003800000 */
.L_x_12926:
        /* <DEDUP_REMOVED lines=9> */
[----:B------:R-:W-:Y:S01]  /*13eb0*/  IMAD.MOV.U32 R38, RZ, RZ, RZ ;  /* 0x000000ffff267224 */ /* 0x000fe200078e00ff */
[----:B------:R-:W-:Y:S01]  /*13ec0*/  SEL R12, R2, R8, P0 ;  /* 0x00000008020c7207 */ /* 0x000fe20000000000 */
[----:B------:R-:W-:Y:S01]  /*13ed0*/  IMAD.MOV.U32 R40, RZ, RZ, 0x0 ;  /* 0x00000000ff287424 */ /* 0x000fe200078e00ff */
[----:B------:R-:W-:Y:S01]  /*13ee0*/  LOP3.LUT R0, R15, 0xffc00000, RZ, 0xc0, !PT ;  /* 0xffc000000f007812 */ /* 0x000fe200078ec0ff */
[----:B------:R-:W-:Y:S01]  /*13ef0*/  IMAD.MOV.U32 R41, RZ, RZ, 0x3fd80000 ;  /* 0x3fd80000ff297424 */ /* 0x000fe200078e00ff */
[----:B------:R-:W-:Y:S01]  /*13f00*/  SEL R13, R3, R9, P0 ;  /* 0x00000009030d7207 */ /* 0x000fe20000000000 */
[----:B------:R-:W-:Y:S01]  /*13f10*/  BSSY B0, `(.L_x_12935) ;  /* 0x0000078000007945 */ /* 0x000fe20003800000 */
[----:B------:R-:W-:-:S02]  /*13f20*/  IADD3 R19, -R0, 0x7fd00000, RZ ;  /* 0x7fd0000000137810 */ /* 0x000fc40007ffe1ff */
[----:B------:R-:W-:Y:S02]  /*13f30*/  SEL R14, R2, R8, P1 ;  /* 0x00000008020e7207 */ /* 0x000fe40000800000 */
[----:B------:R-:W-:Y:S02]  /*13f40*/  ISETP.GE.U32.AND P2, PT, R13, 0x7ff00000, PT ;  /* 0x7ff000000d00780c */ /* 0x000fe40003f46070 */
[C---:B------:R-:W-:Y:S01]  /*13f50*/  DMUL R28, R18.reuse, R12 ;  /* 0x0000000c121c7228 */ /* 0x040fe20000000000 */
[----:B------:R-:W-:Y:S01]  /*13f60*/  FSETP.GEU.AND P5, PT, |R17|, 6.5827683646048100446e-37, PT ;  /* 0x036000001100780b */ /* 0x000fe20003fae200 */
[----:B------:R-:W-:-:S06]  /*13f70*/  DMUL R18, R18, R14 ;  /* 0x0000000e12127228 */ /* 0x000fcc0000000000 */
[----:B------:R-:W-:-:S08]  /*13f80*/  DMUL R28, R28, R28 ;  /* 0x0000001c1c1c7228 */ /* 0x000fd00000000000 */
[----:B------:R-:W-:Y:S01]  /*13f90*/  DFMA R18, R18, R18, R28 ;  /* 0x000000121212722b */ /* 0x000fe2000000001c */
[----:B------:R-:W-:-:S07]  /*13fa0*/  IMAD.U32 R29, RZ, RZ, UR6 ;  /* 0x00000006ff1d7e24 */ /* 0x000fce000f8e00ff */
        /* <DEDUP_REMOVED lines=9> */
[----:B------:R-:W-:-:S08]  /*14040*/  DFMA R28, R36, -R28, 1 ;  /* 0x3ff00000241c742b */ /* 0x000fd0000000081c */
[----:B------:R-:W-:Y:S02]  /*14050*/  DFMA R40, R28, R40, 0.5 ;  /* 0x3fe000001c28742b */ /* 0x000fe40000000028 */
[----:B------:R-:W-:Y:S01]  /*14060*/  DMUL R42, R38, R28 ;  /* 0x0000001c262a7228 */ /* 0x000fe20000000000 */
[----:B------:R-:W0:Y:S01]  /*14070*/  MUFU.RCP64H R29, R11 ;  /* 0x0000000b001d7308 */ /* 0x000e220000001800 */
[----:B------:R-:W-:-:S06]  /*14080*/  IMAD.MOV.U32 R28, RZ, RZ, 0x1 ;  /* 0x00000001ff1c7424 */ /* 0x000fcc00078e00ff */
[----:B------:R-:W-:-:S08]  /*14090*/  DFMA R40, R40, R42, R38 ;  /* 0x0000002a2828722b */ /* 0x000fd00000000026 */
[----:B------:R-:W-:Y:S01]  /*140a0*/  DMUL R40, R18, R40 ;  /* 0x0000002812287228 */ /* 0x000fe20000000000 */
[----:B------:R-:W-:Y:S01]  /*140b0*/  LOP3.LUT R19, R0, 0x100000, RZ, 0xfc, !PT ;  /* 0x0010000000137812 */ /* 0x000fe200078efcff */
[----:B------:R-:W-:Y:S01]  /*140c0*/  IMAD.MOV.U32 R18, RZ, RZ, RZ ;  /* 0x000000ffff127224 */ /* 0x000fe200078e00ff */
[----:B0-----:R-:W-:-:S05]  /*140d0*/  DFMA R36, -R10, R28, 1 ;  /* 0x3ff000000a24742b */ /* 0x001fca000000011c */
[----:B------:R-:W-:-:S03]  /*140e0*/  DMUL R40, R40, R18 ;  /* 0x0000001228287228 */ /* 0x000fc60000000000 */
[----:B------:R-:W-:-:S07]  /*140f0*/  DFMA R36, R36, R36, R36 ;  /* 0x000000242424722b */ /* 0x000fce0000000024 */
[----:B------:R-:W-:Y:S01]  /*14100*/  @!P2 FSEL R13, R15, R41, !P1 ;  /* 0x000000290f0da208 */ /* 0x000fe20004800000 */
[----:B------:R-:W-:Y:S01]  /*14110*/  DFMA R36, R28, R36, R28 ;  /* 0x000000241c24722b */ /* 0x000fe2000000001c */
[----:B------:R-:W-:Y:S02]  /*14120*/  @!P2 FSEL R12, R14, R40, !P1 ;  /* 0x000000280e0ca208 */ /* 0x000fe40004800000 */
[----:B------:R-:W-:Y:S01]  /*14130*/  ISETP.GT.AND P0, PT, R13, 0xfffff, PT ;  /* 0x000fffff0d00780c */ /* 0x000fe20003f04270 */
[----:B------:R-:W-:Y:S02]  /*14140*/  IMAD.MOV.U32 R15, RZ, RZ, R13 ;  /* 0x000000ffff0f7224 */ /* 0x000fe400078e000d */
[----:B------:R-:W-:Y:S02]  /*14150*/  IMAD.MOV.U32 R14, RZ, RZ, R12 ;  /* 0x000000ffff0e7224 */ /* 0x000fe400078e000c */
[----:B------:R-:W-:-:S08]  /*14160*/  DFMA R18, -R10, R36, 1 ;  /* 0x3ff000000a12742b */ /* 0x000fd00000000124 */
[----:B------:R-:W-:Y:S02]  /*14170*/  @!P0 DMUL R14, R14, 1.80143985094819840000e+16 ;  /* 0x435000000e0e8828 */ /* 0x000fe40000000000 */
[----:B------:R-:W-:-:S08]  /*14180*/  DFMA R18, R36, R18, R36 ;  /* 0x000000122412722b */ /* 0x000fd00000000024 */
[----:B------:R-:W-:Y:S01]  /*14190*/  @!P0 IMAD.MOV.U32 R13, RZ, RZ, R15 ;  /* 0x000000ffff0d8224 */ /* 0x000fe200078e000f */
[----:B------:R-:W-:Y:S01]  /*141a0*/  DMUL R38, R16, R18 ;  /* 0x0000001210267228 */ /* 0x000fe20000000000 */
[----:B------:R-:W-:Y:S02]  /*141b0*/  @!P0 IMAD.MOV.U32 R12, RZ, RZ, R14 ;  /* 0x000000ffff0c8224 */ /* 0x000fe400078e000e */
[----:B------:R-:W-:-:S05]  /*141c0*/  VIADD R0, R13, 0xffffffff ;  /* 0xffffffff0d007836 */ /* 0x000fca0000000000 */
[----:B------:R-:W-:Y:S01]  /*141d0*/  ISETP.GE.U32.AND P1, PT, R0, 0x7fefffff, PT ;  /* 0x7fefffff0000780c */ /* 0x000fe20003f26070 */
[----:B------:R-:W-:-:S08]  /*141e0*/  DFMA R28, -R10, R38, R16 ;  /* 0x000000260a1c722b */ /* 0x000fd00000000110 */
[----:B------:R-:W-:-:S04]  /*141f0*/  DFMA R38, R18, R28, R38 ;  /* 0x0000001c1226722b */ /* 0x000fc80000000026 */
[----:B------:R-:W-:Y:S01]  /*14200*/  @P1 IMAD.MOV.U32 R18, RZ, RZ, 0x0 ;  /* 0x00000000ff121424 */ /* 0x000fe200078e00ff */
[----:B------:R-:W-:Y:S01]  /*14210*/  @P1 FSETP.NEU.FTZ.AND P2, PT, R15, RZ, PT ;  /* 0x000000ff0f00120b */ /* 0x000fe20003f5d000 */
[----:B------:R-:W-:-:S04]  /*14220*/  @P1 IMAD.MOV.U32 R19, RZ, RZ, 0x7ff00000 ;  /* 0x7ff00000ff131424 */ /* 0x000fc800078e00ff */
[----:B------:R-:W-:Y:S02]  /*14230*/  FFMA R0, RZ, R11, R39 ;  /* 0x0000000bff007223 */ /* 0x000fe40000000027 */
[----:B------:R-:W-:-:S03]  /*14240*/  @P1 DFMA R18, R14, R18, +INF ;  /* 0x7ff000000e12142b */ /* 0x000fc60000000012 */
[----:B------:R-:W-:Y:S01]  /*14250*/  FSETP.GT.AND P3, PT, |R0|, 1.469367938527859385e-39, PT ;  /* 0x001000000000780b */ /* 0x000fe20003f64200 */
[----:B------:R-:W-:Y:S02]  /*14260*/  IMAD.MOV.U32 R0, RZ, RZ, -0x3ff ;  /* 0xfffffc01ff007424 */ /* 0x000fe400078e00ff */
[----:B------:R-:W-:-:S04]  /*14270*/  @!P0 IMAD.MOV.U32 R0, RZ, RZ, -0x435 ;  /* 0xfffffbcbff008424 */ /* 0x000fc800078e00ff */
        /* <DEDUP_REMOVED lines=65> */
.L_x_12936:
[----:B------:R-:W-:Y:S05]  /*14690*/  BSYNC B0 ;  /* 0x0000000000007941 */ /* 0x000fea0003800000 */
.L_x_12935:
        /* <DEDUP_REMOVED lines=8> */
.L_x_12938:
[----:B------:R-:W-:Y:S05]  /*14720*/  BSYNC B3 ;  /* 0x0000000000037941 */ /* 0x000fea0003800000 */
.L_x_12937:
        /* <DEDUP_REMOVED lines=82> */
.L_x_12940:
[----:B------:R-:W-:-:S04]  /*14c50*/  ISETP.GE.AND P0, PT, R25, RZ, PT ;  /* 0x000000ff1900720c */ /* 0x000fc80003f06270 */
[----:B------:R-:W-:Y:S02]  /*14c60*/  FSEL R10, RZ, 3.37028055040000000000e+12, P0 ;  /* 0x54442d18ff0a7808 */ /* 0x000fe40000000000 */
[----:B------:R-:W-:-:S07]  /*14c70*/  FSEL R11, RZ, 2.1426990032196044922, P0 ;  /* 0x400921fbff0b7808 */ /* 0x000fce0000000000 */
.L_x_12941:
[----:B------:R-:W-:Y:S05]  /*14c80*/  BSYNC B0 ;  /* 0x0000000000007941 */ /* 0x000fea0003800000 */
.L_x_12939:
[----:B------:R-:W-:Y:S01]  /*14c90*/  DADD R2, R8, R2 ;  /* 0x0000000008027229 */ /* 0x000fe20000000002 */
[----:B------:R-:W-:-:S07]  /*14ca0*/  LOP3.LUT R27, R11, 0x80000000, R27, 0xb8, !PT ;  /* 0x800000000b1b7812 */ /* 0x000fce00078eb81b */
[----:B------:R-:W-:-:S06]  /*14cb0*/  DSETP.GTU.AND P0, PT, |R2|, +INF , PT ;  /* 0x7ff000000200742a */ /* 0x000fcc0003f0c200 */
[----:B------:R-:W-:Y:S02]  /*14cc0*/  FSEL R10, R2, R10, P0 ;  /* 0x0000000a020a7208 */ /* 0x000fe40000000000 */
[----:B------:R-:W-:Y:S01]  /*14cd0*/  FSEL R11, R3, R27, P0 ;  /* 0x0000001b030b7208 */ /* 0x000fe20000000000 */
[----:B------:R-:W-:Y:S06]  /*14ce0*/  BRA `(.L_x_12934) ;  /* 0x0000001000847947 */ /* 0x000fec0003800000 */
.L_x_12925:
        /* <DEDUP_REMOVED lines=23> */
.L_x_12943:
[----:B------:R-:W-:Y:S05]  /*14e60*/  BSYNC B3 ;  /* 0x0000000000037941 */ /* 0x000fea0003800000 */
.L_x_12942:
        /* <DEDUP_REMOVED lines=26> */
.L_x_12945:
[----:B------:R-:W-:Y:S05]  /*15010*/  BSYNC B3 ;  /* 0x0000000000037941 */ /* 0x000fea0003800000 */
.L_x_12944:
[----:B------:R-:W-:Y:S01]  /*15020*/  DADD R38, -RZ, |R12| ;  /* 0x00000000ff267229 */ /* 0x000fe2000000050c */
[----:B------:R-:W-:Y:S01]  /*15030*/  IMAD.MOV.U32 R28, RZ, RZ, RZ ;  /* 0x000000ffff1c7224 */ /* 0x000fe200078e00ff */
[----:B------:R-:W-:Y:S01]  /*15040*/  UMOV UR4, 0xffffffff ;  /* 0xffffffff00047882 */ /* 0x000fe20000000000 */
[----:B------:R-:W-:Y:S01]  /*15050*/  UMOV UR5, 0x7fefffff ;  /* 0x7fefffff00057882 */ /* 0x000fe20000000000 */
[----:B------:R-:W-:Y:S01]  /*15060*/  IMAD.MOV.U32 R40, RZ, RZ, 0x0 ;  /* 0x00000000ff287424 */ /* 0x000fe200078e00ff */
[----:B------:R-:W-:Y:S01]  /*15070*/  UMOV UR6, UR5 ;  /* 0x0000000500067c82 */ /* 0x000fe20008000000 */
[----:B------:R-:W-:Y:S01]  /*15080*/  IMAD.MOV.U32 R41, RZ, RZ, 0x3fd80000 ;  /* 0x3fd80000ff297424 */ /* 0x000fe200078e00ff */
[----:B------:R-:W-:Y:S01]  /*15090*/  BSSY B0, `(.L_x_12946) ;  /* 0x0000081000007945 */ /* 0x000fe20003800000 */
[----:B------:R-:W-:Y:S02]  /*150a0*/  FSETP.GEU.AND P5, PT, |R17|, 6.5827683646048100446e-37, PT ;  /* 0x036000001100780b */ /* 0x000fe40003fae200 */
[----:B------:R-:W-:-:S02]  /*150b0*/  ISETP.GT.U32.AND P1, PT, R38, R18, PT ;  /* 0x000000122600720c */ /* 0x000fc40003f24070 */
[CC--:B------:R-:W-:Y:S02]  /*150c0*/  ISETP.LT.U32.AND P0, PT, R38.reuse, R18.reuse, PT ;  /* 0x000000122600720c */ /* 0x0c0fe40003f01070 */
[CC--:B------:R-:W-:Y:S02]  /*150d0*/  ISETP.GT.U32.AND.EX P1, PT, R39.reuse, R19.reuse, PT, P1 ;  /* 0x000000132700720c */ /* 0x0c0fe40003f24110 */
[CC--:B------:R-:W-:Y:S02]  /*150e0*/  ISETP.LT.U32.AND.EX P0, PT, R39.reuse, R19.reuse, PT, P0 ;  /* 0x000000132700720c */ /* 0x0c0fe40003f01100 */
[----:B------:R-:W-:Y:S02]  /*150f0*/  SEL R15, R39, R19, P1 ;  /* 0x00000013270f7207 */ /* 0x000fe40000800000 */
[----:B------:R-:W-:Y:S02]  /*15100*/  SEL R12, R38, R18, P0 ;  /* 0x00000012260c7207 */ /* 0x000fe40000000000 */
[----:B------:R-:W-:-:S02]  /*15110*/  LOP3.LUT R0, R15, 0xffc00000, RZ, 0xc0, !PT ;  /* 0xffc000000f007812 */ /* 0x000fc400078ec0ff */
[----:B------:R-:W-:Y:S02]  /*15120*/  SEL R13, R39, R19, P0 ;  /* 0x00000013270d7207 */ /* 0x000fe40000000000 */
[----:B------:R-:W-:Y:S02]  /*15130*/  IADD3 R29, -R0, 0x7fd00000, RZ ;  /* 0x7fd00000001d7810 */ /* 0x000fe40007ffe1ff */
[----:B------:R-:W-:Y:S01]  /*15140*/  SEL R14, R38, R18, P1 ;  /* 0x00000012260e7207 */ /* 0x000fe20000800000 */
[----:B------:R-:W-:Y:S01]  /*15150*/  IMAD.MOV.U32 R38, RZ, RZ, RZ ;  /* 0x000000ffff267224 */ /* 0x000fe200078e00ff */
[----:B------:R-:W-:Y:S02]  /*15160*/  ISETP.GE.U32.AND P2, PT, R13, 0x7ff00000, PT ;  /* 0x7ff000000d00780c */ /* 0x000fe40003f46070 */
[C---:B------:R-:W-:Y:S02]  /*15170*/  DMUL R36, R28.reuse, R12 ;  /* 0x0000000c1c247228 */ /* 0x040fe40000000000 */
[----:B------:R-:W-:Y:S01]  /*15180*/  DMUL R18, R28, R14 ;  /* 0x0000000e1c127228 */ /* 0x000fe20000000000 */
[----:B------:R-:W-:-:S05]  /*15190*/  IMAD.U32 R29, RZ, RZ, UR6 ;  /* 0x00000006ff1d7e24 */ /* 0x000fca000f8e00ff */
        /* <DEDUP_REMOVED lines=112> */
.L_x_12947:
[----:B------:R-:W-:Y:S05]  /*158a0*/  BSYNC B0 ;  /* 0x0000000000007941 */ /* 0x000fea0003800000 */
.L_x_12946:
        /* <DEDUP_REMOVED lines=8> */
.L_x_12949:
[----:B------:R-:W-:Y:S05]  /*15930*/  BSYNC B3 ;  /* 0x0000000000037941 */ /* 0x000fea0003800000 */
.L_x_12948:
        /* <DEDUP_REMOVED lines=82> */
.L_x_12951:
[----:B------:R-:W-:-:S04]  /*15e60*/  ISETP.GE.AND P0, PT, R25, RZ, PT ;  /* 0x000000ff1900720c */ /* 0x000fc80003f06270 */
[----:B------:R-:W-:Y:S02]  /*15e70*/  FSEL R10, RZ, 3.37028055040000000000e+12, P0 ;  /* 0x54442d18ff0a7808 */ /* 0x000fe40000000000 */
[----:B------:R-:W-:-:S07]  /*15e80*/  FSEL R11, RZ, 2.1426990032196044922, P0 ;  /* 0x400921fbff0b7808 */ /* 0x000fce0000000000 */
.L_x_12952:
[----:B------:R-:W-:Y:S05]  /*15e90*/  BSYNC B0 ;  /* 0x0000000000007941 */ /* 0x000fea0003800000 */
.L_x_12950:
[----:B------:R-:W-:Y:S01]  /*15ea0*/  DADD R2, R8, R2 ;  /* 0x0000000008027229 */ /* 0x000fe20000000002 */
[----:B------:R-:W-:Y:S01]  /*15eb0*/  LOP3.LUT R27, R11, 0x80000000, R27, 0xb8, !PT ;  /* 0x800000000b1b7812 */ /* 0x000fe200078eb81b */
[----:B------:R-:W-:-:S06]  /*15ec0*/  DADD R18, R18, 1 ;  /* 0x3ff0000012127429 */ /* 0x000fcc0000000000 */
[----:B------:R-:W-:-:S06]  /*15ed0*/  DSETP.GTU.AND P0, PT, |R2|, +INF , PT ;  /* 0x7ff000000200742a */ /* 0x000fcc0003f0c200 */
[----:B------:R-:W-:Y:S02]  /*15ee0*/  FSEL R10, R2, R10, P0 ;  /* 0x0000000a020a7208 */ /* 0x000fe40000000000 */
[----:B------:R-:W-:-:S07]  /*15ef0*/  FSEL R11, R3, R27, P0 ;  /* 0x0000001b030b7208 */ /* 0x000fce0000000000 */
.L_x_12934:
[----:B------:R-:W-:Y:S05]  /*15f00*/  BSYNC B2 ;  /* 0x0000000000027941 */ /* 0x000fea0003800000 */
.L_x_12924:
        /* <DEDUP_REMOVED lines=9> */
.L_x_12832:
        /* <DEDUP_REMOVED lines=21> */
.L_x_12831:
[----:B------:R-:W-:Y:S05]  /*160f0*/  BSYNC B1 ;  /* 0x0000000000017941 */ /* 0x000fea0003800000 */
.L_x_12830:
[----:B------:R-:W-:Y:S01]  /*16100*/  VIADD R0, R61, 0x100 ;  /* 0x000001003d007836 */ /* 0x000fe20000000000 */
[----:B------:R-:W-:Y:S01]  /*16110*/  BSSY B1, `(.L_x_12953) ;  /* 0x00008dd000017945 */ /* 0x000fe20003800000 */
[----:B------:R-:W-:Y:S02]  /*16120*/  CS2R R30, SRZ ;  /* 0x00000000001e7805 */ /* 0x000fe4000001ff00 */
[----:B------:R-:W-:Y:S02]  /*16130*/  CS2R R26, SRZ ;  /* 0x00000000001a7805 */ /* 0x000fe4000001ff00 */
[----:B------:R-:W-:Y:S02]  /*16140*/  CS2R R24, SRZ ;  /* 0x0000000000187805 */ /* 0x000fe4000001ff00 */
        /* <DEDUP_REMOVED lines=57> */
[----:B------:R-:W-:Y:S02]  /*164e0*/  SEL R50, R41, R39, P0 ;  /* 0x0000002729327207 */ /* 0x000fe40000000000 */
[----:B------:R-:W-:Y:S01]  /*164f0*/  LOP3.LUT R0, R13, 0xffc00000, RZ, 0xc0, !PT ;  /* 0xffc000000d007812 */ /* 0x000fe200078ec0ff */
[----:B------:R-:W-:Y:S01]  /*16500*/  DMUL R46, R42, R14 ;  /* 0x0000000e2a2e7228 */ /* 0x000fe20000000000 */
[----:B------:R-:W-:Y:S01]  /*16510*/  IMAD.MOV.U32 R28, RZ, RZ, R51 ;  /* 0x000000ffff1c7224 */ /* 0x000fe200078e0033 */
[----:B------:R-:W-:Y:S01]  /*16520*/  SEL R24, R12, R38, P1 ;  /* 0x000000260c187207 */ /* 0x000fe20000800000 */
[----:B------:R-:W-:Y:S01]  /*16530*/  IMAD.MOV.U32 R29, RZ, RZ, R50 ;  /* 0x000000ffff1d7224 */ /* 0x000fe200078e0032 */
[----:B------:R-:W-:-:S02]  /*16540*/  IADD3 R27, -R0, 0x7fd00000, RZ ;  /* 0x7fd00000001b7810 */ /* 0x000fc40007ffe1ff */
[----:B------:R-:W-:Y:S01]  /*16550*/  SEL R12, R40, R38, P3 ;  /* 0x00000026280c7207 */ /* 0x000fe20001800000 */
[----:B------:R-:W-:Y:S01]  /*16560*/  IMAD.MOV.U32 R40, RZ, RZ, RZ ;  /* 0x000000ffff287224 */ /* 0x000fe200078e00ff */
[----:B------:R-:W-:Y:S02]  /*16570*/  DMUL R42, R42, R24 ;  /* 0x000000182a2a7228 */ /* 0x000fe40000000000 */
[----:B------:R-:W-:Y:S02]  /*16580*/  DMUL R36, R26, R28 ;  /* 0x0000001c1a247228 */ /* 0x000fe40000000000 */
[----:B------:R-:W-:Y:S02]  /*16590*/  DMUL R46, R46, R46 ;  /* 0x0000002e2e2e7228 */ /* 0x000fe40000000000 */
[----:B------:R-:W-:-:S04]  /*165a0*/  DMUL R26, R26, R12 ;  /* 0x0000000c1a1a7228 */ /* 0x000fc80000000000 */
[----:B------:R-:W-:Y:S02]  /*165b0*/  DMUL R36, R36, R36 ;  /* 0x0000002424247228 */ /* 0x000fe40000000000 */
[----:B------:R-:W-:-:S06]  /*165c0*/  DFMA R38, R42, R42, R46 ;  /* 0x0000002a2a26722b */ /* 0x000fcc000000002e */
[----:B------:R-:W-:Y:S02]  /*165d0*/  DFMA R36, R26, R26, R36 ;  /* 0x0000001a1a24722b */ /* 0x000fe40000000024 */
[----:B------:R-:W-:Y:S01]  /*165e0*/  DSETP.MIN.AND P0, P1, R38, UR4, PT ;  /* 0x0000000426007e2a */ /* 0x000fe2000b900000 */
[----:B------:R-:W-:Y:S02]  /*165f0*/  IMAD.U32 R26, RZ, RZ, UR6 ;  /* 0x00000006ff1a7e24 */ /* 0x000fe4000f8e00ff */
[----:B------:R-:W-:Y:S02]  /*16600*/  IMAD.MOV.U32 R11, RZ, RZ, R39 ;  /* 0x000000ffff0b7224 */ /* 0x000fe400078e0027 */
[----:B------:R-:W-:Y:S01]  /*16610*/  IMAD.U32 R27, RZ, RZ, UR5 ;  /* 0x00000005ff1b7e24 */ /* 0x000fe2000f8e00ff */
[----:B------:R-:W-:Y:S02]  /*16620*/  DSETP.MIN.AND P2, P3, R36, UR4, PT ;  /* 0x0000000424007e2a */ /* 0x000fe4000bb40000 */
[----:B------:R-:W-:Y:S01]  /*16630*/  FSEL R55, R11, UR6, P0 ;  /* 0x000000060b377c08 */ /* 0x000fe20008000000 */
[----:B------:R-:W-:Y:S01]  /*16640*/  IMAD.MOV.U32 R11, RZ, RZ, R38 ;  /* 0x000000ffff0b7224 */ /* 0x000fe200078e0026 */
[----:B------:R-:W-:-:S04]  /*16650*/  UMOV UR6, UR4 ;  /* 0x0000000400067c82 */ /* 0x000fc80008000000 */
[----:B------:R-:W-:Y:S01]  /*16660*/  @P1 LOP3.LUT R55, R26, 0x80000, RZ, 0xfc, !PT ;  /* 0x000800001a371812 */ /* 0x000fe200078efcff */
[----:B------:R-:W-:Y:S01]  /*16670*/  IMAD.MOV.U32 R26, RZ, RZ, R37 ;  /* 0x000000ffff1a7224 */ /* 0x000fe200078e0025 */
[----:B------:R-:W-:Y:S01]  /*16680*/  SEL R54, R11, UR6, P0 ;  /* 0x000000060b367c07 */ /* 0x000fe20008000000 */
[----:B------:R-:W-:Y:S01]  /*16690*/  IMAD.MOV.U32 R11, RZ, RZ, R36 ;  /* 0x000000ffff0b7224 */ /* 0x000fe200078e0024 */
[----:B------:R-:W0:Y:S01]  /*166a0*/  MUFU.RSQ64H R41, R55 ;  /* 0x0000003700297308 */ /* 0x000e220000001c00 */
[----:B------:R-:W-:Y:S01]  /*166b0*/  ISETP.GE.U32.AND P1, PT, R49, 0x7ff00000, PT ;  /* 0x7ff000003100780c */ /* 0x000fe20003f26070 */
[----:B------:R-:W-:Y:S01]  /*166c0*/  DSETP.NEU.AND P0, PT, R14, RZ, PT ;  /* 0x000000ff0e00722a */ /* 0x000fe20003f0d000 */
[----:B------:R-:W-:Y:S01]  /*166d0*/  FSEL R43, R26, UR5, P2 ;  /* 0x000000051a2b7c08 */ /* 0x000fe20009000000 */
[----:B------:R-:W-:Y:S01]  /*166e0*/  IMAD.MOV.U32 R26, RZ, RZ, RZ ;  /* 0x000000ffff1a7224 */ /* 0x000fe200078e00ff */
[----:B------:R-:W-:Y:S02]  /*166f0*/  @P3 LOP3.LUT R43, R27, 0x80000, RZ, 0xfc, !PT ;  /* 0x000800001b2b3812 */ /* 0x000fe400078efcff */
[----:B------:R-:W-:Y:S01]  /*16700*/  SEL R42, R11, UR7, P2 ;  /* 0x000000070b2a7c07 */ /* 0x000fe20009000000 */
[----:B------:R-:W-:Y:S01]  /*16710*/  DSETP.NEU.AND P2, PT, R28, RZ, PT ;  /* 0x000000ff1c00722a */ /* 0x000fe20003f4d000 */
[----:B------:R-:W1:Y:S01]  /*16720*/  MUFU.RSQ64H R27, R43 ;  /* 0x0000002b001b7308 */ /* 0x000e620000001c00 */
[----:B------:R-:W-:-:S02]  /*16730*/  ISETP.GE.U32.AND P3, PT, R50, 0x7ff00000, PT ;  /* 0x7ff000003200780c */ /* 0x000fc40003f66070 */
[----:B------:R-:W-:Y:S01]  /*16740*/  LOP3.LUT R11, R10, 0x100000, RZ, 0xfc, !PT ;  /* 0x001000000a0b7812 */ /* 0x000fe200078efcff */
[----:B------:R-:W-:Y:S01]  /*16750*/  IMAD.MOV.U32 R10, RZ, RZ, RZ ;  /* 0x000000ffff0a7224 */ /* 0x000fe200078e00ff */
[----:B0-----:R-:W-:-:S08]  /*16760*/  DMUL R52, R40, R40 ;  /* 0x0000002828347228 */ /* 0x001fd00000000000 */
[----:B------:R-:W-:Y:S02]  /*16770*/  DFMA R54, R54, -R52, 1 ;  /* 0x3ff000003636742b */ /* 0x000fe40000000834 */
[----:B-1----:R-:W-:-:S08]  /*16780*/  DMUL R46, R26, R26 ;  /* 0x0000001a1a2e7228 */ /* 0x002fd00000000000 */
[----:B------:R-:W-:Y:S02]  /*16790*/  DFMA R42, R42, -R46, 1 ;  /* 0x3ff000002a2a742b */ /* 0x000fe4000000082e */
[----:B------:R-:W-:Y:S02]  /*167a0*/  DMUL R46, R40, R54 ;  /* 0x00000036282e7228 */ /* 0x000fe40000000000 */
[----:B------:R-:W-:-:S04]  /*167b0*/  DFMA R54, R54, R58, 0.5 ;  /* 0x3fe000003636742b */ /* 0x000fc8000000003a */
[----:B------:R-:W-:Y:S02]  /*167c0*/  DFMA R52, R42, R58, 0.5 ;  /* 0x3fe000002a34742b */ /* 0x000fe4000000003a */
[----:B------:R-:W-:Y:S02]  /*167d0*/  DMUL R42, R26, R42 ;  /* 0x0000002a1a2a7228 */ /* 0x000fe40000000000 */
[----:B------:R-:W-:-:S06]  /*167e0*/  DFMA R46, R54, R46, R40 ;  /* 0x0000002e362e722b */ /* 0x000fcc0000000028 */
[----:B------:R-:W-:Y:S01]  /*167f0*/  DFMA R42, R52, R42, R26 ;  /* 0x0000002a342a722b */ /* 0x000fe2000000001a */
[----:B------:R-:W-:Y:S01]  /*16800*/  LOP3.LUT R27, R0, 0x100000, RZ, 0xfc, !PT ;  /* 0x00100000001b7812 */ /* 0x000fe200078efcff */
[----:B------:R-:W-:-:S06]  /*16810*/  DMUL R46, R38, R46 ;  /* 0x0000002e262e7228 */ /* 0x000fcc0000000000 */
[----:B------:R-:W-:Y:S02]  /*16820*/  DMUL R42, R36, R42 ;  /* 0x0000002a242a7228 */ /* 0x000fe40000000000 */
[----:B------:R-:W-:-:S06]  /*16830*/  DMUL R46, R46, R10 ;  /* 0x0000000a2e2e7228 */ /* 0x000fcc0000000000 */
[----:B------:R-:W-:-:S04]  /*16840*/  DMUL R42, R42, R26 ;  /* 0x0000001a2a2a7228 */ /* 0x000fc80000000000 */
[----:B------:R-:W-:Y:S02]  /*16850*/  @!P1 FSEL R48, R24, R46, !P0 ;  /* 0x0000002e18309208 */ /* 0x000fe40004000000 */
[----:B------:R-:W-:-:S04]  /*16860*/  @!P1 FSEL R49, R25, R47, !P0 ;  /* 0x0000002f19319208 */ /* 0x000fc80004000000 */
[----:B------:R-:W-:Y:S02]  /*16870*/  @!P3 FSEL R51, R12, R42, !P2 ;  /* 0x0000002a0c33b208 */ /* 0x000fe40005000000 */
[----:B------:R-:W-:-:S04]  /*16880*/  @!P3 FSEL R50, R13, R43, !P2 ;  /* 0x0000002b0d32b208 */ /* 0x000fc80005000000 */
[----:B------:R-:W-:-:S04]  /*16890*/  LOP3.LUT R51, R51, R50, RZ, 0x3c, !PT ;  /* 0x0000003233337212 */ /* 0x000fc800078e3cff */
        /* <DEDUP_REMOVED lines=31> */
.L_x_12962:
[----:B------:R-:W-:Y:S05]  /*16a90*/  BSYNC B3 ;  /* 0x0000000000037941 */ /* 0x000fea0003800000 */
.L_x_12961:
        /* <DEDUP_REMOVED lines=81> */
.L_x_12960:
        /* <DEDUP_REMOVED lines=32> */
.L_x_12970:
[----:B------:R-:W-:Y:S05]  /*171b0*/  BSYNC B4 ;  /* 0x0000000000047941 */ /* 0x000fea0003800000 */
.L_x_12969:
[----:B------:R-:W-:Y:S02]  /*171c0*/  IMAD.MOV.U32 R10, RZ, RZ, R38 ;  /* 0x000000ffff0a7224 */ /* 0x000fe400078e0026 */
[----:B------:R-:W-:Y:S01]  /*171d0*/  IMAD.MOV.U32 R11, RZ, RZ, R39 ;  /* 0x000000ffff0b7224 */ /* 0x000fe200078e0027 */
[----:B------:R-:W-:Y:S06]  /*171e0*/  BRA `(.L_x_12968) ;  /* 0x0000000000047947 */ /* 0x000fec0003800000 */
.L_x_12967:
[----:B------:R-:W-:-:S11]  /*171f0*/  DADD R10, -R34, R48 ;  /* 0x00000000220a7229 */ /* 0x000fd60000000130 */
.L_x_12968:
[----:B------:R-:W-:Y:S05]  /*17200*/  BSYNC B3 ;  /* 0x0000000000037941 */ /* 0x000fea0003800000 */
.L_x_12966:
        /* <DEDUP_REMOVED lines=27> */
.L_x_12975:
[----:B------:R-:W-:Y:S05]  /*173c0*/  BSYNC B4 ;  /* 0x0000000000047941 */ /* 0x000fea0003800000 */
.L_x_12974:
[----:B------:R-:W-:Y:S05]  /*173d0*/  BRA `(.L_x_12973) ;  /* 0x0000000000047947 */ /* 0x000fea0003800000 */
.L_x_12972:
[----:B------:R-:W-:-:S11]  /*173e0*/  DADD R38, R50, -R36 ;  /* 0x0000000032267229 */ /* 0x000fd60000000824 */
.L_x_12973:
[----:B------:R-:W-:Y:S05]  /*173f0*/  BSYNC B3 ;  /* 0x0000000000037941 */ /* 0x000fea0003800000 */
.L_x_12971:
        /* <DEDUP_REMOVED lines=27> */
.L_x_12977:
[----:B------:R-:W-:Y:S05]  /*175b0*/  BSYNC B3 ;  /* 0x0000000000037941 */ /* 0x000fea0003800000 */
.L_x_12976:
        /* <DEDUP_REMOVED lines=85> */
.L_x_12978:
        /* <DEDUP_REMOVED lines=20> */
.L_x_12980:
[----:B------:R-:W-:Y:S05]  /*17c50*/  BSYNC B3 ;  /* 0x0000000000037941 */ /* 0x000fea0003800000 */
.L_x_12979:
        /* <DEDUP_REMOVED lines=30> */
.L_x_12965:
        /* <DEDUP_REMOVED lines=24> */
.L_x_12983:
[----:B------:R-:W-:Y:S05]  /*17fc0*/  BSYNC B3 ;  /* 0x0000000000037941 */ /* 0x000fea0003800000 */
.L_x_12982:
        /* <DEDUP_REMOVED lines=25> */
.L_x_12986:
[----:B------:R-:W-:Y:S05]  /*18160*/  BSYNC B3 ;  /* 0x0000000000037941 */ /* 0x000fea0003800000 */
.L_x_12985:
        /* <DEDUP_REMOVED lines=30> */
.L_x_12984:
        /* <DEDUP_REMOVED lines=75> */
.L_x_12987:
[----:B------:R-:W-:Y:S01]  /*18800*/  IMAD.MOV.U32 R10, RZ, RZ, 0x0 ;  /* 0x00000000ff0a7424 */ /* 0x000fe200078e00ff */
[----:B------:R-:W-:Y:S01]  /*18810*/  FSETP.NEU.FTZ.AND P0, PT, R13, RZ, PT ;  /* 0x000000ff0d00720b */ /* 0x000fe20003f1d000 */
[----:B------:R-:W-:-:S06]  /*18820*/  IMAD.MOV.U32 R11, RZ, RZ, 0x7ff00000 ;  /* 0x7ff00000ff0b7424 */ /* 0x000fcc00078e00ff */
[----:B------:R-:W-:-:S10]  /*18830*/  DFMA R10, R12, R10, +INF ;  /* 0x7ff000000c0a742b */ /* 0x000fd4000000000a */
[----:B------:R-:W-:Y:S02]  /*18840*/  FSEL R26, R10, RZ, P0 ;  /* 0x000000ff0a1a7208 */ /* 0x000fe40000000000 */
[----:B------:R-:W-:Y:S01]  /*18850*/  FSEL R27, R11, -QNAN , P0 ;  /* 0xfff000000b1b7808 */ /* 0x000fe20000000000 */
[----:B------:R-:W-:Y:S06]  /*18860*/  BRA `(.L_x_12963) ;  /* 0x0000000400287947 */ /* 0x000fec0003800000 */
.L_x_12981:
        /* <DEDUP_REMOVED lines=23> */
.L_x_12989:
[----:B------:R-:W-:Y:S05]  /*189e0*/  BSYNC B3 ;  /* 0x0000000000037941 */ /* 0x000fea0003800000 */
.L_x_12988:
        /* <DEDUP_REMOVED lines=21> */
.L_x_12991:
[----:B------:R-:W-:Y:S05]  /*18b40*/  BSYNC B3 ;  /* 0x0000000000037941 */ /* 0x000fea0003800000 */
.L_x_12990:
[----:B------:R-:W-:Y:S02]  /*18b50*/  IMAD.MOV.U32 R26, RZ, RZ, R38 ;  /* 0x000000ffff1a7224 */ /* 0x000fe400078e0026 */
[----:B------:R-:W-:Y:S01]  /*18b60*/  IMAD.MOV.U32 R27, RZ, RZ, R39 ;  /* 0x000000ffff1b7224 */ /* 0x000fe200078e0027 */
[----:B------:R-:W-:Y:S06]  /*18b70*/  BRA `(.L_x_12963) ;  /* 0x0000000000647947 */ /* 0x000fec0003800000 */
.L_x_12964:
        /* <DEDUP_REMOVED lines=22> */
.L_x_12993:
[----:B------:R-:W-:Y:S05]  /*18ce0*/  BSYNC B3 ;  /* 0x0000000000037941 */ /* 0x000fea0003800000 */
.L_x_12992:
[----:B------:R-:W-:Y:S02]  /*18cf0*/  IMAD.MOV.U32 R26, RZ, RZ, R12 ;  /* 0x000000ffff1a7224 */ /* 0x000fe400078e000c */
[----:B------:R-:W-:-:S07]  /*18d00*/  IMAD.MOV.U32 R27, RZ, RZ, R13 ;  /* 0x000000ffff1b7224 */ /* 0x000fce00078e000d */
.L_x_12963:
[----:B------:R-:W-:Y:S05]  /*18d10*/  BSYNC B2 ;  /* 0x0000000000027941 */ /* 0x000fea0003800000 */
.L_x_12959:
        /* <DEDUP_REMOVED lines=26> */
.L_x_12997:
[----:B------:R-:W-:Y:S05]  /*18ec0*/  BSYNC B3 ;  /* 0x0000000000037941 */ /* 0x000fea0003800000 */
.L_x_12996:
        /* <DEDUP_REMOVED lines=37> */
.L_x_13005:
[----:B------:R-:W-:Y:S05]  /*19120*/  BSYNC B4 ;  /* 0x0000000000047941 */ /* 0x000fea0003800000 */
.L_x_13004:
[----:B------:R-:W-:Y:S02]  /*19130*/  IMAD.MOV.U32 R52, RZ, RZ, R38 ;  /* 0x000000ffff347224 */ /* 0x000fe400078e0026 */
[----:B------:R-:W-:Y:S01]  /*19140*/  IMAD.MOV.U32 R53, RZ, RZ, R39 ;  /* 0x000000ffff357224 */ /* 0x000fe200078e0027 */
[----:B------:R-:W-:Y:S06]  /*19150*/  BRA `(.L_x_13003) ;  /* 0x0000000000047947 */ /* 0x000fec0003800000 */
.L_x_13002:
[----:B------:R-:W-:-:S11]  /*19160*/  DADD R52, -R34, R48 ;  /* 0x0000000022347229 */ /* 0x000fd60000000130 */
.L_x_13003:
[----:B------:R-:W-:Y:S05]  /*19170*/  BSYNC B3 ;  /* 0x0000000000037941 */ /* 0x000fea0003800000 */
.L_x_13001:
        /* <DEDUP_REMOVED lines=24> */
.L_x_13010:
[----:B------:R-:W-:Y:S05]  /*19300*/  BSYNC B4 ;  /* 0x0000000000047941 */ /* 0x000fea0003800000 */
.L_x_13009:
[----:B------:R-:W-:Y:S02]  /*19310*/  IMAD.MOV.U32 R2, RZ, RZ, R38 ;  /* 0x000000ffff027224 */ /* 0x000fe400078e0026 */
[----:B------:R-:W-:Y:S01]  /*19320*/  IMAD.MOV.U32 R3, RZ, RZ, R39 ;  /* 0x000000ffff037224 */ /* 0x000fe200078e0027 */
[----:B------:R-:W-:Y:S06]  /*19330*/  BRA `(.L_x_13008) ;  /* 0x0000000000047947 */ /* 0x000fec0003800000 */
.L_x_13007:
[----:B------:R-:W-:-:S11]  /*19340*/  DADD R2, -R44, R50 ;  /* 0x000000002c027229 */ /* 0x000fd60000000132 */
.L_x_13008:
[----:B------:R-:W-:Y:S05]  /*19350*/  BSYNC B3 ;  /* 0x0000000000037941 */ /* 0x000fea0003800000 */
.L_x_13006:
        /* <DEDUP_REMOVED lines=27> */
.L_x_13012:
[----:B------:R-:W-:Y:S05]  /*19510*/  BSYNC B3 ;  /* 0x0000000000037941 */ /* 0x000fea0003800000 */
.L_x_13011:
[----:B------:R-:W-:Y:S01]  /*19520*/  PLOP3.LUT P0, PT, PT, PT, PT, 0x80, 0x0 ;  /* 0x000000000000781c */ /* 0x000fe20003f0f070 */
[----:B------:R-:W-:Y:S02]  /*19530*/  IMAD.MOV.U32 R24, RZ, RZ, R12 ;  /* 0x000000ffff187224 */ /* 0x000fe400078e000c */
[----:B------:R-:W-:Y:S01]  /*19540*/  IMAD.MOV.U32 R25, RZ, RZ, R13 ;  /* 0x000000ffff197224 */ /* 0x000fe200078e000d */
[----:B------:R-:W-:Y:S09]  /*19550*/  BRA `(.L_x_12998) ;  /* 0x00000008004c7947 */ /* 0x000ff20003800000 */
.L_x_13000:
        /* <DEDUP_REMOVED lines=27> */
.L_x_13015:
[----:B------:R-:W-:Y:S05]  /*19710*/  BSYNC B3 ;  /* 0x0000000000037941 */ /* 0x000fea0003800000 */
.L_x_13014:
[----:B------:R-:W-:Y:S01]  /*19720*/  PLOP3.LUT P0, PT, PT, PT, PT, 0x80, 0x0 ;  /* 0x000000000000781c */ /* 0x000fe20003f0f070 */
[----:B------:R-:W-:Y:S02]  /*19730*/  IMAD.MOV.U32 R24, RZ, RZ, R12 ;  /* 0x000000ffff187224 */ /* 0x000fe400078e000c */
[----:B------:R-:W-:Y:S01]  /*19740*/  IMAD.MOV.U32 R25, RZ, RZ, R13 ;  /* 0x000000ffff197224 */ /* 0x000fe200078e000d */
[----:B------:R-:W-:Y:S09]  /*19750*/  BRA `(.L_x_12998) ;  /* 0x0000000400cc7947 */ /* 0x000ff20003800000 */
.L_x_13013:
        /* <DEDUP_REMOVED lines=27> */
[----:B------:R-:W-:Y:S05]  /*19910*/  CALL.REL.NOINC `($__internal_17_$__cuda_sm20_dsqrt_rn_f64_mediumpath_v1) ;  /* 0x0000013000c07944 */ /* 0x000fea0003c00000 */
.L_x_13017:
[----:B------:R-:W-:Y:S05]  /*19920*/  BSYNC B3 ;  /* 0x0000000000037941 */ /* 0x000fea0003800000 */
.L_x_13016:
        /* <DEDUP_REMOVED lines=21> */
.L_x_13019:
[----:B------:R-:W-:Y:S05]  /*19a80*/  BSYNC B3 ;  /* 0x0000000000037941 */ /* 0x000fea0003800000 */
.L_x_13018:
[----:B------:R-:W-:Y:S01]  /*19a90*/  DMUL R8, R8, 8.11296384146066816958e+31 ;  /* 0x4690000008087828 */ /* 0x000fe20000000000 */
[----:B------:R-:W-:Y:S01]  /*19aa0*/  PLOP3.LUT P0, PT, PT, PT, PT, 0x80, 0x0 ;  /* 0x000000000000781c */ /* 0x000fe20003f0f070 */
[----:B------:R-:W-:Y:S02]  /*19ab0*/  IMAD.MOV.U32 R24, RZ, RZ, R38 ;  /* 0x000000ffff187224 */ /* 0x000fe400078e0026 */
[----:B------:R-:W-:Y:S01]  /*19ac0*/  IMAD.MOV.U32 R25, RZ, RZ, R39 ;  /* 0x000000ffff197224 */ /* 0x000fe200078e0027 */
[----:B------:R-:W-:Y:S09]  /*19ad0*/  BRA `(.L_x_12998) ;  /* 0x0000000000ec7947 */ /* 0x000ff20003800000 */
.L_x_12999:
        /* <DEDUP_REMOVED lines=24> */
.L_x_13021:
[----:B------:R-:W-:Y:S05]  /*19c60*/  BSYNC B3 ;  /* 0x0000000000037941 */ /* 0x000fea0003800000 */
.L_x_13020:
        /* <DEDUP_REMOVED lines=27> */
.L_x_13023:
[----:B------:R-:W-:Y:S05]  /*19e20*/  BSYNC B3 ;  /* 0x0000000000037941 */ /* 0x000fea0003800000 */
.L_x_13022:
[----:B------:R-:W-:Y:S01]  /*19e30*/  DMUL R24, R12, R34 ;  /* 0x000000220c187228 */ /* 0x000fe20000000000 */
[----:B------:R-:W-:Y:S01]  /*19e40*/  PLOP3.LUT P0, PT, PT, PT, PT, 0x80, 0x0 ;  /* 0x000000000000781c */ /* 0x000fe20003f0f070 */
[----:B------:R-:W-:-:S12]  /*19e50*/  BRA `(.L_x_12998) ;  /* 0x00000000000c7947 */ /* 0x000fd80003800000 */
.L_x_12995:
[----:B------:R-:W-:Y:S01]  /*19e60*/  DMUL R24, R24, 9.00719925474099200000e+15 ;  /* 0x4340000018187828 */ /* 0x000fe20000000000 */
[----:B------:R-:W-:Y:S01]  /*19e70*/  PLOP3.LUT P0, PT, PT, PT, PT, 0x80, 0x0 ;  /* 0x000000000000781c */ /* 0x000fe20003f0f070 */
[----:B------:R-:W-:-:S12]  /*19e80*/  DMUL R8, R8, 9.00719925474099200000e+15 ;  /* 0x4340000008087828 */ /* 0x000fd80000000000 */
.L_x_12998:
[----:B------:R-:W-:Y:S05]  /*19e90*/  BSYNC B2 ;  /* 0x0000000000027941 */ /* 0x000fea0003800000 */
.L_x_12994:
        /* <DEDUP_REMOVED lines=67> */
.L_x_13029:
[----:B------:R-:W-:-:S11]  /*1a2d0*/  DMUL R24, RZ, |R10| ;  /* 0x4000000aff187228 */ /* 0x000fd60000000000 */
.L_x_13030:
[----:B------:R-:W-:Y:S05]  /*1a2e0*/  BSYNC B0 ;  /* 0x0000000000007941 */ /* 0x000fea0003800000 */
.L_x_13028:
        /* <DEDUP_REMOVED lines=11> */
.L_x_13027:
        /* <DEDUP_REMOVED lines=53> */
.L_x_13026:
        /* <DEDUP_REMOVED lines=62> */
.L_x_13034:
[----:B------:R-:W-:-:S11]  /*1aad0*/  DMUL R24, RZ, |R10| ;  /* 0x4000000aff187228 */ /* 0x000fd60000000000 */
.L_x_13035:
[----:B------:R-:W-:Y:S05]  /*1aae0*/  BSYNC B0 ;  /* 0x0000000000007941 */ /* 0x000fea0003800000 */
.L_x_13033:
        /* <DEDUP_REMOVED lines=11> */
.L_x_13032:
        /* <DEDUP_REMOVED lines=53> */
.L_x_13025:
        /* <DEDUP_REMOVED lines=30> */
.L_x_13038:
[----:B------:R-:W-:Y:S05]  /*1b0d0*/  BSYNC B3 ;  /* 0x0000000000037941 */ /* 0x000fea0003800000 */
.L_x_13037:
        /* <DEDUP_REMOVED lines=82> */
.L_x_13040:
[----:B------:R-:W-:Y:S02]  /*1b600*/  FSEL R2, RZ, 3.37028055040000000000e+12, P1 ;  /* 0x54442d18ff027808 */ /* 0x000fe40000800000 */
[----:B------:R-:W-:-:S07]  /*1b610*/  FSEL R3, RZ, 2.1426990032196044922, P1 ;  /* 0x400921fbff037808 */ /* 0x000fce0000800000 */
.L_x_13041:
[----:B------:R-:W-:Y:S05]  /*1b620*/  BSYNC B0 ;  /* 0x0000000000007941 */ /* 0x000fea0003800000 */
.L_x_13039:
[----:B------:R-:W-:Y:S01]  /*1b630*/  DADD R8, |R24|, |R8| ;  /* 0x0000000018087229 */ /* 0x000fe20000000608 */
[----:B------:R-:W-:-:S07]  /*1b640*/  LOP3.LUT R25, R3, 0x80000000, R25, 0xb8, !PT ;  /* 0x8000000003197812 */ /* 0x000fce00078eb819 */
[----:B------:R-:W-:-:S06]  /*1b650*/  DSETP.GTU.AND P0, PT, |R8|, +INF , PT ;  /* 0x7ff000000800742a */ /* 0x000fcc0003f0c200 */
[----:B------:R-:W-:Y:S02]  /*1b660*/  FSEL R24, R8, R2, P0 ;  /* 0x0000000208187208 */ /* 0x000fe40000000000 */
[----:B------:R-:W-:Y:S01]  /*1b670*/  FSEL R25, R9, R25, P0 ;  /* 0x0000001909197208 */ /* 0x000fe20000000000 */
[----:B------:R-:W-:Y:S06]  /*1b680*/  BRA `(.L_x_13031) ;  /* 0x0000000400d47947 */ /* 0x000fec0003800000 */
.L_x_13036:
        /* <DEDUP_REMOVED lines=26> */
.L_x_13043:
[----:B------:R-:W-:Y:S05]  /*1b830*/  BSYNC B3 ;  /* 0x0000000000037941 */ /* 0x000fea0003800000 */
.L_x_13042:
        /* <DEDUP_REMOVED lines=82> */
.L_x_13045:
[----:B------:R-:W-:Y:S02]  /*1bd60*/  FSEL R2, RZ, 3.37028055040000000000e+12, P1 ;  /* 0x54442d18ff027808 */ /* 0x000fe40000800000 */
[----:B------:R-:W-:-:S07]  /*1bd70*/  FSEL R3, RZ, 2.1426990032196044922, P1 ;  /* 0x400921fbff037808 */ /* 0x000fce0000800000 */
.L_x_13046:
[----:B------:R-:W-:Y:S05]  /*1bd80*/  BSYNC B0 ;  /* 0x0000000000007941 */ /* 0x000fea0003800000 */
.L_x_13044:
[----:B------:R-:W-:Y:S01]  /*1bd90*/  DADD R8, |R24|, |R8| ;  /* 0x0000000018087229 */ /* 0x000fe20000000608 */
[----:B------:R-:W-:-:S07]  /*1bda0*/  LOP3.LUT R25, R3, 0x80000000, R25, 0xb8, !PT ;  /* 0x8000000003197812 */ /* 0x000fce00078eb819 */
[----:B------:R-:W-:-:S06]  /*1bdb0*/  DSETP.GTU.AND P0, PT, |R8|, +INF , PT ;  /* 0x7ff000000800742a */ /* 0x000fcc0003f0c200 */
[----:B------:R-:W-:Y:S02]  /*1bdc0*/  FSEL R24, R8, R2, P0 ;  /* 0x0000000208187208 */ /* 0x000fe40000000000 */
[----:B------:R-:W-:-:S07]  /*1bdd0*/  FSEL R25, R9, R25, P0 ;  /* 0x0000001909197208 */ /* 0x000fce0000000000 */
.L_x_13031:
[----:B------:R-:W-:Y:S05]  /*1bde0*/  BSYNC B2 ;  /* 0x0000000000027941 */ /* 0x000fea0003800000 */
.L_x_13024:
[----:B------:R-:W-:Y:S01]  /*1bdf0*/  DADD R2, -RZ, -R26 ;  /* 0x00000000ff027229 */ /* 0x000fe2000000091a */
[----:B------:R-:W-:-:S09]  /*1be00*/  ISETP.NE.AND P0, PT, R56, RZ, PT ;  /* 0x000000ff3800720c */ /* 0x000fd20003f05270 */
[----:B------:R-:W-:Y:S02]  /*1be10*/  FSEL R26, R2, R26, !P0 ;  /* 0x0000001a021a7208 */ /* 0x000fe40004000000 */
[----:B------:R-:W-:Y:S01]  /*1be20*/  FSEL R27, R3, R27, !P0 ;  /* 0x0000001b031b7208 */ /* 0x000fe20004000000 */
[----:B------:R-:W-:Y:S06]  /*1be30*/  BRA `(.L_x_12954) ;  /* 0x0000003000287947 */ /* 0x000fec0003800000 */
.L_x_12958:
[----:B------:R-:W2:Y:S01]  /*1be40*/  LDL.64 R24, [R1+0x8] ;  /* 0x0000080001187983 */ /* 0x000ea20000100a00 */
[----:B------:R-:W-:Y:S01]  /*1be50*/  UMOV UR4, 0x54442d18 ;  /* 0x54442d1800047882 */ /* 0x000fe20000000000 */
[----:B------:R-:W-:Y:S01]  /*1be60*/  UMOV UR5, 0x3ff921fb ;  /* 0x3ff921fb00057882 */ /* 0x000fe20000000000 */
[----:B------:R-:W-:Y:S02]  /*1be70*/  DADD R26, -RZ, -R34 ;  /* 0x00000000ff1a7229 */ /* 0x000fe40000000922 */
[----:B--2---:R-:W-:-:S08]  /*1be80*/  DADD R24, R24, -R32 ;  /* 0x0000000018187229 */ /* 0x004fd00000000820 */
[----:B------:R-:W-:Y:S01]  /*1be90*/  DADD R24, R24, UR4 ;  /* 0x0000000418187e29 */ /* 0x000fe20008000000 */
[----:B------:R-:W-:Y:S10]  /*1bea0*/  BRA `(.L_x_12954) ;  /* 0x00000030000c7947 */ /* 0x000ff40003800000 */
.L_x_12957:
[----:B------:R-:W-:Y:S01]  /*1beb0*/  DADD R26, -RZ, -R34 ;  /* 0x00000000ff1a7229 */ /* 0x000fe20000000922 */
[----:B------:R-:W-:Y:S01]  /*1bec0*/  CS2R R24, SRZ ;  /* 0x0000000000187805 */ /* 0x000fe2000001ff00 */
[----:B------:R-:W-:Y:S09]  /*1bed0*/  BRA `(.L_x_12954) ;  /* 0x0000003000007947 */ /* 0x000ff20003800000 */
.L_x_12956:
        /* <DEDUP_REMOVED lines=108> */
.L_x_13051:
[----:B------:R-:W-:Y:S05]  /*1c5a0*/  BSYNC B0 ;  /* 0x0000000000007941 */ /* 0x000fea0003800000 */
.L_x_13050:
        /* <DEDUP_REMOVED lines=8> */
.L_x_13053:
[----:B------:R-:W-:Y:S05]  /*1c630*/  BSYNC B3 ;  /* 0x0000000000037941 */ /* 0x000fea0003800000 */
.L_x_13052:
        /* <DEDUP_REMOVED lines=82> */
.L_x_13055:
[----:B------:R-:W-:-:S04]  /*1cb60*/  ISETP.GE.AND P0, PT, R33, RZ, PT ;  /* 0x000000ff2100720c */ /* 0x000fc80003f06270 */
[----:B------:R-:W-:Y:S02]  /*1cb70*/  FSEL R10, RZ, 3.37028055040000000000e+12, P0 ;  /* 0x54442d18ff0a7808 */ /* 0x000fe40000000000 */
[----:B------:R-:W-:-:S07]  /*1cb80*/  FSEL R11, RZ, 2.1426990032196044922, P0 ;  /* 0x400921fbff0b7808 */ /* 0x000fce0000000000 */
.L_x_13056:
[----:B------:R-:W-:Y:S05]  /*1cb90*/  BSYNC B0 ;  /* 0x0000000000007941 */ /* 0x000fea0003800000 */
.L_x_13054:
[----:B------:R-:W-:Y:S01]  /*1cba0*/  DADD R2, R8, R2 ;  /* 0x0000000008027229 */ /* 0x000fe20000000002 */
[----:B------:R-:W-:Y:S01]  /*1cbb0*/  LOP3.LUT R35, R11, 0x80000000, R35, 0xb8, !PT ;  /* 0x800000000b237812 */ /* 0x000fe200078eb823 */
[----:B------:R-:W-:-:S06]  /*1cbc0*/  DMUL R26, R26, 0.5 ;  /* 0x3fe000001a1a7828 */ /* 0x000fcc0000000000 */
[----:B------:R-:W-:-:S06]  /*1cbd0*/  DSETP.GTU.AND P0, PT, |R2|, +INF , PT ;  /* 0x7ff000000200742a */ /* 0x000fcc0003f0c200 */
[----:B------:R-:W-:Y:S02]  /*1cbe0*/  FSEL R10, R2, R10, P0 ;  /* 0x0000000a020a7208 */ /* 0x000fe40000000000 */
[----:B------:R-:W-:Y:S01]  /*1cbf0*/  FSEL R11, R3, R35, P0 ;  /* 0x00000023030b7208 */ /* 0x000fe20000000000 */
[----:B------:R-:W-:Y:S06]  /*1cc00*/  BRA `(.L_x_13057) ;  /* 0x0000002000387947 */ /* 0x000fec0003800000 */
.L_x_13049:
        /* <DEDUP_REMOVED lines=135> */
.L_x_13059:
[----:B------:R-:W-:Y:S05]  /*1d480*/  BSYNC B0 ;  /* 0x0000000000007941 */ /* 0x000fea0003800000 */
.L_x_13058:
        /* <DEDUP_REMOVED lines=8> */
.L_x_13061:
[----:B------:R-:W-:Y:S05]  /*1d510*/  BSYNC B3 ;  /* 0x0000000000037941 */ /* 0x000fea0003800000 */
.L_x_13060:
        /* <DEDUP_REMOVED lines=82> */
.L_x_13063:
[----:B------:R-:W-:-:S04]  /*1da40*/  ISETP.GE.AND P0, PT, R33, RZ, PT ;  /* 0x000000ff2100720c */ /* 0x000fc80003f06270 */
[----:B------:R-:W-:Y:S02]  /*1da50*/  FSEL R10, RZ, 3.37028055040000000000e+12, P0 ;  /* 0x54442d18ff0a7808 */ /* 0x000fe40000000000 */
[----:B------:R-:W-:-:S07]  /*1da60*/  FSEL R11, RZ, 2.1426990032196044922, P0 ;  /* 0x400921fbff0b7808 */ /* 0x000fce0000000000 */
.L_x_13064:
[----:B------:R-:W-:Y:S05]  /*1da70*/  BSYNC B0 ;  /* 0x0000000000007941 */ /* 0x000fea0003800000 */
.L_x_13062:
[----:B------:R-:W-:Y:S01]  /*1da80*/  DADD R2, R8, R2 ;  /* 0x0000000008027229 */ /* 0x000fe20000000002 */
[----:B------:R-:W-:-:S07]  /*1da90*/  LOP3.LUT R35, R11, 0x80000000, R35, 0xb8, !PT ;  /* 0x800000000b237812 */ /* 0x000fce00078eb823 */
[----:B------:R-:W-:-:S06]  /*1daa0*/  DSETP.GTU.AND P0, PT, |R2|, +INF , PT ;  /* 0x7ff000000200742a */ /* 0x000fcc0003f0c200 */
[----:B------:R-:W-:Y:S02]  /*1dab0*/  FSEL R10, R2, R10, P0 ;  /* 0x0000000a020a7208 */ /* 0x000fe40000000000 */
[----:B------:R-:W-:Y:S01]  /*1dac0*/  FSEL R11, R3, R35, P0 ;  /* 0x00000023030b7208 */ /* 0x000fe20000000000 */
[----:B------:R-:W-:Y:S06]  /*1dad0*/  BRA `(.L_x_13057) ;  /* 0x0000001000847947 */ /* 0x000fec0003800000 */
.L_x_13048:
        /* <DEDUP_REMOVED lines=23> */
.L_x_13066:
[----:B------:R-:W-:Y:S05]  /*1dc50*/  BSYNC B3 ;  /* 0x0000000000037941 */ /* 0x000fea0003800000 */
.L_x_13065:
        /* <DEDUP_REMOVED lines=26> */
.L_x_13068:
[----:B------:R-:W-:Y:S05]  /*1de00*/  BSYNC B3 ;  /* 0x0000000000037941 */ /* 0x000fea0003800000 */
.L_x_13067:
        /* <DEDUP_REMOVED lines=18> */
[----:B------:R-:W-:Y:S02]  /*1df30*/  SEL R14, R38, R26, P1 ;  /* 0x0000001a260e7207 */ /* 0x000fe40000800000 */
[----:B------:R-:W-:Y:S02]  /*1df40*/  ISETP.GE.U32.AND P2, PT, R13, 0x7ff00000, PT ;  /* 0x7ff000000d00780c */ /* 0x000fe40003f46070 */
[C---:B------:R-:W-:Y:S02]  /*1df50*/  DMUL R36, R28.reuse, R12 ;  /* 0x0000000c1c247228 */ /* 0x040fe40000000000 */
[----:B------:R-:W-:Y:S01]  /*1df60*/  DMUL R26, R28, R14 ;  /* 0x0000000e1c1a7228 */ /* 0x000fe20000000000 */
[----:B------:R-:W-:-:S05]  /*1df70*/  IMAD.U32 R29, RZ, RZ, UR6 ;  /* 0x00000006ff1d7e24 */ /* 0x000fca000f8e00ff */
        /* <DEDUP_REMOVED lines=113> */
.L_x_13070:
[----:B------:R-:W-:Y:S05]  /*1e690*/  BSYNC B0 ;  /* 0x0000000000007941 */ /* 0x000fea0003800000 */
.L_x_13069:
        /* <DEDUP_REMOVED lines=8> */
.L_x_13072:
[----:B------:R-:W-:Y:S05]  /*1e720*/  BSYNC B3 ;  /* 0x0000000000037941 */ /* 0x000fea0003800000 */
.L_x_13071:
        /* <DEDUP_REMOVED lines=82> */
.L_x_13074:
[----:B------:R-:W-:-:S04]  /*1ec50*/  ISETP.GE.AND P0, PT, R33, RZ, PT ;  /* 0x000000ff2100720c */ /* 0x000fc80003f06270 */
[----:B------:R-:W-:Y:S02]  /*1ec60*/  FSEL R10, RZ, 3.37028055040000000000e+12, P0 ;  /* 0x54442d18ff0a7808 */ /* 0x000fe40000000000 */
[----:B------:R-:W-:-:S07]  /*1ec70*/  FSEL R11, RZ, 2.1426990032196044922, P0 ;  /* 0x400921fbff0b7808 */ /* 0x000fce0000000000 */
.L_x_13075:
[----:B------:R-:W-:Y:S05]  /*1ec80*/  BSYNC B0 ;  /* 0x0000000000007941 */ /* 0x000fea0003800000 */
.L_x_13073:
[----:B------:R-:W-:Y:S01]  /*1ec90*/  DADD R2, R8, R2 ;  /* 0x0000000008027229 */ /* 0x000fe20000000002 */
[----:B------:R-:W-:Y:S01]  /*1eca0*/  LOP3.LUT R35, R11, 0x80000000, R35, 0xb8, !PT ;  /* 0x800000000b237812 */ /* 0x000fe200078eb823 */
[----:B------:R-:W-:-:S06]  /*1ecb0*/  DADD R26, R26, 1 ;  /* 0x3ff000001a1a7429 */ /* 0x000fcc0000000000 */
[----:B------:R-:W-:-:S06]  /*1ecc0*/  DSETP.GTU.AND P0, PT, |R2|, +INF , PT ;  /* 0x7ff000000200742a */ /* 0x000fcc0003f0c200 */
[----:B------:R-:W-:Y:S02]  /*1ecd0*/  FSEL R10, R2, R10, P0 ;  /* 0x0000000a020a7208 */ /* 0x000fe40000000000 */
[----:B------:R-:W-:-:S07]  /*1ece0*/  FSEL R11, R3, R35, P0 ;  /* 0x00000023030b7208 */ /* 0x000fce0000000000 */
.L_x_13057:
[----:B------:R-:W-:Y:S05]  /*1ecf0*/  BSYNC B2 ;  /* 0x0000000000027941 */ /* 0x000fea0003800000 */
.L_x_13047:
        /* <DEDUP_REMOVED lines=9> */
.L_x_12955:
        /* <DEDUP_REMOVED lines=21> */
.L_x_12954:
[----:B------:R-:W-:Y:S05]  /*1eee0*/  BSYNC B1 ;  /* 0x0000000000017941 */ /* 0x000fea0003800000 */
.L_x_12953:
[----:B------:R-:W-:Y:S01]  /*1eef0*/  VIADD R0, R61, 0x180 ;  /* 0x000001803d007836 */ /* 0x000fe20000000000 */
[----:B------:R-:W-:Y:S01]  /*1ef00*/  BSSY B1, `(.L_x_13076) ;  /* 0x00008db000017945 */ /* 0x000fe20003800000 */
[----:B------:R-:W-:-:S03]  /*1ef10*/  CS2R R28, SRZ ;  /* 0x00000000001c7805 */ /* 0x000fc6000001ff00 */
        /* <DEDUP_REMOVED lines=28> */
[----:B------:R-:W-:Y:S01]  /*1f0e0*/  DADD R28, -RZ, |R2| ;  /* 0x00000000ff1c7229 */ /* 0x000fe20000000502 */
[----:B------:R-:W-:Y:S01]  /*1f0f0*/  IMAD.MOV.U32 R36, RZ, RZ, RZ ;  /* 0x000000ffff247224 */ /* 0x000fe200078e00ff */
[----:B------:R-:W-:Y:S01]  /*1f100*/  DADD R34, R8, -1 ;  /* 0xbff0000008227429 */ /* 0x000fe20000000000 */
[----:B------:R-:W-:Y:S01]  /*1f110*/  UMOV UR4, 0xffffffff ;  /* 0xffffffff00047882 */ /* 0x000fe20000000000 */
[----:B------:R-:W-:Y:S01]  /*1f120*/  UMOV UR5, 0x7fefffff ;  /* 0x7fefffff00057882 */ /* 0x000fe20000000000 */
[----:B------:R-:W-:Y:S01]  /*1f130*/  UMOV UR7, UR4 ;  /* 0x0000000400077c82 */ /* 0x000fe20008000000 */
[----:B------:R-:W-:Y:S01]  /*1f140*/  DADD R12, -RZ, |R32| ;  /* 0x00000000ff0c7229 */ /* 0x000fe20000000520 */
[----:B------:R-:W-:Y:S01]  /*1f150*/  UMOV UR6, UR5 ;  /* 0x0000000500067c82 */ /* 0x000fe20008000000 */
[----:B------:R-:W-:Y:S01]  /*1f160*/  IMAD.MOV.U32 R50, RZ, RZ, RZ ;  /* 0x000000ffff327224 */ /* 0x000fe200078e00ff */
[----:B------:R-:W-:Y:S01]  /*1f170*/  BSSY B2, `(.L_x_13082) ;  /* 0x0000299000027945 */ /* 0x000fe20003800000 */
[----:B------:R-:W-:-:S06]  /*1f180*/  DADD R10, -RZ, |R34| ;  /* 0x00000000ff0a7229 */ /* 0x000fcc0000000522 */
[CC--:B------:R-:W-:Y:S02]  /*1f190*/  ISETP.GT.U32.AND P1, PT, R12.reuse, R28.reuse, PT ;  /* 0x0000001c0c00720c */ /* 0x0c0fe40003f24070 */
[CC--:B------:R-:W-:Y:S02]  /*1f1a0*/  ISETP.LT.U32.AND P0, PT, R12.reuse, R28.reuse, PT ;  /* 0x0000001c0c00720c */ /* 0x0c0fe40003f01070 */
[CC--:B------:R-:W-:Y:S02]  /*1f1b0*/  ISETP.GT.U32.AND.EX P1, PT, R13.reuse, R29.reuse, PT, P1 ;  /* 0x0000001d0d00720c */ /* 0x0c0fe40003f24110 */
[CC--:B------:R-:W-:Y:S02]  /*1f1c0*/  ISETP.LT.U32.AND.EX P0, PT, R13.reuse, R29.reuse, PT, P0 ;  /* 0x0000001d0d00720c */ /* 0x0c0fe40003f01100 */
[----:B------:R-:W-:Y:S02]  /*1f1d0*/  SEL R23, R13, R29, P1 ;  /* 0x0000001d0d177207 */ /* 0x000fe40000800000 */
[----:B------:R-:W-:-:S02]  /*1f1e0*/  SEL R44, R12, R28, P0 ;  /* 0x0000001c0c2c7207 */ /* 0x000fc40000000000 */
[-C--:B------:R-:W-:Y:S02]  /*1f1f0*/  SEL R45, R13, R29.reuse, P0 ;  /* 0x0000001d0d2d7207 */ /* 0x080fe40000000000 */
[----:B------:R-:W-:Y:S01]  /*1f200*/  LOP3.LUT R53, R23, 0xffc00000, RZ, 0xc0, !PT ;  /* 0xffc0000017357812 */ /* 0x000fe200078ec0ff */
[----:B------:R-:W-:Y:S01]  /*1f210*/  IMAD.MOV.U32 R14, RZ, RZ, R44 ;  /* 0x000000ffff0e7224 */ /* 0x000fe200078e002c */
[CC--:B------:R-:W-:Y:S01]  /*1f220*/  ISETP.GT.U32.AND P3, PT, R10.reuse, R28.reuse, PT ;  /* 0x0000001c0a00720c */ /* 0x0c0fe20003f64070 */
[----:B------:R-:W-:Y:S01]  /*1f230*/  IMAD.MOV.U32 R15, RZ, RZ, R45 ;  /* 0x000000ffff0f7224 */ /* 0x000fe200078e002d */
[----:B------:R-:W-:Y:S02]  /*1f240*/  IADD3 R39, -R53, 0x7fd00000, RZ ;  /* 0x7fd0000035277810 */ /* 0x000fe40007ffe1ff */
[----:B------:R-:W-:Y:S02]  /*1f250*/  ISETP.LT.U32.AND P2, PT, R10, R28, PT ;  /* 0x0000001c0a00720c */ /* 0x000fe40003f41070 */
[----:B------:R-:W-:-:S02]  /*1f260*/  ISETP.GT.U32.AND.EX P3, PT, R11, R29, PT, P3 ;  /* 0x0000001d0b00720c */ /* 0x000fc40003f64130 */
[CC--:B------:R-:W-:Y:S01]  /*1f270*/  ISETP.LT.U32.AND.EX P0, PT, R11.reuse, R29.reuse, PT, P2 ;  /* 0x0000001d0b00720c */ /* 0x0c0fe20003f01120 */
[----:B------:R-:W-:Y:S01]  /*1f280*/  DMUL R30, R38, R14 ;  /* 0x0000000e261e7228 */ /* 0x000fe20000000000 */
[CC--:B------:R-:W-:Y:S02]  /*1f290*/  SEL R13, R11.reuse, R29.reuse, P3 ;  /* 0x0000001d0b0d7207 */ /* 0x0c0fe40001800000 */
[-C--:B------:R-:W-:Y:S02]  /*1f2a0*/  SEL R49, R10, R28.reuse, P0 ;  /* 0x0000001c0a317207 */ /* 0x080fe40000000000 */
[----:B------:R-:W-:Y:S01]  /*1f2b0*/  SEL R48, R11, R29, P0 ;  /* 0x0000001d0b307207 */ /* 0x000fe20000000000 */
[----:B------:R-:W-:Y:S01]  /*1f2c0*/  IMAD.U32 R11, RZ, RZ, UR6 ;  /* 0x00000006ff0b7e24 */ /* 0x000fe2000f8e00ff */
[----:B------:R-:W-:Y:S01]  /*1f2d0*/  LOP3.LUT R0, R13, 0xffc00000, RZ, 0xc0, !PT ;  /* 0xffc000000d007812 */ /* 0x000fe200078ec0ff */
[----:B------:R-:W-:Y:S01]  /*1f2e0*/  DMUL R42, R30, R30 ;  /* 0x0000001e1e2a7228 */ /* 0x000fe20000000000 */
[-C--:B------:R-:W-:Y:S01]  /*1f2f0*/  SEL R22, R12, R28.reuse, P1 ;  /* 0x0000001c0c167207 */ /* 0x080fe20000800000 */
[----:B------:R-:W-:Y:S01]  /*1f300*/  IMAD.MOV.U32 R30, RZ, RZ, R49 ;  /* 0x000000ffff1e7224 */ /* 0x000fe200078e0031 */
[----:B------:R-:W-:Y:S01]  /*1f310*/  IADD3 R37, -R0, 0x7fd00000, RZ ;  /* 0x7fd0000000257810 */ /* 0x000fe20007ffe1ff */
[----:B------:R-:W-:Y:S01]  /*1f320*/  IMAD.MOV.U32 R31, RZ, RZ, R48 ;  /* 0x000000ffff1f7224 */ /* 0x000fe200078e0030 */
[----:B------:R-:W-:Y:S01]  /*1f330*/  SEL R12, R10, R28, P3 ;  /* 0x0000001c0a0c7207 */ /* 0x000fe20001800000 */
[----:B------:R-:W-:Y:S01]  /*1f340*/  IMAD.U32 R28, RZ, RZ, UR5 ;  /* 0x00000005ff1c7e24 */ /* 0x000fe2000f8e00ff */
[----:B------:R-:W-:-:S03]  /*1f350*/  DMUL R38, R38, R22 ;  /* 0x0000001626267228 */ /* 0x000fc60000000000 */
[C---:B------:R-:W-:Y:S02]  /*1f360*/  DMUL R40, R36.reuse, R30 ;  /* 0x0000001e24287228 */ /* 0x040fe40000000000 */
[----:B------:R-:W-:-:S03]  /*1f370*/  DMUL R36, R36, R12 ;  /* 0x0000000c24247228 */ /* 0x000fc60000000000 */
[----:B------:R-:W-:-:S03]  /*1f380*/  DFMA R38, R38, R38, R42 ;  /* 0x000000262626722b */ /* 0x000fc6000000002a */
[----:B------:R-:W-:-:S05]  /*1f390*/  DMUL R40, R40, R40 ;  /* 0x0000002828287228 */ /* 0x000fca0000000000 */
[----:B------:R-:W-:Y:S02]  /*1f3a0*/  DSETP.MIN.AND P0, P1, R38, UR4, PT ;  /* 0x0000000426007e2a */ /* 0x000fe4000b900000 */
[----:B------:R-:W-:Y:S01]  /*1f3b0*/  IMAD.MOV.U32 R10, RZ, RZ, R39 ;  /* 0x000000ffff0a7224 */ /* 0x000fe200078e0027 */
[----:B------:R-:W-:-:S04]  /*1f3c0*/  DFMA R36, R36, R36, R40 ;  /* 0x000000242424722b */ /* 0x000fc80000000028 */
[----:B------:R-:W-:Y:S01]  /*1f3d0*/  FSEL R43, R10, UR6, P0 ;  /* 0x000000060a2b7c08 */ /* 0x000fe20008000000 */
[----:B------:R-:W-:Y:S01]  /*1f3e0*/  IMAD.MOV.U32 R10, RZ, RZ, R38 ;  /* 0x000000ffff0a7224 */ /* 0x000fe200078e0026 */
[----:B------:R-:W-:Y:S02]  /*1f3f0*/  UMOV UR6, UR4 ;  /* 0x0000000400067c82 */ /* 0x000fe40008000000 */
[----:B------:R-:W-:Y:S02]  /*1f400*/  DSETP.MIN.AND P2, P3, R36, UR4, PT ;  /* 0x0000000424007e2a */ /* 0x000fe4000bb40000 */
[----:B------:R-:W-:Y:S01]  /*1f410*/  SEL R42, R10, UR6, P0 ;  /* 0x000000060a2a7c07 */ /* 0x000fe20008000000 */
[----:B------:R-:W-:Y:S01]  /*1f420*/  IMAD.MOV.U32 R10, RZ, RZ, R36 ;  /* 0x000000ffff0a7224 */ /* 0x000fe200078e0024 */
[----:B------:R-:W-:Y:S01]  /*1f430*/  @P1 LOP3.LUT R43, R11, 0x80000, RZ, 0xfc, !PT ;  /* 0x000800000b2b1812 */ /* 0x000fe200078efcff */
[----:B------:R-:W-:Y:S01]  /*1f440*/  IMAD.MOV.U32 R11, RZ, RZ, R37 ;  /* 0x000000ffff0b7224 */ /* 0x000fe200078e0025 */
[----:B------:R-:W-:Y:S01]  /*1f450*/  ISETP.GE.U32.AND P1, PT, R45, 0x7ff00000, PT ;  /* 0x7ff000002d00780c */ /* 0x000fe20003f26070 */
[----:B------:R-:W-:Y:S01]  /*1f460*/  DSETP.NEU.AND P0, PT, R14, RZ, PT ;  /* 0x000000ff0e00722a */ /* 0x000fe20003f0d000 */
[----:B------:R-:W0:Y:S01]  /*1f470*/  MUFU.RSQ64H R51, R43 ;  /* 0x0000002b00337308 */ /* 0x000e220000001c00 */
[----:B------:R-:W-:-:S02]  /*1f480*/  SEL R54, R10, UR7, P2 ;  /* 0x000000070a367c07 */ /* 0x000fc40009000000 */
[----:B------:R-:W-:Y:S01]  /*1f490*/  FSEL R55, R11, UR5, P2 ;  /* 0x000000050b377c08 */ /* 0x000fe20009000000 */
[----:B------:R-:W-:Y:S02]  /*1f4a0*/  DSETP.NEU.AND P2, PT, R30, RZ, PT ;  /* 0x000000ff1e00722a */ /* 0x000fe40003f4d000 */
[----:B------:R-:W-:Y:S01]  /*1f4b0*/  @P3 LOP3.LUT R55, R28, 0x80000, RZ, 0xfc, !PT ;  /* 0x000800001c373812 */ /* 0x000fe200078efcff */
[----:B------:R-:W-:Y:S01]  /*1f4c0*/  IMAD.MOV.U32 R28, RZ, RZ, RZ ;  /* 0x000000ffff1c7224 */ /* 0x000fe200078e00ff */
[----:B------:R-:W-:Y:S02]  /*1f4d0*/  ISETP.GE.U32.AND P3, PT, R48, 0x7ff00000, PT ;  /* 0x7ff000003000780c */ /* 0x000fe40003f66070 */
        /* <DEDUP_REMOVED lines=56> */
.L_x_13085:
[----:B------:R-:W-:Y:S05]  /*1f860*/  BSYNC B3 ;  /* 0x0000000000037941 */ /* 0x000fea0003800000 */
.L_x_13084:
        /* <DEDUP_REMOVED lines=81> */
.L_x_13083:
        /* <DEDUP_REMOVED lines=32> */
.L_x_13093:
[----:B------:R-:W-:Y:S05]  /*1ff80*/  BSYNC B4 ;  /* 0x0000000000047941 */ /* 0x000fea0003800000 */
.L_x_13092:
[----:B------:R-:W-:Y:S02]  /*1ff90*/  IMAD.MOV.U32 R10, RZ, RZ, R38 ;  /* 0x000000ffff0a7224 */ /* 0x000fe400078e0026 */
[----:B------:R-:W-:Y:S01]  /*1ffa0*/  IMAD.MOV.U32 R11, RZ, RZ, R39 ;  /* 0x000000ffff0b7224 */ /* 0x000fe200078e0027 */
[----:B------:R-:W-:Y:S06]  /*1ffb0*/  BRA `(.L_x_13091) ;  /* 0x0000000000047947 */ /* 0x000fec0003800000 */
.L_x_13090:
[----:B------:R-:W-:-:S11]  /*1ffc0*/  DADD R10, -R32, R44 ;  /* 0x00000000200a7229 */ /* 0x000fd6000000012c */
.L_x_13091:
[----:B------:R-:W-:Y:S05]  /*1ffd0*/  BSYNC B3 ;  /* 0x0000000000037941 */ /* 0x000fea0003800000 */
.L_x_13089:
        /* <DEDUP_REMOVED lines=27> */
.L_x_13098:
[----:B------:R-:W-:Y:S05]  /*20190*/  BSYNC B4 ;  /* 0x0000000000047941 */ /* 0x000fea0003800000 */
.L_x_13097:
[----:B------:R-:W-:Y:S05]  /*201a0*/  BRA `(.L_x_13096) ;  /* 0x0000000000047947 */ /* 0x000fea0003800000 */
.L_x_13095:
[----:B------:R-:W-:-:S11]  /*201b0*/  DADD R38, R48, -R36 ;  /* 0x0000000030267229 */ /* 0x000fd60000000824 */
.L_x_13096:
[----:B------:R-:W-:Y:S05]  /*201c0*/  BSYNC B3 ;  /* 0x0000000000037941 */ /* 0x000fea0003800000 */
.L_x_13094:
        /* <DEDUP_REMOVED lines=29> */
.L_x_13100:
[----:B------:R-:W-:Y:S05]  /*203a0*/  BSYNC B3 ;  /* 0x0000000000037941 */ /* 0x000fea0003800000 */
.L_x_13099:
        /* <DEDUP_REMOVED lines=85> */
.L_x_13101:
        /* <DEDUP_REMOVED lines=20> */
.L_x_13103:
[----:B------:R-:W-:Y:S05]  /*20a40*/  BSYNC B3 ;  /* 0x0000000000037941 */ /* 0x000fea0003800000 */
.L_x_13102:
        /* <DEDUP_REMOVED lines=30> */
.L_x_13088:
        /* <DEDUP_REMOVED lines=24> */
.L_x_13106:
[----:B------:R-:W-:Y:S05]  /*20db0*/  BSYNC B3 ;  /* 0x0000000000037941 */ /* 0x000fea0003800000 */
.L_x_13105:
        /* <DEDUP_REMOVED lines=25> */
.L_x_13109:
[----:B------:R-:W-:Y:S05]  /*20f50*/  BSYNC B3 ;  /* 0x0000000000037941 */ /* 0x000fea0003800000 */
.L_x_13108:
        /* <DEDUP_REMOVED lines=30> */
.L_x_13107:
        /* <DEDUP_REMOVED lines=75> */
.L_x_13110:
[----:B------:R-:W-:Y:S01]  /*215f0*/  IMAD.MOV.U32 R10, RZ, RZ, 0x0 ;  /* 0x00000000ff0a7424 */ /* 0x000fe200078e00ff */
[----:B------:R-:W-:Y:S01]  /*21600*/  FSETP.NEU.FTZ.AND P0, PT, R13, RZ, PT ;  /* 0x000000ff0d00720b */ /* 0x000fe20003f1d000 */
[----:B------:R-:W-:-:S06]  /*21610*/  IMAD.MOV.U32 R11, RZ, RZ, 0x7ff00000 ;  /* 0x7ff00000ff0b7424 */ /* 0x000fcc00078e00ff */
[----:B------:R-:W-:-:S10]  /*21620*/  DFMA R10, R12, R10, +INF ;  /* 0x7ff000000c0a742b */ /* 0x000fd4000000000a */
[----:B------:R-:W-:Y:S02]  /*21630*/  FSEL R30, R10, RZ, P0 ;  /* 0x000000ff0a1e7208 */ /* 0x000fe40000000000 */
[----:B------:R-:W-:Y:S01]  /*21640*/  FSEL R31, R11, -QNAN , P0 ;  /* 0xfff000000b1f7808 */ /* 0x000fe20000000000 */
[----:B------:R-:W-:Y:S06]  /*21650*/  BRA `(.L_x_13086) ;  /* 0x0000000400287947 */ /* 0x000fec0003800000 */
.L_x_13104:
        /* <DEDUP_REMOVED lines=23> */
.L_x_13112:
[----:B------:R-:W-:Y:S05]  /*217d0*/  BSYNC B3 ;  /* 0x0000000000037941 */ /* 0x000fea0003800000 */
.L_x_13111:
        /* <DEDUP_REMOVED lines=21> */
.L_x_13114:
[----:B------:R-:W-:Y:S05]  /*21930*/  BSYNC B3 ;  /* 0x0000000000037941 */ /* 0x000fea0003800000 */
.L_x_13113:
[----:B------:R-:W-:Y:S02]  /*21940*/  IMAD.MOV.U32 R30, RZ, RZ, R38 ;  /* 0x000000ffff1e7224 */ /* 0x000fe400078e0026 */
[----:B------:R-:W-:Y:S01]  /*21950*/  IMAD.MOV.U32 R31, RZ, RZ, R39 ;  /* 0x000000ffff1f7224 */ /* 0x000fe200078e0027 */
[----:B------:R-:W-:Y:S06]  /*21960*/  BRA `(.L_x_13086) ;  /* 0x0000000000647947 */ /* 0x000fec0003800000 */
.L_x_13087:
        /* <DEDUP_REMOVED lines=22> */
.L_x_13116:
[----:B------:R-:W-:Y:S05]  /*21ad0*/  BSYNC B3 ;  /* 0x0000000000037941 */ /* 0x000fea0003800000 */
.L_x_13115:
[----:B------:R-:W-:Y:S02]  /*21ae0*/  IMAD.MOV.U32 R30, RZ, RZ, R12 ;  /* 0x000000ffff1e7224 */ /* 0x000fe400078e000c */
[----:B------:R-:W-:-:S07]  /*21af0*/  IMAD.MOV.U32 R31, RZ, RZ, R13 ;  /* 0x000000ffff1f7224 */ /* 0x000fce00078e000d */
.L_x_13086:
[----:B------:R-:W-:Y:S05]  /*21b00*/  BSYNC B2 ;  /* 0x0000000000027941 */ /* 0x000fea0003800000 */
.L_x_13082:
        /* <DEDUP_REMOVED lines=26> */
.L_x_13120:
[----:B------:R-:W-:Y:S05]  /*21cb0*/  BSYNC B3 ;  /* 0x0000000000037941 */ /* 0x000fea0003800000 */
.L_x_13119:
        /* <DEDUP_REMOVED lines=37> */
.L_x_13128:
[----:B------:R-:W-:Y:S05]  /*21f10*/  BSYNC B4 ;  /* 0x0000000000047941 */ /* 0x000fea0003800000 */
.L_x_13127:
[----:B------:R-:W-:Y:S02]  /*21f20*/  IMAD.MOV.U32 R50, RZ, RZ, R38 ;  /* 0x000000ffff327224 */ /* 0x000fe400078e0026 */
[----:B------:R-:W-:Y:S01]  /*21f30*/  IMAD.MOV.U32 R51, RZ, RZ, R39 ;  /* 0x000000ffff337224 */ /* 0x000fe200078e0027 */
[----:B------:R-:W-:Y:S06]  /*21f40*/  BRA `(.L_x_13126) ;  /* 0x0000000000047947 */ /* 0x000fec0003800000 */
.L_x_13125:
[----:B------:R-:W-:-:S11]  /*21f50*/  DADD R50, -R32, R44 ;  /* 0x0000000020327229 */ /* 0x000fd6000000012c */
.L_x_13126:
[----:B------:R-:W-:Y:S05]  /*21f60*/  BSYNC B3 ;  /* 0x0000000000037941 */ /* 0x000fea0003800000 */
.L_x_13124:
        /* <DEDUP_REMOVED lines=24> */
.L_x_13133:
[----:B------:R-:W-:Y:S05]  /*220f0*/  BSYNC B4 ;  /* 0x0000000000047941 */ /* 0x000fea0003800000 */
.L_x_13132:
[----:B------:R-:W-:Y:S02]  /*22100*/  IMAD.MOV.U32 R2, RZ, RZ, R38 ;  /* 0x000000ffff027224 */ /* 0x000fe400078e0026 */
[----:B------:R-:W-:Y:S01]  /*22110*/  IMAD.MOV.U32 R3, RZ, RZ, R39 ;  /* 0x000000ffff037224 */ /* 0x000fe200078e0027 */
[----:B------:R-:W-:Y:S06]  /*22120*/  BRA `(.L_x_13131) ;  /* 0x0000000000047947 */ /* 0x000fec0003800000 */
.L_x_13130:
[----:B------:R-:W-:-:S11]  /*22130*/  DADD R2, -R34, R48 ;  /* 0x0000000022027229 */ /* 0x000fd60000000130 */
.L_x_13131:
[----:B------:R-:W-:Y:S05]  /*22140*/  BSYNC B3 ;  /* 0x0000000000037941 */ /* 0x000fea0003800000 */
.L_x_13129:
        /* <DEDUP_REMOVED lines=27> */
.L_x_13135:
[----:B------:R-:W-:Y:S05]  /*22300*/  BSYNC B3 ;  /* 0x0000000000037941 */ /* 0x000fea0003800000 */
.L_x_13134:
[----:B------:R-:W-:Y:S01]  /*22310*/  PLOP3.LUT P0, PT, PT, PT, PT, 0x80, 0x0 ;  /* 0x000000000000781c */ /* 0x000fe20003f0f070 */
[----:B------:R-:W-:Y:S02]  /*22320*/  IMAD.MOV.U32 R2, RZ, RZ, R12 ;  /* 0x000000ffff027224 */ /* 0x000fe400078e000c */
[----:B------:R-:W-:Y:S01]  /*22330*/  IMAD.MOV.U32 R3, RZ, RZ, R13 ;  /* 0x000000ffff037224 */ /* 0x000fe200078e000d */
[----:B------:R-:W-:Y:S09]  /*22340*/  BRA `(.L_x_13121) ;  /* 0x0000000800447947 */ /* 0x000ff20003800000 */
.L_x_13123:
        /* <DEDUP_REMOVED lines=27> */
.L_x_13138:
[----:B------:R-:W-:Y:S05]  /*22500*/  BSYNC B3 ;  /* 0x0000000000037941 */ /* 0x000fea0003800000 */
.L_x_13137:
[----:B------:R-:W-:Y:S01]  /*22510*/  PLOP3.LUT P0, PT, PT, PT, PT, 0x80, 0x0 ;  /* 0x000000000000781c */ /* 0x000fe20003f0f070 */
[----:B------:R-:W-:Y:S02]  /*22520*/  IMAD.MOV.U32 R2, RZ, RZ, R12 ;  /* 0x000000ffff027224 */ /* 0x000fe400078e000c */
[----:B------:R-:W-:Y:S01]  /*22530*/  IMAD.MOV.U32 R3, RZ, RZ, R13 ;  /* 0x000000ffff037224 */ /* 0x000fe200078e000d */
[----:B------:R-:W-:Y:S09]  /*22540*/  BRA `(.L_x_13121) ;  /* 0x0000000400c47947 */ /* 0x000ff20003800000 */
.L_x_13136:
        /* <DEDUP_REMOVED lines=26> */
.L_x_13140:
[----:B------:R-:W-:Y:S05]  /*226f0*/  BSYNC B3 ;  /* 0x0000000000037941 */ /* 0x000fea0003800000 */
.L_x_13139:
        /* <DEDUP_REMOVED lines=21> */
.L_x_13142:
[----:B------:R-:W-:Y:S05]  /*22850*/  BSYNC B3 ;  /* 0x0000000000037941 */ /* 0x000fea0003800000 */
.L_x_13141:
[----:B------:R-:W-:Y:S01]  /*22860*/  DMUL R8, R8, 8.11296384146066816958e+31 ;  /* 0x4690000008087828 */ /* 0x000fe20000000000 */
[----:B------:R-:W-:Y:S01]  /*22870*/  PLOP3.LUT P0, PT, PT, PT, PT, 0x80, 0x0 ;  /* 0x000000000000781c */ /* 0x000fe20003f0f070 */
[----:B------:R-:W-:Y:S02]  /*22880*/  IMAD.MOV.U32 R2, RZ, RZ, R38 ;  /* 0x000000ffff027224 */ /* 0x000fe400078e0026 */
[----:B------:R-:W-:Y:S01]  /*22890*/  IMAD.MOV.U32 R3, RZ, RZ, R39 ;  /* 0x000000ffff037224 */ /* 0x000fe200078e0027 */
[----:B------:R-:W-:Y:S09]  /*228a0*/  BRA `(.L_x_13121) ;  /* 0x0000000000ec7947 */ /* 0x000ff20003800000 */
.L_x_13122:
        /* <DEDUP_REMOVED lines=24> */
.L_x_13144:
[----:B------:R-:W-:Y:S05]  /*22a30*/  BSYNC B3 ;  /* 0x0000000000037941 */ /* 0x000fea0003800000 */
.L_x_13143:
        /* <DEDUP_REMOVED lines=27> */
.L_x_13146:
[----:B------:R-:W-:Y:S05]  /*22bf0*/  BSYNC B3 ;  /* 0x0000000000037941 */ /* 0x000fea0003800000 */
.L_x_13145:
[----:B------:R-:W-:Y:S01]  /*22c00*/  DMUL R2, R12, R32 ;  /* 0x000000200c027228 */ /* 0x000fe20000000000 */
[----:B------:R-:W-:Y:S01]  /*22c10*/  PLOP3.LUT P0, PT, PT, PT, PT, 0x80, 0x0 ;  /* 0x000000000000781c */ /* 0x000fe20003f0f070 */
[----:B------:R-:W-:-:S12]  /*22c20*/  BRA `(.L_x_13121) ;  /* 0x00000000000c7947 */ /* 0x000fd80003800000 */
.L_x_13118:
[----:B------:R-:W-:Y:S01]  /*22c30*/  DMUL R2, R22, 9.00719925474099200000e+15 ;  /* 0x4340000016027828 */ /* 0x000fe20000000000 */
[----:B------:R-:W-:Y:S01]  /*22c40*/  PLOP3.LUT P0, PT, PT, PT, PT, 0x80, 0x0 ;  /* 0x000000000000781c */ /* 0x000fe20003f0f070 */
[----:B------:R-:W-:-:S12]  /*22c50*/  DMUL R8, R8, 9.00719925474099200000e+15 ;  /* 0x4340000008087828 */ /* 0x000fd80000000000 */
.L_x_13121:
[----:B------:R-:W-:Y:S05]  /*22c60*/  BSYNC B2 ;  /* 0x0000000000027941 */ /* 0x000fea0003800000 */
.L_x_13117:
        /* <DEDUP_REMOVED lines=67> */
.L_x_13152:
[----:B------:R-:W-:-:S11]  /*230a0*/  DMUL R28, RZ, |R10| ;  /* 0x4000000aff1c7228 */ /* 0x000fd60000000000 */
.L_x_13153:
[----:B------:R-:W-:Y:S05]  /*230b0*/  BSYNC B0 ;  /* 0x0000000000007941 */ /* 0x000fea0003800000 */
.L_x_13151:
        /* <DEDUP_REMOVED lines=11> */
.L_x_13150:
        /* <DEDUP_REMOVED lines=53> */
.L_x_13149:
        /* <DEDUP_REMOVED lines=62> */
.L_x_13157:
[----:B------:R-:W-:-:S11]  /*238a0*/  DMUL R28, RZ, |R10| ;  /* 0x4000000aff1c7228 */ /* 0x000fd60000000000 */
.L_x_13158:
[----:B------:R-:W-:Y:S05]  /*238b0*/  BSYNC B0 ;  /* 0x0000000000007941 */ /* 0x000fea0003800000 */
.L_x_13156:
        /* <DEDUP_REMOVED lines=11> */
.L_x_13155:
        /* <DEDUP_REMOVED lines=53> */
.L_x_13148:
        /* <DEDUP_REMOVED lines=11> */
[----:B------:R-:W-:Y:S01]  /*23d70*/  FSEL R41, R23, R21, P4 ;  /* 0x0000001517297208 */ /* 0x000fe20002000000 */
[----:B------:R-:W-:-:S03]  /*23d80*/  DADD R20, -RZ, -R8 ;  /* 0x00000000ff147229 */ /* 0x000fc60000000908 */
[----:B------:R-:W-:-:S07]  /*23d90*/  FSETP.GEU.AND P1, PT, |R41|, 6.5827683646048100446e-37, PT ;  /* 0x036000002900780b */ /* 0x000fce0003f2e200 */
[----:B------:R-:W-:Y:S01]  /*23da0*/  IMAD.MOV.U32 R20, RZ, RZ, R21 ;  /* 0x000000ffff147224 */ /* 0x000fe200078e0015 */
        /* <DEDUP_REMOVED lines=15> */
.L_x_13161:
[----:B------:R-:W-:Y:S05]  /*23ea0*/  BSYNC B3 ;  /* 0x0000000000037941 */ /* 0x000fea0003800000 */
.L_x_13160:
        /* <DEDUP_REMOVED lines=82> */
.L_x_13163:
[----:B------:R-:W-:Y:S02]  /*243d0*/  FSEL R10, RZ, 3.37028055040000000000e+12, P1 ;  /* 0x54442d18ff0a7808 */ /* 0x000fe40000800000 */
[----:B------:R-:W-:-:S07]  /*243e0*/  FSEL R11, RZ, 2.1426990032196044922, P1 ;  /* 0x400921fbff0b7808 */ /* 0x000fce0000800000 */
.L_x_13164:
[----:B------:R-:W-:Y:S05]  /*243f0*/  BSYNC B0 ;  /* 0x0000000000007941 */ /* 0x000fea0003800000 */
.L_x_13162:
[----:B------:R-:W-:Y:S01]  /*24400*/  DADD R8, |R2|, |R8| ;  /* 0x0000000002087229 */ /* 0x000fe20000000608 */
[----:B------:R-:W-:-:S07]  /*24410*/  LOP3.LUT R3, R11, 0x80000000, R3, 0xb8, !PT ;  /* 0x800000000b037812 */ /* 0x000fce00078eb803 */
[----:B------:R-:W-:-:S06]  /*24420*/  DSETP.GTU.AND P0, PT, |R8|, +INF , PT ;  /* 0x7ff000000800742a */ /* 0x000fcc0003f0c200 */
[----:B------:R-:W-:Y:S02]  /*24430*/  FSEL R28, R8, R10, P0 ;  /* 0x0000000a081c7208 */ /* 0x000fe40000000000 */
[----:B------:R-:W-:Y:S01]  /*24440*/  FSEL R29, R9, R3, P0 ;  /* 0x00000003091d7208 */ /* 0x000fe20000000000 */
[----:B------:R-:W-:Y:S06]  /*24450*/  BRA `(.L_x_13154) ;  /* 0x0000000400d47947 */ /* 0x000fec0003800000 */
.L_x_13159:
        /* <DEDUP_REMOVED lines=26> */
.L_x_13166:
[----:B------:R-:W-:Y:S05]  /*24600*/  BSYNC B3 ;  /* 0x0000000000037941 */ /* 0x000fea0003800000 */
.L_x_13165:
        /* <DEDUP_REMOVED lines=82> */
.L_x_13168:
[----:B------:R-:W-:Y:S02]  /*24b30*/  FSEL R10, RZ, 3.37028055040000000000e+12, P1 ;  /* 0x54442d18ff0a7808 */ /* 0x000fe40000800000 */
[----:B------:R-:W-:-:S07]  /*24b40*/  FSEL R11, RZ, 2.1426990032196044922, P1 ;  /* 0x400921fbff0b7808 */ /* 0x000fce0000800000 */
.L_x_13169:
[----:B------:R-:W-:Y:S05]  /*24b50*/  BSYNC B0 ;  /* 0x0000000000007941 */ /* 0x000fea0003800000 */
.L_x_13167:
[----:B------:R-:W-:Y:S01]  /*24b60*/  DADD R8, |R2|, |R8| ;  /* 0x0000000002087229 */ /* 0x000fe20000000608 */
[----:B------:R-:W-:-:S07]  /*24b70*/  LOP3.LUT R3, R11, 0x80000000, R3, 0xb8, !PT ;  /* 0x800000000b037812 */ /* 0x000fce00078eb803 */
[----:B------:R-:W-:-:S06]  /*24b80*/  DSETP.GTU.AND P0, PT, |R8|, +INF , PT ;  /* 0x7ff000000800742a */ /* 0x000fcc0003f0c200 */
[----:B------:R-:W-:Y:S02]  /*24b90*/  FSEL R28, R8, R10, P0 ;  /* 0x0000000a081c7208 */ /* 0x000fe40000000000 */
[----:B------:R-:W-:-:S07]  /*24ba0*/  FSEL R29, R9, R3, P0 ;  /* 0x00000003091d7208 */ /* 0x000fce0000000000 */
.L_x_13154:
[----:B------:R-:W-:Y:S05]  /*24bb0*/  BSYNC B2 ;  /* 0x0000000000027941 */ /* 0x000fea0003800000 */
.L_x_13147:
[----:B------:R-:W-:Y:S01]  /*24bc0*/  DADD R2, -RZ, -R30 ;  /* 0x00000000ff027229 */ /* 0x000fe2000000091e */
[----:B------:R-:W-:-:S09]  /*24bd0*/  ISETP.NE.AND P0, PT, R52, RZ, PT ;  /* 0x000000ff3400720c */ /* 0x000fd20003f05270 */
[----:B------:R-:W-:Y:S02]  /*24be0*/  FSEL R30, R2, R30, !P0 ;  /* 0x0000001e021e7208 */ /* 0x000fe40004000000 */
[----:B------:R-:W-:Y:S01]  /*24bf0*/  FSEL R31, R3, R31, !P0 ;  /* 0x0000001f031f7208 */ /* 0x000fe20004000000 */
[----:B------:R-:W-:Y:S06]  /*24c00*/  BRA `(.L_x_13077) ;  /* 0x0000003000287947 */ /* 0x000fec0003800000 */
.L_x_13081:
[----:B------:R-:W2:Y:S01]  /*24c10*/  LDL.64 R2, [R1+0x8] ;  /* 0x0000080001027983 */ /* 0x000ea20000100a00 */
[----:B------:R-:W-:Y:S01]  /*24c20*/  UMOV UR4, 0x54442d18 ;  /* 0x54442d1800047882 */ /* 0x000fe20000000000 */
[----:B------:R-:W-:Y:S01]  /*24c30*/  UMOV UR5, 0x3ff921fb ;  /* 0x3ff921fb00057882 */ /* 0x000fe20000000000 */
[----:B------:R-:W-:Y:S02]  /*24c40*/  DADD R30, -RZ, -R22 ;  /* 0x00000000ff1e7229 */ /* 0x000fe40000000916 */
[----:B--2---:R-:W-:-:S08]  /*24c50*/  DADD R20, R2, -R20 ;  /* 0x0000000002147229 */ /* 0x004fd00000000814 */
[----:B------:R-:W-:Y:S01]  /*24c60*/  DADD R28, R20, UR4 ;  /* 0x00000004141c7e29 */ /* 0x000fe20008000000 */
[----:B------:R-:W-:Y:S10]  /*24c70*/  BRA `(.L_x_13077) ;  /* 0x00000030000c7947 */ /* 0x000ff40003800000 */
.L_x_13080:
[----:B------:R-:W-:Y:S01]  /*24c80*/  DADD R30, -RZ, -R22 ;  /* 0x00000000ff1e7229 */ /* 0x000fe20000000916 */
[----:B------:R-:W-:Y:S01]  /*24c90*/  CS2R R28, SRZ ;  /* 0x00000000001c7805 */ /* 0x000fe2000001ff00 */
[----:B------:R-:W-:Y:S09]  /*24ca0*/  BRA `(.L_x_13077) ;  /* 0x0000003000007947 */ /* 0x000ff20003800000 */
.L_x_13079:
        /* <DEDUP_REMOVED lines=108> */
.L_x_13174:
[----:B------:R-:W-:Y:S05]  /*25370*/  BSYNC B0 ;  /* 0x0000000000007941 */ /* 0x000fea0003800000 */
.L_x_13173:
        /* <DEDUP_REMOVED lines=8> */
.L_x_13176:
[----:B------:R-:W-:Y:S05]  /*25400*/  BSYNC B3 ;  /* 0x0000000000037941 */ /* 0x000fea0003800000 */
.L_x_13175:
        /* <DEDUP_REMOVED lines=82> */
.L_x_13178:
[----:B------:R-:W-:-:S04]  /*25930*/  ISETP.GE.AND P0, PT, R21, RZ, PT ;  /* 0x000000ff1500720c */ /* 0x000fc80003f06270 */
[----:B------:R-:W-:Y:S02]  /*25940*/  FSEL R10, RZ, 3.37028055040000000000e+12, P0 ;  /* 0x54442d18ff0a7808 */ /* 0x000fe40000000000 */
[----:B------:R-:W-:-:S07]  /*25950*/  FSEL R11, RZ, 2.1426990032196044922, P0 ;  /* 0x400921fbff0b7808 */ /* 0x000fce0000000000 */
.L_x_13179:
[----:B------:R-:W-:Y:S05]  /*25960*/  BSYNC B0 ;  /* 0x0000000000007941 */ /* 0x000fea0003800000 */
.L_x_13177:
[----:B------:R-:W-:Y:S01]  /*25970*/  DADD R2, R8, R2 ;  /* 0x0000000008027229 */ /* 0x000fe20000000002 */
[----:B------:R-:W-:Y:S01]  /*25980*/  LOP3.LUT R23, R11, 0x80000000, R23, 0xb8, !PT ;  /* 0x800000000b177812 */ /* 0x000fe200078eb817 */
[----:B------:R-:W-:-:S06]  /*25990*/  DMUL R32, R32, 0.5 ;  /* 0x3fe0000020207828 */ /* 0x000fcc0000000000 */
[----:B------:R-:W-:-:S06]  /*259a0*/  DSETP.GTU.AND P0, PT, |R2|, +INF , PT ;  /* 0x7ff000000200742a */ /* 0x000fcc0003f0c200 */
[----:B------:R-:W-:Y:S02]  /*259b0*/  FSEL R10, R2, R10, P0 ;  /* 0x0000000a020a7208 */ /* 0x000fe40000000000 */
[----:B------:R-:W-:Y:S01]  /*259c0*/  FSEL R11, R3, R23, P0 ;  /* 0x00000017030b7208 */ /* 0x000fe20000000000 */
[----:B------:R-:W-:Y:S06]  /*259d0*/  BRA `(.L_x_13180) ;  /* 0x0000002000387947 */ /* 0x000fec0003800000 */
.L_x_13172:
        /* <DEDUP_REMOVED lines=135> */
.L_x_13182:
[----:B------:R-:W-:Y:S05]  /*26250*/  BSYNC B0 ;  /* 0x0000000000007941 */ /* 0x000fea0003800000 */
.L_x_13181:
        /* <DEDUP_REMOVED lines=8> */
.L_x_13184:
[----:B------:R-:W-:Y:S05]  /*262e0*/  BSYNC B3 ;  /* 0x0000000000037941 */ /* 0x000fea0003800000 */
.L_x_13183:
        /* <DEDUP_REMOVED lines=82> */
.L_x_13186:
[----:B------:R-:W-:-:S04]  /*26810*/  ISETP.GE.AND P0, PT, R21, RZ, PT ;  /* 0x000000ff1500720c */ /* 0x000fc80003f06270 */
[----:B------:R-:W-:Y:S02]  /*26820*/  FSEL R10, RZ, 3.37028055040000000000e+12, P0 ;  /* 0x54442d18ff0a7808 */ /* 0x000fe40000000000 */
[----:B------:R-:W-:-:S07]  /*26830*/  FSEL R11, RZ, 2.1426990032196044922, P0 ;  /* 0x400921fbff0b7808 */ /* 0x000fce0000000000 */
.L_x_13187:
[----:B------:R-:W-:Y:S05]  /*26840*/  BSYNC B0 ;  /* 0x0000000000007941 */ /* 0x000fea0003800000 */
.L_x_13185:
[----:B------:R-:W-:Y:S01]  /*26850*/  DADD R2, R8, R2 ;  /* 0x0000000008027229 */ /* 0x000fe20000000002 */
[----:B------:R-:W-:-:S07]  /*26860*/  LOP3.LUT R23, R11, 0x80000000, R23, 0xb8, !PT ;  /* 0x800000000b177812 */ /* 0x000fce00078eb817 */
[----:B------:R-:W-:-:S06]  /*26870*/  DSETP.GTU.AND P0, PT, |R2|, +INF , PT ;  /* 0x7ff000000200742a */ /* 0x000fcc0003f0c200 */
[----:B------:R-:W-:Y:S02]  /*26880*/  FSEL R10, R2, R10, P0 ;  /* 0x0000000a020a7208 */ /* 0x000fe40000000000 */
[----:B------:R-:W-:Y:S01]  /*26890*/  FSEL R11, R3, R23, P0 ;  /* 0x00000017030b7208 */ /* 0x000fe20000000000 */
[----:B------:R-:W-:Y:S06]  /*268a0*/  BRA `(.L_x_13180) ;  /* 0x0000001000847947 */ /* 0x000fec0003800000 */
.L_x_13171:
        /* <DEDUP_REMOVED lines=23> */
.L_x_13189:
[----:B------:R-:W-:Y:S05]  /*26a20*/  BSYNC B3 ;  /* 0x0000000000037941 */ /* 0x000fea0003800000 */
.L_x_13188:
[----:B------:R-:W0:Y:S01]  /*26a30*/  MUFU.RCP64H R13, 2.718280792236328125 ;  /* 0x4005bf0a000d7908 */ /* 0x000e220000001800 */
[----:B------:R-:W-:Y:S01]  /*26a40*/  IMAD.MOV.U32 R14, RZ, RZ, -0x74eba897 ;  /* 0x8b145769ff0e7424 */ /* 0x000fe200078e00ff */
[----:B------:R-:W-:Y:S01]  /*26a50*/  FSETP.GEU.AND P1, PT, |R23|, 6.5827683646048100446e-37, PT ;  /* 0x036000001700780b */ /* 0x000fe20003f2e200 */
[----:B------:R-:W-:Y:S01]  /*26a60*/  IMAD.MOV.U32 R15, RZ, RZ, 0x4005bf0a ;  /* 0x4005bf0aff0f7424 */ /* 0x000fe200078e00ff */
[----:B------:R-:W-:Y:S01]  /*26a70*/  BSSY B3, `(.L_x_13190) ;  /* 0x0000016000037945 */ /* 0x000fe20003800000 */
[----:B------:R-:W-:Y:S01]  /*26a80*/  IMAD.MOV.U32 R12, RZ, RZ, 0x1 ;  /* 0x00000001ff0c7424 */ /* 0x000fe200078e00ff */
[----:B------:R-:W-:-:S05]  /*26a90*/  DADD R32, -RZ, |R38| ;  /* 0x00000000ff207229 */ /* 0x000fca0000000526 */
        /* <DEDUP_REMOVED lines=19> */
.L_x_13191:
[----:B------:R-:W-:Y:S05]  /*26bd0*/  BSYNC B3 ;  /* 0x0000000000037941 */ /* 0x000fea0003800000 */
.L_x_13190:
        /* <DEDUP_REMOVED lines=136> */
.L_x_13193:
[----:B------:R-:W-:Y:S05]  /*27460*/  BSYNC B0 ;  /* 0x0000000000007941 */ /* 0x000fea0003800000 */
.L_x_13192:
        /* <DEDUP_REMOVED lines=8> */
.L_x_13195:
[----:B------:R-:W-:Y:S05]  /*274f0*/  BSYNC B3 ;  /* 0x0000000000037941 */ /* 0x000fea0003800000 */
.L_x_13194:
        /* <DEDUP_REMOVED lines=82> */
.L_x_13197:
[----:B------:R-:W-:-:S04]  /*27a20*/  ISETP.GE.AND P0, PT, R21, RZ, PT ;  /* 0x000000ff1500720c */ /* 0x000fc80003f06270 */
[----:B------:R-:W-:Y:S02]  /*27a30*/  FSEL R10, RZ, 3.37028055040000000000e+12, P0 ;  /* 0x54442d18ff0a7808 */ /* 0x000fe40000000000 */
[----:B------:R-:W-:-:S07]  /*27a40*/  FSEL R11, RZ, 2.1426990032196044922, P0 ;  /* 0x400921fbff0b7808 */ /* 0x000fce0000000000 */
.L_x_13198:
[----:B------:R-:W-:Y:S05]  /*27a50*/  BSYNC B0 ;  /* 0x0000000000007941 */ /* 0x000fea0003800000 */
.L_x_13196:
[----:B------:R-:W-:Y:S01]  /*27a60*/  DADD R2, R8, R2 ;  /* 0x0000000008027229 */ /* 0x000fe20000000002 */
[----:B------:R-:W-:Y:S01]  /*27a70*/  LOP3.LUT R23, R11, 0x80000000, R23, 0xb8, !PT ;  /* 0x800000000b177812 */ /* 0x000fe200078eb817 */
[----:B------:R-:W-:-:S06]  /*27a80*/  DADD R32, R32, 1 ;  /* 0x3ff0000020207429 */ /* 0x000fcc0000000000 */
[----:B------:R-:W-:-:S06]  /*27a90*/  DSETP.GTU.AND P0, PT, |R2|, +INF , PT ;  /* 0x7ff000000200742a */ /* 0x000fcc0003f0c200 */
[----:B------:R-:W-:Y:S02]  /*27aa0*/  FSEL R10, R2, R10, P0 ;  /* 0x0000000a020a7208 */ /* 0x000fe40000000000 */
[----:B------:R-:W-:-:S07]  /*27ab0*/  FSEL R11, R3, R23, P0 ;  /* 0x00000017030b7208 */ /* 0x000fce0000000000 */
.L_x_13180:
[----:B------:R-:W-:Y:S05]  /*27ac0*/  BSYNC B2 ;  /* 0x0000000000027941 */ /* 0x000fea0003800000 */
.L_x_13170:
        /* <DEDUP_REMOVED lines=9> */
.L_x_13078:
        /* <DEDUP_REMOVED lines=21> */
.L_x_13077:
[----:B------:R-:W-:Y:S05]  /*27cb0*/  BSYNC B1 ;  /* 0x0000000000017941 */ /* 0x000fea0003800000 */
.L_x_13076:
[----:B------:R-:W0:Y:S01]  /*27cc0*/  S2R R22, SR_TID.X ;  /* 0x0000000000167919 */ /* 0x000e220000002100 */
[----:B------:R-:W1:Y:S01]  /*27cd0*/  LDC.U8 R23, c[0x0][0x234] ;  /* 0x00008d00ff177b82 */ /* 0x000e620000000000 */
[----:B------:R-:W-:Y:S01]  /*27ce0*/  BSSY B6, `(.L_x_13199) ;  /* 0x0000135000067945 */ /* 0x000fe20003800000 */
[----:B0-----:R-:W-:-:S13]  /*27cf0*/  ISETP.GE.AND P0, PT, R22, R57, PT ;  /* 0x000000391600720c */ /* 0x001fda0003f06270 */
[----:B------:R-:W-:Y:S05]  /*27d00*/  @P0 BRA `(.L_x_13200) ;  /* 0x0000001000c80947 */ /* 0x000fea0003800000 */
[----:B------:R-:W0:Y:S01]  /*27d10*/  S2R R9, SR_CTAID.X ;  /* 0x0000000000097919 */ /* 0x000e220000002500 */
[----:B------:R-:W2:Y:S01]  /*27d20*/  LDC.64 R2, c[0x0][0x218] ;  /* 0x00008600ff027b82 */ /* 0x000ea20000000a00 */
[----:B-1----:R-:W-:Y:S01]  /*27d30*/  PRMT R8, R23, 0x9910, RZ ;  /* 0x0000991017087816 */ /* 0x002fe200000000ff */
[----:B------:R-:W-:Y:S01]  /*27d40*/  ULDC UR4, c[0x0][0x238] ;  /* 0x00008e0000047ab9 */ /* 0x000fe20000000800 */
[----:B0-----:R-:W-:-:S04]  /*27d50*/  IMAD R0, R9, 0x200, R22 ;  /* 0x0000020009007824 */ /* 0x001fc800078e0216 */
[----:B------:R-:W-:Y:S02]  /*27d60*/  IMAD R9, R0, UR4, RZ ;  /* 0x0000000400097c24 */ /* 0x000fe4000f8e02ff */
[----:B------:R-:W-:-:S03]  /*27d70*/  IMAD.MOV.U32 R0, RZ, RZ, R8 ;  /* 0x000000ffff007224 */ /* 0x000fc600078e0008 */
[----:B--2---:R-:W-:Y:S02]  /*27d80*/  IADD3 R2, P1, R9, R2, RZ ;  /* 0x0000000209027210 */ /* 0x004fe40007f3e0ff */
        /* <DEDUP_REMOVED lines=15> */
.L_x_13204:
[----:B------:R-:W0:Y:S01]  /*27e80*/  F2I.S64.F64.TRUNC R4, R4 ;  /* 0x0000000400047311 */ /* 0x000e22000030d900 */
[----:B------:R-:W-:Y:S02]  /*27e90*/  IMAD.MOV.U32 R22, RZ, RZ, R60 ;  /* 0x000000ffff167224 */ /* 0x000fe400078e003c */
[----:B0-----:R-:W-:-:S05]  /*27ea0*/  IMAD.MOV.U32 R7, RZ, RZ, R4 ;  /* 0x000000ffff077224 */ /* 0x001fca00078e0004 */
[----:B------:R2:W-:Y:S01]  /*27eb0*/  STG.E.U8 desc[UR36][R2.64], R7 ;  /* 0x0000000702007986 */ /* 0x0005e2000c101124 */
[----:B------:R-:W-:Y:S05]  /*27ec0*/  BRA `(.L_x_13200) ;  /* 0x0000001000587947 */ /* 0x000fea0003800000 */
.L_x_13203:
        /* <DEDUP_REMOVED lines=10> */
.L_x_13207:
[----:B------:R-:W0:Y:S01]  /*27f70*/  F2I.F64.TRUNC R5, R4 ;  /* 0x0000000400057311 */ /* 0x000e22000030d100 */
[----:B------:R-:W-:Y:S01]  /*27f80*/  IMAD.MOV.U32 R22, RZ, RZ, R60 ;  /* 0x000000ffff167224 */ /* 0x000fe200078e003c */
[----:B0-----:R4:W-:Y:S01]  /*27f90*/  STG.E desc[UR36][R2.64], R5 ;  /* 0x0000000502007986 */ /* 0x0019e2000c101924 */
[----:B------:R-:W-:Y:S05]  /*27fa0*/  BRA `(.L_x_13200) ;  /* 0x0000001000207947 */ /* 0x000fea0003800000 */
.L_x_13206:
[----:B------:R-:W0:Y:S01]  /*27fb0*/  F2I.F64.TRUNC R5, R4 ;  /* 0x0000000400057311 */ /* 0x000e22000030d100 */
[----:B------:R-:W-:Y:S01]  /*27fc0*/  IMAD.MOV.U32 R22, RZ, RZ, R60 ;  /* 0x000000ffff167224 */ /* 0x000fe200078e003c */
[----:B0-----:R3:W-:Y:S01]  /*27fd0*/  STG.E.U16 desc[UR36][R2.64], R5 ;  /* 0x0000000502007986 */ /* 0x0017e2000c101524 */
[----:B------:R-:W-:Y:S05]  /*27fe0*/  BRA `(.L_x_13200) ;  /* 0x0000001000107947 */ /* 0x000fea0003800000 */
.L_x_13202:
        /* <DEDUP_REMOVED lines=14> */
.L_x_13209:
        /* <DEDUP_REMOVED lines=9> */
.L_x_13208:
        /* <DEDUP_REMOVED lines=10> */
[----:B------:R-:W-:Y:S01]  /*28200*/  IMAD.MOV.U32 R22, RZ, RZ, R60 ;  /* 0x000000ffff167224 */ /* 0x000fe200078e003c */
[----:B------:R-:W-:-:S05]  /*28210*/  DSETP.GEU.AND P1, PT, |R4|, UR4, PT ;  /* 0x0000000404007e2a */ /* 0x000fca000bf2e200 */
[----:B------:R-:W1:Y:S07]  /*28220*/  F2F.F32.F64 R8, R4 ;  /* 0x0000000400087310 */ /* 0x000e6e0000301000 */
[----:B0-----:R-:W-:Y:S02]  /*28230*/  @!P0 FMUL R9, R9, 1.175494350822287508e-38 ;  /* 0x0080000009098820 */ /* 0x001fe40000400000 */
[----:B-1----:R-:W-:-:S05]  /*28240*/  @!P1 FMUL R8, R8, 1.175494350822287508e-38 ;  /* 0x0080000008089820 */ /* 0x002fca0000400000 */
[----:B------:R0:W-:Y:S01]  /*28250*/  STG.E.64 desc[UR36][R2.64], R8 ;  /* 0x0000000802007986 */ /* 0x0001e2000c101b24 */
[----:B------:R-:W-:Y:S05]  /*28260*/  BRA `(.L_x_13200) ;  /* 0x0000000c00707947 */ /* 0x000fea0003800000 */
.L_x_13211:
        /* <DEDUP_REMOVED lines=9> */
[----:B------:R-:W-:-:S05]  /*28300*/  F2FP.F16.F32.PACK_AB R9, R0, R9 ;  /* 0x000000090009723e */ /* 0x000fca00000000ff */
[----:B------:R0:W-:Y:S01]  /*28310*/  STG.E desc[UR36][R2.64], R9 ;  /* 0x0000000902007986 */ /* 0x0001e2000c101924 */
[----:B------:R-:W-:Y:S05]  /*28320*/  BRA `(.L_x_13200) ;  /* 0x0000000c00407947 */ /* 0x000fea0003800000 */
.L_x_13210:
[----:B------:R0:W-:Y:S01]  /*28330*/  STG.E.64 desc[UR36][R2.64], R4 ;  /* 0x0000000402007986 */ /* 0x0001e2000c101b24 */
[----:B------:R-:W-:Y:S01]  /*28340*/  IMAD.MOV.U32 R22, RZ, RZ, R60 ;  /* 0x000000ffff167224 */ /* 0x000fe200078e003c */
[----:B------:R-:W-:Y:S06]  /*28350*/  BRA `(.L_x_13200) ;  /* 0x0000000c00347947 */ /* 0x000fec0003800000 */
.L_x_13201:
        /* <DEDUP_REMOVED lines=10> */
[----:B------:R-:W-:-:S06]  /*28400*/  DSETP.NEU.OR P0, PT, R4, RZ, P0 ;  /* 0x000000ff0400722a */ /* 0x000fcc000070d400 */
[----:B------:R-:W-:-:S05]  /*28410*/  SEL R5, RZ, 0x1, !P0 ;  /* 0x00000001ff057807 */ /* 0x000fca0004000000 */
[----:B------:R0:W-:Y:S01]  /*28420*/  STG.E.U8 desc[UR36][R2.64], R5 ;  /* 0x0000000502007986 */ /* 0x0001e2000c101124 */
[----:B------:R-:W-:Y:S05]  /*28430*/  BRA `(.L_x_13200) ;  /* 0x0000000800fc7947 */ /* 0x000fea0003800000 */
.L_x_13214:
[----:B------:R0:W-:Y:S01]  /*28440*/  STG.E.128 desc[UR36][R2.64], R4 ;  /* 0x0000000402007986 */ /* 0x0001e2000c101d24 */
[----:B------:R-:W-:Y:S01]  /*28450*/  IMAD.MOV.U32 R22, RZ, RZ, R60 ;  /* 0x000000ffff167224 */ /* 0x000fe200078e003c */
[----:B------:R-:W-:Y:S06]  /*28460*/  BRA `(.L_x_13200) ;  /* 0x0000000800f07947 */ /* 0x000fec0003800000 */
.L_x_13213:
        /* <DEDUP_REMOVED lines=25> */
.L_x_13218:
[----:B------:R-:W-:Y:S05]  /*28600*/  BSYNC B0 ;  /* 0x0000000000007941 */ /* 0x000fea0003800000 */
.L_x_13217:
[----:B------:R-:W-:Y:S01]  /*28610*/  LOP3.LUT R7, R0, R7, RZ, 0xfc, !PT ;  /* 0x0000000700077212 */ /* 0x000fe200078efcff */
[----:B------:R-:W-:-:S04]  /*28620*/  IMAD.MOV.U32 R22, RZ, RZ, R60 ;  /* 0x000000ffff167224 */ /* 0x000fc800078e003c */
[----:B------:R0:W-:Y:S01]  /*28630*/  STG.E.U8 desc[UR36][R2.64], R7 ;  /* 0x0000000702007986 */ /* 0x0001e2000c101124 */
[----:B------:R-:W-:Y:S05]  /*28640*/  BRA `(.L_x_13200) ;  /* 0x0000000800787947 */ /* 0x000fea0003800000 */
.L_x_13216:
        /* <DEDUP_REMOVED lines=17> */
.L_x_13220:
[----:B------:R-:W-:Y:S01]  /*28760*/  IMAD.MOV.U32 R0, RZ, RZ, 0x7f ;  /* 0x0000007fff007424 */ /* 0x000fe200078e00ff */
[----:B------:R-:W-:-:S04]  /*28770*/  ISETP.GT.U32.AND P0, PT, R6, 0x7f800000, PT ;  /* 0x7f8000000600780c */ /* 0x000fc80003f04070 */
[----:B------:R-:W-:-:S09]  /*28780*/  SEL R0, R0, 0x7c, P0 ;  /* 0x0000007c00007807 */ /* 0x000fd20000000000 */
.L_x_13221:
[----:B------:R-:W-:Y:S05]  /*28790*/  BSYNC B0 ;  /* 0x0000000000007941 */ /* 0x000fea0003800000 */
.L_x_13219:
[----:B------:R-:W-:Y:S01]  /*287a0*/  LOP3.LUT R4, R7, 0x80000000, RZ, 0xc0, !PT ;  /* 0x8000000007047812 */ /* 0x000fe200078ec0ff */
[----:B------:R-:W-:-:S03]  /*287b0*/  IMAD.MOV.U32 R22, RZ, RZ, R60 ;  /* 0x000000ffff167224 */ /* 0x000fc600078e003c */
[----:B------:R-:W-:-:S04]  /*287c0*/  SHF.R.U32.HI R5, RZ, 0x18, R4 ;  /* 0x00000018ff057819 */ /* 0x000fc80000011604 */
[----:B------:R-:W-:-:S05]  /*287d0*/  LOP3.LUT R5, R0, R5, RZ, 0xfc, !PT ;  /* 0x0000000500057212 */ /* 0x000fca00078efcff */
[----:B------:R0:W-:Y:S01]  /*287e0*/  STG.E.U8 desc[UR36][R2.64], R5 ;  /* 0x0000000502007986 */ /* 0x0001e2000c101124 */
[----:B------:R-:W-:Y:S05]  /*287f0*/  BRA `(.L_x_13200) ;  /* 0x00000008000c7947 */ /* 0x000fea0003800000 */
.L_x_13215:
        /* <DEDUP_REMOVED lines=9> */
.L_x_13212:
        /* <DEDUP_REMOVED lines=12> */
.L_x_13224:
        /* <DEDUP_REMOVED lines=21> */
.L_x_13227:
[----:B------:R-:W-:-:S04]  /*28aa0*/  LOP3.LUT R0, R7, 0x80000000, RZ, 0xc0, !PT ;  /* 0x8000000007007812 */ /* 0x000fc800078ec0ff */
[----:B------:R-:W-:-:S04]  /*28ab0*/  SHF.R.U32.HI R5, RZ, 0x18, R0 ;  /* 0x00000018ff057819 */ /* 0x000fc80000011600 */
[----:B------:R-:W-:-:S04]  /*28ac0*/  LOP3.LUT R4, R4, R5, RZ, 0xfc, !PT ;  /* 0x0000000504047212 */ /* 0x000fc800078efcff */
[----:B------:R-:W-:-:S07]  /*28ad0*/  PRMT R0, R4, 0x7610, R0 ;  /* 0x0000761004007816 */ /* 0x000fce0000000000 */
.L_x_13226:
[----:B------:R-:W-:Y:S05]  /*28ae0*/  BSYNC B0 ;  /* 0x0000000000007941 */ /* 0x000fea0003800000 */
.L_x_13225:
[----:B------:R0:W-:Y:S01]  /*28af0*/  STG.E.U8 desc[UR36][R2.64], R0 ;  /* 0x0000000002007986 */ /* 0x0001e2000c101124 */
[----:B------:R-:W-:Y:S01]  /*28b00*/  IMAD.MOV.U32 R22, RZ, RZ, R60 ;  /* 0x000000ffff167224 */ /* 0x000fe200078e003c */
[----:B------:R-:W-:Y:S06]  /*28b10*/  BRA `(.L_x_13200) ;  /* 0x0000000400447947 */ /* 0x000fec0003800000 */
.L_x_13223:
        /* <DEDUP_REMOVED lines=21> */
.L_x_13230:
[----:B------:R-:W-:-:S04]  /*28c70*/  LOP3.LUT R0, R7, 0x80000000, RZ, 0xc0, !PT ;  /* 0x8000000007007812 */ /* 0x000fc800078ec0ff */
[----:B------:R-:W-:-:S04]  /*28c80*/  SHF.R.U32.HI R5, RZ, 0x18, R0 ;  /* 0x00000018ff057819 */ /* 0x000fc80000011600 */
[----:B------:R-:W-:-:S04]  /*28c90*/  LOP3.LUT R4, R4, R5, RZ, 0xfc, !PT ;  /* 0x0000000504047212 */ /* 0x000fc800078efcff */
[----:B------:R-:W-:-:S07]  /*28ca0*/  PRMT R0, R4, 0x7610, R0 ;  /* 0x0000761004007816 */ /* 0x000fce0000000000 */
.L_x_13229:
[----:B------:R-:W-:Y:S05]  /*28cb0*/  BSYNC B0 ;  /* 0x0000000000007941 */ /* 0x000fea0003800000 */
.L_x_13228:
[----:B------:R0:W-:Y:S01]  /*28cc0*/  STG.E.U8 desc[UR36][R2.64], R0 ;  /* 0x0000000002007986 */ /* 0x0001e2000c101124 */
[----:B------:R-:W-:Y:S01]  /*28cd0*/  IMAD.MOV.U32 R22, RZ, RZ, R60 ;  /* 0x000000ffff167224 */ /* 0x000fe200078e003c */
[----:B------:R-:W-:Y:S06]  /*28ce0*/  BRA `(.L_x_13200) ;  /* 0x0000000000d07947 */ /* 0x000fec0003800000 */
.L_x_13222:
        /* <DEDUP_REMOVED lines=8> */
[----:B------:R0:W1:Y:S01]  /*28d70*/  F2F.F32.F64 R8, R4 ;  /* 0x0000000400087310 */ /* 0x0000620000301000 */
[----:B------:R-:W-:Y:S01]  /*28d80*/  DSETP.GEU.AND P0, PT, |R4|, UR4, PT ;  /* 0x0000000404007e2a */ /* 0x000fe2000bf0e200 */
[----:B------:R-:W-:Y:S02]  /*28d90*/  IMAD.MOV.U32 R22, RZ, RZ, R60 ;  /* 0x000000ffff167224 */ /* 0x000fe400078e003c */
[----:B0-----:R-:W-:-:S11]  /*28da0*/  IMAD.MOV.U32 R5, RZ, RZ, 0xff ;  /* 0x000000ffff057424 */ /* 0x001fd600078e00ff */
[----:B-1----:R-:W-:-:S05]  /*28db0*/  @!P0 FMUL R8, R8, 1.175494350822287508e-38 ;  /* 0x0080000008088820 */ /* 0x002fca0000400000 */
        /* <DEDUP_REMOVED lines=14> */
.L_x_13205:
        /* <DEDUP_REMOVED lines=16> */
.L_x_13233:
[----:B------:R-:W-:Y:S01]  /*28fa0*/  IMAD.MOV.U32 R22, RZ, RZ, R60 ;  /* 0x000000ffff167224 */ /* 0x000fe200078e003c */
[----:B------:R-:W-:Y:S06]  /*28fb0*/  BRA `(.L_x_13200) ;  /* 0x00000000001c7947 */ /* 0x000fec0003800000 */
.L_x_13232:
[----:B------:R-:W0:Y:S01]  /*28fc0*/  F2I.U64.F64.TRUNC R4, R4 ;  /* 0x0000000400047311 */ /* 0x000e22000030d800 */
[----:B------:R-:W-:Y:S01]  /*28fd0*/  IMAD.MOV.U32 R22, RZ, RZ, R60 ;  /* 0x000000ffff167224 */ /* 0x000fe200078e003c */
[----:B0-----:R0:W-:Y:S01]  /*28fe0*/  STG.E.64 desc[UR36][R2.64], R4 ;  /* 0x0000000402007986 */ /* 0x0011e2000c101b24 */
[----:B------:R-:W-:Y:S05]  /*28ff0*/  BRA `(.L_x_13200) ;  /* 0x00000000000c7947 */ /* 0x000fea0003800000 */
.L_x_13231:
[----:B------:R-:W0:Y:S01]  /*29000*/  F2I.U32.F64.TRUNC R5, R4 ;  /* 0x0000000400057311 */ /* 0x000e22000030d000 */
[----:B------:R-:W-:Y:S01]  /*29010*/  IMAD.MOV.U32 R22, RZ, RZ, R60 ;  /* 0x000000ffff167224 */ /* 0x000fe200078e003c */
[----:B0-----:R0:W-:Y:S06]  /*29020*/  STG.E desc[UR36][R2.64], R5 ;  /* 0x0000000502007986 */ /* 0x0011ec000c101924 */
.L_x_13200:
[----:B------:R-:W-:Y:S05]  /*29030*/  BSYNC B6 ;  /* 0x0000000000067941 */ /* 0x000fea0003800000 */
.L_x_13199:
[----:B------:R-:W-:Y:S01]  /*29040*/  ISETP.GE.AND P0, PT, R22, R57, PT ;  /* 0x000000391600720c */ /* 0x000fe20003f06270 */
[----:B------:R-:W-:-:S12]  /*29050*/  BSSY B6, `(.L_x_13234) ;  /* 0x000023d000067945 */ /* 0x000fd80003800000 */
[----:B------:R-:W-:Y:S05]  /*29060*/  @P0 BRA `(.L_x_13235) ;  /* 0x0000002000ec0947 */ /* 0x000fea0003800000 */
[----:B0-234-:R-:W0:Y:S01]  /*29070*/  S2R R3, SR_CTAID.X ;  /* 0x0000000000037919 */ /* 0x01de220000002500 */
        /* <DEDUP_REMOVED lines=21> */
.L_x_13239:
[----:B------:R-:W0:Y:S02]  /*291d0*/  F2I.S64.F64.TRUNC R16, R16 ;  /* 0x0000001000107311 */ /* 0x000e24000030d900 */
[----:B0-----:R-:W-:-:S05]  /*291e0*/  IMAD.MOV.U32 R5, RZ, RZ, R16 ;  /* 0x000000ffff057224 */ /* 0x001fca00078e0010 */
[----:B------:R0:W-:Y:S01]  /*291f0*/  STG.E.U8 desc[UR36][R2.64], R5 ;  /* 0x0000000502007986 */ /* 0x0001e2000c101124 */
[----:B------:R-:W-:Y:S05]  /*29200*/  BRA `(.L_x_13241) ;  /* 0x0000001000087947 */ /* 0x000fea0003800000 */
.L_x_13238:
        /* <DEDUP_REMOVED lines=9> */
.L_x_13243:
[----:B------:R-:W0:Y:S02]  /*292a0*/  F2I.F64.TRUNC R17, R16 ;  /* 0x0000001000117311 */ /* 0x000e24000030d100 */
[----:B0-----:R0:W-:Y:S01]  /*292b0*/  STG.E desc[UR36][R2.64], R17 ;  /* 0x0000001102007986 */ /* 0x0011e2000c101924 */
[----:B------:R-:W-:Y:S05]  /*292c0*/  BRA `(.L_x_13241) ;  /* 0x0000000c00d87947 */ /* 0x000fea0003800000 */
.L_x_13242:
[----:B------:R-:W0:Y:S02]  /*292d0*/  F2I.F64.TRUNC R17, R16 ;  /* 0x0000001000117311 */ /* 0x000e24000030d100 */
[----:B0-----:R0:W-:Y:S01]  /*292e0*/  STG.E.U16 desc[UR36][R2.64], R17 ;  /* 0x0000001102007986 */ /* 0x0011e2000c101524 */
[----:B------:R-:W-:Y:S05]  /*292f0*/  BRA `(.L_x_13241) ;  /* 0x0000000c00cc7947 */ /* 0x000fea0003800000 */
.L_x_13237:
        /* <DEDUP_REMOVED lines=13> */
.L_x_13245:
        /* <DEDUP_REMOVED lines=8> */
.L_x_13244:
        /* <DEDUP_REMOVED lines=16> */
.L_x_13247:
        /* <DEDUP_REMOVED lines=11> */
.L_x_13246:
[----:B------:R0:W-:Y:S01]  /*29600*/  STG.E.64 desc[UR36][R2.64], R16 ;  /* 0x0000001002007986 */ /* 0x0001e2000c101b24 */
[----:B------:R-:W-:Y:S05]  /*29610*/  BRA `(.L_x_13241) ;  /* 0x0000000c00047947 */ /* 0x000fea0003800000 */
.L_x_13236:
        /* <DEDUP_REMOVED lines=13> */
.L_x_13250:
[----:B------:R0:W-:Y:S01]  /*296f0*/  STG.E.128 desc[UR36][R2.64], R16 ;  /* 0x0000001002007986 */ /* 0x0001e2000c101d24 */
[----:B------:R-:W-:Y:S05]  /*29700*/  BRA `(.L_x_13241) ;  /* 0x0000000800c87947 */ /* 0x000fea0003800000 */
.L_x_13249:
        /* <DEDUP_REMOVED lines=25> */
.L_x_13254:
[----:B------:R-:W-:Y:S05]  /*298a0*/  BSYNC B0 ;  /* 0x0000000000007941 */ /* 0x000fea0003800000 */
.L_x_13253:
[----:B------:R-:W-:-:S05]  /*298b0*/  LOP3.LUT R5, R0, R5, RZ, 0xfc, !PT ;  /* 0x0000000500057212 */ /* 0x000fca00078efcff */
[----:B------:R0:W-:Y:S01]  /*298c0*/  STG.E.U8 desc[UR36][R2.64], R5 ;  /* 0x0000000502007986 */ /* 0x0001e2000c101124 */
[----:B------:R-:W-:Y:S05]  /*298d0*/  BRA `(.L_x_13241) ;  /* 0x0000000800547947 */ /* 0x000fea0003800000 */
.L_x_13252:
        /* <DEDUP_REMOVED lines=17> */
.L_x_13256:
[----:B------:R-:W-:Y:S01]  /*299f0*/  IMAD.MOV.U32 R0, RZ, RZ, 0x7f ;  /* 0x0000007fff007424 */ /* 0x000fe200078e00ff */
[----:B------:R-:W-:-:S04]  /*29a00*/  ISETP.GT.U32.AND P0, PT, R4, 0x7f800000, PT ;  /* 0x7f8000000400780c */ /* 0x000fc80003f04070 */
[----:B------:R-:W-:-:S09]  /*29a10*/  SEL R0, R0, 0x7c, P0 ;  /* 0x0000007c00007807 */ /* 0x000fd20000000000 */
.L_x_13257:
[----:B------:R-:W-:Y:S05]  /*29a20*/  BSYNC B0 ;  /* 0x0000000000007941 */ /* 0x000fea0003800000 */
.L_x_13255:
[----:B------:R-:W-:-:S04]  /*29a30*/  LOP3.LUT R4, R5, 0x80000000, RZ, 0xc0, !PT ;  /* 0x8000000005047812 */ /* 0x000fc800078ec0ff */
[----:B------:R-:W-:-:S04]  /*29a40*/  SHF.R.U32.HI R5, RZ, 0x18, R4 ;  /* 0x00000018ff057819 */ /* 0x000fc80000011604 */
[----:B------:R-:W-:-:S05]  /*29a50*/  LOP3.LUT R5, R0, R5, RZ, 0xfc, !PT ;  /* 0x0000000500057212 */ /* 0x000fca00078efcff */
[----:B------:R0:W-:Y:S01]  /*29a60*/  STG.E.U8 desc[UR36][R2.64], R5 ;  /* 0x0000000502007986 */ /* 0x0001e2000c101124 */
[----:B------:R-:W-:Y:S05]  /*29a70*/  BRA `(.L_x_13241) ;  /* 0x0000000400ec7947 */ /* 0x000fea0003800000 */
.L_x_13251:
        /* <DEDUP_REMOVED lines=8> */
.L_x_13248:
        /* <DEDUP_REMOVED lines=11> */
.L_x_13260:
        /* <DEDUP_REMOVED lines=21> */
.L_x_13263:
[----:B------:R-:W-:-:S04]  /*29d00*/  LOP3.LUT R0, R7, 0x80000000, RZ, 0xc0, !PT ;  /* 0x8000000007007812 */ /* 0x000fc800078ec0ff */
[----:B------:R-:W-:-:S04]  /*29d10*/  SHF.R.U32.HI R5, RZ, 0x18, R0 ;  /* 0x00000018ff057819 */ /* 0x000fc80000011600 */
[----:B------:R-:W-:-:S04]  /*29d20*/  LOP3.LUT R4, R4, R5, RZ, 0xfc, !PT ;  /* 0x0000000504047212 */ /* 0x000fc800078efcff */
[----:B------:R-:W-:-:S07]  /*29d30*/  PRMT R0, R4, 0x7610, R0 ;  /* 0x0000761004007816 */ /* 0x000fce0000000000 */
.L_x_13262:
[----:B------:R-:W-:Y:S05]  /*29d40*/  BSYNC B0 ;  /* 0x0000000000007941 */ /* 0x000fea0003800000 */
.L_x_13261:
[----:B------:R3:W-:Y:S01]  /*29d50*/  STG.E.U8 desc[UR36][R2.64], R0 ;  /* 0x0000000002007986 */ /* 0x0007e2000c101124 */
[----:B------:R-:W-:Y:S05]  /*29d60*/  BRA `(.L_x_13241) ;  /* 0x0000000400307947 */ /* 0x000fea0003800000 */
.L_x_13259:
        /* <DEDUP_REMOVED lines=21> */
.L_x_13266:
[----:B------:R-:W-:-:S04]  /*29ec0*/  LOP3.LUT R0, R7, 0x80000000, RZ, 0xc0, !PT ;  /* 0x8000000007007812 */ /* 0x000fc800078ec0ff */
[----:B------:R-:W-:-:S04]  /*29ed0*/  SHF.R.U32.HI R5, RZ, 0x18, R0 ;  /* 0x00000018ff057819 */ /* 0x000fc80000011600 */
[----:B------:R-:W-:-:S04]  /*29ee0*/  LOP3.LUT R4, R4, R5, RZ, 0xfc, !PT ;  /* 0x0000000504047212 */ /* 0x000fc800078efcff */
[----:B------:R-:W-:-:S07]  /*29ef0*/  PRMT R0, R4, 0x7610, R0 ;  /* 0x0000761004007816 */ /* 0x000fce0000000000 */
.L_x_13265:
[----:B------:R-:W-:Y:S05]  /*29f00*/  BSYNC B0 ;  /* 0x0000000000007941 */ /* 0x000fea0003800000 */
.L_x_13264:
[----:B------:R0:W-:Y:S01]  /*29f10*/  STG.E.U8 desc[UR36][R2.64], R0 ;  /* 0x0000000002007986 */ /* 0x0001e2000c101124 */
[----:B------:R-:W-:Y:S05]  /*29f20*/  BRA `(.L_x_13241) ;  /* 0x0000000000c07947 */ /* 0x000fea0003800000 */
.L_x_13258:
        /* <DEDUP_REMOVED lines=26> */
.L_x_13240:
        /* <DEDUP_REMOVED lines=16> */
.L_x_13269:
[----:B------:R-:W-:Y:S05]  /*2a1d0*/  BRA `(.L_x_13241) ;  /* 0x0000000000147947 */ /* 0x000fea0003800000 */
.L_x_13268:
[----:B------:R-:W0:Y:S02]  /*2a1e0*/  F2I.U64.F64.TRUNC R16, R16 ;  /* 0x0000001000107311 */ /* 0x000e24000030d800 */
[----:B0-----:R2:W-:Y:S01]  /*2a1f0*/  STG.E.64 desc[UR36][R2.64], R16 ;  /* 0x0000001002007986 */ /* 0x0015e2000c101b24 */
[----:B------:R-:W-:Y:S05]  /*2a200*/  BRA `(.L_x_13241) ;  /* 0x0000000000087947 */ /* 0x000fea0003800000 */
.L_x_13267:
[----:B------:R-:W0:Y:S02]  /*2a210*/  F2I.U32.F64.TRUNC R17, R16 ;  /* 0x0000001000117311 */ /* 0x000e24000030d000 */
[----:B0-----:R0:W-:Y:S02]  /*2a220*/  STG.E desc[UR36][R2.64], R17 ;  /* 0x0000001102007986 */ /* 0x0011e4000c101924 */
.L_x_13241:
[----:B------:R-:W-:-:S05]  /*2a230*/  VIADD R22, R22, 0x80 ;  /* 0x0000008016167836 */ /* 0x000fca0000000000 */
[----:B------:R-:W-:-:S13]  /*2a240*/  ISETP.GE.AND P0, PT, R22, R57, PT ;  /* 0x000000391600720c */ /* 0x000fda0003f06270 */
[----:B------:R-:W-:Y:S05]  /*2a250*/  @P0 BRA `(.L_x_13235) ;  /* 0x0000001000700947 */ /* 0x000fea0003800000 */
[----:B01234-:R-:W0:Y:S01]  /*2a260*/  S2R R3, SR_CTAID.X ;  /* 0x0000000000037919 */ /* 0x01fe220000002500 */
[----:B------:R-:W1:Y:S01]  /*2a270*/  LDC.64 R4, c[0x0][0x218] ;  /* 0x00008600ff047b82 */ /* 0x000e620000000a00 */
[----:B------:R-:W-:Y:S01]  /*2a280*/  PRMT R0, R23, 0x9910, RZ ;  /* 0x0000991017007816 */ /* 0x000fe200000000ff */
[----:B------:R-:W-:-:S03]  /*2a290*/  ULDC UR4, c[0x0][0x238] ;  /* 0x00008e0000047ab9 */ /* 0x000fc60000000800 */
[----:B------:R-:W-:Y:S01]  /*2a2a0*/  ISETP.GT.AND P1, PT, R0, 0x9, PT ;  /* 0x000000090000780c */ /* 0x000fe20003f24270 */
[----:B0-----:R-:W-:-:S04]  /*2a2b0*/  IMAD R3, R3, 0x200, R22 ;  /* 0x0000020003037824 */ /* 0x001fc800078e0216 */
[----:B------:R-:W-:-:S05]  /*2a2c0*/  IMAD R3, R3, UR4, RZ ;  /* 0x0000000403037c24 */ /* 0x000fca000f8e02ff */
[----:B-1----:R-:W-:-:S05]  /*2a2d0*/  IADD3 R2, P0, R3, R4, RZ ;  /* 0x0000000403027210 */ /* 0x002fca0007f1e0ff */
        /* <DEDUP_REMOVED lines=13> */
.L_x_13273:
[----:B------:R-:W0:Y:S02]  /*2a3b0*/  F2I.S64.F64.TRUNC R24, R24 ;  /* 0x0000001800187311 */ /* 0x000e24000030d900 */
[----:B0-----:R-:W-:-:S05]  /*2a3c0*/  IMAD.MOV.U32 R5, RZ, RZ, R24 ;  /* 0x000000ffff057224 */ /* 0x001fca00078e0018 */
[----:B------:R0:W-:Y:S01]  /*2a3d0*/  STG.E.U8 desc[UR36][R2.64], R5 ;  /* 0x0000000502007986 */ /* 0x0001e2000c101124 */
[----:B------:R-:W-:Y:S05]  /*2a3e0*/  BRA `(.L_x_13275) ;  /* 0x0000001000087947 */ /* 0x000fea0003800000 */
.L_x_13272:
        /* <DEDUP_REMOVED lines=9> */
.L_x_13277:
[----:B------:R-:W0:Y:S02]  /*2a480*/  F2I.F64.TRUNC R25, R24 ;  /* 0x0000001800197311 */ /* 0x000e24000030d100 */
[----:B0-----:R3:W-:Y:S01]  /*2a490*/  STG.E desc[UR36][R2.64], R25 ;  /* 0x0000001902007986 */ /* 0x0017e2000c101924 */
[----:B------:R-:W-:Y:S05]  /*2a4a0*/  BRA `(.L_x_13275) ;  /* 0x0000000c00d87947 */ /* 0x000fea0003800000 */
.L_x_13276:
[----:B------:R-:W0:Y:S02]  /*2a4b0*/  F2I.F64.TRUNC R25, R24 ;  /* 0x0000001800197311 */ /* 0x000e24000030d100 */
[----:B0-----:R2:W-:Y:S01]  /*2a4c0*/  STG.E.U16 desc[UR36][R2.64], R25 ;  /* 0x0000001902007986 */ /* 0x0015e2000c101524 */
[----:B------:R-:W-:Y:S05]  /*2a4d0*/  BRA `(.L_x_13275) ;  /* 0x0000000c00cc7947 */ /* 0x000fea0003800000 */
.L_x_13271:
        /* <DEDUP_REMOVED lines=13> */
.L_x_13279:
        /* <DEDUP_REMOVED lines=8> */
.L_x_13278:
        /* <DEDUP_REMOVED lines=16> */
.L_x_13281:
        /* <DEDUP_REMOVED lines=11> */
.L_x_13280:
[----:B------:R0:W-:Y:S01]  /*2a7e0*/  STG.E.64 desc[UR36][R2.64], R24 ;  /* 0x0000001802007986 */ /* 0x0001e2000c101b24 */
[----:B------:R-:W-:Y:S05]  /*2a7f0*/  BRA `(.L_x_13275) ;  /* 0x0000000c00047947 */ /* 0x000fea0003800000 */
.L_x_13270:
        /* <DEDUP_REMOVED lines=13> */
.L_x_13284:
[----:B------:R0:W-:Y:S01]  /*2a8d0*/  STG.E.128 desc[UR36][R2.64], R24 ;  /* 0x0000001802007986 */ /* 0x0001e2000c101d24 */
[----:B------:R-:W-:Y:S05]  /*2a8e0*/  BRA `(.L_x_13275) ;  /* 0x0000000800c87947 */ /* 0x000fea0003800000 */
.L_x_13283:
        /* <DEDUP_REMOVED lines=25> */
.L_x_13288:
[----:B------:R-:W-:Y:S05]  /*2aa80*/  BSYNC B0 ;  /* 0x0000000000007941 */ /* 0x000fea0003800000 */
.L_x_13287:
[----:B------:R-:W-:-:S05]  /*2aa90*/  LOP3.LUT R5, R0, R5, RZ, 0xfc, !PT ;  /* 0x0000000500057212 */ /* 0x000fca00078efcff */
[----:B------:R0:W-:Y:S01]  /*2aaa0*/  STG.E.U8 desc[UR36][R2.64], R5 ;  /* 0x0000000502007986 */ /* 0x0001e2000c101124 */
[----:B------:R-:W-:Y:S05]  /*2aab0*/  BRA `(.L_x_13275) ;  /* 0x0000000800547947 */ /* 0x000fea0003800000 */
.L_x_13286:
        /* <DEDUP_REMOVED lines=17> */
.L_x_13290:
[----:B------:R-:W-:Y:S01]  /*2abd0*/  IMAD.MOV.U32 R0, RZ, RZ, 0x7f ;  /* 0x0000007fff007424 */ /* 0x000fe200078e00ff */
[----:B------:R-:W-:-:S04]  /*2abe0*/  ISETP.GT.U32.AND P0, PT, R4, 0x7f800000, PT ;  /* 0x7f8000000400780c */ /* 0x000fc80003f04070 */
[----:B------:R-:W-:-:S09]  /*2abf0*/  SEL R0, R0, 0x7c, P0 ;  /* 0x0000007c00007807 */ /* 0x000fd20000000000 */
.L_x_13291:
[----:B------:R-:W-:Y:S05]  /*2ac00*/  BSYNC B0 ;  /* 0x0000000000007941 */ /* 0x000fea0003800000 */
.L_x_13289:
[----:B------:R-:W-:-:S04]  /*2ac10*/  LOP3.LUT R4, R5, 0x80000000, RZ, 0xc0, !PT ;  /* 0x8000000005047812 */ /* 0x000fc800078ec0ff */
[----:B------:R-:W-:-:S04]  /*2ac20*/  SHF.R.U32.HI R5, RZ, 0x18, R4 ;  /* 0x00000018ff057819 */ /* 0x000fc80000011604 */
[----:B------:R-:W-:-:S05]  /*2ac30*/  LOP3.LUT R5, R0, R5, RZ, 0xfc, !PT ;  /* 0x0000000500057212 */ /* 0x000fca00078efcff */
[----:B------:R0:W-:Y:S01]  /*2ac40*/  STG.E.U8 desc[UR36][R2.64], R5 ;  /* 0x0000000502007986 */ /* 0x0001e2000c101124 */
[----:B------:R-:W-:Y:S05]  /*2ac50*/  BRA `(.L_x_13275) ;  /* 0x0000000400ec7947 */ /* 0x000fea0003800000 */
.L_x_13285:
        /* <DEDUP_REMOVED lines=8> */
.L_x_13282:
        /* <DEDUP_REMOVED lines=11> */
.L_x_13294:
        /* <DEDUP_REMOVED lines=21> */
.L_x_13297:
[----:B------:R-:W-:-:S04]  /*2aee0*/  LOP3.LUT R0, R7, 0x80000000, RZ, 0xc0, !PT ;  /* 0x8000000007007812 */ /* 0x000fc800078ec0ff */
[----:B------:R-:W-:-:S04]  /*2aef0*/  SHF.R.U32.HI R5, RZ, 0x18, R0 ;  /* 0x00000018ff057819 */ /* 0x000fc80000011600 */
[----:B------:R-:W-:-:S04]  /*2af00*/  LOP3.LUT R4, R4, R5, RZ, 0xfc, !PT ;  /* 0x0000000504047212 */ /* 0x000fc800078efcff */
[----:B------:R-:W-:-:S07]  /*2af10*/  PRMT R0, R4, 0x7610, R0 ;  /* 0x0000761004007816 */ /* 0x000fce0000000000 */
.L_x_13296:
[----:B------:R-:W-:Y:S05]  /*2af20*/  BSYNC B0 ;  /* 0x0000000000007941 */ /* 0x000fea0003800000 */
.L_x_13295:
[----:B------:R0:W-:Y:S01]  /*2af30*/  STG.E.U8 desc[UR36][R2.64], R0 ;  /* 0x0000000002007986 */ /* 0x0001e2000c101124 */
[----:B------:R-:W-:Y:S05]  /*2af40*/  BRA `(.L_x_13275) ;  /* 0x0000000400307947 */ /* 0x000fea0003800000 */
.L_x_13293:
        /* <DEDUP_REMOVED lines=21> */
.L_x_13300:
[----:B------:R-:W-:-:S04]  /*2b0a0*/  LOP3.LUT R0, R7, 0x80000000, RZ, 0xc0, !PT ;  /* 0x8000000007007812 */ /* 0x000fc800078ec0ff */
[----:B------:R-:W-:-:S04]  /*2b0b0*/  SHF.R.U32.HI R5, RZ, 0x18, R0 ;  /* 0x00000018ff057819 */ /* 0x000fc80000011600 */
[----:B------:R-:W-:-:S04]  /*2b0c0*/  LOP3.LUT R4, R4, R5, RZ, 0xfc, !PT ;  /* 0x0000000504047212 */ /* 0x000fc800078efcff */
[----:B------:R-:W-:-:S07]  /*2b0d0*/  PRMT R0, R4, 0x7610, R0 ;  /* 0x0000761004007816 */ /* 0x000fce0000000000 */
.L_x_13299:
[----:B------:R-:W-:Y:S05]  /*2b0e0*/  BSYNC B0 ;  /* 0x0000000000007941 */ /* 0x000fea0003800000 */
.L_x_13298:
[----:B------:R0:W-:Y:S01]  /*2b0f0*/  STG.E.U8 desc[UR36][R2.64], R0 ;  /* 0x0000000002007986 */ /* 0x0001e2000c101124 */
[----:B------:R-:W-:Y:S05]  /*2b100*/  BRA `(.L_x_13275) ;  /* 0x0000000000c07947 */ /* 0x000fea0003800000 */
.L_x_13292:
        /* <DEDUP_REMOVED lines=26> */
.L_x_13274:
        /* <DEDUP_REMOVED lines=16> */
.L_x_13303:
[----:B------:R-:W-:Y:S05]  /*2b3b0*/  BRA `(.L_x_13275) ;  /* 0x0000000000147947 */ /* 0x000fea0003800000 */
.L_x_13302:
[----:B------:R-:W0:Y:S02]  /*2b3c0*/  F2I.U64.F64.TRUNC R24, R24 ;  /* 0x0000001800187311 */ /* 0x000e24000030d800 */
[----:B0-----:R0:W-:Y:S01]  /*2b3d0*/  STG.E.64 desc[UR36][R2.64], R24 ;  /* 0x0000001802007986 */ /* 0x0011e2000c101b24 */
[----:B------:R-:W-:Y:S05]  /*2b3e0*/  BRA `(.L_x_13275) ;  /* 0x0000000000087947 */ /* 0x000fea0003800000 */
.L_x_13301:
[----:B------:R-:W0:Y:S02]  /*2b3f0*/  F2I.U32.F64.TRUNC R25, R24 ;  /* 0x0000001800197311 */ /* 0x000e24000030d000 */
[----:B0-----:R0:W-:Y:S02]  /*2b400*/  STG.E desc[UR36][R2.64], R25 ;  /* 0x0000001902007986 */ /* 0x0011e4000c101924 */
.L_x_13275:
[----:B------:R-:W-:-:S07]  /*2b410*/  VIADD R22, R22, 0x80 ;  /* 0x0000008016167836 */ /* 0x000fce0000000000 */
.L_x_13235:
[----:B------:R-:W-:Y:S05]  /*2b420*/  BSYNC B6 ;  /* 0x0000000000067941 */ /* 0x000fea0003800000 */
.L_x_13234:
[----:B------:R-:W-:-:S13]  /*2b430*/  ISETP.GE.AND P0, PT, R22, R57, PT ;  /* 0x000000391600720c */ /* 0x000fda0003f06270 */
[----:B------:R-:W-:Y:S05]  /*2b440*/  @P0 EXIT ;  /* 0x000000000000094d */ /* 0x000fea0003800000 */
        /* <DEDUP_REMOVED lines=21> */
.L_x_13307:
[----:B------:R-:W0:Y:S02]  /*2b5a0*/  F2I.S64.F64.TRUNC R28, R28 ;  /* 0x0000001c001c7311 */ /* 0x000e24000030d900 */
[----:B0-----:R-:W-:-:S05]  /*2b5b0*/  IMAD.MOV.U32 R5, RZ, RZ, R28 ;  /* 0x000000ffff057224 */ /* 0x001fca00078e001c */
[----:B------:R-:W-:Y:S01]  /*2b5c0*/  STG.E.U8 desc[UR36][R2.64], R5 ;  /* 0x0000000502007986 */ /* 0x000fe2000c101124 */
[----:B------:R-:W-:Y:S05]  /*2b5d0*/  EXIT ;  /* 0x000000000000794d */ /* 0x000fea0003800000 */
.L_x_13306:
        /* <DEDUP_REMOVED lines=9> */
.L_x_13310:
[----:B------:R-:W0:Y:S02]  /*2b670*/  F2I.F64.TRUNC R29, R28 ;  /* 0x0000001c001d7311 */ /* 0x000e24000030d100 */
[----:B0-----:R-:W-:Y:S01]  /*2b680*/  STG.E desc[UR36][R2.64], R29 ;  /* 0x0000001d02007986 */ /* 0x001fe2000c101924 */
[----:B------:R-:W-:Y:S05]  /*2b690*/  EXIT ;  /* 0x000000000000794d */ /* 0x000fea0003800000 */
.L_x_13309:
[----:B------:R-:W0:Y:S02]  /*2b6a0*/  F2I.F64.TRUNC R29, R28 ;  /* 0x0000001c001d7311 */ /* 0x000e24000030d100 */
[----:B0-----:R-:W-:Y:S01]  /*2b6b0*/  STG.E.U16 desc[UR36][R2.64], R29 ;  /* 0x0000001d02007986 */ /* 0x001fe2000c101524 */
[----:B------:R-:W-:Y:S05]  /*2b6c0*/  EXIT ;  /* 0x000000000000794d */ /* 0x000fea0003800000 */
.L_x_13305:
        /* <DEDUP_REMOVED lines=13> */
.L_x_13312:
        /* <DEDUP_REMOVED lines=8> */
.L_x_13311:
        /* <DEDUP_REMOVED lines=16> */
.L_x_13314:
        /* <DEDUP_REMOVED lines=11> */
.L_x_13313:
[----:B------:R-:W-:Y:S01]  /*2b9d0*/  STG.E.64 desc[UR36][R2.64], R28 ;  /* 0x0000001c02007986 */ /* 0x000fe2000c101b24 */
[----:B------:R-:W-:Y:S05]  /*2b9e0*/  EXIT ;  /* 0x000000000000794d */ /* 0x000fea0003800000 */
.L_x_13304:
        /* <DEDUP_REMOVED lines=13> */
.L_x_13317:
[----:B------:R-:W-:Y:S01]  /*2bac0*/  STG.E.128 desc[UR36][R2.64], R28 ;  /* 0x0000001c02007986 */ /* 0x000fe2000c101d24 */
[----:B------:R-:W-:Y:S05]  /*2bad0*/  EXIT ;  /* 0x000000000000794d */ /* 0x000fea0003800000 */
.L_x_13316:
        /* <DEDUP_REMOVED lines=25> */
.L_x_13321:
[----:B------:R-:W-:Y:S05]  /*2bc70*/  BSYNC B0 ;  /* 0x0000000000007941 */ /* 0x000fea0003800000 */
.L_x_13320:
[----:B------:R-:W-:-:S05]  /*2bc80*/  LOP3.LUT R5, R0, R5, RZ, 0xfc, !PT ;  /* 0x0000000500057212 */ /* 0x000fca00078efcff */
[----:B------:R-:W-:Y:S01]  /*2bc90*/  STG.E.U8 desc[UR36][R2.64], R5 ;  /* 0x0000000502007986 */ /* 0x000fe2000c101124 */
[----:B------:R-:W-:Y:S05]  /*2bca0*/  EXIT ;  /* 0x000000000000794d */ /* 0x000fea0003800000 */
.L_x_13319:
        /* <DEDUP_REMOVED lines=17> */
.L_x_13323:
[----:B------:R-:W-:Y:S01]  /*2bdc0*/  IMAD.MOV.U32 R0, RZ, RZ, 0x7f ;  /* 0x0000007fff007424 */ /* 0x000fe200078e00ff */
[----:B------:R-:W-:-:S04]  /*2bdd0*/  ISETP.GT.U32.AND P0, PT, R4, 0x7f800000, PT ;  /* 0x7f8000000400780c */ /* 0x000fc80003f04070 */
[----:B------:R-:W-:-:S09]  /*2bde0*/  SEL R0, R0, 0x7c, P0 ;  /* 0x0000007c00007807 */ /* 0x000fd20000000000 */
.L_x_13324:
[----:B------:R-:W-:Y:S05]  /*2bdf0*/  BSYNC B0 ;  /* 0x0000000000007941 */ /* 0x000fea0003800000 */
.L_x_13322:
[----:B------:R-:W-:-:S04]  /*2be00*/  LOP3.LUT R4, R5, 0x80000000, RZ, 0xc0, !PT ;  /* 0x8000000005047812 */ /* 0x000fc800078ec0ff */
[----:B------:R-:W-:-:S04]  /*2be10*/  SHF.R.U32.HI R5, RZ, 0x18, R4 ;  /* 0x00000018ff057819 */ /* 0x000fc80000011604 */
[----:B------:R-:W-:-:S05]  /*2be20*/  LOP3.LUT R5, R0, R5, RZ, 0xfc, !PT ;  /* 0x0000000500057212 */ /* 0x000fca00078efcff */
[----:B------:R-:W-:Y:S01]  /*2be30*/  STG.E.U8 desc[UR36][R2.64], R5 ;  /* 0x0000000502007986 */ /* 0x000fe2000c101124 */
[----:B------:R-:W-:Y:S05]  /*2be40*/  EXIT ;  /* 0x000000000000794d */ /* 0x000fea0003800000 */
.L_x_13318:
        /* <DEDUP_REMOVED lines=8> */
.L_x_13315:
        /* <DEDUP_REMOVED lines=11> */
.L_x_13327:
        /* <DEDUP_REMOVED lines=21> */
.L_x_13330:
[----:B------:R-:W-:-:S04]  /*2c0d0*/  LOP3.LUT R0, R7, 0x80000000, RZ, 0xc0, !PT ;  /* 0x8000000007007812 */ /* 0x000fc800078ec0ff */
[----:B------:R-:W-:-:S04]  /*2c0e0*/  SHF.R.U32.HI R5, RZ, 0x18, R0 ;  /* 0x00000018ff057819 */ /* 0x000fc80000011600 */
[----:B------:R-:W-:-:S04]  /*2c0f0*/  LOP3.LUT R4, R4, R5, RZ, 0xfc, !PT ;  /* 0x0000000504047212 */ /* 0x000fc800078efcff */
[----:B------:R-:W-:-:S07]  /*2c100*/  PRMT R0, R4, 0x7610, R0 ;  /* 0x0000761004007816 */ /* 0x000fce0000000000 */
.L_x_13329:
[----:B------:R-:W-:Y:S05]  /*2c110*/  BSYNC B0 ;  /* 0x0000000000007941 */ /* 0x000fea0003800000 */
.L_x_13328:
[----:B------:R-:W-:Y:S01]  /*2c120*/  STG.E.U8 desc[UR36][R2.64], R0 ;  /* 0x0000000002007986 */ /* 0x000fe2000c101124 */
[----:B------:R-:W-:Y:S05]  /*2c130*/  EXIT ;  /* 0x000000000000794d */ /* 0x000fea0003800000 */
.L_x_13326:
        /* <DEDUP_REMOVED lines=21> */
.L_x_13333:
[----:B------:R-:W-:-:S04]  /*2c290*/  LOP3.LUT R0, R7, 0x80000000, RZ, 0xc0, !PT ;  /* 0x8000000007007812 */ /* 0x000fc800078ec0ff */
[----:B------:R-:W-:-:S04]  /*2c2a0*/  SHF.R.U32.HI R5, RZ, 0x18, R0 ;  /* 0x00000018ff057819 */ /* 0x000fc80000011600 */
[----:B------:R-:W-:-:S04]  /*2c2b0*/  LOP3.LUT R4, R4, R5, RZ, 0xfc, !PT ;  /* 0x0000000504047212 */ /* 0x000fc800078efcff */
[----:B------:R-:W-:-:S07]  /*2c2c0*/  PRMT R0, R4, 0x7610, R0 ;  /* 0x0000761004007816 */ /* 0x000fce0000000000 */
.L_x_13332:
[----:B------:R-:W-:Y:S05]  /*2c2d0*/  BSYNC B0 ;  /* 0x0000000000007941 */ /* 0x000fea0003800000 */
.L_x_13331:
[----:B------:R-:W-:Y:S01]  /*2c2e0*/  STG.E.U8 desc[UR36][R2.64], R0 ;  /* 0x0000000002007986 */ /* 0x000fe2000c101124 */
[----:B------:R-:W-:Y:S05]  /*2c2f0*/  EXIT ;  /* 0x000000000000794d */ /* 0x000fea0003800000 */
.L_x_13325:
        /* <DEDUP_REMOVED lines=26> */
.L_x_13308:
        /* <DEDUP_REMOVED lines=16> */
.L_x_13336:
[----:B------:R-:W-:Y:S05]  /*2c5a0*/  EXIT ;  /* 0x000000000000794d */ /* 0x000fea0003800000 */
.L_x_13335:
[----:B------:R-:W0:Y:S02]  /*2c5b0*/  F2I.U64.F64.TRUNC R28, R28 ;  /* 0x0000001c001c7311 */ /* 0x000e24000030d800 */
[----:B0-----:R-:W-:Y:S01]  /*2c5c0*/  STG.E.64 desc[UR36][R2.64], R28 ;  /* 0x0000001c02007986 */ /* 0x001fe2000c101b24 */
[----:B------:R-:W-:Y:S05]  /*2c5d0*/  EXIT ;  /* 0x000000000000794d */ /* 0x000fea0003800000 */
.L_x_13334:
[----:B------:R-:W0:Y:S02]  /*2c5e0*/  F2I.U32.F64.TRUNC R29, R28 ;  /* 0x0000001c001d7311 */ /* 0x000e24000030d000 */
[----:B0-----:R-:W-:Y:S01]  /*2c5f0*/  STG.E desc[UR36][R2.64], R29 ;  /* 0x0000001d02007986 */ /* 0x001fe2000c101924 */
[----:B------:R-:W-:Y:S05]  /*2c600*/  EXIT ;  /* 0x000000000000794d */ /* 0x000fea0003800000 */
        .weak           $__internal_16_$__cuda_sm20_div_rn_f64_full
        .type           $__internal_16_$__cuda_sm20_div_rn_f64_full,@function
        .size           $__internal_16_$__cuda_sm20_div_rn_f64_full,($__internal_17_$__cuda_sm20_dsqrt_rn_f64_mediumpath_v1 - $__internal_16_$__cuda_sm20_div_rn_f64_full)
$__internal_16_$__cuda_sm20_div_rn_f64_full:
[----:B------:R-:W-:Y:S01]  /*2c610*/  FSETP.GEU.AND P0, PT, |R41|, 1.469367938527859385e-39, PT ;  /* 0x001000002900780b */ /* 0x000fe20003f0e200 */
[----:B------:R-:W-:Y:S01]  /*2c620*/  IMAD.MOV.U32 R54, RZ, RZ, 0x1ca00000 ;  /* 0x1ca00000ff367424 */ /* 0x000fe200078e00ff */
[C---:B------:R-:W-:Y:S01]  /*2c630*/  FSETP.GEU.AND P1, PT, |R37|.reuse, 1.469367938527859385e-39, PT ;  /* 0x001000002500780b */ /* 0x040fe20003f2e200 */
[----:B------:R-:W-:Y:S01]  /*2c640*/  BSSY B0, `(.L_x_13337) ;  /* 0x000005a000007945 */ /* 0x000fe20003800000 */
[----:B------:R-:W-:Y:S02]  /*2c650*/  LOP3.LUT R28, R37, 0x800fffff, RZ, 0xc0, !PT ;  /* 0x800fffff251c7812 */ /* 0x000fe400078ec0ff */
[----:B------:R-:W-:Y:S02]  /*2c660*/  LOP3.LUT R47, R41, 0x7ff00000, RZ, 0xc0, !PT ;  /* 0x7ff00000292f7812 */ /* 0x000fe400078ec0ff */
[----:B------:R-:W-:Y:S01]  /*2c670*/  LOP3.LUT R29, R28, 0x3ff00000, RZ, 0xfc, !PT ;  /* 0x3ff000001c1d7812 */ /* 0x000fe200078efcff */
[----:B------:R-:W-:Y:S01]  /*2c680*/  IMAD.MOV.U32 R28, RZ, RZ, R36 ;  /* 0x000000ffff1c7224 */ /* 0x000fe200078e0024 */
[----:B------:R-:W-:-:S03]  /*2c690*/  LOP3.LUT R46, R37, 0x7ff00000, RZ, 0xc0, !PT ;  /* 0x7ff00000252e7812 */ /* 0x000fc600078ec0ff */
[----:B------:R-:W-:Y:S01]  /*2c6a0*/  @!P0 LOP3.LUT R12, R37, 0x7ff00000, RZ, 0xc0, !PT ;  /* 0x7ff00000250c8812 */ /* 0x000fe200078ec0ff */
[----:B------:R-:W-:Y:S01]  /*2c6b0*/  @!P0 IMAD.MOV.U32 R38, RZ, RZ, RZ ;  /* 0x000000ffff268224 */ /* 0x000fe200078e00ff */
[----:B------:R-:W-:Y:S01]  /*2c6c0*/  @!P1 DMUL R28, R36, 8.98846567431157953865e+307 ;  /* 0x7fe00000241c9828 */ /* 0x000fe20000000000 */
[C---:B------:R-:W-:Y:S02]  /*2c6d0*/  ISETP.GE.U32.AND P3, PT, R47.reuse, R46, PT ;  /* 0x0000002e2f00720c */ /* 0x040fe40003f66070 */
[----:B------:R-:W-:Y:S02]  /*2c6e0*/  @!P0 ISETP.GE.U32.AND P2, PT, R47, R12, PT ;  /* 0x0000000c2f00820c */ /* 0x000fe40003f46070 */
[C---:B------:R-:W-:Y:S01]  /*2c6f0*/  SEL R14, R54.reuse, 0x63400000, !P3 ;  /* 0x63400000360e7807 */ /* 0x040fe20005800000 */
[----:B------:R-:W0:Y:S01]  /*2c700*/  MUFU.RCP64H R13, R29 ;  /* 0x0000001d000d7308 */ /* 0x000e220000001800 */
[----:B------:R-:W-:Y:S02]  /*2c710*/  @!P0 SEL R12, R54, 0x63400000, !P2 ;  /* 0x63400000360c8807 */ /* 0x000fe40005000000 */
[--C-:B------:R-:W-:Y:S01]  /*2c720*/  LOP3.LUT R15, R14, 0x800fffff, R41.reuse, 0xf8, !PT ;  /* 0x800fffff0e0f7812 */ /* 0x100fe200078ef829 */
[----:B------:R-:W-:Y:S01]  /*2c730*/  IMAD.MOV.U32 R14, RZ, RZ, R40 ;  /* 0x000000ffff0e7224 */ /* 0x000fe200078e0028 */
[----:B------:R-:W-:-:S04]  /*2c740*/  @!P0 LOP3.LUT R12, R12, 0x80000000, R41, 0xf8, !PT ;  /* 0x800000000c0c8812 */ /* 0x000fc800078ef829 */
[----:B------:R-:W-:Y:S01]  /*2c750*/  @!P0 LOP3.LUT R39, R12, 0x100000, RZ, 0xfc, !PT ;  /* 0x001000000c278812 */ /* 0x000fe200078efcff */
[----:B------:R-:W-:-:S05]  /*2c760*/  IMAD.MOV.U32 R12, RZ, RZ, 0x1 ;  /* 0x00000001ff0c7424 */ /* 0x000fca00078e00ff */
[----:B------:R-:W-:Y:S02]  /*2c770*/  @!P0 DFMA R14, R14, 2, -R38 ;  /* 0x400000000e0e882b */ /* 0x000fe40000000826 */
[----:B0-----:R-:W-:-:S08]  /*2c780*/  DFMA R38, R12, -R28, 1 ;  /* 0x3ff000000c26742b */ /* 0x001fd0000000081c */
[----:B------:R-:W-:-:S08]  /*2c790*/  DFMA R38, R38, R38, R38 ;  /* 0x000000262626722b */ /* 0x000fd00000000026 */
[----:B------:R-:W-:-:S08]  /*2c7a0*/  DFMA R12, R12, R38, R12 ;  /* 0x000000260c0c722b */ /* 0x000fd0000000000c */
[----:B------:R-:W-:-:S08]  /*2c7b0*/  DFMA R38, R12, -R28, 1 ;  /* 0x3ff000000c26742b */ /* 0x000fd0000000081c */
[----:B------:R-:W-:-:S08]  /*2c7c0*/  DFMA R12, R12, R38, R12 ;  /* 0x000000260c0c722b */ /* 0x000fd0000000000c */
[----:B------:R-:W-:-:S08]  /*2c7d0*/  DMUL R38, R12, R14 ;  /* 0x0000000e0c267228 */ /* 0x000fd00000000000 */
[----:B------:R-:W-:-:S08]  /*2c7e0*/  DFMA R42, R38, -R28, R14 ;  /* 0x8000001c262a722b */ /* 0x000fd0000000000e */
[----:B------:R-:W-:Y:S01]  /*2c7f0*/  DFMA R12, R12, R42, R38 ;  /* 0x0000002a0c0c722b */ /* 0x000fe20000000026 */
[----:B------:R-:W-:Y:S01]  /*2c800*/  IMAD.MOV.U32 R42, RZ, RZ, R47 ;  /* 0x000000ffff2a7224 */ /* 0x000fe200078e002f */
[----:B------:R-:W-:Y:S01]  /*2c810*/  @!P0 LOP3.LUT R42, R15, 0x7ff00000, RZ, 0xc0, !PT ;  /* 0x7ff000000f2a8812 */ /* 0x000fe200078ec0ff */
[----:B------:R-:W-:Y:S01]  /*2c820*/  IMAD.MOV.U32 R43, RZ, RZ, R46 ;  /* 0x000000ffff2b7224 */ /* 0x000fe200078e002e */
[----:B------:R-:W-:-:S03]  /*2c830*/  @!P1 LOP3.LUT R43, R29, 0x7ff00000, RZ, 0xc0, !PT ;  /* 0x7ff000001d2b9812 */ /* 0x000fc600078ec0ff */
[----:B------:R-:W-:-:S05]  /*2c840*/  VIADD R38, R42, 0xffffffff ;  /* 0xffffffff2a267836 */ /* 0x000fca0000000000 */
[----:B------:R-:W-:Y:S01]  /*2c850*/  ISETP.GT.U32.AND P0, PT, R38, 0x7feffffe, PT ;  /* 0x7feffffe2600780c */ /* 0x000fe20003f04070 */
[----:B------:R-:W-:-:S05]  /*2c860*/  VIADD R38, R43, 0xffffffff ;  /* 0xffffffff2b267836 */ /* 0x000fca0000000000 */
[----:B------:R-:W-:-:S13]  /*2c870*/  ISETP.GT.U32.OR P0, PT, R38, 0x7feffffe, P0 ;  /* 0x7feffffe2600780c */ /* 0x000fda0000704470 */
[----:B------:R-:W-:Y:S05]  /*2c880*/  @P0 BRA `(.L_x_13338) ;  /* 0x0000000000740947 */ /* 0x000fea0003800000 */
[----:B------:R-:W-:Y:S01]  /*2c890*/  LOP3.LUT R38, R37, 0x7ff00000, RZ, 0xc0, !PT ;  /* 0x7ff0000025267812 */ /* 0x000fe200078ec0ff */
[----:B------:R-:W-:-:S03]  /*2c8a0*/  IMAD.MOV.U32 R40, RZ, RZ, RZ ;  /* 0x000000ffff287224 */ /* 0x000fc600078e00ff */
[CC--:B------:R-:W-:Y:S02]  /*2c8b0*/  ISETP.GE.U32.AND P0, PT, R47.reuse, R38.reuse, PT ;  /* 0x000000262f00720c */ /* 0x0c0fe40003f06070 */
[----:B------:R-:W-:Y:S02]  /*2c8c0*/  VIADDMNMX R38, R47, -R38, 0xb9600000, !PT ;  /* 0xb96000002f267446 */ /* 0x000fe40007800926 */
[----:B------:R-:W-:Y:S02]  /*2c8d0*/  SEL R42, R54, 0x63400000, !P0 ;  /* 0x63400000362a7807 */ /* 0x000fe40004000000 */
[----:B------:R-:W-:-:S05]  /*2c8e0*/  VIMNMX R38, R38, 0x46a00000, PT ;  /* 0x46a0000026267848 */ /* 0x000fca0003fe0100 */
        /* <DEDUP_REMOVED lines=19> */
[----:B------:R-:W-:-:S05]  /*2ca20*/  FSEL R38, R36, R39, !P0 ;  /* 0x0000002724267208 */ /* 0x000fca0004000000 */
[----:B------:R-:W-:Y:S02]  /*2ca30*/  IMAD.MOV.U32 R39, RZ, RZ, R38 ;  /* 0x000000ffff277224 */ /* 0x000fe400078e0026 */
[----:B------:R-:W-:Y:S01]  /*2ca40*/  IMAD.MOV.U32 R38, RZ, RZ, R12 ;  /* 0x000000ffff267224 */ /* 0x000fe200078e000c */
[----:B------:R-:W-:Y:S06]  /*2ca50*/  BRA `(.L_x_13339) ;  /* 0x0000000000607947 */ /* 0x000fec0003800000 */
.L_x_13338:
[----:B------:R-:W-:-:S14]  /*2ca60*/  DSETP.NAN.AND P0, PT, R40, R40, PT ;  /* 0x000000282800722a */ /* 0x000fdc0003f08000 */
[----:B------:R-:W-:Y:S05]  /*2ca70*/  @P0 BRA `(.L_x_13340) ;  /* 0x00000000004c0947 */ /* 0x000fea0003800000 */
[----:B------:R-:W-:-:S14]  /*2ca80*/  DSETP.NAN.AND P0, PT, R36, R36, PT ;  /* 0x000000242400722a */ /* 0x000fdc0003f08000 */
[----:B------:R-:W-:Y:S05]  /*2ca90*/  @P0 BRA `(.L_x_13341) ;  /* 0x0000000000340947 */ /* 0x000fea0003800000 */
[----:B------:R-:W-:Y:S01]  /*2caa0*/  ISETP.NE.AND P0, PT, R42, R43, PT ;  /* 0x0000002b2a00720c */ /* 0x000fe20003f05270 */
[----:B------:R-:W-:Y:S02]  /*2cab0*/  IMAD.MOV.U32 R38, RZ, RZ, 0x0 ;  /* 0x00000000ff267424 */ /* 0x000fe400078e00ff */
[----:B------:R-:W-:-:S10]  /*2cac0*/  IMAD.MOV.U32 R39, RZ, RZ, -0x80000 ;  /* 0xfff80000ff277424 */ /* 0x000fd400078e00ff */
        /* <DEDUP_REMOVED lines=10> */
.L_x_13341:
[----:B------:R-:W-:-:S05]  /*2cb70*/  LOP3.LUT R38, R37, 0x80000, RZ, 0xfc, !PT ;  /* 0x0008000025267812 */ /* 0x000fca00078efcff */
[----:B------:R-:W-:Y:S02]  /*2cb80*/  IMAD.MOV.U32 R39, RZ, RZ, R38 ;  /* 0x000000ffff277224 */ /* 0x000fe400078e0026 */
[----:B------:R-:W-:Y:S01]  /*2cb90*/  IMAD.MOV.U32 R38, RZ, RZ, R36 ;  /* 0x000000ffff267224 */ /* 0x000fe200078e0024 */
[----:B------:R-:W-:Y:S06]  /*2cba0*/  BRA `(.L_x_13339) ;  /* 0x00000000000c7947 */ /* 0x000fec0003800000 */
.L_x_13340:
[----:B------:R-:W-:-:S05]  /*2cbb0*/  LOP3.LUT R38, R41, 0x80000, RZ, 0xfc, !PT ;  /* 0x0008000029267812 */ /* 0x000fca00078efcff */
[----:B------:R-:W-:Y:S02]  /*2cbc0*/  IMAD.MOV.U32 R39, RZ, RZ, R38 ;  /* 0x000000ffff277224 */ /* 0x000fe400078e0026 */
[----:B------:R-:W-:-:S07]  /*2cbd0*/  IMAD.MOV.U32 R38, RZ, RZ, R40 ;  /* 0x000000ffff267224 */ /* 0x000fce00078e0028 */
.L_x_13339:
[----:B------:R-:W-:Y:S05]  /*2cbe0*/  BSYNC B0 ;  /* 0x0000000000007941 */ /* 0x000fea0003800000 */
.L_x_13337:
[----:B------:R-:W-:Y:S02]  /*2cbf0*/  IMAD.MOV.U32 R12, RZ, RZ, R0 ;  /* 0x000000ffff0c7224 */ /* 0x000fe400078e0000 */
[----:B------:R-:W-:-:S04]  /*2cc00*/  IMAD.MOV.U32 R13, RZ, RZ, 0x0 ;  /* 0x00000000ff0d7424 */ /* 0x000fc800078e00ff */
[----:B------:R-:W-:Y:S05]  /*2cc10*/  RET.REL.NODEC R12 `(_ZN2at6native27unrolled_elementwise_kernelIZZZNS0_16acos_kernel_cudaERNS_18TensorIteratorBaseEENKUlvE_clEvENKUlvE_clEvEUlN3c107complexIdEEE_St5arrayIPcLm2EELi4E23TrivialOffsetCalculatorILi1EjESE_NS0_6memory12LoadWithCastILi1EEENSF_13StoreWithCastILi1EEEEEviT_T0_T2_T3_T4_T5_) ;  /* 0xfffffd300cf87950 */ /* 0x000fea0003c3ffff */
        .weak           $__internal_17_$__cuda_sm20_dsqrt_rn_f64_mediumpath_v1
        .type           $__internal_17_$__cuda_sm20_dsqrt_rn_f64_mediumpath_v1,@function
        .size           $__internal_17_$__cuda_sm20_dsqrt_rn_f64_mediumpath_v1,(.L_x_20084 - $__internal_17_$__cuda_sm20_dsqrt_rn_f64_mediumpath_v1)
$__internal_17_$__cuda_sm20_dsqrt_rn_f64_mediumpath_v1:
[----:B------:R-:W-:Y:S01]  /*2cc20*/  ISETP.GE.U32.AND P0, PT, R14, -0x3400000, PT ;  /* 0xfcc000000e00780c */ /* 0x000fe20003f06070 */
[----:B------:R-:W-:Y:S01]  /*2cc30*/  BSSY B0, `(.L_x_13342) ;  /* 0x0000024000007945 */ /* 0x000fe20003800000 */
[----:B------:R-:W-:-:S11]  /*2cc40*/  IMAD.MOV.U32 R14, RZ, RZ, R38 ;  /* 0x000000ffff0e7224 */ /* 0x000fd600078e0026 */
        /* <DEDUP_REMOVED lines=9> */
.L_x_13343:
[----:B------:R-:W-:-:S14]  /*2cce0*/  DSETP.NE.AND P0, PT, R14, RZ, PT ;  /* 0x000000ff0e00722a */ /* 0x000fdc0003f05000 */
[----:B------:R-:W-:Y:S05]  /*2ccf0*/  @!P0 BRA `(.L_x_13345) ;  /* 0x0000000000588947 */ /* 0x000fea0003800000 */
[----:B------:R-:W-:-:S13]  /*2cd00*/  ISETP.GE.AND P0, PT, R15, RZ, PT ;  /* 0x000000ff0f00720c */ /* 0x000fda0003f06270 */
[----:B------:R-:W-:Y:S02]  /*2cd10*/  @!P0 IMAD.MOV.U32 R12, RZ, RZ, 0x0 ;  /* 0x00000000ff0c8424 */ /* 0x000fe400078e00ff */
[----:B------:R-:W-:Y:S01]  /*2cd20*/  @!P0 IMAD.MOV.U32 R13, RZ, RZ, -0x80000 ;  /* 0xfff80000ff0d8424 */ /* 0x000fe200078e00ff */
        /* <DEDUP_REMOVED lines=19> */
.L_x_13345:
[----:B------:R-:W-:-:S11]  /*2ce60*/  DADD R12, R14, R14 ;  /* 0x000000000e0c7229 */ /* 0x000fd6000000000e */
.L_x_13344:
[----:B------:R-:W-:Y:S05]  /*2ce70*/  BSYNC B0 ;  /* 0x0000000000007941 */ /* 0x000fea0003800000 */
.L_x_13342:
[----:B------:R-:W-:Y:S02]  /*2ce80*/  IMAD.MOV.U32 R14, RZ, RZ, R0 ;  /* 0x000000ffff0e7224 */ /* 0x000fe400078e0000 */
[----:B------:R-:W-:-:S04]  /*2ce90*/  IMAD.MOV.U32 R15, RZ, RZ, 0x0 ;  /* 0x00000000ff0f7424 */ /* 0x000fc800078e00ff */
[----:B------:R-:W-:Y:S05]  /*2cea0*/  RET.REL.NODEC R14 `(_ZN2at6native27unrolled_elementwise_kernelIZZZNS0_16acos_kernel_cudaERNS_18TensorIteratorBaseEENKUlvE_clEvENKUlvE_clEvEUlN3c107complexIdEEE_St5arrayIPcLm2EELi4E23TrivialOffsetCalculatorILi1EjESE_NS0_6memory12LoadWithCastILi1EEENSF_13StoreWithCastILi1EEEEEviT_T0_T2_T3_T4_T5_) ;  /* 0xfffffd300e547950 */ /* 0x000fea0003c3ffff */
.L_x_13346:
        /* <DEDUP_REMOVED lines=13> */
.L_x_20084:


//--------------------- .text._ZN2at6native18elementwise_kernelILi128ELi2EZNS0_22gpu_kernel_impl_nocastIZZZNS0_16acos_kernel_cudaERNS_18TensorIteratorBaseEENKUlvE_clEvENKUlvE_clEvEUlN3c107complexIdEEE_EEvS4_RKT_EUliE_EEviT1_ --------------------------
	.section	.text._ZN2at6native18elementwise_kernelILi128ELi2EZNS0_22gpu_kernel_impl_nocastIZZZNS0_16acos_kernel_cudaERNS_18TensorIteratorBaseEENKUlvE_clEvENKUlvE_clEvEUlN3c107complexIdEEE_EEvS4_RKT_EUliE_EEviT1_,"ax",@progbits
	.align	128
        .global         _ZN2at6native18elementwise_kernelILi128ELi2EZNS0_22gpu_kernel_impl_nocastIZZZNS0_16acos_kernel_cudaERNS_18TensorIteratorBaseEENKUlvE_clEvENKUlvE_clEvEUlN3c107complexIdEEE_EEvS4_RKT_EUliE_EEviT1_
        .type           _ZN2at6native18elementwise_kernelILi128ELi2EZNS0_22gpu_kernel_impl_nocastIZZZNS0_16acos_kernel_cudaERNS_18TensorIteratorBaseEENKUlvE_clEvENKUlvE_clEvEUlN3c107complexIdEEE_EEvS4_RKT_EUliE_EEviT1_,@function
        .size           _ZN2at6native18elementwise_kernelILi128ELi2EZNS0_22gpu_kernel_impl_nocastIZZZNS0_16acos_kernel_cudaERNS_18TensorIteratorBaseEENKUlvE_clEvENKUlvE_clEvEUlN3c107complexIdEEE_EEvS4_RKT_EUliE_EEviT1_,(.L_x_20086 - _ZN2at6native18elementwise_kernelILi128ELi2EZNS0_22gpu_kernel_impl_nocastIZZZNS0_16acos_kernel_cudaERNS_18TensorIteratorBaseEENKUlvE_clEvENKUlvE_clEvEUlN3c107complexIdEEE_EEvS4_RKT_EUliE_EEviT1_)
        .other          _ZN2at6native18elementwise_kernelILi128ELi2EZNS0_22gpu_kernel_impl_nocastIZZZNS0_16acos_kernel_cudaERNS_18TensorIteratorBaseEENKUlvE_clEvENKUlvE_clEvEUlN3c107complexIdEEE_EEvS4_RKT_EUliE_EEviT1_,@"STO_CUDA_ENTRY STV_DEFAULT"
_ZN2at6native18elementwise_kernelILi128ELi2EZNS0_22gpu_kernel_impl_nocastIZZZNS0_16acos_kernel_cudaERNS_18TensorIteratorBaseEENKUlvE_clEvENKUlvE_clEvEUlN3c107complexIdEEE_EEvS4_RKT_EUliE_EEviT1_:
.text._ZN2at6native18elementwise_kernelILi128ELi2EZNS0_22gpu_kernel_impl_nocastIZZZNS0_16acos_kernel_cudaERNS_18TensorIteratorBaseEENKUlvE_clEvENKUlvE_clEvEUlN3c107complexIdEEE_EEvS4_RKT_EUliE_EEviT1_:
        /* <DEDUP_REMOVED lines=15> */
[----:B------:R-:W-:Y:S01]  /*00f0*/  HFMA2.MMA R2, -RZ, RZ, 0, 0 ;  /* 0x00000000ff027435 */ /* 0x000fe200000001ff */
[----:B------:R-:W-:Y:S01]  /*0100*/  IMAD.MOV.U32 R3, RZ, RZ, R7 ;  /* 0x000000ffff037224 */ /* 0x000fe200078e0007 */
[----:B------:R-:W-:Y:S01]  /*0110*/  ULDC.64 UR4, c[0x0][0x220] ;  /* 0x0000880000047ab9 */ /* 0x000fe20000000a00 */
[----:B------:R-:W-:-:S07]  /*0120*/  ISETP.NE.AND P0, PT, R6, 0x1, PT ;  /* 0x000000010600780c */ /* 0x000fce0003f05270 */
        /* <DEDUP_REMOVED lines=281> */
[----:B------:R-:W-:Y:S02]  /*12c0*/  @P0 IMAD.MOV.U32 R4, RZ, RZ, RZ ;  /* 0x000000ffff040224 */ /* 0x000fe400078e00ff */
[----:B------:R-:W-:-:S05]  /*12d0*/  IMAD.MOV R7, RZ, RZ, -R5 ;  /* 0x000000ffff077224 */ /* 0x000fca00078e0a05 */
        /* <DEDUP_REMOVED lines=11> */
.L_x_13349:
[----:B------:R-:W-:Y:S02]  /*1390*/  ULDC.64 UR4, c[0x0][0x418] ;  /* 0x0001060000047ab9 */ /* 0x000fe40000000a00 */
[----:B------:R-:W-:-:S05]  /*13a0*/  IADD3 R4, P0, R0, UR4, RZ ;  /* 0x0000000400047c10 */ /* 0x000fca000ff1e0ff */
[----:B------:R-:W-:-:S06]  /*13b0*/  IMAD.X R5, RZ, RZ, UR5, P0 ;  /* 0x00000005ff057e24 */ /* 0x000fcc00080e06ff */
[----:B------:R-:W2:Y:S01]  /*13c0*/  LDG.E.128 R4, desc[UR8][R4.64] ;  /* 0x0000000804047981 */ /* 0x000ea2000c1e1d00 */
[----:B------:R-:W-:Y:S01]  /*13d0*/  IMAD.MOV.U32 R2, RZ, RZ, 0x33145c07 ;  /* 0x33145c07ff027424 */ /* 0x000fe200078e00ff */
[----:B------:R-:W-:Y:S01]  /*13e0*/  BSSY B1, `(.L_x_13350) ;  /* 0x00008ec000017945 */ /* 0x000fe20003800000 */
[----:B------:R-:W-:-:S05]  /*13f0*/  IMAD.MOV.U32 R3, RZ, RZ, 0x3c91a626 ;  /* 0x3c91a626ff037424 */ /* 0x000fca00078e00ff */
[----:B------:R0:W-:Y:S01]  /*1400*/  STL.64 [R1+0x8], R2 ;  /* 0x0000080201007387 */ /* 0x0001e20000100a00 */
[----:B--2---:R-:W-:Y:S02]  /*1410*/  DSETP.GTU.AND P0, PT, |R6|, +INF , PT ;  /* 0x7ff000000600742a */ /* 0x004fe40003f0c200 */
[----:B------:R-:W-:Y:S02]  /*1420*/  DADD R36, -RZ, |R4| ;  /* 0x00000000ff247229 */ /* 0x000fe40000000504 */
[----:B------:R-:W-:Y:S02]  /*1430*/  DADD R32, -RZ, |R6| ;  /* 0x00000000ff207229 */ /* 0x000fe40000000506 */
[----:B------:R-:W-:-:S14]  /*1440*/  DSETP.GTU.OR P0, PT, |R4|, +INF , P0 ;  /* 0x7ff000000400742a */ /* 0x000fdc000070c600 */
[----:B0-----:R-:W-:Y:S05]  /*1450*/  @P0 BRA `(.L_x_13351) ;  /* 0x0000008c003c0947 */ /* 0x001fea0003800000 */
[----:B------:R-:W-:-:S06]  /*1460*/  DSETP.GT.AND P0, PT, R32, 4.50359962737049600000e+15, PT ;  /* 0x433000002000742a */ /* 0x000fcc0003f04000 */
[----:B------:R-:W-:-:S14]  /*1470*/  DSETP.GT.OR P0, PT, R36, 4.50359962737049600000e+15, P0 ;  /* 0x433000002400742a */ /* 0x000fdc0000704400 */
[----:B------:R-:W-:Y:S05]  /*1480*/  @P0 BRA `(.L_x_13352) ;  /* 0x0000005c006c0947 */ /* 0x000fea0003800000 */
[----:B------:R-:W-:Y:S02]  /*1490*/  DSETP.NEU.AND P0, PT, R6, RZ, PT ;  /* 0x000000ff0600722a */ /* 0x000fe40003f0d000 */
[----:B------:R-:W-:-:S14]  /*14a0*/  DSETP.EQ.AND P1, PT, R4, 1, PT ;  /* 0x3ff000000400742a */ /* 0x000fdc0003f22000 */
[----:B------:R-:W-:Y:S05]  /*14b0*/  @!P0 BRA P1, `(.L_x_13353) ;  /* 0x0000005c00548947 */ /* 0x000fea0000800000 */
[----:B------:R-:W-:Y:S01]  /*14c0*/  IMAD.MOV.U32 R3, RZ, RZ, 0xd800000 ;  /* 0x0d800000ff037424 */ /* 0x000fe200078e00ff */
[----:B------:R-:W-:Y:S01]  /*14d0*/  MOV R2, 0xd800000 ;  /* 0x0d80000000027802 */ /* 0x000fe20000000f00 */
[----:B------:R-:W-:Y:S01]  /*14e0*/  UMOV UR4, 0x1409212f ;  /* 0x1409212f00047882 */ /* 0x000fe20000000000 */
        /* <DEDUP_REMOVED lines=9> */
[----:B------:R-:W-:Y:S01]  /*1580*/  UMOV UR4, 0xffffffff ;  /* 0xffffffff00047882 */ /* 0x000fe20000000000 */
[----:B------:R-:W-:Y:S01]  /*1590*/  DADD R16, R36, -1 ;  /* 0xbff0000024107429 */ /* 0x000fe20000000000 */
[----:B------:R-:W-:Y:S01]  /*15a0*/  UMOV UR5, 0x7fefffff ;  /* 0x7fefffff00057882 */ /* 0x000fe20000000000 */
[----:B------:R-:W-:Y:S01]  /*15b0*/  UMOV UR7, UR4 ;  /* 0x0000000400077c82 */ /* 0x000fe20008000000 */
[----:B------:R-:W-:Y:S01]  /*15c0*/  UMOV UR6, UR5 ;  /* 0x0000000500067c82 */ /* 0x000fe20008000000 */
[----:B------:R-:W-:Y:S01]  /*15d0*/  DADD R2, -RZ, |R8| ;  /* 0x00000000ff027229 */ /* 0x000fe20000000508 */
[----:B------:R-:W-:Y:S01]  /*15e0*/  IMAD.MOV.U32 R38, RZ, RZ, RZ ;  /* 0x000000ffff267224 */ /* 0x000fe200078e00ff */
[----:B------:R-:W-:Y:S02]  /*15f0*/  BSSY B3, `(.L_x_13355) ;  /* 0x000029d000037945 */ /* 0x000fe40003800000 */
[----:B------:R-:W-:-:S06]  /*1600*/  DADD R28, -RZ, |R16| ;  /* 0x00000000ff1c7229 */ /* 0x000fcc0000000510 */
[CC--:B------:R-:W-:Y:S02]  /*1610*/  ISETP.GT.U32.AND P1, PT, R2.reuse, R26.reuse, PT ;  /* 0x0000001a0200720c */ /* 0x0c0fe40003f24070 */
[-C--:B------:R-:W-:Y:S02]  /*1620*/  ISETP.LT.U32.AND P0, PT, R2, R26.reuse, PT ;  /* 0x0000001a0200720c */ /* 0x080fe40003f01070 */
[CC--:B------:R-:W-:Y:S02]  /*1630*/  ISETP.GT.U32.AND.EX P1, PT, R3.reuse, R27.reuse, PT, P1 ;  /* 0x0000001b0300720c */ /* 0x0c0fe40003f24110 */
[----:B------:R-:W-:Y:S02]  /*1640*/  ISETP.GT.U32.AND P3, PT, R28, R26, PT ;  /* 0x0000001a1c00720c */ /* 0x000fe40003f64070 */
[CC--:B------:R-:W-:Y:S02]  /*1650*/  SEL R15, R3.reuse, R27.reuse, P1 ;  /* 0x0000001b030f7207 */ /* 0x0c0fe40000800000 */
[----:B------:R-:W-:-:S02]  /*1660*/  ISETP.LT.U32.AND.EX P0, PT, R3, R27, PT, P0 ;  /* 0x0000001b0300720c */ /* 0x000fc40003f01100 */
[----:B------:R-:W-:Y:S02]  /*1670*/  LOP3.LUT R0, R15, 0xffc00000, RZ, 0xc0, !PT ;  /* 0xffc000000f007812 */ /* 0x000fe400078ec0ff */
[-C--:B------:R-:W-:Y:S02]  /*1680*/  ISETP.GT.U32.AND.EX P3, PT, R29, R27.reuse, PT, P3 ;  /* 0x0000001b1d00720c */ /* 0x080fe40003f64130 */
[CC--:B------:R-:W-:Y:S02]  /*1690*/  SEL R12, R2.reuse, R26.reuse, P0 ;  /* 0x0000001a020c7207 */ /* 0x0c0fe40000000000 */
[----:B------:R-:W-:Y:S02]  /*16a0*/  SEL R13, R3, R27, P0 ;  /* 0x0000001b030d7207 */ /* 0x000fe40000000000 */
[----:B------:R-:W-:Y:S01]  /*16b0*/  SEL R14, R2, R26, P1 ;  /* 0x0000001a020e7207 */ /* 0x000fe20000800000 */
[----:B------:R-:W-:Y:S01]  /*16c0*/  IMAD.MOV.U32 R2, RZ, RZ, RZ ;  /* 0x000000ffff027224 */ /* 0x000fe200078e00ff */
[----:B------:R-:W-:-:S02]  /*16d0*/  IADD3 R3, -R0, 0x7fd00000, RZ ;  /* 0x7fd0000000037810 */ /* 0x000fc40007ffe1ff */
[CC--:B------:R-:W-:Y:S02]  /*16e0*/  ISETP.LT.U32.AND P2, PT, R28.reuse, R26.reuse, PT ;  /* 0x0000001a1c00720c */ /* 0x0c0fe40003f41070 */
[CC--:B------:R-:W-:Y:S02]  /*16f0*/  SEL R11, R29.reuse, R27.reuse, P3 ;  /* 0x0000001b1d0b7207 */ /* 0x0c0fe40001800000 */
[-C--:B------:R-:W-:Y:S01]  /*1700*/  ISETP.LT.U32.AND.EX P0, PT, R29, R27.reuse, PT, P2 ;  /* 0x0000001b1d00720c */ /* 0x080fe20003f01120 */
[C---:B------:R-:W-:Y:S01]  /*1710*/  DMUL R18, R2.reuse, R12 ;  /* 0x0000000c02127228 */ /* 0x040fe20000000000 */
[----:B------:R-:W-:Y:S01]  /*1720*/  LOP3.LUT R34, R11, 0xffc00000, RZ, 0xc0, !PT ;  /* 0xffc000000b227812 */ /* 0x000fe200078ec0ff */
[----:B------:R-:W-:Y:S01]  /*1730*/  DMUL R2, R2, R14 ;  /* 0x0000000e02027228 */ /* 0x000fe20000000000 */
[----:B------:R-:W-:Y:S02]  /*1740*/  SEL R20, R28, R26, P0 ;  /* 0x0000001a1c147207 */ /* 0x000fe40000000000 */
[----:B------:R-:W-:-:S02]  /*1750*/  SEL R21, R29, R27, P0 ;  /* 0x0000001b1d157207 */ /* 0x000fc40000000000 */
[----:B------:R-:W-:Y:S01]  /*1760*/  IADD3 R23, -R34, 0x7fd00000, RZ ;  /* 0x7fd0000022177810 */ /* 0x000fe20007ffe1ff */
[----:B------:R-:W-:Y:S01]  /*1770*/  DMUL R24, R18, R18 ;  /* 0x0000001212187228 */ /* 0x000fe20000000000 */
[----:B------:R-:W-:Y:S01]  /*1780*/  SEL R10, R28, R26, P3 ;  /* 0x0000001a1c0a7207 */ /* 0x000fe20001800000 */
[----:B------:R-:W-:-:S03]  /*1790*/  IMAD.U32 R26, RZ, RZ, UR5 ;  /* 0x00000005ff1a7e24 */ /* 0x000fc6000f8e00ff */
[C---:B------:R-:W-:Y:S02]  /*17a0*/  DMUL R18, R22.reuse, R20 ;  /* 0x0000001416127228 */ /* 0x040fe40000000000 */
[----:B------:R-:W-:Y:S02]  /*17b0*/  DMUL R22, R22, R10 ;  /* 0x0000000a16167228 */ /* 0x000fe40000000000 */
[----:B------:R-:W-:-:S04]  /*17c0*/  DFMA R24, R2, R2, R24 ;  /* 0x000000020218722b */ /* 0x000fc80000000018 */
[----:B------:R-:W-:-:S04]  /*17d0*/  DMUL R18, R18, R18 ;  /* 0x0000001212127228 */ /* 0x000fc80000000000 */
[----:B------:R-:W-:Y:S02]  /*17e0*/  DSETP.MIN.AND P0, P1, R24, UR4, PT ;  /* 0x0000000418007e2a */ /* 0x000fe4000b900000 */
[----:B------:R-:W-:Y:S02]  /*17f0*/  IMAD.MOV.U32 R2, RZ, RZ, R25 ;  /* 0x000000ffff027224 */ /* 0x000fe400078e0019 */
[----:B------:R-:W-:Y:S01]  /*1800*/  DFMA R22, R22, R22, R18 ;  /* 0x000000161616722b */ /* 0x000fe20000000012 */
[----:B------:R-:W-:Y:S02]  /*1810*/  IMAD.U32 R18, RZ, RZ, UR6 ;  /* 0x00000006ff127e24 */ /* 0x000fe4000f8e00ff */
[----:B------:R-:W-:Y:S01]  /*1820*/  FSEL R3, R2, UR6, P0 ;  /* 0x0000000602037c08 */ /* 0x000fe20008000000 */
[----:B------:R-:W-:Y:S01]  /*1830*/  UMOV UR6, UR4 ;  /* 0x0000000400067c82 */ /* 0x000fe20008000000 */
[----:B------:R-:W-:-:S03]  /*1840*/  MOV R2, R24 ;  /* 0x0000001800027202 */ /* 0x000fc60000000f00 */
[----:B------:R-:W-:Y:S01]  /*1850*/  DSETP.MIN.AND P2, P3, R22, UR4, PT ;  /* 0x0000000416007e2a */ /* 0x000fe2000bb40000 */
[----:B------:R-:W-:Y:S01]  /*1860*/  SEL R2, R2, UR6, P0 ;  /* 0x0000000602027c07 */ /* 0x000fe20008000000 */
[----:B------:R-:W-:Y:S01]  /*1870*/  IMAD.MOV.U32 R19, RZ, RZ, R23 ;  /* 0x000000ffff137224 */ /* 0x000fe200078e0017 */
[----:B------:R-:W-:Y:S01]  /*1880*/  @P1 LOP3.LUT R3, R18, 0x80000, RZ, 0xfc, !PT ;  /* 0x0008000012031812 */ /* 0x000fe200078efcff */
[----:B------:R-:W-:Y:S01]  /*1890*/  IMAD.MOV.U32 R18, RZ, RZ, R22 ;  /* 0x000000ffff127224 */ /* 0x000fe200078e0016 */
[----:B------:R-:W-:Y:S01]  /*18a0*/  ISETP.GE.U32.AND P1, PT, R13, 0x7ff00000, PT ;  /* 0x7ff000000d00780c */ /* 0x000fe20003f26070 */
[----:B------:R-:W-:Y:S01]  /*18b0*/  DSETP.NEU.AND P0, PT, R12, RZ, PT ;  /* 0x000000ff0c00722a */ /* 0x000fe20003f0d000 */
[----:B------:R-:W-:Y:S01]  /*18c0*/  FSEL R43, R19, UR5, P2 ;  /* 0x00000005132b7c08 */ /* 0x000fe20009000000 */
[----:B------:R-:W0:Y:S01]  /*18d0*/  MUFU.RSQ64H R39, R3 ;  /* 0x0000000300277308 */ /* 0x000e220000001c00 */
[----:B------:R-:W-:Y:S01]  /*18e0*/  SEL R42, R18, UR7, P2 ;  /* 0x00000007122a7c07 */ /* 0x000fe20009000000 */
[----:B------:R-:W-:Y:S01]  /*18f0*/  DSETP.NEU.AND P2, PT, R20, RZ, PT ;  /* 0x000000ff1400722a */ /* 0x000fe20003f4d000 */
[----:B------:R-:W-:-:S03]  /*1900*/  MOV R18, RZ ;  /* 0x000000ff00127202 */ /* 0x000fc60000000f00 */
[----:B------:R-:W-:Y:S02]  /*1910*/  @P3 LOP3.LUT R43, R26, 0x80000, RZ, 0xfc, !PT ;  /* 0x000800001a2b3812 */ /* 0x000fe400078efcff */
[----:B------:R-:W-:Y:S02]  /*1920*/  ISETP.GE.U32.AND P3, PT, R21, 0x7ff00000, PT ;  /* 0x7ff000001500780c */ /* 0x000fe40003f66070 */
[----:B------:R-:W1:Y:S01]  /*1930*/  MUFU.RSQ64H R19, R43 ;  /* 0x0000002b00137308 */ /* 0x000e620000001c00 */
[----:B0-----:R-:W-:-:S08]  /*1940*/  DMUL R28, R38, R38 ;  /* 0x00000026261c7228 */ /* 0x001fd00000000000 */
[----:B------:R-:W-:Y:S02]  /*1950*/  DFMA R28, R2, -R28, 1 ;  /* 0x3ff00000021c742b */ /* 0x000fe4000000081c */
[----:B-1----:R-:W-:Y:S01]  /*1960*/  DMUL R40, R18, R18 ;  /* 0x0000001212287228 */ /* 0x002fe20000000000 */
[----:B------:R-:W-:Y:S02]  /*1970*/  IMAD.MOV.U32 R2, RZ, RZ, 0x0 ;  /* 0x00000000ff027424 */ /* 0x000fe400078e00ff */
[----:B------:R-:W-:-:S03]  /*1980*/  IMAD.MOV.U32 R3, RZ, RZ, 0x3fd80000 ;  /* 0x3fd80000ff037424 */ /* 0x000fc600078e00ff */
[----:B------:R-:W-:Y:S02]  /*1990*/  DMUL R30, R38, R28 ;  /* 0x0000001c261e7228 */ /* 0x000fe40000000000 */
[----:B------:R-:W-:Y:S02]  /*19a0*/  DFMA R40, R42, -R40, 1 ;  /* 0x3ff000002a28742b */ /* 0x000fe40000000828 */
[----:B------:R-:W-:-:S06]  /*19b0*/  DFMA R28, R28, R2, 0.5 ;  /* 0x3fe000001c1c742b */ /* 0x000fcc0000000002 */
[----:B------:R-:W-:Y:S02]  /*19c0*/  DFMA R26, R40, R2, 0.5 ;  /* 0x3fe00000281a742b */ /* 0x000fe40000000002 */
[----:B------:R-:W-:Y:S02]  /*19d0*/  DMUL R40, R18, R40 ;  /* 0x0000002812287228 */ /* 0x000fe40000000000 */
[----:B------:R-:W-:-:S06]  /*19e0*/  DFMA R28, R28, R30, R38 ;  /* 0x0000001e1c1c722b */ /* 0x000fcc0000000026 */
[----:B------:R-:W-:Y:S02]  /*19f0*/  DFMA R26, R26, R40, R18 ;  /* 0x000000281a1a722b */ /* 0x000fe40000000012 */
[----:B------:R-:W-:Y:S01]  /*1a00*/  DMUL R28, R24, R28 ;  /* 0x0000001c181c7228 */ /* 0x000fe20000000000 */
[----:B------:R-:W-:-:S05]  /*1a10*/  LOP3.LUT R19, R0, 0x100000, RZ, 0xfc, !PT ;  /* 0x0010000000137812 */ /* 0x000fca00078efcff */
[----:B------:R-:W-:Y:S01]  /*1a20*/  DMUL R26, R22, R26 ;  /* 0x0000001a161a7228 */ /* 0x000fe20000000000 */
[----:B------:R-:W-:Y:S01]  /*1a30*/  LOP3.LUT R23, R34, 0x100000, RZ, 0xfc, !PT ;  /* 0x0010000022177812 */ /* 0x000fe200078efcff */
[----:B------:R-:W-:Y:S01]  /*1a40*/  IMAD.MOV.U32 R22, RZ, RZ, RZ ;  /* 0x000000ffff167224 */ /* 0x000fe200078e00ff */
[----:B------:R-:W-:-:S05]  /*1a50*/  DMUL R28, R28, R18 ;  /* 0x000000121c1c7228 */ /* 0x000fca0000000000 */
[----:B------:R-:W-:-:S05]  /*1a60*/  DMUL R26, R26, R22 ;  /* 0x000000161a1a7228 */ /* 0x000fca0000000000 */
[----:B------:R-:W-:Y:S02]  /*1a70*/  @!P1 FSEL R12, R14, R28, !P0 ;  /* 0x0000001c0e0c9208 */ /* 0x000fe40004000000 */
[----:B------:R-:W-:-:S03]  /*1a80*/  @!P1 FSEL R13, R15, R29, !P0 ;  /* 0x0000001d0f0d9208 */ /* 0x000fc60004000000 */
[----:B------:R-:W-:Y:S01]  /*1a90*/  @!P3 FSEL R20, R10, R26, !P2 ;  /* 0x0000001a0a14b208 */ /* 0x000fe20005000000 */
[----:B------:R-:W-:Y:S01]  /*1aa0*/  IMAD.MOV.U32 R18, RZ, RZ, R12 ;  /* 0x000000ffff127224 */ /* 0x000fe200078e000c */
[----:B------:R-:W-:Y:S02]  /*1ab0*/  @!P3 FSEL R21, R11, R27, !P2 ;  /* 0x0000001b0b15b208 */ /* 0x000fe40005000000 */
[----:B------:R-:W-:Y:S01]  /*1ac0*/  MOV R19, R13 ;  /* 0x0000000d00137202 */ /* 0x000fe20000000f00 */
        /* <DEDUP_REMOVED lines=30> */
[----:B------:R-:W-:Y:S05]  /*1cb0*/  CALL.REL.NOINC `($__internal_19_$__cuda_sm20_dsqrt_rn_f64_mediumpath_v1) ;  /* 0x0000012c00c87944 */ /* 0x000fea0003c00000 */
[----:B------:R-:W-:-:S07]  /*1cc0*/  MOV R10, R0 ;  /* 0x00000000000a7202 */ /* 0x000fce0000000f00 */
.L_x_13358:
[----:B------:R-:W-:Y:S05]  /*1cd0*/  BSYNC B4 ;  /* 0x0000000000047941 */ /* 0x000fea0003800000 */
.L_x_13357:
        /* <DEDUP_REMOVED lines=21> */
[----:B------:R-:W-:Y:S01]  /*1e30*/  IMAD.MOV.U32 R28, RZ, RZ, -0x748574fc ;  /* 0x8b7a8b04ff1c7424 */ /* 0x000fe200078e00ff */
[----:B------:R-:W-:Y:S01]  /*1e40*/  LOP3.LUT R3, R2, 0x3ff00000, RZ, 0xfc, !PT ;  /* 0x3ff0000002037812 */ /* 0x000fe200078efcff */
[----:B------:R-:W-:Y:S01]  /*1e50*/  UMOV UR4, 0x3ae80f1e ;  /* 0x3ae80f1e00047882 */ /* 0x000fe20000000000 */
        /* <DEDUP_REMOVED lines=57> */
.L_x_13356:
        /* <DEDUP_REMOVED lines=33> */
[----:B------:R-:W-:Y:S05]  /*2400*/  CALL.REL.NOINC `($__internal_18_$__cuda_sm20_div_rn_f64_full) ;  /* 0x0000012000647944 */ /* 0x000fea0003c00000 */
.L_x_13366:
[----:B------:R-:W-:Y:S05]  /*2410*/  BSYNC B5 ;  /* 0x0000000000057941 */ /* 0x000fea0003800000 */
.L_x_13365:
[----:B------:R-:W-:Y:S02]  /*2420*/  IMAD.MOV.U32 R2, RZ, RZ, R10 ;  /* 0x000000ffff027224 */ /* 0x000fe400078e000a */
[----:B------:R-:W-:Y:S01]  /*2430*/  IMAD.MOV.U32 R3, RZ, RZ, R11 ;  /* 0x000000ffff037224 */ /* 0x000fe200078e000b */
[----:B------:R-:W-:Y:S06]  /*2440*/  BRA `(.L_x_13364) ;  /* 0x0000000000047947 */ /* 0x000fec0003800000 */
.L_x_13363:
[----:B------:R-:W-:-:S11]  /*2450*/  DADD R2, -R8, R18 ;  /* 0x0000000008027229 */ /* 0x000fd60000000112 */
.L_x_13364:
[----:B------:R-:W-:Y:S05]  /*2460*/  BSYNC B4 ;  /* 0x0000000000047941 */ /* 0x000fea0003800000 */
.L_x_13362:
[----:B------:R-:W-:Y:S01]  /*2470*/  DADD R12, -R36, 1 ;  /* 0x3ff00000240c7429 */ /* 0x000fe20000000100 */
[----:B------:R-:W-:Y:S07]  /*2480*/  BSSY B4, `(.L_x_13367) ;  /* 0x000001f000047945 */ /* 0x000fee0003800000 */
[----:B------:R-:W-:-:S14]  /*2490*/  DSETP.GEU.AND P0, PT, R12, RZ, PT ;  /* 0x000000ff0c00722a */ /* 0x000fdc0003f0e000 */
        /* <DEDUP_REMOVED lines=26> */
.L_x_13371:
[----:B------:R-:W-:Y:S05]  /*2640*/  BSYNC B5 ;  /* 0x0000000000057941 */ /* 0x000fea0003800000 */
.L_x_13370:
[----:B------:R-:W-:Y:S05]  /*2650*/  BRA `(.L_x_13369) ;  /* 0x0000000000047947 */ /* 0x000fea0003800000 */
.L_x_13368:
[----:B------:R-:W-:-:S11]  /*2660*/  DADD R10, R24, -R12 ;  /* 0x00000000180a7229 */ /* 0x000fd6000000080c */
.L_x_13369:
[----:B------:R-:W-:Y:S05]  /*2670*/  BSYNC B4 ;  /* 0x0000000000047941 */ /* 0x000fea0003800000 */
.L_x_13367:
[----:B------:R-:W-:Y:S01]  /*2680*/  DMUL R30, R10, 0.5 ;  /* 0x3fe000000a1e7828 */ /* 0x000fe20000000000 */
[----:B------:R-:W-:Y:S01]  /*2690*/  BSSY B4, `(.L_x_13372) ;  /* 0x000001b000047945 */ /* 0x000fe20003800000 */
[----:B------:R-:W-:-:S06]  /*26a0*/  DADD R10, R26, 1 ;  /* 0x3ff000001a0a7429 */ /* 0x000fcc0000000000 */
[----:B------:R-:W-:-:S08]  /*26b0*/  DFMA R30, R2, 0.5, R30 ;  /* 0x3fe00000021e782b */ /* 0x000fd0000000001e */
[----:B------:R-:W-:Y:S01]  /*26c0*/  DMUL R22, R30, R10 ;  /* 0x0000000a1e167228 */ /* 0x000fe20000000000 */
[----:B------:R-:W-:Y:S02]  /*26d0*/  IMAD.MOV.U32 R10, RZ, RZ, 0x0 ;  /* 0x00000000ff0a7424 */ /* 0x000fe400078e00ff */
[----:B------:R-:W-:-:S03]  /*26e0*/  IMAD.MOV.U32 R11, RZ, RZ, 0x3fd80000 ;  /* 0x3fd80000ff0b7424 */ /* 0x000fc600078e00ff */
        /* <DEDUP_REMOVED lines=19> */
[----:B------:R-:W-:Y:S05]  /*2820*/  CALL.REL.NOINC `($__internal_19_$__cuda_sm20_dsqrt_rn_f64_mediumpath_v1) ;  /* 0x0000012000ec7944 */ /* 0x000fea0003c00000 */
[----:B------:R-:W-:-:S07]  /*2830*/  IMAD.MOV.U32 R10, RZ, RZ, R0 ;  /* 0x000000ffff0a7224 */ /* 0x000fce00078e0000 */
.L_x_13373:
[----:B------:R-:W-:Y:S05]  /*2840*/  BSYNC B4 ;  /* 0x0000000000047941 */ /* 0x000fea0003800000 */
.L_x_13372:
[----:B------:R-:W-:-:S10]  /*2850*/  DADD R30, R30, R10 ;  /* 0x000000001e1e7229 */ /* 0x000fd4000000000a */
[C---:B------:R-:W-:Y:S02]  /*2860*/  FSETP.GEU.FTZ.AND P1, PT, R31.reuse, 1.7916666269302368164, PT ;  /* 0x3fe555551f00780b */ /* 0x040fe40003f3e000 */
[----:B------:R-:W-:-:S13]  /*2870*/  FSETP.GT.FTZ.AND P0, PT, R31, -1.6999999284744262695, PT ;  /* 0xbfd999991f00780b */ /* 0x000fda0003f14000 */
[----:B------:R-:W-:Y:S05]  /*2880*/  @P0 BRA !P1, `(.L_x_13374) ;  /* 0x0000000400440947 */ /* 0x000fea0004800000 */
[----:B------:R-:W-:-:S10]  /*2890*/  DADD R20, R30, 1 ;  /* 0x3ff000001e147429 */ /* 0x000fd40000000000 */
[----:B------:R-:W-:Y:S01]  /*28a0*/  ISETP.GT.AND P0, PT, R21, 0xfffff, PT ;  /* 0x000fffff1500780c */ /* 0x000fe20003f04270 */
[----:B------:R-:W-:Y:S01]  /*28b0*/  IMAD.MOV.U32 R3, RZ, RZ, R21 ;  /* 0x000000ffff037224 */ /* 0x000fe200078e0015 */
[----:B------:R-:W-:-:S11]  /*28c0*/  MOV R2, R20 ;  /* 0x0000001400027202 */ /* 0x000fd60000000f00 */
        /* <DEDUP_REMOVED lines=8> */
[----:B------:R-:W-:Y:S02]  /*2950*/  @P1 MOV R11, 0x7ff00000 ;  /* 0x7ff00000000b1802 */ /* 0x000fe40000000f00 */
[----:B------:R-:W-:-:S04]  /*2960*/  @P1 FSETP.NEU.FTZ.AND P2, PT, R3, RZ, PT ;  /* 0x000000ff0300120b */ /* 0x000fc80003f5d000 */
        /* <DEDUP_REMOVED lines=17> */
[----:B------:R-:W-:Y:S02]  /*2a80*/  @P0 IADD3 R11, R3, -0x100000, RZ ;  /* 0xfff00000030b0810 */ /* 0x000fe40007ffe0ff */
[----:B------:R-:W-:-:S03]  /*2a90*/  @P0 IADD3 R0, R0, 0x1, RZ ;  /* 0x0000000100000810 */ /* 0x000fc60007ffe0ff */
[----:B------:R-:W-:Y:S01]  /*2aa0*/  @P0 IMAD.MOV.U32 R3, RZ, RZ, R11 ;  /* 0x000000ffff030224 */ /* 0x000fe200078e000b */
[----:B------:R-:W-:-:S05]  /*2ab0*/  LOP3.LUT R30, R0, 0x80000000, RZ, 0x3c, !PT ;  /* 0x80000000001e7812 */ /* 0x000fca00078e3cff */
        /* <DEDUP_REMOVED lines=46> */
.L_x_13374:
        /* <DEDUP_REMOVED lines=20> */
.L_x_13376:
[----:B------:R-:W-:Y:S05]  /*2ee0*/  BSYNC B4 ;  /* 0x0000000000047941 */ /* 0x000fea0003800000 */
.L_x_13375:
[----:B------:R-:W-:Y:S01]  /*2ef0*/  DMUL R10, R30, R10 ;  /* 0x0000000a1e0a7228 */ /* 0x000fe20000000000 */
[----:B------:R-:W-:Y:S01]  /*2f00*/  MOV R14, 0xceb2dc44 ;  /* 0xceb2dc44000e7802 */ /* 0x000fe20000000f00 */
[----:B------:R-:W-:Y:S01]  /*2f10*/  IMAD.MOV.U32 R15, RZ, RZ, 0x3ed087ff ;  /* 0x3ed087ffff0f7424 */ /* 0x000fe200078e00ff */
        /* <DEDUP_REMOVED lines=27> */
.L_x_13361:
        /* <DEDUP_REMOVED lines=25> */
.L_x_13379:
[----:B------:R-:W-:Y:S05]  /*3260*/  BSYNC B4 ;  /* 0x0000000000047941 */ /* 0x000fea0003800000 */
.L_x_13378:
[----:B------:R-:W-:-:S10]  /*3270*/  DADD R30, R16, R10 ;  /* 0x00000000101e7229 */ /* 0x000fd4000000000a */
[C---:B------:R-:W-:Y:S02]  /*3280*/  FSETP.GEU.FTZ.AND P1, PT, R31.reuse, 1.7916666269302368164, PT ;  /* 0x3fe555551f00780b */ /* 0x040fe40003f3e000 */
[----:B------:R-:W-:-:S04]  /*3290*/  FSETP.GT.FTZ.AND P0, PT, R31, -1.6999999284744262695, PT ;  /* 0xbfd999991f00780b */ /* 0x000fc80003f14000 */
[----:B------:R-:W-:-:S13]  /*32a0*/  PLOP3.LUT P0, PT, P1, P0, PT, 0x8, 0x0 ;  /* 0x000000000000781c */ /* 0x000fda0000f00170 */
[----:B------:R-:W-:Y:S05]  /*32b0*/  @!P0 BRA `(.L_x_13380) ;  /* 0x0000000000cc8947 */ /* 0x000fea0003800000 */
        /* <DEDUP_REMOVED lines=20> */
.L_x_13382:
[----:B------:R-:W-:Y:S05]  /*3400*/  BSYNC B4 ;  /* 0x0000000000047941 */ /* 0x000fea0003800000 */
.L_x_13381:
        /* <DEDUP_REMOVED lines=30> */
.L_x_13380:
        /* <DEDUP_REMOVED lines=9> */
[----:B------:R-:W-:Y:S01]  /*3680*/  IMAD.MOV.U32 R0, RZ, RZ, -0x3ff ;  /* 0xfffffc01ff007424 */ /* 0x000fe200078e00ff */
[----:B------:R-:W-:-:S11]  /*3690*/  @!P0 MOV R0, 0xfffffbcb ;  /* 0xfffffbcb00008802 */ /* 0x000fd60000000f00 */
[----:B------:R-:W-:Y:S05]  /*36a0*/  @P1 BRA `(.L_x_13383) ;  /* 0x0000000000fc1947 */ /* 0x000fea0003800000 */
[----:B------:R-:W-:Y:S01]  /*36b0*/  LOP3.LUT R2, R21, 0x800fffff, RZ, 0xc0, !PT ;  /* 0x800fffff15027812 */ /* 0x000fe200078ec0ff */
[----:B------:R-:W-:Y:S01]  /*36c0*/  IMAD.MOV.U32 R28, RZ, RZ, -0x748574fc ;  /* 0x8b7a8b04ff1c7424 */ /* 0x000fe200078e00ff */
[----:B------:R-:W-:Y:S01]  /*36d0*/  MOV R10, RZ ;  /* 0x000000ff000a7202 */ /* 0x000fe20000000f00 */
        /* <DEDUP_REMOVED lines=60> */
.L_x_13383:
[----:B------:R-:W-:Y:S01]  /*3aa0*/  MOV R10, 0x0 ;  /* 0x00000000000a7802 */ /* 0x000fe20000000f00 */
[----:B------:R-:W-:Y:S01]  /*3ab0*/  IMAD.MOV.U32 R11, RZ, RZ, 0x7ff00000 ;  /* 0x7ff00000ff0b7424 */ /* 0x000fe200078e00ff */
[----:B------:R-:W-:-:S05]  /*3ac0*/  FSETP.NEU.FTZ.AND P0, PT, R3, RZ, PT ;  /* 0x000000ff0300720b */ /* 0x000fca0003f1d000 */
[----:B------:R-:W-:-:S10]  /*3ad0*/  DFMA R10, R2, R10, +INF ;  /* 0x7ff00000020a742b */ /* 0x000fd4000000000a */
[----:B------:R-:W-:Y:S02]  /*3ae0*/  FSEL R30, R10, RZ, P0 ;  /* 0x000000ff0a1e7208 */ /* 0x000fe40000000000 */
[----:B------:R-:W-:Y:S01]  /*3af0*/  FSEL R31, R11, -QNAN , P0 ;  /* 0xfff000000b1f7808 */ /* 0x000fe20000000000 */
[----:B------:R-:W-:Y:S06]  /*3b00*/  BRA `(.L_x_13359) ;  /* 0x00000004002c7947 */ /* 0x000fec0003800000 */
.L_x_13377:
        /* <DEDUP_REMOVED lines=20> */
[----:B------:R-:W-:Y:S01]  /*3c50*/  MOV R13, R29 ;  /* 0x0000001d000d7202 */ /* 0x000fe20000000f00 */
[----:B------:R-:W-:Y:S01]  /*3c60*/  IMAD.MOV.U32 R14, RZ, RZ, R10 ;  /* 0x000000ffff0e7224 */ /* 0x000fe200078e000a */
[----:B------:R-:W-:Y:S01]  /*3c70*/  MOV R10, 0x3ca0 ;  /* 0x00003ca0000a7802 */ /* 0x000fe20000000f00 */
[----:B------:R-:W-:-:S07]  /*3c80*/  IMAD.MOV.U32 R12, RZ, RZ, R28 ;  /* 0x000000ffff0c7224 */ /* 0x000fce00078e001c */
[----:B------:R-:W-:Y:S05]  /*3c90*/  CALL.REL.NOINC `($__internal_19_$__cuda_sm20_dsqrt_rn_f64_mediumpath_v1) ;  /* 0x0000010c00d07944 */ /* 0x000fea0003c00000 */
[----:B------:R-:W-:Y:S02]  /*3ca0*/  IMAD.MOV.U32 R22, RZ, RZ, R0 ;  /* 0x000000ffff167224 */ /* 0x000fe400078e0000 */
[----:B------:R-:W-:-:S07]  /*3cb0*/  IMAD.MOV.U32 R23, RZ, RZ, R11 ;  /* 0x000000ffff177224 */ /* 0x000fce00078e000b */
.L_x_13385:
[----:B------:R-:W-:Y:S05]  /*3cc0*/  BSYNC B4 ;  /* 0x0000000000047941 */ /* 0x000fea0003800000 */
.L_x_13384:
        /* <DEDUP_REMOVED lines=16> */
[----:B------:R-:W-:Y:S02]  /*3dd0*/  MOV R11, R33 ;  /* 0x00000021000b7202 */ /* 0x000fe40000000f00 */
[----:B------:R-:W-:-:S07]  /*3de0*/  MOV R0, 0x3e00 ;  /* 0x00003e0000007802 */ /* 0x000fce0000000f00 */
[----:B------:R-:W-:Y:S05]  /*3df0*/  CALL.REL.NOINC `($__internal_18_$__cuda_sm20_div_rn_f64_full) ;  /* 0x0000010400e87944 */ /* 0x000fea0003c00000 */
.L_x_13387:
[----:B------:R-:W-:Y:S05]  /*3e00*/  BSYNC B4 ;  /* 0x0000000000047941 */ /* 0x000fea0003800000 */
.L_x_13386:
[----:B------:R-:W-:Y:S02]  /*3e10*/  IMAD.MOV.U32 R30, RZ, RZ, R10 ;  /* 0x000000ffff1e7224 */ /* 0x000fe400078e000a */
[----:B------:R-:W-:Y:S01]  /*3e20*/  IMAD.MOV.U32 R31, RZ, RZ, R11 ;  /* 0x000000ffff1f7224 */ /* 0x000fe200078e000b */
[----:B------:R-:W-:Y:S06]  /*3e30*/  BRA `(.L_x_13359) ;  /* 0x0000000000607947 */ /* 0x000fec0003800000 */
.L_x_13360:
        /* <DEDUP_REMOVED lines=21> */
[----:B------:R-:W-:Y:S01]  /*3f90*/  MOV R30, R0 ;  /* 0x00000000001e7202 */ /* 0x000fe20000000f00 */
[----:B------:R-:W-:-:S07]  /*3fa0*/  IMAD.MOV.U32 R31, RZ, RZ, R11 ;  /* 0x000000ffff1f7224 */ /* 0x000fce00078e000b */
.L_x_13388:
[----:B------:R-:W-:Y:S05]  /*3fb0*/  BSYNC B4 ;  /* 0x0000000000047941 */ /* 0x000fea0003800000 */
.L_x_13359:
[----:B------:R-:W-:Y:S05]  /*3fc0*/  BSYNC B3 ;  /* 0x0000000000037941 */ /* 0x000fea0003800000 */
.L_x_13355:
        /* <DEDUP_REMOVED lines=23> */
[----:B------:R-:W-:Y:S05]  /*4140*/  CALL.REL.NOINC `($__internal_18_$__cuda_sm20_div_rn_f64_full) ;  /* 0x0000010400147944 */ /* 0x000fea0003c00000 */
[----:B------:R-:W-:Y:S02]  /*4150*/  IMAD.MOV.U32 R2, RZ, RZ, R10 ;  /* 0x000000ffff027224 */ /* 0x000fe400078e000a */
[----:B------:R-:W-:-:S07]  /*4160*/  IMAD.MOV.U32 R3, RZ, RZ, R11 ;  /* 0x000000ffff037224 */ /* 0x000fce00078e000b */
.L_x_13392:
[----:B------:R-:W-:Y:S05]  /*4170*/  BSYNC B4 ;  /* 0x0000000000047941 */ /* 0x000fea0003800000 */
.L_x_13391:
        /* <DEDUP_REMOVED lines=16> */
[----:B------:R-:W-:Y:S01]  /*4280*/  IMAD.MOV.U32 R28, RZ, RZ, R32 ;  /* 0x000000ffff1c7224 */ /* 0x000fe200078e0020 */
[----:B------:R-:W-:-:S12]  /*4290*/  MOV R29, R33 ;  /* 0x00000021001d7202 */ /* 0x000fd80000000f00 */
        /* <DEDUP_REMOVED lines=22> */
.L_x_13400:
[----:B------:R-:W-:Y:S05]  /*4400*/  BSYNC B5 ;  /* 0x0000000000057941 */ /* 0x000fea0003800000 */
.L_x_13399:
[----:B------:R-:W-:Y:S01]  /*4410*/  IMAD.MOV.U32 R28, RZ, RZ, R10 ;  /* 0x000000ffff1c7224 */ /* 0x000fe200078e000a */
[----:B------:R-:W-:Y:S01]  /*4420*/  MOV R29, R11 ;  /* 0x0000000b001d7202 */ /* 0x000fe20000000f00 */
[----:B------:R-:W-:Y:S06]  /*4430*/  BRA `(.L_x_13398) ;  /* 0x0000000000047947 */ /* 0x000fec0003800000 */
.L_x_13397:
[----:B------:R-:W-:-:S11]  /*4440*/  DADD R28, -R8, R18 ;  /* 0x00000000081c7229 */ /* 0x000fd60000000112 */
.L_x_13398:
[----:B------:R-:W-:Y:S05]  /*4450*/  BSYNC B4 ;  /* 0x0000000000047941 */ /* 0x000fea0003800000 */
.L_x_13396:
        /* <DEDUP_REMOVED lines=26> */
.L_x_13405:
[----:B------:R-:W-:Y:S05]  /*4600*/  BSYNC B5 ;  /* 0x0000000000057941 */ /* 0x000fea0003800000 */
.L_x_13404:
[----:B------:R-:W-:Y:S01]  /*4610*/  IMAD.MOV.U32 R32, RZ, RZ, R10 ;  /* 0x000000ffff207224 */ /* 0x000fe200078e000a */
[----:B------:R-:W-:Y:S01]  /*4620*/  MOV R33, R11 ;  /* 0x0000000b00217202 */ /* 0x000fe20000000f00 */
[----:B------:R-:W-:Y:S06]  /*4630*/  BRA `(.L_x_13403) ;  /* 0x0000000000047947 */ /* 0x000fec0003800000 */
.L_x_13402:
[----:B------:R-:W-:-:S11]  /*4640*/  DADD R32, -R16, R24 ;  /* 0x0000000010207229 */ /* 0x000fd60000000118 */
.L_x_13403:
[----:B------:R-:W-:Y:S05]  /*4650*/  BSYNC B4 ;  /* 0x0000000000047941 */ /* 0x000fea0003800000 */
.L_x_13401:
        /* <DEDUP_REMOVED lines=24> */
[----:B------:R-:W-:-:S07]  /*47e0*/  IMAD.MOV.U32 R21, RZ, RZ, R23 ;  /* 0x000000ffff157224 */ /* 0x000fce00078e0017 */
[----:B------:R-:W-:Y:S05]  /*47f0*/  CALL.REL.NOINC `($__internal_19_$__cuda_sm20_dsqrt_rn_f64_mediumpath_v1) ;  /* 0x0000010000f87944 */ /* 0x000fea0003c00000 */
[----:B------:R-:W-:Y:S01]  /*4800*/  IMAD.MOV.U32 R26, RZ, RZ, R0 ;  /* 0x000000ffff1a7224 */ /* 0x000fe200078e0000 */
[----:B------:R-:W-:-:S07]  /*4810*/  MOV R27, R11 ;  /* 0x0000000b001b7202 */ /* 0x000fce0000000f00 */
.L_x_13407:
[----:B------:R-:W-:Y:S05]  /*4820*/  BSYNC B4 ;  /* 0x0000000000047941 */ /* 0x000fea0003800000 */
.L_x_13406:
[----:B------:R-:W-:Y:S01]  /*4830*/  PLOP3.LUT P0, PT, PT, PT, PT, 0x80, 0x0 ;  /* 0x000000000000781c */ /* 0x000fe20003f0f070 */
[----:B------:R-:W-:-:S12]  /*4840*/  BRA `(.L_x_13393) ;  /* 0x0000000800587947 */ /* 0x000fd80003800000 */
.L_x_13395:
        /* <DEDUP_REMOVED lines=28> */
.L_x_13410:
[----:B------:R-:W-:Y:S05]  /*4a10*/  BSYNC B4 ;  /* 0x0000000000047941 */ /* 0x000fea0003800000 */
.L_x_13409:
[----:B------:R-:W-:Y:S01]  /*4a20*/  PLOP3.LUT P0, PT, PT, PT, PT, 0x80, 0x0 ;  /* 0x000000000000781c */ /* 0x000fe20003f0f070 */
[----:B------:R-:W-:-:S12]  /*4a30*/  BRA `(.L_x_13393) ;  /* 0x0000000400dc7947 */ /* 0x000fd80003800000 */
.L_x_13408:
[----:B------:R-:W-:Y:S01]  /*4a40*/  DMUL R18, R8, R16 ;  /* 0x0000001008127228 */ /* 0x000fe20000000000 */
[----:B------:R-:W-:Y:S01]  /*4a50*/  IMAD.MOV.U32 R10, RZ, RZ, 0x0 ;  /* 0x00000000ff0a7424 */ /* 0x000fe200078e00ff */
[----:B------:R-:W-:Y:S01]  /*4a60*/  BSSY B4, `(.L_x_13411) ;  /* 0x000001b000047945 */ /* 0x000fe20003800000 */
        /* <DEDUP_REMOVED lines=8> */
[----:B------:R-:W-:Y:S02]  /*4af0*/  DFMA R10, R10, R8, R20 ;  /* 0x000000080a0a722b */ /* 0x000fe40000000014 */
[----:B------:R-:W-:-:S06]  /*4b00*/  DMUL R8, R32, 8.11296384146066816958e+31 ;  /* 0x4690000020087828 */ /* 0x000fcc0000000000 */
[----:B------:R-:W-:Y:S02]  /*4b10*/  DMUL R12, R18, R10 ;  /* 0x0000000a120c7228 */ /* 0x000fe40000000000 */
[----:B------:R-:W-:Y:S01]  /*4b20*/  VIADD R15, R11, 0xfff00000 ;  /* 0xfff000000b0f7836 */ /* 0x000fe20000000000 */
[----:B------:R-:W-:Y:S01]  /*4b30*/  MOV R14, R10 ;  /* 0x0000000a000e7202 */ /* 0x000fe20000000f00 */
[----:B------:R-:W-:-:S04]  /*4b40*/  DMUL R8, R36, R8 ;  /* 0x0000000824087228 */ /* 0x000fc80000000000 */
        /* <DEDUP_REMOVED lines=8> */
[----:B------:R-:W-:-:S07]  /*4bd0*/  IMAD.MOV.U32 R14, RZ, RZ, R16 ;  /* 0x000000ffff0e7224 */ /* 0x000fce00078e0010 */
[----:B------:R-:W-:Y:S05]  /*4be0*/  CALL.REL.NOINC `($__internal_19_$__cuda_sm20_dsqrt_rn_f64_mediumpath_v1) ;  /* 0x000000fc00fc7944 */ /* 0x000fea0003c00000 */
[----:B------:R-:W-:Y:S02]  /*4bf0*/  IMAD.MOV.U32 R22, RZ, RZ, R0 ;  /* 0x000000ffff167224 */ /* 0x000fe400078e0000 */
[----:B------:R-:W-:-:S07]  /*4c00*/  IMAD.MOV.U32 R23, RZ, RZ, R11 ;  /* 0x000000ffff177224 */ /* 0x000fce00078e000b */
.L_x_13412:
[----:B------:R-:W-:Y:S05]  /*4c10*/  BSYNC B4 ;  /* 0x0000000000047941 */ /* 0x000fea0003800000 */
.L_x_13411:
        /* <DEDUP_REMOVED lines=19> */
.L_x_13414:
[----:B------:R-:W-:Y:S05]  /*4d50*/  BSYNC B4 ;  /* 0x0000000000047941 */ /* 0x000fea0003800000 */
.L_x_13413:
[----:B------:R-:W-:Y:S01]  /*4d60*/  DMUL R36, R36, 8.11296384146066816958e+31 ;  /* 0x4690000024247828 */ /* 0x000fe20000000000 */
[----:B------:R-:W-:Y:S01]  /*4d70*/  PLOP3.LUT P0, PT, PT, PT, PT, 0x80, 0x0 ;  /* 0x000000000000781c */ /* 0x000fe20003f0f070 */
[----:B------:R-:W-:Y:S02]  /*4d80*/  IMAD.MOV.U32 R26, RZ, RZ, R10 ;  /* 0x000000ffff1a7224 */ /* 0x000fe400078e000a */
[----:B------:R-:W-:Y:S01]  /*4d90*/  IMAD.MOV.U32 R27, RZ, RZ, R11 ;  /* 0x000000ffff1b7224 */ /* 0x000fe200078e000b */
[----:B------:R-:W-:Y:S09]  /*4da0*/  BRA `(.L_x_13393) ;  /* 0x0000000400007947 */ /* 0x000ff20003800000 */
.L_x_13394:
[----:B------:R-:W0:Y:S01]  /*4db0*/  MUFU.RSQ64H R21, R33 ;  /* 0x0000002100157308 */ /* 0x000e220000001c00 */
[----:B------:R-:W-:Y:S01]  /*4dc0*/  VIADD R20, R33, 0xfcb00000 ;  /* 0xfcb0000021147836 */ /* 0x000fe20000000000 */
[----:B------:R-:W-:Y:S01]  /*4dd0*/  MOV R11, 0x3fd80000 ;  /* 0x3fd80000000b7802 */ /* 0x000fe20000000f00 */
[----:B------:R-:W-:Y:S01]  /*4de0*/  IMAD.MOV.U32 R10, RZ, RZ, 0x0 ;  /* 0x00000000ff0a7424 */ /* 0x000fe200078e00ff */
[----:B------:R-:W-:Y:S02]  /*4df0*/  BSSY B4, `(.L_x_13415) ;  /* 0x0000016000047945 */ /* 0x000fe40003800000 */
        /* <DEDUP_REMOVED lines=21> */
.L_x_13416:
[----:B------:R-:W-:Y:S05]  /*4f50*/  BSYNC B4 ;  /* 0x0000000000047941 */ /* 0x000fea0003800000 */
.L_x_13415:
[----:B------:R-:W-:Y:S01]  /*4f60*/  DADD R22, R26, 1 ;  /* 0x3ff000001a167429 */ /* 0x000fe20000000000 */
[----:B------:R-:W-:Y:S01]  /*4f70*/  IMAD.MOV.U32 R12, RZ, RZ, 0x0 ;  /* 0x00000000ff0c7424 */ /* 0x000fe200078e00ff */
[----:B------:R-:W-:Y:S01]  /*4f80*/  BSSY B4, `(.L_x_13417) ;  /* 0x000001c000047945 */ /* 0x000fe20003800000 */
[----:B------:R-:W-:Y:S01]  /*4f90*/  IMAD.MOV.U32 R13, RZ, RZ, 0x3fd80000 ;  /* 0x3fd80000ff0d7424 */ /* 0x000fe200078e00ff */
[----:B------:R-:W-:Y:S01]  /*4fa0*/  MOV R36, 0x0 ;  /* 0x0000000000247802 */ /* 0x000fe20000000f00 */
[----:B------:R-:W-:-:S03]  /*4fb0*/  IMAD.MOV.U32 R37, RZ, RZ, 0x3ff00000 ;  /* 0x3ff00000ff257424 */ /* 0x000fc600078e00ff */
[----:B------:R-:W-:-:S06]  /*4fc0*/  DMUL R22, R22, 0.5 ;  /* 0x3fe0000016167828 */ /* 0x000fcc0000000000 */
        /* <DEDUP_REMOVED lines=21> */
[----:B------:R-:W-:Y:S05]  /*5120*/  CALL.REL.NOINC `($__internal_19_$__cuda_sm20_dsqrt_rn_f64_mediumpath_v1) ;  /* 0x000000f800ac7944 */ /* 0x000fea0003c00000 */
[----:B------:R-:W-:-:S07]  /*5130*/  IMAD.MOV.U32 R10, RZ, RZ, R0 ;  /* 0x000000ffff0a7224 */ /* 0x000fce00078e0000 */
.L_x_13418:
[----:B------:R-:W-:Y:S05]  /*5140*/  BSYNC B4 ;  /* 0x0000000000047941 */ /* 0x000fea0003800000 */
.L_x_13417:
[----:B------:R-:W-:Y:S01]  /*5150*/  DMUL R26, R10, R8 ;  /* 0x000000080a1a7228 */ /* 0x000fe20000000000 */
[----:B------:R-:W-:Y:S01]  /*5160*/  PLOP3.LUT P0, PT, PT, PT, PT, 0x80, 0x0 ;  /* 0x000000000000781c */ /* 0x000fe20003f0f070 */
[----:B------:R-:W-:-:S12]  /*5170*/  BRA `(.L_x_13393) ;  /* 0x00000000000c7947 */ /* 0x000fd80003800000 */
.L_x_13390:
[----:B------:R-:W-:Y:S01]  /*5180*/  DMUL R26, R26, 9.00719925474099200000e+15 ;  /* 0x434000001a1a7828 */ /* 0x000fe20000000000 */
[----:B------:R-:W-:Y:S01]  /*5190*/  PLOP3.LUT P0, PT, PT, PT, PT, 0x80, 0x0 ;  /* 0x000000000000781c */ /* 0x000fe20003f0f070 */
[----:B------:R-:W-:-:S12]  /*51a0*/  DMUL R36, R36, 9.00719925474099200000e+15 ;  /* 0x4340000024247828 */ /* 0x000fd80000000000 */
.L_x_13393:
[----:B------:R-:W-:Y:S05]  /*51b0*/  BSYNC B3 ;  /* 0x0000000000037941 */ /* 0x000fea0003800000 */
.L_x_13389:
        /* <DEDUP_REMOVED lines=67> */
.L_x_13424:
[----:B------:R-:W-:-:S11]  /*55f0*/  DMUL R8, RZ, |R2| ;  /* 0x40000002ff087228 */ /* 0x000fd60000000000 */
.L_x_13425:
[----:B------:R-:W-:Y:S05]  /*5600*/  BSYNC B0 ;  /* 0x0000000000007941 */ /* 0x000fea0003800000 */
.L_x_13423:
        /* <DEDUP_REMOVED lines=11> */
.L_x_13422:
        /* <DEDUP_REMOVED lines=45> */
[----:B------:R-:W-:Y:S01]  /*5990*/  @P0 IMAD.MOV.U32 R8, RZ, RZ, 0x33145c07 ;  /* 0x33145c07ff080424 */ /* 0x000fe200078e00ff */
[----:B------:R-:W-:-:S06]  /*59a0*/  @P0 MOV R9, 0x3c91a626 ;  /* 0x3c91a62600090802 */ /* 0x000fcc0000000f00 */
[----:B------:R-:W-:-:S08]  /*59b0*/  DFMA R2, R10, |R2|, |R2| ;  /* 0x400000020a02722b */ /* 0x000fd00000000402 */
[C---:B------:R-:W-:Y:S02]  /*59c0*/  @P0 DADD R8, R2.reuse, -R8 ;  /* 0x0000000002080229 */ /* 0x040fe40000000808 */
[----:B------:R-:W-:-:S06]  /*59d0*/  @!P0 DADD R2, R2, R4 ;  /* 0x0000000002028229 */ /* 0x000fcc0000000004 */
[----:B------:R-:W-:Y:S02]  /*59e0*/  @P0 DADD R8, -R8, UR4 ;  /* 0x0000000408080e29 */ /* 0x000fe40008000100 */
[----:B------:R-:W-:Y:S01]  /*59f0*/  @!P0 DADD R8, R2, UR4 ;  /* 0x0000000402088e29 */ /* 0x000fe20008000000 */
[----:B------:R-:W-:Y:S10]  /*5a00*/  BRA `(.L_x_13426) ;  /* 0x0000001400c87947 */ /* 0x000ff40003800000 */
.L_x_13421:
        /* <DEDUP_REMOVED lines=62> */
.L_x_13429:
[----:B------:R-:W-:-:S11]  /*5df0*/  DMUL R8, RZ, |R2| ;  /* 0x40000002ff087228 */ /* 0x000fd60000000000 */
.L_x_13430:
[----:B------:R-:W-:Y:S05]  /*5e00*/  BSYNC B0 ;  /* 0x0000000000007941 */ /* 0x000fea0003800000 */
.L_x_13428:
        /* <DEDUP_REMOVED lines=11> */
.L_x_13427:
        /* <DEDUP_REMOVED lines=51> */
[----:B------:R-:W-:Y:S01]  /*61f0*/  @!P0 DADD R8, R2, UR4 ;  /* 0x0000000402088e29 */ /* 0x000fe20008000000 */
[----:B------:R-:W-:Y:S10]  /*6200*/  BRA `(.L_x_13426) ;  /* 0x0000000c00c87947 */ /* 0x000ff40003800000 */
.L_x_13420:
        /* <DEDUP_REMOVED lines=31> */
.L_x_13433:
[----:B------:R-:W-:Y:S05]  /*6400*/  BSYNC B4 ;  /* 0x0000000000047941 */ /* 0x000fea0003800000 */
.L_x_13432:
        /* <DEDUP_REMOVED lines=77> */
[----:B------:R-:W-:Y:S01]  /*68e0*/  IMAD.MOV.U32 R2, RZ, RZ, 0x7f3321d2 ;  /* 0x7f3321d2ff027424 */ /* 0x000fe200078e00ff */
[----:B------:R-:W-:-:S04]  /*68f0*/  MOV R0, 0x4002d97c ;  /* 0x4002d97c00007802 */ /* 0x000fc80000000f00 */
[----:B------:R-:W-:Y:S02]  /*6900*/  FSEL R2, R2, 3.37028055040000000000e+12, !P2 ;  /* 0x54442d1802027808 */ /* 0x000fe40005000000 */
[----:B------:R-:W-:Y:S01]  /*6910*/  FSEL R3, R0, 1.8213495016098022461, !P2 ;  /* 0x3fe921fb00037808 */ /* 0x000fe20005000000 */
[----:B------:R-:W-:Y:S06]  /*6920*/  BRA `(.L_x_13436) ;  /* 0x0000000000087947 */ /* 0x000fec0003800000 */
.L_x_13435:
[----:B------:R-:W-:Y:S02]  /*6930*/  FSEL R2, RZ, 3.37028055040000000000e+12, P2 ;  /* 0x54442d18ff027808 */ /* 0x000fe40001000000 */
[----:B------:R-:W-:-:S07]  /*6940*/  FSEL R3, RZ, 2.1426990032196044922, P2 ;  /* 0x400921fbff037808 */ /* 0x000fce0001000000 */
.L_x_13436:
[----:B------:R-:W-:Y:S05]  /*6950*/  BSYNC B0 ;  /* 0x0000000000007941 */ /* 0x000fea0003800000 */
.L_x_13434:
[----:B------:R-:W-:Y:S01]  /*6960*/  DADD R36, |R26|, |R36| ;  /* 0x000000001a247229 */ /* 0x000fe20000000624 */
[----:B------:R-:W-:-:S07]  /*6970*/  LOP3.LUT R27, R3, 0x80000000, R27, 0xb8, !PT ;  /* 0x80000000031b7812 */ /* 0x000fce00078eb81b */
[----:B------:R-:W-:-:S06]  /*6980*/  DSETP.GTU.AND P0, PT, |R36|, +INF , PT ;  /* 0x7ff000002400742a */ /* 0x000fcc0003f0c200 */
[----:B------:R-:W-:Y:S02]  /*6990*/  FSEL R8, R36, R2, P0 ;  /* 0x0000000224087208 */ /* 0x000fe40000000000 */
[----:B------:R-:W-:Y:S01]  /*69a0*/  FSEL R9, R37, R27, P0 ;  /* 0x0000001b25097208 */ /* 0x000fe20000000000 */
[----:B------:R-:W-:Y:S06]  /*69b0*/  BRA `(.L_x_13426) ;  /* 0x0000000400dc7947 */ /* 0x000fec0003800000 */
.L_x_13431:
        /* <DEDUP_REMOVED lines=28> */
.L_x_13438:
[----:B------:R-:W-:Y:S05]  /*6b80*/  BSYNC B4 ;  /* 0x0000000000047941 */ /* 0x000fea0003800000 */
.L_x_13437:
        /* <DEDUP_REMOVED lines=82> */
.L_x_13440:
[----:B------:R-:W-:Y:S02]  /*70b0*/  FSEL R2, RZ, 3.37028055040000000000e+12, P0 ;  /* 0x54442d18ff027808 */ /* 0x000fe40000000000 */
[----:B------:R-:W-:-:S07]  /*70c0*/  FSEL R3, RZ, 2.1426990032196044922, P0 ;  /* 0x400921fbff037808 */ /* 0x000fce0000000000 */
.L_x_13441:
[----:B------:R-:W-:Y:S05]  /*70d0*/  BSYNC B0 ;  /* 0x0000000000007941 */ /* 0x000fea0003800000 */
.L_x_13439:
[----:B------:R-:W-:Y:S01]  /*70e0*/  DADD R36, |R26|, |R36| ;  /* 0x000000001a247229 */ /* 0x000fe20000000624 */
[----:B------:R-:W-:-:S07]  /*70f0*/  LOP3.LUT R27, R3, 0x80000000, R27, 0xb8, !PT ;  /* 0x80000000031b7812 */ /* 0x000fce00078eb81b */
[----:B------:R-:W-:-:S06]  /*7100*/  DSETP.GTU.AND P0, PT, |R36|, +INF , PT ;  /* 0x7ff000002400742a */ /* 0x000fcc0003f0c200 */
[----:B------:R-:W-:Y:S02]  /*7110*/  FSEL R8, R36, R2, P0 ;  /* 0x0000000224087208 */ /* 0x000fe40000000000 */
[----:B------:R-:W-:-:S07]  /*7120*/  FSEL R9, R37, R27, P0 ;  /* 0x0000001b25097208 */ /* 0x000fce0000000000 */
.L_x_13426:
[----:B------:R-:W-:Y:S05]  /*7130*/  BSYNC B3 ;  /* 0x0000000000037941 */ /* 0x000fea0003800000 */
.L_x_13419:
[----:B------:R-:W-:Y:S01]  /*7140*/  DADD R2, -RZ, -R30 ;  /* 0x00000000ff027229 */ /* 0x000fe2000000091e */
[----:B------:R-:W-:-:S04]  /*7150*/  SHF.R.U32.HI R6, RZ, 0x1f, R7 ;  /* 0x0000001fff067819 */ /* 0x000fc80000011607 */
[----:B------:R-:W-:-:S05]  /*7160*/  ISETP.NE.AND P0, PT, R6, RZ, PT ;  /* 0x000000ff0600720c */ /* 0x000fca0003f05270 */
[----:B------:R-:W-:Y:S02]  /*7170*/  FSEL R10, R2, R30, !P0 ;  /* 0x0000001e020a7208 */ /* 0x000fe40004000000 */
[----:B------:R-:W-:Y:S01]  /*7180*/  FSEL R11, R3, R31, !P0 ;  /* 0x0000001f030b7208 */ /* 0x000fe20004000000 */
[----:B------:R-:W-:Y:S06]  /*7190*/  BRA `(.L_x_13442) ;  /* 0x0000003000407947 */ /* 0x000fec0003800000 */
.L_x_13354:
[----:B------:R-:W2:Y:S01]  /*71a0*/  LDL.64 R2, [R1+0x8] ;  /* 0x0000080001027983 */ /* 0x000ea20000100a00 */
[----:B------:R-:W-:Y:S01]  /*71b0*/  UMOV UR4, 0x54442d18 ;  /* 0x54442d1800047882 */ /* 0x000fe20000000000 */
[----:B------:R-:W-:Y:S01]  /*71c0*/  UMOV UR5, 0x3ff921fb ;  /* 0x3ff921fb00057882 */ /* 0x000fe20000000000 */
[----:B------:R-:W-:Y:S02]  /*71d0*/  DADD R10, -RZ, -R6 ;  /* 0x00000000ff0a7229 */ /* 0x000fe40000000906 */
[----:B--2---:R-:W-:-:S08]  /*71e0*/  DADD R4, -R4, R2 ;  /* 0x0000000004047229 */ /* 0x004fd00000000102 */
[----:B------:R-:W-:Y:S01]  /*71f0*/  DADD R8, R4, UR4 ;  /* 0x0000000404087e29 */ /* 0x000fe20008000000 */
[----:B------:R-:W-:Y:S10]  /*7200*/  BRA `(.L_x_13442) ;  /* 0x0000003000247947 */ /* 0x000ff40003800000 */
.L_x_13353:
[----:B------:R-:W-:Y:S01]  /*7210*/  DADD R10, -RZ, -R6 ;  /* 0x00000000ff0a7229 */ /* 0x000fe20000000906 */
[----:B------:R-:W-:Y:S01]  /*7220*/  CS2R R8, SRZ ;  /* 0x0000000000087805 */ /* 0x000fe2000001ff00 */
[----:B------:R-:W-:Y:S09]  /*7230*/  BRA `(.L_x_13442) ;  /* 0x0000003000187947 */ /* 0x000ff20003800000 */
.L_x_13352:
[----:B------:R-:W-:Y:S01]  /*7240*/  DSETP.GEU.AND P1, PT, R36, R32, PT ;  /* 0x000000202400722a */ /* 0x000fe20003f2e000 */
[----:B------:R-:W-:Y:S01]  /*7250*/  UMOV UR4, 0xffffffff ;  /* 0xffffffff00047882 */ /* 0x000fe20000000000 */
[----:B------:R-:W-:Y:S01]  /*7260*/  UMOV UR5, 0x7fdfffff ;  /* 0x7fdfffff00057882 */ /* 0x000fe20000000000 */
[----:B------:R-:W-:Y:S01]  /*7270*/  BSSY B3, `(.L_x_13443) ;  /* 0x00002e4000037945 */ /* 0x000fe20003800000 */
[----:B------:R-:W-:Y:S02]  /*7280*/  SHF.R.U32.HI R2, RZ, 0x1f, R7 ;  /* 0x0000001fff027819 */ /* 0x000fe40000011607 */
        /* <DEDUP_REMOVED lines=11> */
[----:B------:R-:W-:Y:S01]  /*7340*/  MOV R14, 0x1 ;  /* 0x00000001000e7802 */ /* 0x000fe20000000f00 */
[----:B------:R-:W-:Y:S01]  /*7350*/  BSSY B0, `(.L_x_13446) ;  /* 0x000005d000007945 */ /* 0x000fe20003800000 */
[----:B------:R-:W-:-:S05]  /*7360*/  FSETP.GEU.AND P5, PT, |R9|, 6.5827683646048100446e-37, PT ;  /* 0x036000000900780b */ /* 0x000fca0003fae200 */
[C---:B------:R-:W-:Y:S02]  /*7370*/  DFMA R12, R16.reuse, R16, R10 ;  /* 0x00000010100c722b */ /* 0x040fe4000000000a */
[----:B0-----:R-:W-:-:S08]  /*7380*/  DFMA R18, -R16, R14, 1 ;  /* 0x3ff000001012742b */ /* 0x001fd0000000010e */
[----:B------:R-:W-:Y:S01]  /*7390*/  ISETP.GT.AND P0, PT, R13, 0xfffff, PT ;  /* 0x000fffff0d00780c */ /* 0x000fe20003f04270 */
[----:B------:R-:W-:Y:S01]  /*73a0*/  IMAD.MOV.U32 R3, RZ, RZ, R13 ;  /* 0x000000ffff037224 */ /* 0x000fe200078e000d */
[----:B------:R-:W-:-:S08]  /*73b0*/  DFMA R18, R18, R18, R18 ;  /* 0x000000121212722b */ /* 0x000fd00000000012 */
[----:B------:R-:W-:Y:S01]  /*73c0*/  DFMA R18, R14, R18, R14 ;  /* 0x000000120e12722b */ /* 0x000fe2000000000e */
[----:B------:R-:W-:Y:S02]  /*73d0*/  IMAD.MOV.U32 R14, RZ, RZ, R12 ;  /* 0x000000ffff0e7224 */ /* 0x000fe400078e000c */
[----:B------:R-:W-:-:S05]  /*73e0*/  IMAD.MOV.U32 R15, RZ, RZ, R13 ;  /* 0x000000ffff0f7224 */ /* 0x000fca00078e000d */
[----:B------:R-:W-:Y:S02]  /*73f0*/  DFMA R10, -R16, R18, 1 ;  /* 0x3ff00000100a742b */ /* 0x000fe40000000112 */
[----:B------:R-:W-:-:S06]  /*7400*/  @!P0 DMUL R14, R14, 1.80143985094819840000e+16 ;  /* 0x435000000e0e8828 */ /* 0x000fcc0000000000 */
[----:B------:R-:W-:-:S04]  /*7410*/  DFMA R10, R18, R10, R18 ;  /* 0x0000000a120a722b */ /* 0x000fc80000000012 */
[----:B------:R-:W-:-:S04]  /*7420*/  @!P0 IMAD.MOV.U32 R3, RZ, RZ, R15 ;  /* 0x000000ffff038224 */ /* 0x000fc800078e000f */
[----:B------:R-:W-:Y:S01]  /*7430*/  DMUL R18, R8, R10 ;  /* 0x0000000a08127228 */ /* 0x000fe20000000000 */
[----:B------:R-:W-:-:S04]  /*7440*/  IADD3 R0, R3, -0x1, RZ ;  /* 0xffffffff03007810 */ /* 0x000fc80007ffe0ff */
[----:B------:R-:W-:-:S03]  /*7450*/  ISETP.GE.U32.AND P2, PT, R0, 0x7fefffff, PT ;  /* 0x7fefffff0000780c */ /* 0x000fc60003f46070 */
[----:B------:R-:W-:-:S08]  /*7460*/  DFMA R20, -R16, R18, R8 ;  /* 0x000000121014722b */ /* 0x000fd00000000108 */
[----:B------:R-:W-:Y:S02]  /*7470*/  DFMA R10, R10, R20, R18 ;  /* 0x000000140a0a722b */ /* 0x000fe40000000012 */
[----:B------:R-:W-:Y:S01]  /*7480*/  @P2 IMAD.MOV.U32 R18, RZ, RZ, 0x0 ;  /* 0x00000000ff122424 */ /* 0x000fe200078e00ff */
[----:B------:R-:W-:Y:S01]  /*7490*/  @P2 FSETP.NEU.FTZ.AND P3, PT, R15, RZ, PT ;  /* 0x000000ff0f00220b */ /* 0x000fe20003f7d000 */
[----:B------:R-:W-:Y:S02]  /*74a0*/  @P2 IMAD.MOV.U32 R19, RZ, RZ, 0x7ff00000 ;  /* 0x7ff00000ff132424 */ /* 0x000fe400078e00ff */
[----:B------:R-:W-:Y:S01]  /*74b0*/  IMAD.MOV.U32 R20, RZ, RZ, R12 ;  /* 0x000000ffff147224 */ /* 0x000fe200078e000c */
[----:B------:R-:W-:-:S03]  /*74c0*/  @!P0 MOV R20, R14 ;  /* 0x0000000e00148202 */ /* 0x000fc60000000f00 */
        /* <DEDUP_REMOVED lines=8> */
[C---:B------:R-:W-:Y:S01]  /*7550*/  LOP3.LUT R12, R3.reuse, 0x800fffff, RZ, 0xc0, !PT ;  /* 0x800fffff030c7812 */ /* 0x040fe200078ec0ff */
[----:B------:R-:W-:Y:S01]  /*7560*/  IMAD.MOV.U32 R14, RZ, RZ, RZ ;  /* 0x000000ffff0e7224 */ /* 0x000fe200078e00ff */
[----:B------:R-:W-:Y:S01]  /*7570*/  MOV R24, 0x8b7a8b04 ;  /* 0x8b7a8b0400187802 */ /* 0x000fe20000000f00 */
[----:B------:R-:W-:Y:S01]  /*7580*/  IMAD.MOV.U32 R25, RZ, RZ, 0x3ed0ee25 ;  /* 0x3ed0ee25ff197424 */ /* 0x000fe200078e00ff */
[----:B------:R-:W-:Y:S01]  /*7590*/  LOP3.LUT R21, R12, 0x3ff00000, RZ, 0xfc, !PT ;  /* 0x3ff000000c157812 */ /* 0x000fe200078efcff */
[----:B------:R-:W-:Y:S01]  /*75a0*/  UMOV UR4, 0x3ae80f1e ;  /* 0x3ae80f1e00047882 */ /* 0x000fe20000000000 */
[----:B------:R-:W-:Y:S01]  /*75b0*/  UMOV UR5, 0x3eb1380b ;  /* 0x3eb1380b00057882 */ /* 0x000fe20000000000 */
[----:B------:R-:W-:Y:S01]  /*75c0*/  LEA.HI R0, R3, R0, RZ, 0xc ;  /* 0x0000000003007211 */ /* 0x000fe200078f60ff */
[----:B------:R-:W-:Y:S01]  /*75d0*/  IMAD.MOV.U32 R27, RZ, RZ, 0x43300000 ;  /* 0x43300000ff1b7424 */ /* 0x000fe200078e00ff */
[----:B------:R-:W-:Y:S01]  /*75e0*/  ISETP.GE.AND P0, PT, R21, 0x3ff6a09f, PT ;  /* 0x3ff6a09f1500780c */ /* 0x000fe20003f06270 */
[----:B------:R-:W-:Y:S01]  /*75f0*/  UMOV UR6, 0x80000000 ;  /* 0x8000000000067882 */ /* 0x000fe20000000000 */
[----:B------:R-:W-:-:S11]  /*7600*/  UMOV UR7, 0x43300000 ;  /* 0x4330000000077882 */ /* 0x000fd60000000000 */
        /* <DEDUP_REMOVED lines=49> */
.L_x_13447:
[----:B------:R-:W-:Y:S05]  /*7920*/  BSYNC B0 ;  /* 0x0000000000007941 */ /* 0x000fea0003800000 */
.L_x_13446:
[----:B------:R-:W-:Y:S04]  /*7930*/  BSSY B4, `(.L_x_13448) ;  /* 0x0000008000047945 */ /* 0x000fe80003800000 */
[----:B------:R-:W-:Y:S05]  /*7940*/  @P4 BRA P5, `(.L_x_13449) ;  /* 0x0000000000184947 */ /* 0x000fea0002800000 */
[----:B------:R-:W-:Y:S01]  /*7950*/  IMAD.MOV.U32 R10, RZ, RZ, R8 ;  /* 0x000000ffff0a7224 */ /* 0x000fe200078e0008 */
[----:B------:R-:W-:Y:S01]  /*7960*/  MOV R11, R9 ;  /* 0x00000009000b7202 */ /* 0x000fe20000000f00 */
[----:B------:R-:W-:Y:S01]  /*7970*/  IMAD.MOV.U32 R22, RZ, RZ, R16 ;  /* 0x000000ffff167224 */ /* 0x000fe200078e0010 */
[----:B------:R-:W-:Y:S01]  /*7980*/  MOV R0, 0x79b0 ;  /* 0x000079b000007802 */ /* 0x000fe20000000f00 */
[----:B------:R-:W-:-:S07]  /*7990*/  IMAD.MOV.U32 R23, RZ, RZ, R17 ;  /* 0x000000ffff177224 */ /* 0x000fce00078e0011 */
[----:B------:R-:W-:Y:S05]  /*79a0*/  CALL.REL.NOINC `($__internal_18_$__cuda_sm20_div_rn_f64_full) ;  /* 0x000000c800fc7944 */ /* 0x000fea0003c00000 */
.L_x_13449:
[----:B------:R-:W-:Y:S05]  /*79b0*/  BSYNC B4 ;  /* 0x0000000000047941 */ /* 0x000fea0003800000 */
.L_x_13448:
        /* <DEDUP_REMOVED lines=82> */
.L_x_13451:
[----:B------:R-:W-:-:S04]  /*7ee0*/  ISETP.GE.AND P0, PT, R5, RZ, PT ;  /* 0x000000ff0500720c */ /* 0x000fc80003f06270 */
[----:B------:R-:W-:Y:S02]  /*7ef0*/  FSEL R4, RZ, 3.37028055040000000000e+12, P0 ;  /* 0x54442d18ff047808 */ /* 0x000fe40000000000 */
[----:B------:R-:W-:-:S07]  /*7f00*/  FSEL R5, RZ, 2.1426990032196044922, P0 ;  /* 0x400921fbff057808 */ /* 0x000fce0000000000 */
.L_x_13452:
[----:B------:R-:W-:Y:S05]  /*7f10*/  BSYNC B0 ;  /* 0x0000000000007941 */ /* 0x000fea0003800000 */
.L_x_13450:
[----:B------:R-:W-:Y:S01]  /*7f20*/  DADD R32, R36, R32 ;  /* 0x0000000024207229 */ /* 0x000fe20000000020 */
[----:B------:R-:W-:Y:S01]  /*7f30*/  LOP3.LUT R7, R5, 0x80000000, R7, 0xb8, !PT ;  /* 0x8000000005077812 */ /* 0x000fe200078eb807 */
[----:B------:R-:W-:-:S06]  /*7f40*/  DMUL R18, R18, 0.5 ;  /* 0x3fe0000012127828 */ /* 0x000fcc0000000000 */
[----:B------:R-:W-:-:S06]  /*7f50*/  DSETP.GTU.AND P0, PT, |R32|, +INF , PT ;  /* 0x7ff000002000742a */ /* 0x000fcc0003f0c200 */
[----:B------:R-:W-:Y:S02]  /*7f60*/  FSEL R4, R32, R4, P0 ;  /* 0x0000000420047208 */ /* 0x000fe40000000000 */
[----:B------:R-:W-:Y:S01]  /*7f70*/  FSEL R5, R33, R7, P0 ;  /* 0x0000000721057208 */ /* 0x000fe20000000000 */
[----:B------:R-:W-:Y:S06]  /*7f80*/  BRA `(.L_x_13453) ;  /* 0x0000002000487947 */ /* 0x000fec0003800000 */
.L_x_13445:
        /* <DEDUP_REMOVED lines=10> */
[CC--:B------:R-:W-:Y:S01]  /*8030*/  SEL R0, R32.reuse, R36.reuse, P0 ;  /* 0x0000002420007207 */ /* 0x0c0fe20000000000 */
[----:B------:R-:W-:Y:S01]  /*8040*/  MUFU.RCP64H R29, R17 ;  /* 0x00000011001d7308 */ /* 0x000fe20000001800 */
[----:B------:R-:W-:Y:S01]  /*8050*/  SEL R3, R33, R37, P0 ;  /* 0x0000002521037207 */ /* 0x000fe20000000000 */
[----:B------:R-:W-:Y:S01]  /*8060*/  IMAD.MOV.U32 R28, RZ, RZ, 0x1 ;  /* 0x00000001ff1c7424 */ /* 0x000fe200078e00ff */
[----:B------:R-:W-:Y:S01]  /*8070*/  LOP3.LUT R14, R13, 0xffc00000, RZ, 0xc0, !PT ;  /* 0xffc000000d0e7812 */ /* 0x000fe200078ec0ff */
[----:B------:R-:W-:Y:S01]  /*8080*/  IMAD.MOV.U32 R10, RZ, RZ, R0 ;  /* 0x000000ffff0a7224 */ /* 0x000fe200078e0000 */
[----:B------:R-:W-:Y:S01]  /*8090*/  SEL R12, R32, R36, P2 ;  /* 0x00000024200c7207 */ /* 0x000fe20001000000 */
[----:B------:R-:W-:Y:S01]  /*80a0*/  IMAD.MOV.U32 R11, RZ, RZ, R3 ;  /* 0x000000ffff0b7224 */ /* 0x000fe200078e0003 */
[----:B------:R-:W-:Y:S01]  /*80b0*/  IADD3 R19, -R14, 0x7fd00000, RZ ;  /* 0x7fd000000e137810 */ /* 0x000fe20007ffe1ff */
[----:B------:R-:W-:Y:S01]  /*80c0*/  BSSY B0, `(.L_x_13454) ;  /* 0x0000076000007945 */ /* 0x000fe20003800000 */
[----:B------:R-:W-:-:S02]  /*80d0*/  MOV R22, UR6 ;  /* 0x0000000600167c02 */ /* 0x000fc40008000f00 */
[----:B------:R-:W-:Y:S02]  /*80e0*/  MOV R27, 0x3fd80000 ;  /* 0x3fd80000001b7802 */ /* 0x000fe40000000f00 */
        /* <DEDUP_REMOVED lines=13> */
[----:B------:R-:W-:Y:S01]  /*81c0*/  LOP3.LUT R15, R14, 0x100000, RZ, 0xfc, !PT ;  /* 0x001000000e0f7812 */ /* 0x000fe200078efcff */
[----:B------:R-:W-:Y:S01]  /*81d0*/  IMAD.MOV.U32 R14, RZ, RZ, RZ ;  /* 0x000000ffff0e7224 */ /* 0x000fe200078e00ff */
[----:B------:R-:W0:Y:S01]  /*81e0*/  MUFU.RSQ64H R23, R21 ;  /* 0x0000001500177308 */ /* 0x000e220000001c00 */
[----:B------:R-:W-:Y:S02]  /*81f0*/  DSETP.NEU.AND P2, PT, R10, RZ, PT ;  /* 0x000000ff0a00722a */ /* 0x000fe40003f4d000 */
[----:B0-----:R-:W-:-:S08]  /*8200*/  DMUL R24, R22, R22 ;  /* 0x0000001616187228 */ /* 0x001fd00000000000 */
[----:B------:R-:W-:-:S08]  /*8210*/  DFMA R24, R20, -R24, 1 ;  /* 0x3ff000001418742b */ /* 0x000fd00000000818 */
[----:B------:R-:W-:Y:S02]  /*8220*/  DFMA R26, R24, R26, 0.5 ;  /* 0x3fe00000181a742b */ /* 0x000fe4000000001a */
[----:B------:R-:W-:-:S08]  /*8230*/  DMUL R24, R22, R24 ;  /* 0x0000001816187228 */ /* 0x000fd00000000000 */
[----:B------:R-:W-:Y:S01]  /*8240*/  DFMA R24, R26, R24, R22 ;  /* 0x000000181a18722b */ /* 0x000fe20000000016 */
[----:B------:R-:W-:-:S07]  /*8250*/  IMAD.MOV.U32 R22, RZ, RZ, -0x3ff ;  /* 0xfffffc01ff167424 */ /* 0x000fce00078e00ff */
[----:B------:R-:W-:Y:S02]  /*8260*/  DMUL R24, R18, R24 ;  /* 0x0000001812187228 */ /* 0x000fe40000000000 */
[----:B------:R-:W-:-:S06]  /*8270*/  DFMA R18, -R16, R28, 1 ;  /* 0x3ff000001012742b */ /* 0x000fcc000000011c */
[----:B------:R-:W-:Y:S02]  /*8280*/  DMUL R24, R24, R14 ;  /* 0x0000000e18187228 */ /* 0x000fe40000000000 */
[----:B------:R-:W-:-:S08]  /*8290*/  DFMA R18, R18, R18, R18 ;  /* 0x000000121212722b */ /* 0x000fd00000000012 */
[----:B------:R-:W-:Y:S01]  /*82a0*/  @!P3 FSEL R3, R13, R25, !P2 ;  /* 0x000000190d03b208 */ /* 0x000fe20005000000 */
[----:B------:R-:W-:Y:S01]  /*82b0*/  DFMA R18, R28, R18, R28 ;  /* 0x000000121c12722b */ /* 0x000fe2000000001c */
[----:B------:R-:W-:Y:S02]  /*82c0*/  @!P3 FSEL R0, R12, R24, !P2 ;  /* 0x000000180c00b208 */ /* 0x000fe40005000000 */
[----:B------:R-:W-:Y:S01]  /*82d0*/  ISETP.GT.AND P0, PT, R3, 0xfffff, PT ;  /* 0x000fffff0300780c */ /* 0x000fe20003f04270 */
[----:B------:R-:W-:Y:S02]  /*82e0*/  IMAD.MOV.U32 R13, RZ, RZ, R3 ;  /* 0x000000ffff0d7224 */ /* 0x000fe400078e0003 */
[----:B------:R-:W-:Y:S02]  /*82f0*/  IMAD.MOV.U32 R12, RZ, RZ, R0 ;  /* 0x000000ffff0c7224 */ /* 0x000fe400078e0000 */
[----:B------:R-:W-:-:S08]  /*8300*/  DFMA R10, -R16, R18, 1 ;  /* 0x3ff00000100a742b */ /* 0x000fd00000000112 */
[----:B------:R-:W-:Y:S01]  /*8310*/  @!P0 DMUL R12, R12, 1.80143985094819840000e+16 ;  /* 0x435000000c0c8828 */ /* 0x000fe20000000000 */
[----:B------:R-:W-:Y:S01]  /*8320*/  @!P0 IMAD.MOV.U32 R22, RZ, RZ, -0x435 ;  /* 0xfffffbcbff168424 */ /* 0x000fe200078e00ff */
[----:B------:R-:W-:-:S08]  /*8330*/  DFMA R10, R18, R10, R18 ;  /* 0x0000000a120a722b */ /* 0x000fd00000000012 */
[----:B------:R-:W-:Y:S01]  /*8340*/  @!P0 MOV R3, R13 ;  /* 0x0000000d00038202 */ /* 0x000fe20000000f00 */
[----:B------:R-:W-:Y:S01]  /*8350*/  DMUL R14, R8, R10 ;  /* 0x0000000a080e7228 */ /* 0x000fe20000000000 */
[----:B------:R-:W-:-:S03]  /*8360*/  @!P0 MOV R0, R12 ;  /* 0x0000000c00008202 */ /* 0x000fc60000000f00 */
        /* <DEDUP_REMOVED lines=9> */
[----:B------:R-:W-:-:S07]  /*8400*/  FSETP.GT.AND P4, PT, |R18|, 1.469367938527859385e-39, PT ;  /* 0x001000001200780b */ /* 0x000fce0003f84200 */
        /* <DEDUP_REMOVED lines=17> */
[----:B------:R-:W-:-:S06]  /*8520*/  @P0 IMAD.MOV.U32 R21, RZ, RZ, R13 ;  /* 0x000000ffff150224 */ /* 0x000fcc00078e000d */
        /* <DEDUP_REMOVED lines=13> */
[----:B------:R-:W-:Y:S01]  /*8600*/  LOP3.LUT R26, R3, 0x80000000, RZ, 0x3c, !PT ;  /* 0x80000000031a7812 */ /* 0x000fe200078e3cff */
[----:B------:R-:W-:Y:S01]  /*8610*/  IMAD.MOV.U32 R27, RZ, RZ, 0x43300000 ;  /* 0x43300000ff1b7424 */ /* 0x000fe200078e00ff */
[----:B------:R-:W-:-:S03]  /*8620*/  DADD R22, R22, R22 ;  /* 0x0000000016167229 */ /* 0x000fc60000000016 */
[----:B------:R-:W-:Y:S01]  /*8630*/  DFMA R24, R18, R24, UR4 ;  /* 0x0000000412187e2b */ /* 0x000fe20008000018 */
[----:B------:R-:W-:Y:S01]  /*8640*/  UMOV UR4, 0xa9ab0956 ;  /* 0xa9ab095600047882 */ /* 0x000fe20000000000 */
[----:B------:R-:W-:Y:S01]  /*8650*/  UMOV UR5, 0x3f1745cb ;  /* 0x3f1745cb00057882 */ /* 0x000fe20000000000 */
[----:B------:R-:W-:Y:S01]  /*8660*/  DADD R26, R26, -UR6 ;  /* 0x800000061a1a7e29 */ /* 0x000fe20008000000 */
[----:B------:R-:W-:Y:S01]  /*8670*/  UMOV UR6, 0xfefa39ef ;  /* 0xfefa39ef00067882 */ /* 0x000fe20000000000 */
[----:B------:R-:W-:Y:S01]  /*8680*/  UMOV UR7, 0x3fe62e42 ;  /* 0x3fe62e4200077882 */ /* 0x000fe20000000000 */
[----:B------:R-:W-:Y:S02]  /*8690*/  DFMA R22, R20, -R12, R22 ;  /* 0x8000000c1416722b */ /* 0x000fe40000000016 */
[----:B------:R-:W-:Y:S01]  /*86a0*/  DFMA R24, R18, R24, UR4 ;  /* 0x0000000412187e2b */ /* 0x000fe20008000018 */
[----:B------:R-:W-:Y:S01]  /*86b0*/  UMOV UR4, 0x2d1b5154 ;  /* 0x2d1b515400047882 */ /* 0x000fe20000000000 */
[----:B------:R-:W-:Y:S01]  /*86c0*/  UMOV UR5, 0x3f3c71c7 ;  /* 0x3f3c71c700057882 */ /* 0x000fe20000000000 */
[----:B------:R-:W-:-:S03]  /*86d0*/  DFMA R20, R26, UR6, R12 ;  /* 0x000000061a147c2b */ /* 0x000fc6000800000c */
[----:B------:R-:W-:Y:S02]  /*86e0*/  DMUL R22, R14, R22 ;  /* 0x000000160e167228 */ /* 0x000fe40000000000 */
[----:B------:R-:W-:Y:S01]  /*86f0*/  DFMA R24, R18, R24, UR4 ;  /* 0x0000000412187e2b */ /* 0x000fe20008000018 */
[----:B------:R-:W-:Y:S01]  /*8700*/  UMOV UR4, 0x923be72d ;  /* 0x923be72d00047882 */ /* 0x000fe20000000000 */
[----:B------:R-:W-:Y:S01]  /*8710*/  UMOV UR5, 0x3f624924 ;  /* 0x3f62492400057882 */ /* 0x000fe20000000000 */
[----:B------:R-:W-:-:S05]  /*8720*/  DFMA R28, -R26, UR6, R20 ;  /* 0x000000061a1c7c2b */ /* 0x000fca0008000114 */
[----:B------:R-:W-:Y:S01]  /*8730*/  DFMA R24, R18, R24, UR4 ;  /* 0x0000000412187e2b */ /* 0x000fe20008000018 */
[----:B------:R-:W-:Y:S01]  /*8740*/  UMOV UR4, 0x9999a3c4 ;  /* 0x9999a3c400047882 */ /* 0x000fe20000000000 */
[----:B------:R-:W-:Y:S01]  /*8750*/  UMOV UR5, 0x3f899999 ;  /* 0x3f89999900057882 */ /* 0x000fe20000000000 */
[----:B------:R-:W-:-:S05]  /*8760*/  DADD R28, -R12, R28 ;  /* 0x000000000c1c7229 */ /* 0x000fca000000011c */
        /* <DEDUP_REMOVED lines=11> */
.L_x_13455:
[----:B------:R-:W-:Y:S05]  /*8820*/  BSYNC B0 ;  /* 0x0000000000007941 */ /* 0x000fea0003800000 */
.L_x_13454:
[----:B------:R-:W-:Y:S04]  /*8830*/  BSSY B4, `(.L_x_13456) ;  /* 0x0000008000047945 */ /* 0x000fe80003800000 */
[----:B------:R-:W-:Y:S05]  /*8840*/  @P4 BRA P5, `(.L_x_13457) ;  /* 0x0000000000184947 */ /* 0x000fea0002800000 */
[----:B------:R-:W-:Y:S01]  /*8850*/  MOV R10, R8 ;  /* 0x00000008000a7202 */ /* 0x000fe20000000f00 */
[----:B------:R-:W-:Y:S01]  /*8860*/  IMAD.MOV.U32 R11, RZ, RZ, R9 ;  /* 0x000000ffff0b7224 */ /* 0x000fe200078e0009 */
[----:B------:R-:W-:Y:S01]  /*8870*/  MOV R0, 0x88b0 ;  /* 0x000088b000007802 */ /* 0x000fe20000000f00 */
[----:B------:R-:W-:Y:S02]  /*8880*/  IMAD.MOV.U32 R22, RZ, RZ, R16 ;  /* 0x000000ffff167224 */ /* 0x000fe400078e0010 */
[----:B------:R-:W-:-:S07]  /*8890*/  IMAD.MOV.U32 R23, RZ, RZ, R17 ;  /* 0x000000ffff177224 */ /* 0x000fce00078e0011 */
[----:B------:R-:W-:Y:S05]  /*88a0*/  CALL.REL.NOINC `($__internal_18_$__cuda_sm20_div_rn_f64_full) ;  /* 0x000000bc003c7944 */ /* 0x000fea0003c00000 */
.L_x_13457:
[----:B------:R-:W-:Y:S05]  /*88b0*/  BSYNC B4 ;  /* 0x0000000000047941 */ /* 0x000fea0003800000 */
.L_x_13456:
        /* <DEDUP_REMOVED lines=82> */
.L_x_13459:
[----:B------:R-:W-:-:S04]  /*8de0*/  ISETP.GE.AND P0, PT, R5, RZ, PT ;  /* 0x000000ff0500720c */ /* 0x000fc80003f06270 */
[----:B------:R-:W-:Y:S02]  /*8df0*/  FSEL R4, RZ, 3.37028055040000000000e+12, P0 ;  /* 0x54442d18ff047808 */ /* 0x000fe40000000000 */
[----:B------:R-:W-:-:S07]  /*8e00*/  FSEL R5, RZ, 2.1426990032196044922, P0 ;  /* 0x400921fbff057808 */ /* 0x000fce0000000000 */
.L_x_13460:
[----:B------:R-:W-:Y:S05]  /*8e10*/  BSYNC B0 ;  /* 0x0000000000007941 */ /* 0x000fea0003800000 */
.L_x_13458:
[----:B------:R-:W-:Y:S01]  /*8e20*/  DADD R32, R36, R32 ;  /* 0x0000000024207229 */ /* 0x000fe20000000020 */
[----:B------:R-:W-:-:S07]  /*8e30*/  LOP3.LUT R7, R5, 0x80000000, R7, 0xb8, !PT ;  /* 0x8000000005077812 */ /* 0x000fce00078eb807 */
[----:B------:R-:W-:-:S06]  /*8e40*/  DSETP.GTU.AND P0, PT, |R32|, +INF , PT ;  /* 0x7ff000002000742a */ /* 0x000fcc0003f0c200 */
[----:B------:R-:W-:Y:S02]  /*8e50*/  FSEL R4, R32, R4, P0 ;  /* 0x0000000420047208 */ /* 0x000fe40000000000 */
[----:B------:R-:W-:Y:S01]  /*8e60*/  FSEL R5, R33, R7, P0 ;  /* 0x0000000721057208 */ /* 0x000fe20000000000 */
[----:B------:R-:W-:Y:S06]  /*8e70*/  BRA `(.L_x_13453) ;  /* 0x00000010008c7947 */ /* 0x000fec0003800000 */
.L_x_13444:
        /* <DEDUP_REMOVED lines=22> */
[----:B------:R-:W-:Y:S05]  /*8fe0*/  CALL.REL.NOINC `($__internal_18_$__cuda_sm20_div_rn_f64_full) ;  /* 0x000000b4006c7944 */ /* 0x000fea0003c00000 */
.L_x_13462:
[----:B------:R-:W-:Y:S05]  /*8ff0*/  BSYNC B4 ;  /* 0x0000000000047941 */ /* 0x000fea0003800000 */
.L_x_13461:
[----:B------:R-:W0:Y:S01]  /*9000*/  MUFU.RCP64H R13, 2.718280792236328125 ;  /* 0x4005bf0a000d7908 */ /* 0x000e220000001800 */
[----:B------:R-:W-:Y:S01]  /*9010*/  MOV R14, 0x8b145769 ;  /* 0x8b145769000e7802 */ /* 0x000fe20000000f00 */
[----:B------:R-:W-:Y:S01]  /*9020*/  IMAD.MOV.U32 R15, RZ, RZ, 0x4005bf0a ;  /* 0x4005bf0aff0f7424 */ /* 0x000fe200078e00ff */
[----:B------:R-:W-:Y:S01]  /*9030*/  FSETP.GEU.AND P2, PT, |R7|, 6.5827683646048100446e-37, PT ;  /* 0x036000000700780b */ /* 0x000fe20003f4e200 */
[----:B------:R-:W-:Y:S01]  /*9040*/  IMAD.MOV.U32 R12, RZ, RZ, 0x1 ;  /* 0x00000001ff0c7424 */ /* 0x000fe200078e00ff */
[----:B------:R-:W-:Y:S05]  /*9050*/  BSSY B4, `(.L_x_13463) ;  /* 0x0000015000047945 */ /* 0x000fea0003800000 */
        /* <DEDUP_REMOVED lines=17> */
[----:B------:R-:W-:Y:S05]  /*9170*/  CALL.REL.NOINC `($__internal_18_$__cuda_sm20_div_rn_f64_full) ;  /* 0x000000b400087944 */ /* 0x000fea0003c00000 */
[----:B------:R-:W-:Y:S02]  /*9180*/  IMAD.MOV.U32 R12, RZ, RZ, R10 ;  /* 0x000000ffff0c7224 */ /* 0x000fe400078e000a */
[----:B------:R-:W-:-:S07]  /*9190*/  IMAD.MOV.U32 R13, RZ, RZ, R11 ;  /* 0x000000ffff0d7224 */ /* 0x000fce00078e000b */
.L_x_13464:
[----:B------:R-:W-:Y:S05]  /*91a0*/  BSYNC B4 ;  /* 0x0000000000047941 */ /* 0x000fea0003800000 */
.L_x_13463:
        /* <DEDUP_REMOVED lines=11> */
[CC--:B------:R-:W-:Y:S02]  /*9260*/  ISETP.LT.U32.AND P0, PT, R24.reuse, R18.reuse, PT ;  /* 0x000000121800720c */ /* 0x0c0fe40003f01070 */
[CC--:B------:R-:W-:Y:S02]  /*9270*/  ISETP.GT.U32.AND.EX P2, PT, R25.reuse, R19.reuse, PT, P2 ;  /* 0x000000131900720c */ /* 0x0c0fe40003f44120 */
[CC--:B------:R-:W-:Y:S02]  /*9280*/  ISETP.LT.U32.AND.EX P0, PT, R25.reuse, R19.reuse, PT, P0 ;  /* 0x000000131900720c */ /* 0x0c0fe40003f01100 */
[----:B------:R-:W-:Y:S02]  /*9290*/  SEL R13, R25, R19, P2 ;  /* 0x00000013190d7207 */ /* 0x000fe40001000000 */
[----:B------:R-:W-:Y:S02]  /*92a0*/  SEL R0, R24, R18, P0 ;  /* 0x0000001218007207 */ /* 0x000fe40000000000 */
[----:B------:R-:W-:-:S02]  /*92b0*/  LOP3.LUT R14, R13, 0xffc00000, RZ, 0xc0, !PT ;  /* 0xffc000000d0e7812 */ /* 0x000fc400078ec0ff */
[----:B------:R-:W-:Y:S01]  /*92c0*/  SEL R3, R25, R19, P0 ;  /* 0x0000001319037207 */ /* 0x000fe20000000000 */
[----:B------:R-:W-:Y:S01]  /*92d0*/  IMAD.MOV.U32 R10, RZ, RZ, R0 ;  /* 0x000000ffff0a7224 */ /* 0x000fe200078e0000 */
[----:B------:R-:W-:Y:S02]  /*92e0*/  IADD3 R21, -R14, 0x7fd00000, RZ ;  /* 0x7fd000000e157810 */ /* 0x000fe40007ffe1ff */
[----:B------:R-:W-:Y:S02]  /*92f0*/  MOV R11, R3 ;  /* 0x00000003000b7202 */ /* 0x000fe40000000f00 */
        /* <DEDUP_REMOVED lines=14> */
[----:B------:R-:W-:Y:S01]  /*93e0*/  HFMA2.MMA R22, -RZ, RZ, 0, 0 ;  /* 0x00000000ff167435 */ /* 0x000fe200000001ff */
[----:B------:R-:W-:Y:S01]  /*93f0*/  LOP3.LUT R15, R14, 0x100000, RZ, 0xfc, !PT ;  /* 0x001000000e0f7812 */ /* 0x000fe200078efcff */
[----:B------:R-:W-:Y:S01]  /*9400*/  IMAD.MOV.U32 R14, RZ, RZ, RZ ;  /* 0x000000ffff0e7224 */ /* 0x000fe200078e00ff */
[----:B------:R-:W0:Y:S01]  /*9410*/  MUFU.RSQ64H R23, R21 ;  /* 0x0000001500177308 */ /* 0x000e220000001c00 */
[----:B------:R-:W-:-:S04]  /*9420*/  DSETP.NEU.AND P2, PT, R10, RZ, PT ;  /* 0x000000ff0a00722a */ /* 0x000fc80003f4d000 */
        /* <DEDUP_REMOVED lines=14> */
[----:B------:R-:W-:Y:S01]  /*9510*/  IMAD.MOV.U32 R13, RZ, RZ, R3 ;  /* 0x000000ffff0d7224 */ /* 0x000fe200078e0003 */
[----:B------:R-:W-:-:S03]  /*9520*/  MOV R12, R0 ;  /* 0x00000000000c7202 */ /* 0x000fc60000000f00 */
[----:B------:R-:W-:-:S08]  /*9530*/  DFMA R10, -R16, R18, 1 ;  /* 0x3ff00000100a742b */ /* 0x000fd00000000112 */
[----:B------:R-:W-:Y:S01]  /*9540*/  @!P0 DMUL R12, R12, 1.80143985094819840000e+16 ;  /* 0x435000000c0c8828 */ /* 0x000fe20000000000 */
[----:B------:R-:W-:Y:S01]  /*9550*/  @!P0 IMAD.MOV.U32 R22, RZ, RZ, -0x435 ;  /* 0xfffffbcbff168424 */ /* 0x000fe200078e00ff */
        /* <DEDUP_REMOVED lines=9> */
[----:B------:R-:W-:Y:S02]  /*95f0*/  @P2 MOV R15, 0x7ff00000 ;  /* 0x7ff00000000f2802 */ /* 0x000fe40000000f00 */
[----:B------:R-:W-:-:S03]  /*9600*/  @P2 FSETP.NEU.FTZ.AND P3, PT, R13, RZ, PT ;  /* 0x000000ff0d00220b */ /* 0x000fc60003f7d000 */
[----:B------:R-:W-:Y:S01]  /*9610*/  FFMA R18, RZ, R17, R11 ;  /* 0x00000011ff127223 */ /* 0x000fe2000000000b */
[----:B------:R-:W-:-:S04]  /*9620*/  @P2 DFMA R14, R12, R14, +INF ;  /* 0x7ff000000c0e242b */ /* 0x000fc8000000000e */
[----:B------:R-:W-:-:S06]  /*9630*/  FSETP.GT.AND P4, PT, |R18|, 1.469367938527859385e-39, PT ;  /* 0x001000001200780b */ /* 0x000fcc0003f84200 */
        /* <DEDUP_REMOVED lines=15> */
[----:B------:R-:W-:Y:S02]  /*9730*/  @P0 IADD3 R13, R21, -0x100000, RZ ;  /* 0xfff00000150d0810 */ /* 0x000fe40007ffe0ff */
[----:B------:R-:W-:-:S03]  /*9740*/  @P0 IADD3 R3, R3, 0x1, RZ ;  /* 0x0000000103030810 */ /* 0x000fc60007ffe0ff */
        /* <DEDUP_REMOVED lines=48> */
.L_x_13466:
[----:B------:R-:W-:Y:S05]  /*9a50*/  BSYNC B0 ;  /* 0x0000000000007941 */ /* 0x000fea0003800000 */
.L_x_13465:
        /* <DEDUP_REMOVED lines=8> */
.L_x_13468:
[----:B------:R-:W-:Y:S05]  /*9ae0*/  BSYNC B4 ;  /* 0x0000000000047941 */ /* 0x000fea0003800000 */
.L_x_13467:
        /* <DEDUP_REMOVED lines=82> */
.L_x_13470:
[----:B------:R-:W-:-:S04]  /*a010*/  ISETP.GE.AND P0, PT, R5, RZ, PT ;  /* 0x000000ff0500720c */ /* 0x000fc80003f06270 */
[----:B------:R-:W-:Y:S02]  /*a020*/  FSEL R4, RZ, 3.37028055040000000000e+12, P0 ;  /* 0x54442d18ff047808 */ /* 0x000fe40000000000 */
[----:B------:R-:W-:-:S07]  /*a030*/  FSEL R5, RZ, 2.1426990032196044922, P0 ;  /* 0x400921fbff057808 */ /* 0x000fce0000000000 */
.L_x_13471:
[----:B------:R-:W-:Y:S05]  /*a040*/  BSYNC B0 ;  /* 0x0000000000007941 */ /* 0x000fea0003800000 */
.L_x_13469:
[----:B------:R-:W-:Y:S01]  /*a050*/  DADD R32, R36, R32 ;  /* 0x0000000024207229 */ /* 0x000fe20000000020 */
[----:B------:R-:W-:Y:S01]  /*a060*/  LOP3.LUT R7, R5, 0x80000000, R7, 0xb8, !PT ;  /* 0x8000000005077812 */ /* 0x000fe200078eb807 */
[----:B------:R-:W-:-:S06]  /*a070*/  DADD R18, R18, 1 ;  /* 0x3ff0000012127429 */ /* 0x000fcc0000000000 */
[----:B------:R-:W-:-:S06]  /*a080*/  DSETP.GTU.AND P0, PT, |R32|, +INF , PT ;  /* 0x7ff000002000742a */ /* 0x000fcc0003f0c200 */
[----:B------:R-:W-:Y:S02]  /*a090*/  FSEL R4, R32, R4, P0 ;  /* 0x0000000420047208 */ /* 0x000fe40000000000 */
[----:B------:R-:W-:-:S07]  /*a0a0*/  FSEL R5, R33, R7, P0 ;  /* 0x0000000721057208 */ /* 0x000fce0000000000 */
.L_x_13453:
[----:B------:R-:W-:Y:S05]  /*a0b0*/  BSYNC B3 ;  /* 0x0000000000037941 */ /* 0x000fea0003800000 */
.L_x_13443:
        /* <DEDUP_REMOVED lines=9> */
.L_x_13351:
[----:B------:R-:W-:-:S14]  /*a150*/  DSETP.NEU.AND P0, PT, R36, +INF , PT ;  /* 0x7ff000002400742a */ /* 0x000fdc0003f0d000 */
[----:B------:R-:W-:Y:S01]  /*a160*/  @!P0 DADD R8, R6, R6 ;  /* 0x0000000006088229 */ /* 0x000fe20000000006 */
[----:B------:R-:W-:Y:S01]  /*a170*/  @!P0 MOV R10, 0x0 ;  /* 0x00000000000a8802 */ /* 0x000fe20000000f00 */
[----:B------:R-:W-:Y:S01]  /*a180*/  @!P0 IMAD.MOV.U32 R11, RZ, RZ, -0x100000 ;  /* 0xfff00000ff0b8424 */ /* 0x000fe200078e00ff */
[----:B------:R-:W-:Y:S08]  /*a190*/  @!P0 BRA `(.L_x_13442) ;  /* 0x0000000000408947 */ /* 0x000ff00003800000 */
        /* <DEDUP_REMOVED lines=16> */
.L_x_13442:
[----:B------:R-:W-:Y:S05]  /*a2a0*/  BSYNC B1 ;  /* 0x0000000000017941 */ /* 0x000fea0003800000 */
.L_x_13350:
[----:B------:R-:W0:Y:S01]  /*a2b0*/  S2R R0, SR_TID.X ;  /* 0x0000000000007919 */ /* 0x000e220000002100 */
[----:B------:R-:W-:Y:S02]  /*a2c0*/  ULDC.64 UR4, c[0x0][0x410] ;  /* 0x0001040000047ab9 */ /* 0x000fe40000000a00 */
[----:B------:R-:W-:Y:S01]  /*a2d0*/  IADD3 R2, P0, R35, UR4, RZ ;  /* 0x0000000423027c10 */ /* 0x000fe2000ff1e0ff */
[----:B------:R-:W0:Y:S04]  /*a2e0*/  S2R R5, SR_CTAID.X ;  /* 0x0000000000057919 */ /* 0x000e280000002500 */
[----:B------:R-:W-:-:S05]  /*a2f0*/  IMAD.X R3, RZ, RZ, UR5, P0 ;  /* 0x00000005ff037e24 */ /* 0x000fca00080e06ff */
[----:B------:R1:W-:Y:S01]  /*a300*/  STG.E.128 desc[UR8][R2.64], R8 ;  /* 0x0000000802007986 */ /* 0x0003e2000c101d08 */
[----:B0-----:R-:W-:-:S05]  /*a310*/  LEA R0, R5, R0, 0x8 ;  /* 0x0000000005007211 */ /* 0x001fca00078e40ff */
[----:B-1----:R-:W-:-:S07]  /*a320*/  VIADD R7, R0, 0x80 ;  /* 0x0000008000077836 */ /* 0x002fce0000000000 */
.L_x_13348:
[----:B------:R-:W-:Y:S05]  /*a330*/  BSYNC B2 ;  /* 0x0000000000027941 */ /* 0x000fea0003800000 */
.L_x_13347:
[----:B------:R-:W-:Y:S02]  /*a340*/  ULDC UR4, c[0x0][0x210] ;  /* 0x0000840000047ab9 */ /* 0x000fe40000000800 */
[----:B------:R-:W-:-:S13]  /*a350*/  ISETP.GE.AND P0, PT, R7, UR4, PT ;  /* 0x0000000407007c0c */ /* 0x000fda000bf06270 */
[----:B------:R-:W-:Y:S05]  /*a360*/  @P0 EXIT ;  /* 0x000000000000094d */ /* 0x000fea0003800000 */
[----:B------:R-:W0:Y:S01]  /*a370*/  LDC R8, c[0x0][0x218] ;  /* 0x00008600ff087b82 */ /* 0x000e220000000800 */
[----:B------:R-:W-:Y:S02]  /*a380*/  IMAD.MOV.U32 R0, RZ, RZ, RZ ;  /* 0x000000ffff007224 */ /* 0x000fe400078e00ff */
[----:B------:R-:W-:Y:S01]  /*a390*/  IMAD.MOV.U32 R3, RZ, RZ, RZ ;  /* 0x000000ffff037224 */ /* 0x000fe200078e00ff */
[----:B0-----:R-:W-:-:S13]  /*a3a0*/  ISETP.NE.AND P0, PT, R8, RZ, PT ;  /* 0x000000ff0800720c */ /* 0x001fda0003f05270 */
[----:B------:R-:W-:Y:S05]  /*a3b0*/  @!P0 BRA `(.L_x_13472) ;  /* 0x0000001000a88947 */ /* 0x000fea0003800000 */
[----:B------:R-:W-:Y:S01]  /*a3c0*/  MOV R3, R7 ;  /* 0x0000000700037202 */ /* 0x000fe20000000f00 */
        /* <DEDUP_REMOVED lines=285> */
[----:B------:R-:W-:-:S04]  /*b5a0*/  IMAD.MOV R4, RZ, RZ, -R7 ;  /* 0x000000ffff047224 */ /* 0x000fc800078e0a07 */
[----:B------:R-:W-:Y:S01]  /*b5b0*/  IMAD R4, R4, UR6, R5 ;  /* 0x0000000604047c24 */ /* 0x000fe2000f8e0205 */
[----:B------:R-:W1:Y:S03]  /*b5c0*/  @P0 LDC R11, c[0x0][0x33c] ;  /* 0x0000cf00ff0b0b82 */ /* 0x000e660000000800 */
[C---:B------:R-:W-:Y:S02]  /*b5d0*/  IMAD R3, R4.reuse, UR4, R3 ;  /* 0x0000000404037c24 */ /* 0x040fe4000f8e0203 */
[----:B------:R-:W-:-:S03]  /*b5e0*/  IMAD R0, R4, UR5, R0 ;  /* 0x0000000504007c24 */ /* 0x000fc6000f8e0200 */
[----:B------:R-:W2:Y:S01]  /*b5f0*/  @P0 LDC.64 R12, c[0x0][0x408] ;  /* 0x00010200ff0c0b82 */ /* 0x000ea20000000a00 */
[----:B0-----:R-:W-:-:S05]  /*b600*/  @P0 IMAD.HI.U32 R2, R7, R8, R6 ;  /* 0x0000000807020227 */ /* 0x001fca00078e0006 */
[----:B------:R-:W-:-:S05]  /*b610*/  @P0 SHF.R.U32.HI R2, RZ, R9, R2 ;  /* 0x00000009ff020219 */ /* 0x000fca0000011602 */
[----:B------:R-:W-:-:S04]  /*b620*/  @P0 IMAD.MOV R6, RZ, RZ, -R2 ;  /* 0x000000ffff060224 */ /* 0x000fc800078e0a02 */
[----:B-1----:R-:W-:-:S04]  /*b630*/  @P0 IMAD R6, R11, R6, R7 ;  /* 0x000000060b060224 */ /* 0x002fc800078e0207 */
[C---:B--2---:R-:W-:Y:S02]  /*b640*/  @P0 IMAD R3, R6.reuse, R12, R3 ;  /* 0x0000000c06030224 */ /* 0x044fe400078e0203 */
[----:B------:R-:W-:-:S07]  /*b650*/  @P0 IMAD R0, R6, R13, R0 ;  /* 0x0000000d06000224 */ /* 0x000fce00078e0200 */
.L_x_13472:
[----:B------:R-:W-:Y:S02]  /*b660*/  ULDC.64 UR4, c[0x0][0x418] ;  /* 0x0001060000047ab9 */ /* 0x000fe40000000a00 */
[----:B------:R-:W-:-:S04]  /*b670*/  IADD3 R16, P0, R0, UR4, RZ ;  /* 0x0000000400107c10 */ /* 0x000fc8000ff1e0ff */
[----:B------:R-:W-:Y:S01]  /*b680*/  IADD3.X R17, RZ, UR5, RZ, P0, !PT ;  /* 0x00000005ff117c10 */ /* 0x000fe200087fe4ff */
[----:B------:R-:W-:Y:S01]  /*b690*/  IMAD.MOV.U32 R8, RZ, RZ, 0x33145c07 ;  /* 0x33145c07ff087424 */ /* 0x000fe200078e00ff */
[----:B------:R-:W-:-:S04]  /*b6a0*/  ULDC.64 UR4, c[0x0][0x410] ;  /* 0x0001040000047ab9 */ /* 0x000fc80000000a00 */
[----:B------:R-:W2:Y:S01]  /*b6b0*/  LDG.E.128 R16, desc[UR8][R16.64] ;  /* 0x0000000810107981 */ /* 0x000ea2000c1e1d00 */
[----:B------:R-:W-:Y:S01]  /*b6c0*/  IMAD.MOV.U32 R9, RZ, RZ, 0x3c91a626 ;  /* 0x3c91a626ff097424 */ /* 0x000fe200078e00ff */
[----:B------:R-:W-:Y:S01]  /*b6d0*/  IADD3 R2, P1, R3, UR4, RZ ;  /* 0x0000000403027c10 */ /* 0x000fe2000ff3e0ff */
[----:B------:R-:W-:Y:S03]  /*b6e0*/  BSSY B1, `(.L_x_13473) ;  /* 0x00008e9000017945 */ /* 0x000fe60003800000 */
[----:B------:R0:W-:Y:S01]  /*b6f0*/  STL.64 [R1+0x8], R8 ;  /* 0x0000080801007387 */ /* 0x0001e20000100a00 */
[----:B------:R-:W-:Y:S01]  /*b700*/  IMAD.X R3, RZ, RZ, UR5, P1 ;  /* 0x00000005ff037e24 */ /* 0x000fe200088e06ff */
[----:B--2---:R-:W-:Y:S02]  /*b710*/  DSETP.GTU.AND P0, PT, |R18|, +INF , PT ;  /* 0x7ff000001200742a */ /* 0x004fe40003f0c200 */
[----:B------:R-:W-:-:S02]  /*b720*/  DADD R4, -RZ, |R16| ;  /* 0x00000000ff047229 */ /* 0x000fc40000000510 */
        /* <DEDUP_REMOVED lines=54> */
[----:B------:R-:W-:Y:S01]  /*ba90*/  IMAD.U32 R32, RZ, RZ, UR5 ;  /* 0x00000005ff207e24 */ /* 0x000fe2000f8e00ff */
[----:B------:R-:W-:Y:S01]  /*baa0*/  LOP3.LUT R43, R42, 0x100000, RZ, 0xfc, !PT ;  /* 0x001000002a2b7812 */ /* 0x000fe200078efcff */
[----:B------:R-:W-:Y:S01]  /*bab0*/  IMAD.MOV.U32 R42, RZ, RZ, RZ ;  /* 0x000000ffff2a7224 */ /* 0x000fe200078e00ff */
        /* <DEDUP_REMOVED lines=40> */
[----:B------:R-:W-:Y:S02]  /*bd40*/  DMUL R32, R28, R32 ;  /* 0x000000201c207228 */ /* 0x000fe40000000000 */
[----:B------:R-:W-:-:S06]  /*bd50*/  DMUL R34, R34, R42 ;  /* 0x0000002a22227228 */ /* 0x000fcc0000000000 */
[----:B------:R-:W-:-:S04]  /*bd60*/  DMUL R32, R32, R20 ;  /* 0x0000001420207228 */ /* 0x000fc80000000000 */
[----:B------:R-:W-:Y:S02]  /*bd70*/  @!P1 FSEL R12, R14, R34, !P0 ;  /* 0x000000220e0c9208 */ /* 0x000fe40004000000 */
[----:B------:R-:W-:-:S03]  /*bd80*/  @!P1 FSEL R13, R15, R35, !P0 ;  /* 0x000000230f0d9208 */ /* 0x000fc60004000000 */
[----:B------:R-:W-:Y:S01]  /*bd90*/  IMAD.MOV.U32 R28, RZ, RZ, R12 ;  /* 0x000000ffff1c7224 */ /* 0x000fe200078e000c */
[----:B------:R-:W-:Y:S02]  /*bda0*/  @!P3 FSEL R22, R10, R32, !P2 ;  /* 0x000000200a16b208 */ /* 0x000fe40005000000 */
        /* <DEDUP_REMOVED lines=34> */
.L_x_13481:
[----:B------:R-:W-:Y:S05]  /*bfd0*/  BSYNC B3 ;  /* 0x0000000000037941 */ /* 0x000fea0003800000 */
.L_x_13480:
        /* <DEDUP_REMOVED lines=81> */
.L_x_13479:
        /* <DEDUP_REMOVED lines=34> */
.L_x_13489:
[----:B------:R-:W-:Y:S05]  /*c710*/  BSYNC B4 ;  /* 0x0000000000047941 */ /* 0x000fea0003800000 */
.L_x_13488:
[----:B------:R-:W-:Y:S02]  /*c720*/  IMAD.MOV.U32 R8, RZ, RZ, R10 ;  /* 0x000000ffff087224 */ /* 0x000fe400078e000a */
[----:B------:R-:W-:Y:S01]  /*c730*/  IMAD.MOV.U32 R9, RZ, RZ, R11 ;  /* 0x000000ffff097224 */ /* 0x000fe200078e000b */
[----:B------:R-:W-:Y:S06]  /*c740*/  BRA `(.L_x_13487) ;  /* 0x0000000000047947 */ /* 0x000fec0003800000 */
.L_x_13486:
[----:B------:R-:W-:-:S11]  /*c750*/  DADD R8, -R24, R28 ;  /* 0x0000000018087229 */ /* 0x000fd6000000011c */
.L_x_13487:
[----:B------:R-:W-:Y:S05]  /*c760*/  BSYNC B3 ;  /* 0x0000000000037941 */ /* 0x000fea0003800000 */
.L_x_13485:
        /* <DEDUP_REMOVED lines=29> */
.L_x_13494:
[----:B------:R-:W-:Y:S05]  /*c940*/  BSYNC B4 ;  /* 0x0000000000047941 */ /* 0x000fea0003800000 */
.L_x_13493:
[----:B------:R-:W-:Y:S05]  /*c950*/  BRA `(.L_x_13492) ;  /* 0x0000000000047947 */ /* 0x000fea0003800000 */
.L_x_13491:
[----:B------:R-:W-:-:S11]  /*c960*/  DADD R10, R30, -R12 ;  /* 0x000000001e0a7229 */ /* 0x000fd6000000080c */
.L_x_13492:
[----:B------:R-:W-:Y:S05]  /*c970*/  BSYNC B3 ;  /* 0x0000000000037941 */ /* 0x000fea0003800000 */
.L_x_13490:
        /* <DEDUP_REMOVED lines=28> */
.L_x_13496:
[----:B------:R-:W-:Y:S05]  /*cb40*/  BSYNC B3 ;  /* 0x0000000000037941 */ /* 0x000fea0003800000 */
.L_x_13495:
        /* <DEDUP_REMOVED lines=85> */
.L_x_13497:
        /* <DEDUP_REMOVED lines=20> */
.L_x_13499:
[----:B------:R-:W-:Y:S05]  /*d1e0*/  BSYNC B3 ;  /* 0x0000000000037941 */ /* 0x000fea0003800000 */
.L_x_13498:
        /* <DEDUP_REMOVED lines=30> */
.L_x_13484:
        /* <DEDUP_REMOVED lines=25> */
.L_x_13502:
[----:B------:R-:W-:Y:S05]  /*d560*/  BSYNC B3 ;  /* 0x0000000000037941 */ /* 0x000fea0003800000 */
.L_x_13501:
        /* <DEDUP_REMOVED lines=25> */
.L_x_13505:
[----:B------:R-:W-:Y:S05]  /*d700*/  BSYNC B3 ;  /* 0x0000000000037941 */ /* 0x000fea0003800000 */
.L_x_13504:
        /* <DEDUP_REMOVED lines=30> */
.L_x_13503:
        /* <DEDUP_REMOVED lines=75> */
.L_x_13506:
[----:B------:R-:W-:Y:S01]  /*dda0*/  MOV R10, 0x0 ;  /* 0x00000000000a7802 */ /* 0x000fe20000000f00 */
[----:B------:R-:W-:Y:S01]  /*ddb0*/  IMAD.MOV.U32 R11, RZ, RZ, 0x7ff00000 ;  /* 0x7ff00000ff0b7424 */ /* 0x000fe200078e00ff */
[----:B------:R-:W-:-:S05]  /*ddc0*/  FSETP.NEU.FTZ.AND P0, PT, R9, RZ, PT ;  /* 0x000000ff0900720b */ /* 0x000fca0003f1d000 */
[----:B------:R-:W-:-:S10]  /*ddd0*/  DFMA R10, R8, R10, +INF ;  /* 0x7ff00000080a742b */ /* 0x000fd4000000000a */
[----:B------:R-:W-:Y:S02]  /*dde0*/  FSEL R34, R10, RZ, P0 ;  /* 0x000000ff0a227208 */ /* 0x000fe40000000000 */
[----:B------:R-:W-:Y:S01]  /*ddf0*/  FSEL R35, R11, -QNAN , P0 ;  /* 0xfff000000b237808 */ /* 0x000fe20000000000 */
[----:B------:R-:W-:Y:S06]  /*de00*/  BRA `(.L_x_13482) ;  /* 0x00000004002c7947 */ /* 0x000fec0003800000 */
.L_x_13500:
        /* <DEDUP_REMOVED lines=27> */
.L_x_13508:
[----:B------:R-:W-:Y:S05]  /*dfc0*/  BSYNC B3 ;  /* 0x0000000000037941 */ /* 0x000fea0003800000 */
.L_x_13507:
        /* <DEDUP_REMOVED lines=19> */
.L_x_13510:
[----:B------:R-:W-:Y:S05]  /*e100*/  BSYNC B3 ;  /* 0x0000000000037941 */ /* 0x000fea0003800000 */
.L_x_13509:
[----:B------:R-:W-:Y:S02]  /*e110*/  IMAD.MOV.U32 R34, RZ, RZ, R10 ;  /* 0x000000ffff227224 */ /* 0x000fe400078e000a */
[----:B------:R-:W-:Y:S01]  /*e120*/  IMAD.MOV.U32 R35, RZ, RZ, R11 ;  /* 0x000000ffff237224 */ /* 0x000fe200078e000b */
[----:B------:R-:W-:Y:S06]  /*e130*/  BRA `(.L_x_13482) ;  /* 0x0000000000607947 */ /* 0x000fec0003800000 */
.L_x_13483:
        /* <DEDUP_REMOVED lines=23> */
.L_x_13511:
[----:B------:R-:W-:Y:S05]  /*e2b0*/  BSYNC B3 ;  /* 0x0000000000037941 */ /* 0x000fea0003800000 */
.L_x_13482:
[----:B------:R-:W-:Y:S05]  /*e2c0*/  BSYNC B2 ;  /* 0x0000000000027941 */ /* 0x000fea0003800000 */
.L_x_13478:
        /* <DEDUP_REMOVED lines=26> */
.L_x_13515:
[----:B------:R-:W-:Y:S05]  /*e470*/  BSYNC B3 ;  /* 0x0000000000037941 */ /* 0x000fea0003800000 */
.L_x_13514:
        /* <DEDUP_REMOVED lines=40> */
.L_x_13523:
[----:B------:R-:W-:Y:S05]  /*e700*/  BSYNC B4 ;  /* 0x0000000000047941 */ /* 0x000fea0003800000 */
.L_x_13522:
[----:B------:R-:W-:Y:S01]  /*e710*/  IMAD.MOV.U32 R36, RZ, RZ, R10 ;  /* 0x000000ffff247224 */ /* 0x000fe200078e000a */
[----:B------:R-:W-:Y:S01]  /*e720*/  MOV R37, R11 ;  /* 0x0000000b00257202 */ /* 0x000fe20000000f00 */
[----:B------:R-:W-:Y:S06]  /*e730*/  BRA `(.L_x_13521) ;  /* 0x0000000000047947 */ /* 0x000fec0003800000 */
.L_x_13520:
[----:B------:R-:W-:-:S11]  /*e740*/  DADD R36, -R24, R28 ;  /* 0x0000000018247229 */ /* 0x000fd6000000011c */
.L_x_13521:
[----:B------:R-:W-:Y:S05]  /*e750*/  BSYNC B3 ;  /* 0x0000000000037941 */ /* 0x000fea0003800000 */
.L_x_13519:
        /* <DEDUP_REMOVED lines=26> */
.L_x_13528:
[----:B------:R-:W-:Y:S05]  /*e900*/  BSYNC B4 ;  /* 0x0000000000047941 */ /* 0x000fea0003800000 */
.L_x_13527:
[----:B------:R-:W-:Y:S01]  /*e910*/  IMAD.MOV.U32 R6, RZ, RZ, R10 ;  /* 0x000000ffff067224 */ /* 0x000fe200078e000a */
[----:B------:R-:W-:Y:S01]  /*e920*/  MOV R7, R11 ;  /* 0x0000000b00077202 */ /* 0x000fe20000000f00 */
[----:B------:R-:W-:Y:S06]  /*e930*/  BRA `(.L_x_13526) ;  /* 0x0000000000047947 */ /* 0x000fec0003800000 */
.L_x_13525:
[----:B------:R-:W-:-:S11]  /*e940*/  DADD R6, -R26, R30 ;  /* 0x000000001a067229 */ /* 0x000fd6000000011e */
.L_x_13526:
[----:B------:R-:W-:Y:S05]  /*e950*/  BSYNC B3 ;  /* 0x0000000000037941 */ /* 0x000fea0003800000 */
.L_x_13524:
        /* <DEDUP_REMOVED lines=28> */
.L_x_13530:
[----:B------:R-:W-:Y:S05]  /*eb20*/  BSYNC B3 ;  /* 0x0000000000037941 */ /* 0x000fea0003800000 */
.L_x_13529:
[----:B------:R-:W-:Y:S01]  /*eb30*/  PLOP3.LUT P0, PT, PT, PT, PT, 0x80, 0x0 ;  /* 0x000000000000781c */ /* 0x000fe20003f0f070 */
[----:B------:R-:W-:-:S12]  /*eb40*/  BRA `(.L_x_13516) ;  /* 0x00000008004c7947 */ /* 0x000fd80003800000 */
.L_x_13518:
        /* <DEDUP_REMOVED lines=28> */
.L_x_13533:
[----:B------:R-:W-:Y:S05]  /*ed10*/  BSYNC B3 ;  /* 0x0000000000037941 */ /* 0x000fea0003800000 */
.L_x_13532:
[----:B------:R-:W-:Y:S01]  /*ed20*/  PLOP3.LUT P0, PT, PT, PT, PT, 0x80, 0x0 ;  /* 0x000000000000781c */ /* 0x000fe20003f0f070 */
[----:B------:R-:W-:-:S12]  /*ed30*/  BRA `(.L_x_13516) ;  /* 0x0000000400d07947 */ /* 0x000fd80003800000 */
.L_x_13531:
        /* <DEDUP_REMOVED lines=29> */
.L_x_13535:
[----:B------:R-:W-:Y:S05]  /*ef10*/  BSYNC B3 ;  /* 0x0000000000037941 */ /* 0x000fea0003800000 */
.L_x_13534:
        /* <DEDUP_REMOVED lines=19> */
.L_x_13537:
[----:B------:R-:W-:Y:S05]  /*f050*/  BSYNC B3 ;  /* 0x0000000000037941 */ /* 0x000fea0003800000 */
.L_x_13536:
[----:B------:R-:W-:Y:S01]  /*f060*/  DMUL R4, R4, 8.11296384146066816958e+31 ;  /* 0x4690000004047828 */ /* 0x000fe20000000000 */
[----:B------:R-:W-:Y:S01]  /*f070*/  PLOP3.LUT P0, PT, PT, PT, PT, 0x80, 0x0 ;  /* 0x000000000000781c */ /* 0x000fe20003f0f070 */
[----:B------:R-:W-:Y:S02]  /*f080*/  IMAD.MOV.U32 R32, RZ, RZ, R10 ;  /* 0x000000ffff207224 */ /* 0x000fe400078e000a */
[----:B------:R-:W-:Y:S01]  /*f090*/  IMAD.MOV.U32 R33, RZ, RZ, R11 ;  /* 0x000000ffff217224 */ /* 0x000fe200078e000b */
[----:B------:R-:W-:Y:S09]  /*f0a0*/  BRA `(.L_x_13516) ;  /* 0x0000000000f47947 */ /* 0x000ff20003800000 */
.L_x_13517:
        /* <DEDUP_REMOVED lines=25> */
.L_x_13539:
[----:B------:R-:W-:Y:S05]  /*f240*/  BSYNC B3 ;  /* 0x0000000000037941 */ /* 0x000fea0003800000 */
.L_x_13538:
        /* <DEDUP_REMOVED lines=27> */
[----:B------:R-:W-:-:S07]  /*f400*/  IMAD.MOV.U32 R10, RZ, RZ, R0 ;  /* 0x000000ffff0a7224 */ /* 0x000fce00078e0000 */
.L_x_13541:
[----:B------:R-:W-:Y:S05]  /*f410*/  BSYNC B3 ;  /* 0x0000000000037941 */ /* 0x000fea0003800000 */
.L_x_13540:
[----:B------:R-:W-:Y:S01]  /*f420*/  DMUL R32, R10, R24 ;  /* 0x000000180a207228 */ /* 0x000fe20000000000 */
[----:B------:R-:W-:Y:S01]  /*f430*/  PLOP3.LUT P0, PT, PT, PT, PT, 0x80, 0x0 ;  /* 0x000000000000781c */ /* 0x000fe20003f0f070 */
[----:B------:R-:W-:-:S12]  /*f440*/  BRA `(.L_x_13516) ;  /* 0x00000000000c7947 */ /* 0x000fd80003800000 */
.L_x_13513:
[----:B------:R-:W-:Y:S01]  /*f450*/  DMUL R32, R32, 9.00719925474099200000e+15 ;  /* 0x4340000020207828 */ /* 0x000fe20000000000 */
[----:B------:R-:W-:Y:S01]  /*f460*/  PLOP3.LUT P0, PT, PT, PT, PT, 0x80, 0x0 ;  /* 0x000000000000781c */ /* 0x000fe20003f0f070 */
[----:B------:R-:W-:-:S12]  /*f470*/  DMUL R4, R4, 9.00719925474099200000e+15 ;  /* 0x4340000004047828 */ /* 0x000fd80000000000 */
.L_x_13516:
[----:B------:R-:W-:Y:S05]  /*f480*/  BSYNC B2 ;  /* 0x0000000000027941 */ /* 0x000fea0003800000 */
.L_x_13512:
        /* <DEDUP_REMOVED lines=67> */
.L_x_13547:
[----:B------:R-:W-:-:S11]  /*f8c0*/  DMUL R12, RZ, |R8| ;  /* 0x40000008ff0c7228 */ /* 0x000fd60000000000 */
.L_x_13548:
[----:B------:R-:W-:Y:S05]  /*f8d0*/  BSYNC B0 ;  /* 0x0000000000007941 */ /* 0x000fea0003800000 */
.L_x_13546:
        /* <DEDUP_REMOVED lines=11> */
.L_x_13545:
        /* <DEDUP_REMOVED lines=12> */
[----:B------:R-:W-:Y:S01]  /*fa50*/  @P0 MOV R12, 0x33145c07 ;  /* 0x33145c07000c0802 */ /* 0x000fe20000000f00 */
[----:B------:R-:W-:Y:S02]  /*fa60*/  @P0 IMAD.MOV.U32 R13, RZ, RZ, 0x3c91a626 ;  /* 0x3c91a626ff0d0424 */ /* 0x000fe400078e00ff */
[----:B------:R-:W-:Y:S02]  /*fa70*/  @!P0 IMAD.MOV.U32 R4, RZ, RZ, 0x33145c07 ;  /* 0x33145c07ff048424 */ /* 0x000fe400078e00ff */
        /* <DEDUP_REMOVED lines=38> */
.L_x_13544:
[----:B------:R-:W-:-:S10]  /*fce0*/  DADD R4, -RZ, |R8| ;  /* 0x00000000ff047229 */ /* 0x000fd40000000508 */
        /* <DEDUP_REMOVED lines=61> */
.L_x_13552:
[----:B------:R-:W-:-:S11]  /*100c0*/  DMUL R12, RZ, |R8| ;  /* 0x40000008ff0c7228 */ /* 0x000fd60000000000 */
.L_x_13553:
[----:B------:R-:W-:Y:S05]  /*100d0*/  BSYNC B0 ;  /* 0x0000000000007941 */ /* 0x000fea0003800000 */
.L_x_13551:
        /* <DEDUP_REMOVED lines=11> */
.L_x_13550:
        /* <DEDUP_REMOVED lines=47> */
[----:B------:R-:W-:-:S08]  /*10480*/  DFMA R6, R6, |R8|, |R8| ;  /* 0x400000080606722b */ /* 0x000fd00000000408 */
[C---:B------:R-:W-:Y:S02]  /*10490*/  @P0 DADD R12, R6.reuse, -R12 ;  /* 0x00000000060c0229 */ /* 0x040fe4000000080c */
[----:B------:R-:W-:-:S06]  /*104a0*/  @!P0 DADD R4, R6, R4 ;  /* 0x0000000006048229 */ /* 0x000fcc0000000004 */
[----:B------:R-:W-:Y:S02]  /*104b0*/  @P0 DADD R12, -R12, UR4 ;  /* 0x000000040c0c0e29 */ /* 0x000fe40008000100 */
[----:B------:R-:W-:Y:S01]  /*104c0*/  @!P0 DADD R12, R4, UR4 ;  /* 0x00000004040c8e29 */ /* 0x000fe20008000000 */
[----:B------:R-:W-:Y:S10]  /*104d0*/  BRA `(.L_x_13549) ;  /* 0x0000000c00c87947 */ /* 0x000ff40003800000 */
.L_x_13543:
        /* <DEDUP_REMOVED lines=31> */
.L_x_13556:
[----:B------:R-:W-:Y:S05]  /*106d0*/  BSYNC B3 ;  /* 0x0000000000037941 */ /* 0x000fea0003800000 */
.L_x_13555:
        /* <DEDUP_REMOVED lines=82> */
.L_x_13558:
[----:B------:R-:W-:Y:S02]  /*10c00*/  FSEL R6, RZ, 3.37028055040000000000e+12, P2 ;  /* 0x54442d18ff067808 */ /* 0x000fe40001000000 */
[----:B------:R-:W-:-:S07]  /*10c10*/  FSEL R7, RZ, 2.1426990032196044922, P2 ;  /* 0x400921fbff077808 */ /* 0x000fce0001000000 */
.L_x_13559:
[----:B------:R-:W-:Y:S05]  /*10c20*/  BSYNC B0 ;  /* 0x0000000000007941 */ /* 0x000fea0003800000 */
.L_x_13557:
[----:B------:R-:W-:Y:S01]  /*10c30*/  DADD R4, |R32|, |R4| ;  /* 0x0000000020047229 */ /* 0x000fe20000000604 */
[----:B------:R-:W-:-:S07]  /*10c40*/  LOP3.LUT R33, R7, 0x80000000, R33, 0xb8, !PT ;  /* 0x8000000007217812 */ /* 0x000fce00078eb821 */
[----:B------:R-:W-:-:S06]  /*10c50*/  DSETP.GTU.AND P0, PT, |R4|, +INF , PT ;  /* 0x7ff000000400742a */ /* 0x000fcc0003f0c200 */
[----:B------:R-:W-:Y:S02]  /*10c60*/  FSEL R12, R4, R6, P0 ;  /* 0x00000006040c7208 */ /* 0x000fe40000000000 */
[----:B------:R-:W-:Y:S01]  /*10c70*/  FSEL R13, R5, R33, P0 ;  /* 0x00000021050d7208 */ /* 0x000fe20000000000 */
[----:B------:R-:W-:Y:S06]  /*10c80*/  BRA `(.L_x_13549) ;  /* 0x0000000400dc7947 */ /* 0x000fec0003800000 */
.L_x_13554:
        /* <DEDUP_REMOVED lines=27> */
[----:B------:R-:W-:Y:S05]  /*10e40*/  CALL.REL.NOINC `($__internal_18_$__cuda_sm20_div_rn_f64_full) ;  /* 0x0000003400d47944 */ /* 0x000fea0003c00000 */
.L_x_13561:
[----:B------:R-:W-:Y:S05]  /*10e50*/  BSYNC B3 ;  /* 0x0000000000037941 */ /* 0x000fea0003800000 */
.L_x_13560:
[----:B------:R-:W-:Y:S01]  /*10e60*/  DMUL R8, R10, R10 ;  /* 0x0000000a0a087228 */ /* 0x000fe20000000000 */
[----:B------:R-:W-:Y:S01]  /*10e70*/  MOV R12, 0xdbb65b49 ;  /* 0xdbb65b49000c7802 */ /* 0x000fe20000000f00 */
[----:B------:R-:W-:Y:S01]  /*10e80*/  IMAD.MOV.U32 R13, RZ, RZ, 0x3f2d3b63 ;  /* 0x3f2d3b63ff0d7424 */ /* 0x000fe200078e00ff */
        /* <DEDUP_REMOVED lines=79> */
.L_x_13563:
[----:B------:R-:W-:Y:S02]  /*11380*/  FSEL R6, RZ, 3.37028055040000000000e+12, P2 ;  /* 0x54442d18ff067808 */ /* 0x000fe40001000000 */
[----:B------:R-:W-:-:S07]  /*11390*/  FSEL R7, RZ, 2.1426990032196044922, P2 ;  /* 0x400921fbff077808 */ /* 0x000fce0001000000 */
.L_x_13564:
[----:B------:R-:W-:Y:S05]  /*113a0*/  BSYNC B0 ;  /* 0x0000000000007941 */ /* 0x000fea0003800000 */
.L_x_13562:
[----:B------:R-:W-:Y:S01]  /*113b0*/  DADD R4, |R32|, |R4| ;  /* 0x0000000020047229 */ /* 0x000fe20000000604 */
[----:B------:R-:W-:-:S07]  /*113c0*/  LOP3.LUT R33, R7, 0x80000000, R33, 0xb8, !PT ;  /* 0x8000000007217812 */ /* 0x000fce00078eb821 */
[----:B------:R-:W-:-:S06]  /*113d0*/  DSETP.GTU.AND P0, PT, |R4|, +INF , PT ;  /* 0x7ff000000400742a */ /* 0x000fcc0003f0c200 */
[----:B------:R-:W-:Y:S02]  /*113e0*/  FSEL R12, R4, R6, P0 ;  /* 0x00000006040c7208 */ /* 0x000fe40000000000 */
[----:B------:R-:W-:-:S07]  /*113f0*/  FSEL R13, R5, R33, P0 ;  /* 0x00000021050d7208 */ /* 0x000fce0000000000 */
.L_x_13549:
[----:B------:R-:W-:Y:S05]  /*11400*/  BSYNC B2 ;  /* 0x0000000000027941 */ /* 0x000fea0003800000 */
.L_x_13542:
[----:B------:R-:W-:Y:S01]  /*11410*/  DADD R4, -RZ, -R34 ;  /* 0x00000000ff047229 */ /* 0x000fe20000000922 */
[----:B------:R-:W-:-:S04]  /*11420*/  SHF.R.U32.HI R18, RZ, 0x1f, R19 ;  /* 0x0000001fff127819 */ /* 0x000fc80000011613 */
[----:B------:R-:W-:-:S05]  /*11430*/  ISETP.NE.AND P0, PT, R18, RZ, PT ;  /* 0x000000ff1200720c */ /* 0x000fca0003f05270 */
[----:B------:R-:W-:Y:S02]  /*11440*/  FSEL R14, R4, R34, !P0 ;  /* 0x00000022040e7208 */ /* 0x000fe40004000000 */
[----:B------:R-:W-:Y:S01]  /*11450*/  FSEL R15, R5, R35, !P0 ;  /* 0x00000023050f7208 */ /* 0x000fe20004000000 */
[----:B------:R-:W-:Y:S06]  /*11460*/  BRA `(.L_x_13565) ;  /* 0x0000003000407947 */ /* 0x000fec0003800000 */
.L_x_13477:
[----:B------:R-:W2:Y:S01]  /*11470*/  LDL.64 R12, [R1+0x8] ;  /* 0x00000800010c7983 */ /* 0x000ea20000100a00 */
[----:B------:R-:W-:Y:S01]  /*11480*/  UMOV UR4, 0x54442d18 ;  /* 0x54442d1800047882 */ /* 0x000fe20000000000 */
[----:B------:R-:W-:Y:S01]  /*11490*/  UMOV UR5, 0x3ff921fb ;  /* 0x3ff921fb00057882 */ /* 0x000fe20000000000 */
[----:B------:R-:W-:Y:S02]  /*114a0*/  DADD R14, -RZ, -R18 ;  /* 0x00000000ff0e7229 */ /* 0x000fe40000000912 */
[----:B--2---:R-:W-:-:S08]  /*114b0*/  DADD R12, -R16, R12 ;  /* 0x00000000100c7229 */ /* 0x004fd0000000010c */
[----:B------:R-:W-:Y:S01]  /*114c0*/  DADD R12, R12, UR4 ;  /* 0x000000040c0c7e29 */ /* 0x000fe20008000000 */
[----:B------:R-:W-:Y:S10]  /*114d0*/  BRA `(.L_x_13565) ;  /* 0x0000003000247947 */ /* 0x000ff40003800000 */
.L_x_13476:
[----:B------:R-:W-:Y:S01]  /*114e0*/  DADD R14, -RZ, -R18 ;  /* 0x00000000ff0e7229 */ /* 0x000fe20000000912 */
[----:B------:R-:W-:Y:S01]  /*114f0*/  CS2R R12, SRZ ;  /* 0x00000000000c7805 */ /* 0x000fe2000001ff00 */
[----:B------:R-:W-:Y:S09]  /*11500*/  BRA `(.L_x_13565) ;  /* 0x0000003000187947 */ /* 0x000ff20003800000 */
.L_x_13475:
        /* <DEDUP_REMOVED lines=30> */
[----:B------:R-:W-:-:S04]  /*116f0*/  @!P0 MOV R9, R15 ;  /* 0x0000000f00098202 */ /* 0x000fc80000000f00 */
[----:B------:R-:W-:Y:S01]  /*11700*/  DMUL R20, R24, R10 ;  /* 0x0000000a18147228 */ /* 0x000fe20000000000 */
[----:B------:R-:W-:-:S05]  /*11710*/  VIADD R0, R9, 0xffffffff ;  /* 0xffffffff09007836 */ /* 0x000fca0000000000 */
[----:B------:R-:W-:Y:S02]  /*11720*/  ISETP.GE.U32.AND P2, PT, R0, 0x7fefffff, PT ;  /* 0x7fefffff0000780c */ /* 0x000fe40003f46070 */
[----:B------:R-:W-:-:S08]  /*11730*/  DFMA R22, -R26, R20, R24 ;  /* 0x000000141a16722b */ /* 0x000fd00000000118 */
[----:B------:R-:W-:Y:S01]  /*11740*/  DFMA R10, R10, R22, R20 ;  /* 0x000000160a0a722b */ /* 0x000fe20000000014 */
[----:B------:R-:W-:Y:S02]  /*11750*/  MOV R22, R12 ;  /* 0x0000000c00167202 */ /* 0x000fe40000000f00 */
[----:B------:R-:W-:Y:S01]  /*11760*/  @P2 IMAD.MOV.U32 R20, RZ, RZ, 0x0 ;  /* 0x00000000ff142424 */ /* 0x000fe200078e00ff */
[----:B------:R-:W-:Y:S01]  /*11770*/  @P2 FSETP.NEU.FTZ.AND P3, PT, R15, RZ, PT ;  /* 0x000000ff0f00220b */ /* 0x000fe20003f7d000 */
[----:B------:R-:W-:Y:S02]  /*11780*/  @P2 IMAD.MOV.U32 R21, RZ, RZ, 0x7ff00000 ;  /* 0x7ff00000ff152424 */ /* 0x000fe400078e00ff */
[----:B------:R-:W-:-:S03]  /*11790*/  @!P0 IMAD.MOV.U32 R22, RZ, RZ, R14 ;  /* 0x000000ffff168224 */ /* 0x000fc600078e000e */
[----:B------:R-:W-:Y:S01]  /*117a0*/  FFMA R0, RZ, R27, R11 ;  /* 0x0000001bff007223 */ /* 0x000fe2000000000b */
[----:B------:R-:W-:-:S04]  /*117b0*/  @P2 DFMA R20, R14, R20, +INF ;  /* 0x7ff000000e14242b */ /* 0x000fc80000000014 */
[----:B------:R-:W-:Y:S01]  /*117c0*/  FSETP.GT.AND P4, PT, |R0|, 1.469367938527859385e-39, PT ;  /* 0x001000000000780b */ /* 0x000fe20003f84200 */
[----:B------:R-:W-:Y:S02]  /*117d0*/  IMAD.MOV.U32 R0, RZ, RZ, -0x3ff ;  /* 0xfffffc01ff007424 */ /* 0x000fe400078e00ff */
[----:B------:R-:W-:-:S03]  /*117e0*/  @!P0 IMAD.MOV.U32 R0, RZ, RZ, -0x435 ;  /* 0xfffffbcbff008424 */ /* 0x000fc600078e00ff */
        /* <DEDUP_REMOVED lines=64> */
.L_x_13570:
[----:B------:R-:W-:Y:S05]  /*11bf0*/  BSYNC B0 ;  /* 0x0000000000007941 */ /* 0x000fea0003800000 */
.L_x_13569:
        /* <DEDUP_REMOVED lines=8> */
.L_x_13572:
[----:B------:R-:W-:Y:S05]  /*11c80*/  BSYNC B3 ;  /* 0x0000000000037941 */ /* 0x000fea0003800000 */
.L_x_13571:
        /* <DEDUP_REMOVED lines=82> */
.L_x_13574:
[----:B------:R-:W-:-:S04]  /*121b0*/  ISETP.GE.AND P0, PT, R17, RZ, PT ;  /* 0x000000ff1100720c */ /* 0x000fc80003f06270 */
[----:B------:R-:W-:Y:S02]  /*121c0*/  FSEL R10, RZ, 3.37028055040000000000e+12, P0 ;  /* 0x54442d18ff0a7808 */ /* 0x000fe40000000000 */
[----:B------:R-:W-:-:S07]  /*121d0*/  FSEL R11, RZ, 2.1426990032196044922, P0 ;  /* 0x400921fbff0b7808 */ /* 0x000fce0000000000 */
.L_x_13575:
[----:B------:R-:W-:Y:S05]  /*121e0*/  BSYNC B0 ;  /* 0x0000000000007941 */ /* 0x000fea0003800000 */
.L_x_13573:
[----:B------:R-:W-:Y:S01]  /*121f0*/  DADD R4, R4, R6 ;  /* 0x0000000004047229 */ /* 0x000fe20000000006 */
[----:B------:R-:W-:Y:S01]  /*12200*/  LOP3.LUT R19, R11, 0x80000000, R19, 0xb8, !PT ;  /* 0x800000000b137812 */ /* 0x000fe200078eb813 */
[----:B------:R-:W-:-:S06]  /*12210*/  DMUL R28, R28, 0.5 ;  /* 0x3fe000001c1c7828 */ /* 0x000fcc0000000000 */
[----:B------:R-:W-:-:S06]  /*12220*/  DSETP.GTU.AND P0, PT, |R4|, +INF , PT ;  /* 0x7ff000000400742a */ /* 0x000fcc0003f0c200 */
[----:B------:R-:W-:Y:S02]  /*12230*/  FSEL R10, R4, R10, P0 ;  /* 0x0000000a040a7208 */ /* 0x000fe40000000000 */
[----:B------:R-:W-:Y:S01]  /*12240*/  FSEL R11, R5, R19, P0 ;  /* 0x00000013050b7208 */ /* 0x000fe20000000000 */
[----:B------:R-:W-:Y:S06]  /*12250*/  BRA `(.L_x_13576) ;  /* 0x0000002000487947 */ /* 0x000fec0003800000 */
.L_x_13568:
        /* <DEDUP_REMOVED lines=11> */
[----:B------:R-:W-:Y:S01]  /*12310*/  IMAD.MOV.U32 R32, RZ, RZ, 0x0 ;  /* 0x00000000ff207424 */ /* 0x000fe200078e00ff */
[----:B------:R-:W-:Y:S01]  /*12320*/  LOP3.LUT R14, R13, 0xffc00000, RZ, 0xc0, !PT ;  /* 0xffc000000d0e7812 */ /* 0x000fe200078ec0ff */
[----:B------:R-:W-:Y:S01]  /*12330*/  IMAD.MOV.U32 R33, RZ, RZ, 0x3fd80000 ;  /* 0x3fd80000ff217424 */ /* 0x000fe200078e00ff */
[----:B------:R-:W-:Y:S01]  /*12340*/  SEL R9, R7, R5, P0 ;  /* 0x0000000507097207 */ /* 0x000fe20000000000 */
[----:B------:R-:W-:Y:S01]  /*12350*/  IMAD.MOV.U32 R10, RZ, RZ, R0 ;  /* 0x000000ffff0a7224 */ /* 0x000fe200078e0000 */
[----:B------:R-:W-:Y:S01]  /*12360*/  IADD3 R21, -R14, 0x7fd00000, RZ ;  /* 0x7fd000000e157810 */ /* 0x000fe20007ffe1ff */
[----:B------:R-:W-:Y:S01]  /*12370*/  MUFU.RCP64H R35, R27 ;  /* 0x0000001b00237308 */ /* 0x000fe20000001800 */
[----:B------:R-:W-:Y:S01]  /*12380*/  MOV R11, R9 ;  /* 0x00000009000b7202 */ /* 0x000fe20000000f00 */
[----:B------:R-:W-:Y:S01]  /*12390*/  BSSY B0, `(.L_x_13577) ;  /* 0x0000076000007945 */ /* 0x000fe20003800000 */
[----:B------:R-:W-:-:S02]  /*123a0*/  SEL R12, R6, R4, P2 ;  /* 0x00000004060c7207 */ /* 0x000fc40001000000 */
        /* <DEDUP_REMOVED lines=22> */
[----:B------:R-:W-:-:S08]  /*12510*/  DFMA R30, R32, R30, R28 ;  /* 0x0000001e201e722b */ /* 0x000fd0000000001c */
        /* <DEDUP_REMOVED lines=9> */
[----:B------:R-:W-:Y:S01]  /*125b0*/  MOV R30, 0xfffffc01 ;  /* 0xfffffc01001e7802 */ /* 0x000fe20000000f00 */
[----:B------:R-:W-:Y:S02]  /*125c0*/  IMAD.MOV.U32 R12, RZ, RZ, R0 ;  /* 0x000000ffff0c7224 */ /* 0x000fe400078e0000 */
[----:B------:R-:W-:-:S08]  /*125d0*/  DFMA R10, -R26, R20, 1 ;  /* 0x3ff000001a0a742b */ /* 0x000fd00000000114 */
[----:B------:R-:W-:Y:S01]  /*125e0*/  @!P0 DMUL R12, R12, 1.80143985094819840000e+16 ;  /* 0x435000000c0c8828 */ /* 0x000fe20000000000 */
[----:B------:R-:W-:Y:S01]  /*125f0*/  @!P0 IMAD.MOV.U32 R30, RZ, RZ, -0x435 ;  /* 0xfffffbcbff1e8424 */ /* 0x000fe200078e00ff */
[----:B------:R-:W-:-:S08]  /*12600*/  DFMA R10, R20, R10, R20 ;  /* 0x0000000a140a722b */ /* 0x000fd00000000014 */
[----:B------:R-:W-:Y:S01]  /*12610*/  @!P0 MOV R9, R13 ;  /* 0x0000000d00098202 */ /* 0x000fe20000000f00 */
[----:B------:R-:W-:Y:S01]  /*12620*/  DMUL R14, R24, R10 ;  /* 0x0000000a180e7228 */ /* 0x000fe20000000000 */
[----:B------:R-:W-:-:S03]  /*12630*/  @!P0 IMAD.MOV.U32 R0, RZ, RZ, R12 ;  /* 0x000000ffff008224 */ /* 0x000fc600078e000c */
        /* <DEDUP_REMOVED lines=15> */
[----:B------:R-:W-:Y:S01]  /*12730*/  MOV R33, 0x3ed0ee25 ;  /* 0x3ed0ee2500217802 */ /* 0x000fe20000000f00 */
[----:B------:R-:W-:Y:S01]  /*12740*/  IMAD.MOV.U32 R14, RZ, RZ, RZ ;  /* 0x000000ffff0e7224 */ /* 0x000fe200078e00ff */
[----:B------:R-:W-:Y:S01]  /*12750*/  LOP3.LUT R23, R12, 0x3ff00000, RZ, 0xfc, !PT ;  /* 0x3ff000000c177812 */ /* 0x000fe200078efcff */
[----:B------:R-:W-:Y:S01]  /*12760*/  IMAD.MOV.U32 R32, RZ, RZ, -0x748574fc ;  /* 0x8b7a8b04ff207424 */ /* 0x000fe200078e00ff */
[----:B------:R-:W-:Y:S01]  /*12770*/  UMOV UR4, 0x3ae80f1e ;  /* 0x3ae80f1e00047882 */ /* 0x000fe20000000000 */
[----:B------:R-:W-:Y:S01]  /*12780*/  UMOV UR5, 0x3eb1380b ;  /* 0x3eb1380b00057882 */ /* 0x000fe20000000000 */
[----:B------:R-:W-:Y:S01]  /*12790*/  ISETP.GE.AND P0, PT, R23, 0x3ff6a09f, PT ;  /* 0x3ff6a09f1700780c */ /* 0x000fe20003f06270 */
[----:B------:R-:W-:Y:S01]  /*127a0*/  UMOV UR6, 0x80000000 ;  /* 0x8000000000067882 */ /* 0x000fe20000000000 */
[----:B------:R-:W-:Y:S01]  /*127b0*/  LEA.HI R9, R9, R30, RZ, 0xc ;  /* 0x0000001e09097211 */ /* 0x000fe200078f60ff */
[----:B------:R-:W-:-:S10]  /*127c0*/  UMOV UR7, 0x43300000 ;  /* 0x4330000000077882 */ /* 0x000fd40000000000 */
[----:B------:R-:W-:Y:S01]  /*127d0*/  @P0 IADD3 R13, R23, -0x100000, RZ ;  /* 0xfff00000170d0810 */ /* 0x000fe20007ffe0ff */
[----:B------:R-:W-:-:S04]  /*127e0*/  @P0 VIADD R9, R9, 0x1 ;  /* 0x0000000109090836 */ /* 0x000fc80000000000 */
        /* <DEDUP_REMOVED lines=48> */
.L_x_13578:
[----:B------:R-:W-:Y:S05]  /*12af0*/  BSYNC B0 ;  /* 0x0000000000007941 */ /* 0x000fea0003800000 */
.L_x_13577:
        /* <DEDUP_REMOVED lines=8> */
.L_x_13580:
[----:B------:R-:W-:Y:S05]  /*12b80*/  BSYNC B3 ;  /* 0x0000000000037941 */ /* 0x000fea0003800000 */
.L_x_13579:
        /* <DEDUP_REMOVED lines=82> */
.L_x_13582:
[----:B------:R-:W-:-:S04]  /*130b0*/  ISETP.GE.AND P0, PT, R17, RZ, PT ;  /* 0x000000ff1100720c */ /* 0x000fc80003f06270 */
[----:B------:R-:W-:Y:S02]  /*130c0*/  FSEL R10, RZ, 3.37028055040000000000e+12, P0 ;  /* 0x54442d18ff0a7808 */ /* 0x000fe40000000000 */
[----:B------:R-:W-:-:S07]  /*130d0*/  FSEL R11, RZ, 2.1426990032196044922, P0 ;  /* 0x400921fbff0b7808 */ /* 0x000fce0000000000 */
.L_x_13583:
[----:B------:R-:W-:Y:S05]  /*130e0*/  BSYNC B0 ;  /* 0x0000000000007941 */ /* 0x000fea0003800000 */
.L_x_13581:
[----:B------:R-:W-:Y:S01]  /*130f0*/  DADD R4, R4, R6 ;  /* 0x0000000004047229 */ /* 0x000fe20000000006 */
[----:B------:R-:W-:-:S07]  /*13100*/  LOP3.LUT R19, R11, 0x80000000, R19, 0xb8, !PT ;  /* 0x800000000b137812 */ /* 0x000fce00078eb813 */
[----:B------:R-:W-:-:S06]  /*13110*/  DSETP.GTU.AND P0, PT, |R4|, +INF , PT ;  /* 0x7ff000000400742a */ /* 0x000fcc0003f0c200 */
[----:B------:R-:W-:Y:S02]  /*13120*/  FSEL R10, R4, R10, P0 ;  /* 0x0000000a040a7208 */ /* 0x000fe40000000000 */
[----:B------:R-:W-:Y:S01]  /*13130*/  FSEL R11, R5, R19, P0 ;  /* 0x00000013050b7208 */ /* 0x000fe20000000000 */
[----:B------:R-:W-:Y:S06]  /*13140*/  BRA `(.L_x_13576) ;  /* 0x00000010008c7947 */ /* 0x000fec0003800000 */
.L_x_13567:
        /* <DEDUP_REMOVED lines=23> */
.L_x_13585:
[----:B------:R-:W-:Y:S05]  /*132c0*/  BSYNC B3 ;  /* 0x0000000000037941 */ /* 0x000fea0003800000 */
.L_x_13584:
[----:B------:R-:W0:Y:S01]  /*132d0*/  MUFU.RCP64H R13, 2.718280792236328125 ;  /* 0x4005bf0a000d7908 */ /* 0x000e220000001800 */
[----:B------:R-:W-:Y:S01]  /*132e0*/  IMAD.MOV.U32 R14, RZ, RZ, -0x74eba897 ;  /* 0x8b145769ff0e7424 */ /* 0x000fe200078e00ff */
[----:B------:R-:W-:Y:S01]  /*132f0*/  MOV R12, 0x1 ;  /* 0x00000001000c7802 */ /* 0x000fe20000000f00 */
[----:B------:R-:W-:Y:S01]  /*13300*/  IMAD.MOV.U32 R15, RZ, RZ, 0x4005bf0a ;  /* 0x4005bf0aff0f7424 */ /* 0x000fe200078e00ff */
[----:B------:R-:W-:Y:S01]  /*13310*/  FSETP.GEU.AND P2, PT, |R19|, 6.5827683646048100446e-37, PT ;  /* 0x036000001300780b */ /* 0x000fe20003f4e200 */
[----:B------:R-:W-:Y:S01]  /*13320*/  BSSY B3, `(.L_x_13586) ;  /* 0x0000015000037945 */ /* 0x000fe20003800000 */
[----:B------:R-:W-:-:S03]  /*13330*/  DADD R28, -RZ, |R10| ;  /* 0x00000000ff1c7229 */ /* 0x000fc6000000050a */
        /* <DEDUP_REMOVED lines=15> */
[----:B------:R-:W-:-:S07]  /*13430*/  IMAD.MOV.U32 R22, RZ, RZ, -0x74eba897 ;  /* 0x8b145769ff167424 */ /* 0x000fce00078e00ff */
[----:B------:R-:W-:Y:S05]  /*13440*/  CALL.REL.NOINC `($__internal_18_$__cuda_sm20_div_rn_f64_full) ;  /* 0x0000001000547944 */ /* 0x000fea0003c00000 */
[----:B------:R-:W-:Y:S02]  /*13450*/  IMAD.MOV.U32 R12, RZ, RZ, R10 ;  /* 0x000000ffff0c7224 */ /* 0x000fe400078e000a */
[----:B------:R-:W-:-:S07]  /*13460*/  IMAD.MOV.U32 R13, RZ, RZ, R11 ;  /* 0x000000ffff0d7224 */ /* 0x000fce00078e000b */
.L_x_13587:
[----:B------:R-:W-:Y:S05]  /*13470*/  BSYNC B3 ;  /* 0x0000000000037941 */ /* 0x000fea0003800000 */
.L_x_13586:
        /* <DEDUP_REMOVED lines=8> */
[----:B------:R-:W-:Y:S01]  /*13500*/  MOV R34, 0x1 ;  /* 0x0000000100227802 */ /* 0x000fe20000000f00 */
        /* <DEDUP_REMOVED lines=129> */
.L_x_13589:
[----:B------:R-:W-:Y:S05]  /*13d20*/  BSYNC B0 ;  /* 0x0000000000007941 */ /* 0x000fea0003800000 */
.L_x_13588:
        /* <DEDUP_REMOVED lines=8> */
.L_x_13591:
[----:B------:R-:W-:Y:S05]  /*13db0*/  BSYNC B3 ;  /* 0x0000000000037941 */ /* 0x000fea0003800000 */
.L_x_13590:
        /* <DEDUP_REMOVED lines=82> */
.L_x_13593:
[----:B------:R-:W-:-:S04]  /*142e0*/  ISETP.GE.AND P0, PT, R17, RZ, PT ;  /* 0x000000ff1100720c */ /* 0x000fc80003f06270 */
[----:B------:R-:W-:Y:S02]  /*142f0*/  FSEL R10, RZ, 3.37028055040000000000e+12, P0 ;  /* 0x54442d18ff0a7808 */ /* 0x000fe40000000000 */
[----:B------:R-:W-:-:S07]  /*14300*/  FSEL R11, RZ, 2.1426990032196044922, P0 ;  /* 0x400921fbff0b7808 */ /* 0x000fce0000000000 */
.L_x_13594:
[----:B------:R-:W-:Y:S05]  /*14310*/  BSYNC B0 ;  /* 0x0000000000007941 */ /* 0x000fea0003800000 */
.L_x_13592:
[----:B------:R-:W-:Y:S01]  /*14320*/  DADD R4, R4, R6 ;  /* 0x0000000004047229 */ /* 0x000fe20000000006 */
[----:B------:R-:W-:Y:S01]  /*14330*/  LOP3.LUT R19, R11, 0x80000000, R19, 0xb8, !PT ;  /* 0x800000000b137812 */ /* 0x000fe200078eb813 */
[----:B------:R-:W-:-:S06]  /*14340*/  DADD R28, R28, 1 ;  /* 0x3ff000001c1c7429 */ /* 0x000fcc0000000000 */
[----:B------:R-:W-:-:S06]  /*14350*/  DSETP.GTU.AND P0, PT, |R4|, +INF , PT ;  /* 0x7ff000000400742a */ /* 0x000fcc0003f0c200 */
[----:B------:R-:W-:Y:S02]  /*14360*/  FSEL R10, R4, R10, P0 ;  /* 0x0000000a040a7208 */ /* 0x000fe40000000000 */
[----:B------:R-:W-:-:S07]  /*14370*/  FSEL R11, R5, R19, P0 ;  /* 0x00000013050b7208 */ /* 0x000fce0000000000 */
.L_x_13576:
[----:B------:R-:W-:Y:S05]  /*14380*/  BSYNC B2 ;  /* 0x0000000000027941 */ /* 0x000fea0003800000 */
.L_x_13566:
        /* <DEDUP_REMOVED lines=9> */
.L_x_13474:
[----:B------:R-:W-:-:S14]  /*14420*/  DSETP.NEU.AND P0, PT, R4, +INF , PT ;  /* 0x7ff000000400742a */ /* 0x000fdc0003f0d000 */
[----:B------:R-:W-:Y:S01]  /*14430*/  @!P0 DADD R12, R18, R18 ;  /* 0x00000000120c8229 */ /* 0x000fe20000000012 */
[----:B------:R-:W-:Y:S01]  /*14440*/  @!P0 IMAD.MOV.U32 R14, RZ, RZ, 0x0 ;  /* 0x00000000ff0e8424 */ /* 0x000fe200078e00ff */
[----:B------:R-:W-:Y:S01]  /*14450*/  @!P0 MOV R15, 0xfff00000 ;  /* 0xfff00000000f8802 */ /* 0x000fe20000000f00 */
        /* <DEDUP_REMOVED lines=17> */
.L_x_13565:
[----:B------:R-:W-:Y:S05]  /*14570*/  BSYNC B1 ;  /* 0x0000000000017941 */ /* 0x000fea0003800000 */
.L_x_13473:
[----:B------:R-:W-:Y:S01]  /*14580*/  STG.E.128 desc[UR8][R2.64], R12 ;  /* 0x0000000c02007986 */ /* 0x000fe2000c101d08 */
[----:B------:R-:W-:Y:S05]  /*14590*/  EXIT ;  /* 0x000000000000794d */ /* 0x000fea0003800000 */
        .weak           $__internal_18_$__cuda_sm20_div_rn_f64_full
        .type           $__internal_18_$__cuda_sm20_div_rn_f64_full,@function
        .size           $__internal_18_$__cuda_sm20_div_rn_f64_full,($__internal_19_$__cuda_sm20_dsqrt_rn_f64_mediumpath_v1 - $__internal_18_$__cuda_sm20_div_rn_f64_full)
$__internal_18_$__cuda_sm20_div_rn_f64_full:
[C---:B------:R-:W-:Y:S01]  /*145a0*/  FSETP.GEU.AND P0, PT, |R23|.reuse, 1.469367938527859385e-39, PT ;  /* 0x001000001700780b */ /* 0x040fe20003f0e200 */
[----:B------:R-:W-:Y:S01]  /*145b0*/  IMAD.MOV.U32 R39, RZ, RZ, R11 ;  /* 0x000000ffff277224 */ /* 0x000fe200078e000b */
[----:B------:R-:W-:Y:S01]  /*145c0*/  LOP3.LUT R20, R23, 0x800fffff, RZ, 0xc0, !PT ;  /* 0x800fffff17147812 */ /* 0x000fe200078ec0ff */
[----:B------:R-:W-:Y:S01]  /*145d0*/  IMAD.MOV.U32 R44, RZ, RZ, 0x1 ;  /* 0x00000001ff2c7424 */ /* 0x000fe200078e00ff */
[----:B------:R-:W-:Y:S01]  /*145e0*/  MOV R38, R10 ;  /* 0x0000000a00267202 */ /* 0x000fe20000000f00 */
[----:B------:R-:W-:Y:S01]  /*145f0*/  BSSY B0, `(.L_x_13595) ;  /* 0x0000059000007945 */ /* 0x000fe20003800000 */
[----:B------:R-:W-:Y:S01]  /*14600*/  LOP3.LUT R21, R20, 0x3ff00000, RZ, 0xfc, !PT ;  /* 0x3ff0000014157812 */ /* 0x000fe200078efcff */
[----:B------:R-:W-:Y:S01]  /*14610*/  IMAD.MOV.U32 R20, RZ, RZ, R22 ;  /* 0x000000ffff147224 */ /* 0x000fe200078e0016 */
[C---:B------:R-:W-:Y:S02]  /*14620*/  FSETP.GEU.AND P2, PT, |R39|.reuse, 1.469367938527859385e-39, PT ;  /* 0x001000002700780b */ /* 0x040fe40003f4e200 */
[----:B------:R-:W-:-:S02]  /*14630*/  LOP3.LUT R10, R39, 0x7ff00000, RZ, 0xc0, !PT ;  /* 0x7ff00000270a7812 */ /* 0x000fc400078ec0ff */
[----:B------:R-:W-:Y:S01]  /*14640*/  LOP3.LUT R13, R23, 0x7ff00000, RZ, 0xc0, !PT ;  /* 0x7ff00000170d7812 */ /* 0x000fe200078ec0ff */
[----:B------:R-:W-:Y:S01]  /*14650*/  @!P0 DMUL R20, R22, 8.98846567431157953865e+307 ;  /* 0x7fe0000016148828 */ /* 0x000fe20000000000 */
[----:B------:R-:W-:Y:S02]  /*14660*/  MOV R40, R38 ;  /* 0x0000002600287202 */ /* 0x000fe40000000f00 */
[----:B------:R-:W-:-:S03]  /*14670*/  ISETP.GE.U32.AND P4, PT, R10, R13, PT ;  /* 0x0000000d0a00720c */ /* 0x000fc60003f86070 */
[----:B------:R-:W0:Y:S02]  /*14680*/  MUFU.RCP64H R45, R21 ;  /* 0x00000015002d7308 */ /* 0x000e240000001800 */
[----:B------:R-:W-:Y:S01]  /*14690*/  @!P2 LOP3.LUT R11, R23, 0x7ff00000, RZ, 0xc0, !PT ;  /* 0x7ff00000170ba812 */ /* 0x000fe200078ec0ff */
[----:B------:R-:W-:Y:S01]  /*146a0*/  @!P2 IMAD.MOV.U32 R42, RZ, RZ, RZ ;  /* 0x000000ffff2aa224 */ /* 0x000fe200078e00ff */
[----:B------:R-:W-:Y:S02]  /*146b0*/  @!P0 LOP3.LUT R13, R21, 0x7ff00000, RZ, 0xc0, !PT ;  /* 0x7ff00000150d8812 */ /* 0x000fe400078ec0ff */
[----:B------:R-:W-:Y:S01]  /*146c0*/  @!P2 ISETP.GE.U32.AND P3, PT, R10, R11, PT ;  /* 0x0000000b0a00a20c */ /* 0x000fe20003f66070 */
[----:B------:R-:W-:-:S05]  /*146d0*/  IMAD.MOV.U32 R11, RZ, RZ, 0x1ca00000 ;  /* 0x1ca00000ff0b7424 */ /* 0x000fca00078e00ff */
        /* <DEDUP_REMOVED lines=23> */
[----:B------:R-:W-:Y:S02]  /*14850*/  ISETP.GE.U32.AND P0, PT, R10, R13, PT ;  /* 0x0000000d0a00720c */ /* 0x000fe40003f06070 */
[----:B------:R-:W-:Y:S02]  /*14860*/  VIMNMX R12, R12, 0x46a00000, PT ;  /* 0x46a000000c0c7848 */ /* 0x000fe40003fe0100 */
[----:B------:R-:W-:-:S05]  /*14870*/  SEL R11, R11, 0x63400000, !P0 ;  /* 0x634000000b0b7807 */ /* 0x000fca0004000000 */
[----:B------:R-:W-:Y:S02]  /*14880*/  IMAD.IADD R11, R12, 0x1, -R11 ;  /* 0x000000010c0b7824 */ /* 0x000fe400078e0a0b */
[----:B------:R-:W-:Y:S02]  /*14890*/  IMAD.MOV.U32 R12, RZ, RZ, RZ ;  /* 0x000000ffff0c7224 */ /* 0x000fe400078e00ff */
[----:B------:R-:W-:-:S06]  /*148a0*/  VIADD R13, R11, 0x7fe00000 ;  /* 0x7fe000000b0d7836 */ /* 0x000fcc0000000000 */
[----:B------:R-:W-:-:S10]  /*148b0*/  DMUL R42, R14, R12 ;  /* 0x0000000c0e2a7228 */ /* 0x000fd40000000000 */
[----:B------:R-:W-:-:S13]  /*148c0*/  FSETP.GTU.AND P0, PT, |R43|, 1.469367938527859385e-39, PT ;  /* 0x001000002b00780b */ /* 0x000fda0003f0c200 */
[----:B------:R-:W-:Y:S05]  /*148d0*/  @P0 BRA `(.L_x_13597) ;  /* 0x0000000000a80947 */ /* 0x000fea0003800000 */
[----:B------:R-:W-:-:S06]  /*148e0*/  DFMA R20, R14, -R20, R40 ;  /* 0x800000140e14722b */ /* 0x000fcc0000000028 */
[----:B------:R-:W-:-:S04]  /*148f0*/  MOV R20, RZ ;  /* 0x000000ff00147202 */ /* 0x000fc80000000f00 */
        /* <DEDUP_REMOVED lines=13> */
[----:B------:R-:W-:Y:S01]  /*149d0*/  IMAD.MOV.U32 R42, RZ, RZ, R10 ;  /* 0x000000ffff2a7224 */ /* 0x000fe200078e000a */
[----:B------:R-:W-:Y:S01]  /*149e0*/  MOV R43, R11 ;  /* 0x0000000b002b7202 */ /* 0x000fe20000000f00 */
[----:B------:R-:W-:Y:S06]  /*149f0*/  BRA `(.L_x_13597) ;  /* 0x0000000000607947 */ /* 0x000fec0003800000 */
.L_x_13596:
        /* <DEDUP_REMOVED lines=12> */
[----:B------:R-:W-:Y:S01]  /*14ac0*/  @!P0 IMAD.MOV.U32 R42, RZ, RZ, RZ ;  /* 0x000000ffff2a8224 */ /* 0x000fe200078e00ff */
[----:B------:R-:W-:Y:S01]  /*14ad0*/  @!P0 MOV R43, R23 ;  /* 0x00000017002b8202 */ /* 0x000fe20000000f00 */
[----:B------:R-:W-:Y:S02]  /*14ae0*/  @P0 IMAD.MOV.U32 R42, RZ, RZ, RZ ;  /* 0x000000ffff2a0224 */ /* 0x000fe400078e00ff */
[----:B------:R-:W-:Y:S01]  /*14af0*/  @P0 IMAD.MOV.U32 R43, RZ, RZ, R10 ;  /* 0x000000ffff2b0224 */ /* 0x000fe200078e000a */
[----:B------:R-:W-:Y:S06]  /*14b00*/  BRA `(.L_x_13597) ;  /* 0x00000000001c7947 */ /* 0x000fec0003800000 */
.L_x_13599:
[----:B------:R-:W-:Y:S01]  /*14b10*/  LOP3.LUT R11, R23, 0x80000, RZ, 0xfc, !PT ;  /* 0x00080000170b7812 */ /* 0x000fe200078efcff */
[----:B------:R-:W-:-:S03]  /*14b20*/  IMAD.MOV.U32 R42, RZ, RZ, R22 ;  /* 0x000000ffff2a7224 */ /* 0x000fc600078e0016 */
[----:B------:R-:W-:Y:S01]  /*14b30*/  MOV R43, R11 ;  /* 0x0000000b002b7202 */ /* 0x000fe20000000f00 */
[----:B------:R-:W-:Y:S06]  /*14b40*/  BRA `(.L_x_13597) ;  /* 0x00000000000c7947 */ /* 0x000fec0003800000 */
.L_x_13598:
[----:B------:R-:W-:Y:S01]  /*14b50*/  LOP3.LUT R11, R39, 0x80000, RZ, 0xfc, !PT ;  /* 0x00080000270b7812 */ /* 0x000fe200078efcff */
[----:B------:R-:W-:-:S04]  /*14b60*/  IMAD.MOV.U32 R42, RZ, RZ, R38 ;  /* 0x000000ffff2a7224 */ /* 0x000fc800078e0026 */
[----:B------:R-:W-:-:S07]  /*14b70*/  IMAD.MOV.U32 R43, RZ, RZ, R11 ;  /* 0x000000ffff2b7224 */ /* 0x000fce00078e000b */
.L_x_13597:
[----:B------:R-:W-:Y:S05]  /*14b80*/  BSYNC B0 ;  /* 0x0000000000007941 */ /* 0x000fea0003800000 */
.L_x_13595:
[----:B------:R-:W-:Y:S01]  /*14b90*/  IMAD.MOV.U32 R12, RZ, RZ, R0 ;  /* 0x000000ffff0c7224 */ /* 0x000fe200078e0000 */
[----:B------:R-:W-:Y:S01]  /*14ba0*/  MOV R11, R43 ;  /* 0x0000002b000b7202 */ /* 0x000fe20000000f00 */
[----:B------:R-:W-:Y:S02]  /*14bb0*/  IMAD.MOV.U32 R13, RZ, RZ, 0x0 ;  /* 0x00000000ff0d7424 */ /* 0x000fe400078e00ff */
[----:B------:R-:W-:Y:S02]  /*14bc0*/  IMAD.MOV.U32 R10, RZ, RZ, R42 ;  /* 0x000000ffff0a7224 */ /* 0x000fe400078e002a */
[----:B------:R-:W-:Y:S05]  /*14bd0*/  RET.REL.NODEC R12 `(_ZN2at6native18elementwise_kernelILi128ELi2EZNS0_22gpu_kernel_impl_nocastIZZZNS0_16acos_kernel_cudaERNS_18TensorIteratorBaseEENKUlvE_clEvENKUlvE_clEvEUlN3c107complexIdEEE_EEvS4_RKT_EUliE_EEviT1_) ;  /* 0xfffffeb40c087950 */ /* 0x000fea0003c3ffff */
        .weak           $__internal_19_$__cuda_sm20_dsqrt_rn_f64_mediumpath_v1
        .type           $__internal_19_$__cuda_sm20_dsqrt_rn_f64_mediumpath_v1,@function
        .size           $__internal_19_$__cuda_sm20_dsqrt_rn_f64_mediumpath_v1,(.L_x_20086 - $__internal_19_$__cuda_sm20_dsqrt_rn_f64_mediumpath_v1)
$__internal_19_$__cuda_sm20_dsqrt_rn_f64_mediumpath_v1:
[----:B------:R-:W-:Y:S01]  /*14be0*/  ISETP.GE.U32.AND P0, PT, R20, -0x3400000, PT ;  /* 0xfcc000001400780c */ /* 0x000fe20003f06070 */
[----:B------:R-:W-:Y:S01]  /*14bf0*/  BSSY B0, `(.L_x_13600) ;  /* 0x0000027000007945 */ /* 0x000fe20003800000 */
[----:B------:R-:W-:Y:S01]  /*14c00*/  IMAD.MOV.U32 R20, RZ, RZ, R22 ;  /* 0x000000ffff147224 */ /* 0x000fe200078e0016 */
[----:B------:R-:W-:Y:S01]  /*14c10*/  MOV R22, R14 ;  /* 0x0000000e00167202 */ /* 0x000fe20000000f00 */
[----:B------:R-:W-:Y:S02]  /*14c20*/  IMAD.MOV.U32 R23, RZ, RZ, R11 ;  /* 0x000000ffff177224 */ /* 0x000fe400078e000b */
[----:B------:R-:W-:-:S07]  /*14c30*/  IMAD.MOV.U32 R14, RZ, RZ, R0 ;  /* 0x000000ffff0e7224 */ /* 0x000fce00078e0000 */
        /* <DEDUP_REMOVED lines=9> */
.L_x_13601:
[----:B------:R-:W-:-:S14]  /*14cd0*/  DSETP.NE.AND P0, PT, R20, RZ, PT ;  /* 0x000000ff1400722a */ /* 0x000fdc0003f05000 */
[----:B------:R-:W-:Y:S05]  /*14ce0*/  @!P0 BRA `(.L_x_13603) ;  /* 0x0000000000588947 */ /* 0x000fea0003800000 */
[----:B------:R-:W-:-:S13]  /*14cf0*/  ISETP.GE.AND P0, PT, R21, RZ, PT ;  /* 0x000000ff1500720c */ /* 0x000fda0003f06270 */
[----:B------:R-:W-:Y:S01]  /*14d00*/  @!P0 MOV R12, 0x0 ;  /* 0x00000000000c8802 */ /* 0x000fe20000000f00 */
[----:B------:R-:W-:Y:S01]  /*14d10*/  @!P0 IMAD.MOV.U32 R13, RZ, RZ, -0x80000 ;  /* 0xfff80000ff0d8424 */ /* 0x000fe200078e00ff */
[----:B------:R-:W-:Y:S06]  /*14d20*/  @!P0 BRA `(.L_x_13602) ;  /* 0x00000000004c8947 */ /* 0x000fec0003800000 */
[----:B------:R-:W-:-:S13]  /*14d30*/  ISETP.GT.AND P0, PT, R21, 0x7fefffff, PT ;  /* 0x7fefffff1500780c */ /* 0x000fda0003f04270 */
[----:B------:R-:W-:Y:S05]  /*14d40*/  @P0 BRA `(.L_x_13603) ;  /* 0x0000000000400947 */ /* 0x000fea0003800000 */
[----:B------:R-:W-:Y:S01]  /*14d50*/  DMUL R22, R20, 8.11296384146066816958e+31 ;  /* 0x4690000014167828 */ /* 0x000fe20000000000 */
[----:B------:R-:W-:Y:S01]  /*14d60*/  IMAD.MOV.U32 R12, RZ, RZ, 0x0 ;  /* 0x00000000ff0c7424 */ /* 0x000fe200078e00ff */
[----:B------:R-:W-:Y:S01]  /*14d70*/  MOV R13, 0x3fd80000 ;  /* 0x3fd80000000d7802 */ /* 0x000fe20000000f00 */
[----:B------:R-:W-:-:S03]  /*14d80*/  IMAD.MOV.U32 R20, RZ, RZ, RZ ;  /* 0x000000ffff147224 */ /* 0x000fc600078e00ff */
[----:B------:R-:W0:Y:S03]  /*14d90*/  MUFU.RSQ64H R21, R23 ;  /* 0x0000001700157308 */ /* 0x000e260000001c00 */
        /* <DEDUP_REMOVED lines=11> */
.L_x_13603:
[----:B------:R-:W-:-:S11]  /*14e50*/  DADD R12, R20, R20 ;  /* 0x00000000140c7229 */ /* 0x000fd60000000014 */
.L_x_13602:
[----:B------:R-:W-:Y:S05]  /*14e60*/  BSYNC B0 ;  /* 0x0000000000007941 */ /* 0x000fea0003800000 */
.L_x_13600:
[----:B------:R-:W-:Y:S01]  /*14e70*/  IMAD.MOV.U32 R0, RZ, RZ, R12 ;  /* 0x000000ffff007224 */ /* 0x000fe200078e000c */
[----:B------:R-:W-:Y:S01]  /*14e80*/  MOV R11, R13 ;  /* 0x0000000d000b7202 */ /* 0x000fe20000000f00 */
[----:B------:R-:W-:Y:S02]  /*14e90*/  IMAD.MOV.U32 R12, RZ, RZ, R10 ;  /* 0x000000ffff0c7224 */ /* 0x000fe400078e000a */
[----:B------:R-:W-:-:S04]  /*14ea0*/  IMAD.MOV.U32 R13, RZ, RZ, 0x0 ;  /* 0x00000000ff0d7424 */ /* 0x000fc800078e00ff */
[----:B------:R-:W-:Y:S05]  /*14eb0*/  RET.REL.NODEC R12 `(_ZN2at6native18elementwise_kernelILi128ELi2EZNS0_22gpu_kernel_impl_nocastIZZZNS0_16acos_kernel_cudaERNS_18TensorIteratorBaseEENKUlvE_clEvENKUlvE_clEvEUlN3c107complexIdEEE_EEvS4_RKT_EUliE_EEviT1_) ;  /* 0xfffffeb00c507950 */ /* 0x000fea0003c3ffff */
.L_x_13604:
        /* <DEDUP_REMOVED lines=12> */
.L_x_20086:


//--------------------- .text._ZN2at6native27unrolled_elementwise_kernelIZZZNS0_16acos_kernel_cudaERNS_18TensorIteratorBaseEENKUlvE_clEvENKUlvE_clEvEUlN3c107complexIdEEE_St5arrayIPcLm2EELi4E23TrivialOffsetCalculatorILi1EjESE_NS0_6memory15LoadWithoutCastENSF_16StoreWithoutCastEEEviT_T0_T2_T3_T4_T5_ --------------------------
	.section	.text._ZN2at6native27unrolled_elementwise_kernelIZZZNS0_16acos_kernel_cudaERNS_18TensorIteratorBaseEENKUlvE_clEvENKUlvE_clEvEUlN3c107complexIdEEE_St5arrayIPcLm2EELi4E23TrivialOffsetCalculatorILi1EjESE_NS0_6memory15LoadWithoutCastENSF_16StoreWithoutCastEEEviT_T0_T2_T3_T4_T5_,"ax",@progbits
	.align	128
        .global         _ZN2at6native27unrolled_elementwise_kernelIZZZNS0_16acos_kernel_cudaERNS_18TensorIteratorBaseEENKUlvE_clEvENKUlvE_clEvEUlN3c107complexIdEEE_St5arrayIPcLm2EELi4E23TrivialOffsetCalculatorILi1EjESE_NS0_6memory15LoadWithoutCastENSF_16StoreWithoutCastEEEviT_T0_T2_T3_T4_T5_
        .type           _ZN2at6native27unrolled_elementwise_kernelIZZZNS0_16acos_kernel_cudaERNS_18TensorIteratorBaseEENKUlvE_clEvENKUlvE_clEvEUlN3c107complexIdEEE_St5arrayIPcLm2EELi4E23TrivialOffsetCalculatorILi1EjESE_NS0_6memory15LoadWithoutCastENSF_16StoreWithoutCastEEEviT_T0_T2_T3_T4_T5_,@function
        .size           _ZN2at6native27unrolled_elementwise_kernelIZZZNS0_16acos_kernel_cudaERNS_18TensorIteratorBaseEENKUlvE_clEvENKUlvE_clEvEUlN3c107complexIdEEE_St5arrayIPcLm2EELi4E23TrivialOffsetCalculatorILi1EjESE_NS0_6memory15LoadWithoutCastENSF_16StoreWithoutCastEEEviT_T0_T2_T3_T4_T5_,(.L_x_20088 - _ZN2at6native27unrolled_elementwise_kernelIZZZNS0_16acos_kernel_cudaERNS_18TensorIteratorBaseEENKUlvE_clEvENKUlvE_clEvEUlN3c107complexIdEEE_St5arrayIPcLm2EELi4E23TrivialOffsetCalculatorILi1EjESE_NS0_6memory15LoadWithoutCastENSF_16StoreWithoutCastEEEviT_T0_T2_T3_T4_T5_)
        .other          _ZN2at6native27unrolled_elementwise_kernelIZZZNS0_16acos_kernel_cudaERNS_18TensorIteratorBaseEENKUlvE_clEvENKUlvE_clEvEUlN3c107complexIdEEE_St5arrayIPcLm2EELi4E23TrivialOffsetCalculatorILi1EjESE_NS0_6memory15LoadWithoutCastENSF_16StoreWithoutCastEEEviT_T0_T2_T3_T4_T5_,@"STO_CUDA_ENTRY STV_DEFAULT"
_ZN2at6native27unrolled_elementwise_kernelIZZZNS0_16acos_kernel_cudaERNS_18TensorIteratorBaseEENKUlvE_clEvENKUlvE_clEvEUlN3c107complexIdEEE_St5arrayIPcLm2EELi4E23TrivialOffsetCalculatorILi1EjESE_NS0_6memory15LoadWithoutCastENSF_16StoreWithoutCastEEEviT_T0_T2_T3_T4_T5_:
.text._ZN2at6native27unrolled_elementwise_kernelIZZZNS0_16acos_kernel_cudaERNS_18TensorIteratorBaseEENKUlvE_clEvENKUlvE_clEvEUlN3c107complexIdEEE_St5arrayIPcLm2EELi4E23TrivialOffsetCalculatorILi1EjESE_NS0_6memory15LoadWithoutCastENSF_16StoreWithoutCastEEEviT_T0_T2_T3_T4_T5_:
[----:B------:R-:W0:Y:S01]  /*0000*/  LDC R1, c[0x0][0x28] ;  /* 0x00000a00ff017b82 */ /* 0x000e220000000800 */
[----:B------:R-:W1:Y:S07]  /*0010*/  S2R R11, SR_CTAID.X ;  /* 0x00000000000b7919 */ /* 0x000e6e0000002500 */
[----:B------:R-:W1:Y:S01]  /*0020*/  LDC R2, c[0x0][0x210] ;  /* 0x00008400ff027b82 */ /* 0x000e620000000800 */
[----:B------:R-:W-:Y:S02]  /*0030*/  CS2R R14, SRZ ;  /* 0x00000000000e7805 */ /* 0x000fe4000001ff00 */
[----:B------:R-:W-:Y:S01]  /*0040*/  CS2R R12, SRZ ;  /* 0x00000000000c7805 */ /* 0x000fe2000001ff00 */
[----:B------:R-:W2:Y:S01]  /*0050*/  S2R R0, SR_TID.X ;  /* 0x0000000000007919 */ /* 0x000ea20000002100 */
[----:B------:R-:W-:-:S02]  /*0060*/  CS2R R26, SRZ ;  /* 0x00000000001a7805 */ /* 0x000fc4000001ff00 */
[----:B------:R-:W-:Y:S02]  /*0070*/  CS2R R24, SRZ ;  /* 0x0000000000187805 */ /* 0x000fe4000001ff00 */
[----:B------:R-:W-:Y:S02]  /*0080*/  CS2R R22, SRZ ;  /* 0x0000000000167805 */ /* 0x000fe4000001ff00 */
[----:B------:R-:W-:Y:S01]  /*0090*/  CS2R R20, SRZ ;  /* 0x0000000000147805 */ /* 0x000fe2000001ff00 */
[----:B------:R-:W-:Y:S01]  /*00a0*/  ULDC.64 UR8, c[0x0][0x208] ;  /* 0x0000820000087ab9 */ /* 0x000fe20000000a00 */
[----:B0-----:R-:W-:Y:S02]  /*00b0*/  VIADD R1, R1, 0xfffffff0 ;  /* 0xfffffff001017836 */ /* 0x001fe40000000000 */
[----:B-1----:R-:W-:-:S05]  /*00c0*/  IMAD R57, R11, -0x200, R2 ;  /* 0xfffffe000b397824 */ /* 0x002fca00078e0202 */
[----:B--2---:R-:W-:-:S13]  /*00d0*/  ISETP.GE.AND P2, PT, R0, R57, PT ;  /* 0x000000390000720c */ /* 0x004fda0003f46270 */
[----:B------:R-:W-:Y:S01]  /*00e0*/  @!P2 IMAD R9, R11, 0x200, R0 ;  /* 0x000002000b09a824 */ /* 0x000fe200078e0200 */
[----:B------:R-:W0:Y:S01]  /*00f0*/  @!P2 LDC.64 R2, c[0x0][0x220] ;  /* 0x00008800ff02ab82 */ /* 0x000e220000000a00 */
[----:B------:R-:W-:-:S05]  /*0100*/  @!P2 VIADD R0, R0, 0x80 ;  /* 0x000000800000a836 */ /* 0x000fca0000000000 */
[----:B------:R-:W-:-:S13]  /*0110*/  ISETP.GE.AND P0, PT, R0, R57, PT ;  /* 0x000000390000720c */ /* 0x000fda0003f06270 */
[----:B------:R-:W-:Y:S01]  /*0120*/  @!P0 IMAD R19, R11, 0x200, R0 ;  /* 0x000002000b138824 */ /* 0x000fe200078e0200 */
[----:B------:R-:W1:Y:S01]  /*0130*/  @!P0 LDC.64 R4, c[0x0][0x220] ;  /* 0x00008800ff048b82 */ /* 0x000e620000000a00 */
[----:B------:R-:W-:Y:S02]  /*0140*/  @!P0 VIADD R0, R0, 0x80 ;  /* 0x0000008000008836 */ /* 0x000fe40000000000 */
[----:B0-----:R-:W-:Y:S01]  /*0150*/  @!P2 IMAD.WIDE.U32 R2, R9, 0x10, R2 ;  /* 0x000000100902a825 */ /* 0x001fe200078e0002 */
[----:B------:R-:W-:Y:S02]  /*0160*/  CS2R R8, SRZ ;  /* 0x0000000000087805 */ /* 0x000fe4000001ff00 */
[----:B------:R-:W-:-:S13]  /*0170*/  ISETP.GE.AND P3, PT, R0, R57, PT ;  /* 0x000000390000720c */ /* 0x000fda0003f66270 */
[----:B------:R-:W-:Y:S01]  /*0180*/  @!P3 IMAD R29, R11, 0x200, R0 ;  /* 0x000002000b1db824 */ /* 0x000fe200078e0200 */
[----:B------:R-:W0:Y:S01]  /*0190*/  @!P3 LDC.64 R6, c[0x0][0x220] ;  /* 0x00008800ff06bb82 */ /* 0x000e220000000a00 */
[----:B------:R-:W-:Y:S02]  /*01a0*/  @!P3 VIADD R0, R0, 0x80 ;  /* 0x000000800000b836 */ /* 0x000fe40000000000 */
[----:B-1----:R-:W-:-:S03]  /*01b0*/  @!P0 IMAD.WIDE.U32 R18, R19, 0x10, R4 ;  /* 0x0000001013128825 */ /* 0x002fc600078e0004 */
[----:B------:R-:W-:Y:S02]  /*01c0*/  ISETP.GE.AND P1, PT, R0, R57, PT ;  /* 0x000000390000720c */ /* 0x000fe40003f26270 */
[----:B------:R1:W5:Y:S11]  /*01d0*/  @!P0 LDG.E.128 R12, desc[UR8][R18.64] ;  /* 0x00000008120c8981 */ /* 0x000376000c1e1d00 */
[----:B------:R-:W2:Y:S01]  /*01e0*/  @!P1 LDC.64 R16, c[0x0][0x220] ;  /* 0x00008800ff109b82 */ /* 0x000ea20000000a00 */
[----:B------:R-:W-:-:S02]  /*01f0*/  @!P1 IMAD R11, R11, 0x200, R0 ;  /* 0x000002000b0b9824 */ /* 0x000fc400078e0200 */
[----:B0-----:R-:W-:-:S05]  /*0200*/  @!P3 IMAD.WIDE.U32 R28, R29, 0x10, R6 ;  /* 0x000000101d1cb825 */ /* 0x001fca00078e0006 */
[----:B------:R1:W5:Y:S01]  /*0210*/  @!P3 LDG.E.128 R24, desc[UR8][R28.64] ;  /* 0x000000081c18b981 */ /* 0x000362000c1e1d00 */
[----:B--2---:R-:W-:Y:S01]  /*0220*/  @!P1 IMAD.WIDE.U32 R16, R11, 0x10, R16 ;  /* 0x000000100b109825 */ /* 0x004fe200078e0010 */
[----:B------:R-:W-:-:S04]  /*0230*/  CS2R R10, SRZ ;  /* 0x00000000000a7805 */ /* 0x000fc8000001ff00 */
[----:B------:R1:W5:Y:S04]  /*0240*/  @!P1 LDG.E.128 R20, desc[UR8][R16.64] ;  /* 0x0000000810149981 */ /* 0x000368000c1e1d00 */
[----:B------:R1:W5:Y:S01]  /*0250*/  @!P2 LDG.E.128 R8, desc[UR8][R2.64] ;  /* 0x000000080208a981 */ /* 0x000362000c1e1d00 */
[----:B------:R-:W-:Y:S01]  /*0260*/  BSSY B1, `(.L_x_13605) ;  /* 0x00008da000017945 */ /* 0x000fe20003800000 */
[----:B------:R-:W-:Y:S02]  /*0270*/  CS2R R6, SRZ ;  /* 0x0000000000067805 */ /* 0x000fe4000001ff00 */
[----:B------:R-:W-:Y:S01]  /*0280*/  CS2R R4, SRZ ;  /* 0x0000000000047805 */ /* 0x000fe2000001ff00 */
[----:B------:R-:W-:Y:S06]  /*0290*/  @P2 BRA `(.L_x_13606) ;  /* 0x0000008c00582947 */ /* 0x000fec0003800000 */
[----:B------:R-:W-:Y:S01]  /*02a0*/  IMAD.MOV.U32 R6, RZ, RZ, 0x33145c07 ;  /* 0x33145c07ff067424 */ /* 0x000fe200078e00ff */
[----:B-----5:R-:W-:Y:S01]  /*02b0*/  DSETP.GTU.AND P0, PT, |R10|, +INF , PT ;  /* 0x7ff000000a00742a */ /* 0x020fe20003f0c200 */
[----:B------:R-:W-:Y:S01]  /*02c0*/  IMAD.MOV.U32 R7, RZ, RZ, 0x3c91a626 ;  /* 0x3c91a626ff077424 */ /* 0x000fe200078e00ff */
[----:B------:R-:W-:Y:S02]  /*02d0*/  DADD R4, -RZ, |R8| ;  /* 0x00000000ff047229 */ /* 0x000fe40000000508 */
[----:B-1----:R-:W-:Y:S02]  /*02e0*/  DADD R2, -RZ, |R10| ;  /* 0x00000000ff027229 */ /* 0x002fe4000000050a */
        /* <DEDUP_REMOVED lines=28> */
[----:B------:R-:W-:Y:S01]  /*04b0*/  IMAD.MOV.U32 R58, RZ, RZ, 0x0 ;  /* 0x00000000ff3a7424 */ /* 0x000fe200078e00ff */
[----:B------:R-:W-:Y:S01]  /*04c0*/  BSSY B2, `(.L_x_13611) ;  /* 0x0000297000027945 */ /* 0x000fe20003800000 */
[----:B------:R-:W-:Y:S01]  /*04d0*/  IMAD.MOV.U32 R59, RZ, RZ, 0x3fd80000 ;  /* 0x3fd80000ff3b7424 */ /* 0x000fe200078e00ff */
        /* <DEDUP_REMOVED lines=10> */
[-C--:B------:R-:W-:Y:S01]  /*0580*/  ISETP.GT.U32.AND P3, PT, R34, R36.reuse, PT ;  /* 0x000000242200720c */ /* 0x080fe20003f64070 */
        /* <DEDUP_REMOVED lines=8> */
[CC--:B------:R-:W-:Y:S02]  /*0610*/  SEL R51, R34.reuse, R36.reuse, P0 ;  /* 0x0000002422337207 */ /* 0x0c0fe40000000000 */
[----:B------:R-:W-:Y:S01]  /*0620*/  SEL R50, R35, R37, P0 ;  /* 0x0000002523327207 */ /* 0x000fe20000000000 */
[----:B------:R-:W-:Y:S01]  /*0630*/  DMUL R46, R32, R32 ;  /* 0x00000020202e7228 */ /* 0x000fe20000000000 */
[----:B------:R-:W-:Y:S01]  /*0640*/  LOP3.LUT R0, R17, 0xffc00000, RZ, 0xc0, !PT ;  /* 0xffc0000011007812 */ /* 0x000fe200078ec0ff */
[----:B------:R-:W-:Y:S01]  /*0650*/  DMUL R40, R30, R28 ;  /* 0x0000001c1e287228 */ /* 0x000fe20000000000 */
[----:B------:R-:W-:Y:S01]  /*0660*/  IMAD.MOV.U32 R32, RZ, RZ, R51 ;  /* 0x000000ffff207224 */ /* 0x000fe200078e0033 */
[----:B------:R-:W-:Y:S01]  /*0670*/  SEL R16, R34, R36, P3 ;  /* 0x0000002422107207 */ /* 0x000fe20001800000 */
[----:B------:R-:W-:Y:S01]  /*0680*/  IMAD.MOV.U32 R33, RZ, RZ, R50 ;  /* 0x000000ffff217224 */ /* 0x000fe200078e0032 */
[----:B------:R-:W-:-:S04]  /*0690*/  IADD3 R31, -R0, 0x7fd00000, RZ ;  /* 0x7fd00000001f7810 */ /* 0x000fc80007ffe1ff */
[----:B------:R-:W-:Y:S02]  /*06a0*/  DFMA R36, R40, R40, R46 ;  /* 0x000000282824722b */ /* 0x000fe4000000002e */
[C---:B------:R-:W-:Y:S02]  /*06b0*/  DMUL R38, R30.reuse, R32 ;  /* 0x000000201e267228 */ /* 0x040fe40000000000 */
[----:B------:R-:W-:-:S04]  /*06c0*/  DMUL R30, R30, R16 ;  /* 0x000000101e1e7228 */ /* 0x000fc80000000000 */
[----:B------:R-:W-:Y:S02]  /*06d0*/  DSETP.MIN.AND P0, P1, R36, UR4, PT ;  /* 0x0000000424007e2a */ /* 0x000fe4000b900000 */
[----:B------:R-:W-:Y:S01]  /*06e0*/  DMUL R34, R38, R38 ;  /* 0x0000002626227228 */ /* 0x000fe20000000000 */
[----:B------:R-:W-:Y:S01]  /*06f0*/  IMAD.MOV.U32 R7, RZ, RZ, R37 ;  /* 0x000000ffff077224 */ /* 0x000fe200078e0025 */
[----:B------:R-:W-:-:S04]  /*0700*/  MOV R38, RZ ;  /* 0x000000ff00267202 */ /* 0x000fc80000000f00 */
[----:B------:R-:W-:Y:S01]  /*0710*/  FSEL R55, R7, UR6, P0 ;  /* 0x0000000607377c08 */ /* 0x000fe20008000000 */
[----:B------:R-:W-:Y:S01]  /*0720*/  IMAD.MOV.U32 R7, RZ, RZ, R36 ;  /* 0x000000ffff077224 */ /* 0x000fe200078e0024 */
[----:B------:R-:W-:Y:S01]  /*0730*/  DFMA R34, R30, R30, R34 ;  /* 0x0000001e1e22722b */ /* 0x000fe20000000022 */
[----:B------:R-:W-:Y:S01]  /*0740*/  IMAD.U32 R30, RZ, RZ, UR6 ;  /* 0x00000006ff1e7e24 */ /* 0x000fe2000f8e00ff */
[----:B------:R-:W-:Y:S01]  /*0750*/  UMOV UR6, UR4 ;  /* 0x0000000400067c82 */ /* 0x000fe20008000000 */
[----:B------:R-:W-:Y:S01]  /*0760*/  IMAD.U32 R31, RZ, RZ, UR5 ;  /* 0x00000005ff1f7e24 */ /* 0x000fe2000f8e00ff */
[----:B------:R-:W-:Y:S01]  /*0770*/  SEL R54, R7, UR6, P0 ;  /* 0x0000000607367c07 */ /* 0x000fe20008000000 */
[----:B------:R-:W-:Y:S01]  /*0780*/  DSETP.NEU.AND P0, PT, R18, RZ, PT ;  /* 0x000000ff1200722a */ /* 0x000fe20003f0d000 */
[----:B------:R-:W-:Y:S02]  /*0790*/  @P1 LOP3.LUT R55, R30, 0x80000, RZ, 0xfc, !PT ;  /* 0x000800001e371812 */ /* 0x000fe400078efcff */
[----:B------:R-:W-:Y:S01]  /*07a0*/  DSETP.MIN.AND P2, P3, R34, UR4, PT ;  /* 0x0000000422007e2a */ /* 0x000fe2000bb40000 */
[----:B------:R-:W-:Y:S01]  /*07b0*/  ISETP.GE.U32.AND P1, PT, R49, 0x7ff00000, PT ;  /* 0x7ff000003100780c */ /* 0x000fe20003f26070 */
[----:B------:R-:W-:Y:S01]  /*07c0*/  IMAD.MOV.U32 R30, RZ, RZ, R35 ;  /* 0x000000ffff1e7224 */ /* 0x000fe200078e0023 */
[----:B------:R-:W0:Y:S01]  /*07d0*/  MUFU.RSQ64H R39, R55 ;  /* 0x0000003700277308 */ /* 0x000e220000001c00 */
[----:B------:R-:W-:-:S03]  /*07e0*/  IMAD.MOV.U32 R7, RZ, RZ, R34 ;  /* 0x000000ffff077224 */ /* 0x000fc600078e0022 */
[----:B------:R-:W-:Y:S01]  /*07f0*/  FSEL R41, R30, UR5, P2 ;  /* 0x000000051e297c08 */ /* 0x000fe20009000000 */
[----:B------:R-:W-:Y:S01]  /*0800*/  IMAD.MOV.U32 R30, RZ, RZ, RZ ;  /* 0x000000ffff1e7224 */ /* 0x000fe200078e00ff */
[----:B------:R-:W-:Y:S01]  /*0810*/  SEL R40, R7, UR7, P2 ;  /* 0x0000000707287c07 */ /* 0x000fe20009000000 */
[----:B------:R-:W-:Y:S01]  /*0820*/  DSETP.NEU.AND P2, PT, R32, RZ, PT ;  /* 0x000000ff2000722a */ /* 0x000fe20003f4d000 */
[----:B------:R-:W-:Y:S01]  /*0830*/  LOP3.LUT R7, R6, 0x100000, RZ, 0xfc, !PT ;  /* 0x0010000006077812 */ /* 0x000fe200078efcff */
[----:B------:R-:W-:Y:S02]  /*0840*/  IMAD.MOV.U32 R6, RZ, RZ, RZ ;  /* 0x000000ffff067224 */ /* 0x000fe400078e00ff */
[----:B------:R-:W-:Y:S02]  /*0850*/  @P3 LOP3.LUT R41, R31, 0x80000, RZ, 0xfc, !PT ;  /* 0x000800001f293812 */ /* 0x000fe400078efcff */
[----:B------:R-:W-:Y:S02]  /*0860*/  ISETP.GE.U32.AND P3, PT, R50, 0x7ff00000, PT ;  /* 0x7ff000003200780c */ /* 0x000fe40003f66070 */
[----:B------:R-:W1:Y:S01]  /*0870*/  MUFU.RSQ64H R31, R41 ;  /* 0x00000029001f7308 */ /* 0x000e620000001c00 */
        /* <DEDUP_REMOVED lines=50> */
[----:B------:R-:W-:Y:S05]  /*0ba0*/  CALL.REL.NOINC `($__internal_21_$__cuda_sm20_dsqrt_rn_f64_mediumpath_v1) ;  /* 0x00000234007c7944 */ /* 0x000fea0003c00000 */
.L_x_13614:
[----:B------:R-:W-:Y:S05]  /*0bb0*/  BSYNC B3 ;  /* 0x0000000000037941 */ /* 0x000fea0003800000 */
.L_x_13613:
[----:B------:R-:W-:-:S10]  /*0bc0*/  DADD R6, R16, R28 ;  /* 0x0000000010067229 */ /* 0x000fd4000000001c */
        /* <DEDUP_REMOVED lines=80> */
.L_x_13612:
        /* <DEDUP_REMOVED lines=31> */
[----:B------:R-:W-:Y:S05]  /*12c0*/  CALL.REL.NOINC `($__internal_20_$__cuda_sm20_div_rn_f64_full) ;  /* 0x0000022800307944 */ /* 0x000fea0003c00000 */
.L_x_13622:
[----:B------:R-:W-:Y:S05]  /*12d0*/  BSYNC B4 ;  /* 0x0000000000047941 */ /* 0x000fea0003800000 */
.L_x_13621:
[----:B------:R-:W-:Y:S02]  /*12e0*/  IMAD.MOV.U32 R6, RZ, RZ, R36 ;  /* 0x000000ffff067224 */ /* 0x000fe400078e0024 */
[----:B------:R-:W-:Y:S01]  /*12f0*/  IMAD.MOV.U32 R7, RZ, RZ, R37 ;  /* 0x000000ffff077224 */ /* 0x000fe200078e0025 */
[----:B------:R-:W-:Y:S06]  /*1300*/  BRA `(.L_x_13620) ;  /* 0x0000000000047947 */ /* 0x000fec0003800000 */
.L_x_13619:
[----:B------:R-:W-:-:S11]  /*1310*/  DADD R6, -R42, R48 ;  /* 0x000000002a067229 */ /* 0x000fd60000000130 */
.L_x_13620:
[----:B------:R-:W-:Y:S05]  /*1320*/  BSYNC B3 ;  /* 0x0000000000037941 */ /* 0x000fea0003800000 */
.L_x_13618:
        /* <DEDUP_REMOVED lines=27> */
.L_x_13627:
[----:B------:R-:W-:Y:S05]  /*14e0*/  BSYNC B4 ;  /* 0x0000000000047941 */ /* 0x000fea0003800000 */
.L_x_13626:
[----:B------:R-:W-:Y:S05]  /*14f0*/  BRA `(.L_x_13625) ;  /* 0x0000000000047947 */ /* 0x000fea0003800000 */
.L_x_13624:
[----:B------:R-:W-:-:S11]  /*1500*/  DADD R36, R50, -R34 ;  /* 0x0000000032247229 */ /* 0x000fd60000000822 */
.L_x_13625:
[----:B------:R-:W-:Y:S05]  /*1510*/  BSYNC B3 ;  /* 0x0000000000037941 */ /* 0x000fea0003800000 */
.L_x_13623:
        /* <DEDUP_REMOVED lines=27> */
.L_x_13629:
[----:B------:R-:W-:Y:S05]  /*16d0*/  BSYNC B3 ;  /* 0x0000000000037941 */ /* 0x000fea0003800000 */
.L_x_13628:
        /* <DEDUP_REMOVED lines=9> */
[----:B------:R-:W-:Y:S01]  /*1770*/  @!P0 MOV R7, R29 ;  /* 0x0000001d00078202 */ /* 0x000fe20000000f00 */
[----:B------:R-:W-:-:S04]  /*1780*/  @!P0 IMAD.MOV.U32 R6, RZ, RZ, R28 ;  /* 0x000000ffff068224 */ /* 0x000fc800078e001c */
        /* <DEDUP_REMOVED lines=74> */
.L_x_13630:
        /* <DEDUP_REMOVED lines=19> */
[----:B------:R-:W-:Y:S05]  /*1d60*/  CALL.REL.NOINC `($__internal_20_$__cuda_sm20_div_rn_f64_full) ;  /* 0x0000021c00887944 */ /* 0x000fea0003c00000 */
.L_x_13632:
[----:B------:R-:W-:Y:S05]  /*1d70*/  BSYNC B3 ;  /* 0x0000000000037941 */ /* 0x000fea0003800000 */
.L_x_13631:
        /* <DEDUP_REMOVED lines=30> */
.L_x_13617:
        /* <DEDUP_REMOVED lines=23> */
[----:B------:R-:W-:Y:S05]  /*20d0*/  CALL.REL.NOINC `($__internal_21_$__cuda_sm20_dsqrt_rn_f64_mediumpath_v1) ;  /* 0x0000022000307944 */ /* 0x000fea0003c00000 */
.L_x_13635:
[----:B------:R-:W-:Y:S05]  /*20e0*/  BSYNC B3 ;  /* 0x0000000000037941 */ /* 0x000fea0003800000 */
.L_x_13634:
        /* <DEDUP_REMOVED lines=25> */
.L_x_13638:
[----:B------:R-:W-:Y:S05]  /*2280*/  BSYNC B3 ;  /* 0x0000000000037941 */ /* 0x000fea0003800000 */
.L_x_13637:
        /* <DEDUP_REMOVED lines=30> */
.L_x_13636:
        /* <DEDUP_REMOVED lines=8> */
[----:B------:R-:W-:Y:S02]  /*24f0*/  ISETP.GE.U32.AND P1, PT, R0, 0x7fefffff, PT ;  /* 0x7fefffff0000780c */ /* 0x000fe40003f26070 */
[----:B------:R-:W-:Y:S01]  /*2500*/  MOV R0, 0xfffffc01 ;  /* 0xfffffc0100007802 */ /* 0x000fe20000000f00 */
        /* <DEDUP_REMOVED lines=65> */
.L_x_13639:
[----:B------:R-:W-:Y:S01]  /*2920*/  IMAD.MOV.U32 R6, RZ, RZ, 0x0 ;  /* 0x00000000ff067424 */ /* 0x000fe200078e00ff */
[----:B------:R-:W-:Y:S02]  /*2930*/  MOV R7, 0x7ff00000 ;  /* 0x7ff0000000077802 */ /* 0x000fe40000000f00 */
[----:B------:R-:W-:-:S04]  /*2940*/  FSETP.NEU.FTZ.AND P0, PT, R19, RZ, PT ;  /* 0x000000ff1300720b */ /* 0x000fc80003f1d000 */
[----:B------:R-:W-:-:S10]  /*2950*/  DFMA R6, R18, R6, +INF ;  /* 0x7ff000001206742b */ /* 0x000fd40000000006 */
[----:B------:R-:W-:Y:S02]  /*2960*/  FSEL R18, R6, RZ, P0 ;  /* 0x000000ff06127208 */ /* 0x000fe40000000000 */
[----:B------:R-:W-:Y:S01]  /*2970*/  FSEL R19, R7, -QNAN , P0 ;  /* 0xfff0000007137808 */ /* 0x000fe20000000000 */
[----:B------:R-:W-:Y:S06]  /*2980*/  BRA `(.L_x_13615) ;  /* 0x0000000400287947 */ /* 0x000fec0003800000 */
.L_x_13633:
        /* <DEDUP_REMOVED lines=23> */
.L_x_13641:
[----:B------:R-:W-:Y:S05]  /*2b00*/  BSYNC B3 ;  /* 0x0000000000037941 */ /* 0x000fea0003800000 */
.L_x_13640:
        /* <DEDUP_REMOVED lines=20> */
[----:B------:R-:W-:Y:S05]  /*2c50*/  CALL.REL.NOINC `($__internal_20_$__cuda_sm20_div_rn_f64_full) ;  /* 0x0000020c00cc7944 */ /* 0x000fea0003c00000 */
.L_x_13643:
[----:B------:R-:W-:Y:S05]  /*2c60*/  BSYNC B3 ;  /* 0x0000000000037941 */ /* 0x000fea0003800000 */
.L_x_13642:
[----:B------:R-:W-:Y:S02]  /*2c70*/  IMAD.MOV.U32 R18, RZ, RZ, R36 ;  /* 0x000000ffff127224 */ /* 0x000fe400078e0024 */
[----:B------:R-:W-:Y:S01]  /*2c80*/  IMAD.MOV.U32 R19, RZ, RZ, R37 ;  /* 0x000000ffff137224 */ /* 0x000fe200078e0025 */
[----:B------:R-:W-:Y:S06]  /*2c90*/  BRA `(.L_x_13615) ;  /* 0x0000000000647947 */ /* 0x000fec0003800000 */
.L_x_13616:
        /* <DEDUP_REMOVED lines=21> */
[----:B------:R-:W-:Y:S05]  /*2df0*/  CALL.REL.NOINC `($__internal_21_$__cuda_sm20_dsqrt_rn_f64_mediumpath_v1) ;  /* 0x0000021000e87944 */ /* 0x000fea0003c00000 */
.L_x_13645:
[----:B------:R-:W-:Y:S05]  /*2e00*/  BSYNC B3 ;  /* 0x0000000000037941 */ /* 0x000fea0003800000 */
.L_x_13644:
[----:B------:R-:W-:Y:S01]  /*2e10*/  IMAD.MOV.U32 R18, RZ, RZ, R28 ;  /* 0x000000ffff127224 */ /* 0x000fe200078e001c */
[----:B------:R-:W-:-:S07]  /*2e20*/  MOV R19, R29 ;  /* 0x0000001d00137202 */ /* 0x000fce0000000f00 */
.L_x_13615:
[----:B------:R-:W-:Y:S05]  /*2e30*/  BSYNC B2 ;  /* 0x0000000000027941 */ /* 0x000fea0003800000 */
.L_x_13611:
        /* <DEDUP_REMOVED lines=23> */
[----:B------:R-:W-:Y:S05]  /*2fb0*/  CALL.REL.NOINC `($__internal_20_$__cuda_sm20_div_rn_f64_full) ;  /* 0x0000020800f47944 */ /* 0x000fea0003c00000 */
[----:B------:R-:W-:Y:S02]  /*2fc0*/  IMAD.MOV.U32 R6, RZ, RZ, R36 ;  /* 0x000000ffff067224 */ /* 0x000fe400078e0024 */
[----:B------:R-:W-:-:S07]  /*2fd0*/  IMAD.MOV.U32 R7, RZ, RZ, R37 ;  /* 0x000000ffff077224 */ /* 0x000fce00078e0025 */
.L_x_13649:
[----:B------:R-:W-:Y:S05]  /*2fe0*/  BSYNC B3 ;  /* 0x0000000000037941 */ /* 0x000fea0003800000 */
.L_x_13648:
        /* <DEDUP_REMOVED lines=38> */
.L_x_13657:
[----:B------:R-:W-:Y:S05]  /*3250*/  BSYNC B4 ;  /* 0x0000000000047941 */ /* 0x000fea0003800000 */
.L_x_13656:
[----:B------:R-:W-:Y:S01]  /*3260*/  IMAD.MOV.U32 R52, RZ, RZ, R36 ;  /* 0x000000ffff347224 */ /* 0x000fe200078e0024 */
[----:B------:R-:W-:Y:S01]  /*3270*/  MOV R53, R37 ;  /* 0x0000002500357202 */ /* 0x000fe20000000f00 */
[----:B------:R-:W-:Y:S06]  /*3280*/  BRA `(.L_x_13655) ;  /* 0x0000000000047947 */ /* 0x000fec0003800000 */
.L_x_13654:
[----:B------:R-:W-:-:S11]  /*3290*/  DADD R52, -R42, R48 ;  /* 0x000000002a347229 */ /* 0x000fd60000000130 */
.L_x_13655:
[----:B------:R-:W-:Y:S05]  /*32a0*/  BSYNC B3 ;  /* 0x0000000000037941 */ /* 0x000fea0003800000 */
.L_x_13653:
        /* <DEDUP_REMOVED lines=24> */
.L_x_13662:
[----:B------:R-:W-:Y:S05]  /*3430*/  BSYNC B4 ;  /* 0x0000000000047941 */ /* 0x000fea0003800000 */
.L_x_13661:
[----:B------:R-:W-:Y:S02]  /*3440*/  IMAD.MOV.U32 R2, RZ, RZ, R36 ;  /* 0x000000ffff027224 */ /* 0x000fe400078e0024 */
[----:B------:R-:W-:Y:S01]  /*3450*/  IMAD.MOV.U32 R3, RZ, RZ, R37 ;  /* 0x000000ffff037224 */ /* 0x000fe200078e0025 */
[----:B------:R-:W-:Y:S06]  /*3460*/  BRA `(.L_x_13660) ;  /* 0x0000000000047947 */ /* 0x000fec0003800000 */
.L_x_13659:
[----:B------:R-:W-:-:S11]  /*3470*/  DADD R2, -R44, R50 ;  /* 0x000000002c027229 */ /* 0x000fd60000000132 */
.L_x_13660:
[----:B------:R-:W-:Y:S05]  /*3480*/  BSYNC B3 ;  /* 0x0000000000037941 */ /* 0x000fea0003800000 */
.L_x_13658:
        /* <DEDUP_REMOVED lines=27> */
.L_x_13664:
[----:B------:R-:W-:Y:S05]  /*3640*/  BSYNC B3 ;  /* 0x0000000000037941 */ /* 0x000fea0003800000 */
.L_x_13663:
[----:B------:R-:W-:Y:S01]  /*3650*/  PLOP3.LUT P0, PT, PT, PT, PT, 0x80, 0x0 ;  /* 0x000000000000781c */ /* 0x000fe20003f0f070 */
[----:B------:R-:W-:Y:S02]  /*3660*/  IMAD.MOV.U32 R16, RZ, RZ, R28 ;  /* 0x000000ffff107224 */ /* 0x000fe400078e001c */
[----:B------:R-:W-:Y:S01]  /*3670*/  IMAD.MOV.U32 R17, RZ, RZ, R29 ;  /* 0x000000ffff117224 */ /* 0x000fe200078e001d */
[----:B------:R-:W-:Y:S09]  /*3680*/  BRA `(.L_x_13650) ;  /* 0x0000000800447947 */ /* 0x000ff20003800000 */
.L_x_13652:
        /* <DEDUP_REMOVED lines=27> */
.L_x_13667:
[----:B------:R-:W-:Y:S05]  /*3840*/  BSYNC B3 ;  /* 0x0000000000037941 */ /* 0x000fea0003800000 */
.L_x_13666:
[----:B------:R-:W-:Y:S01]  /*3850*/  PLOP3.LUT P0, PT, PT, PT, PT, 0x80, 0x0 ;  /* 0x000000000000781c */ /* 0x000fe20003f0f070 */
[----:B------:R-:W-:Y:S01]  /*3860*/  IMAD.MOV.U32 R17, RZ, RZ, R29 ;  /* 0x000000ffff117224 */ /* 0x000fe200078e001d */
[----:B------:R-:W-:Y:S01]  /*3870*/  MOV R16, R28 ;  /* 0x0000001c00107202 */ /* 0x000fe20000000f00 */
[----:B------:R-:W-:Y:S10]  /*3880*/  BRA `(.L_x_13650) ;  /* 0x0000000400c47947 */ /* 0x000ff40003800000 */
.L_x_13665:
        /* <DEDUP_REMOVED lines=26> */
.L_x_13669:
[----:B------:R-:W-:Y:S05]  /*3a30*/  BSYNC B3 ;  /* 0x0000000000037941 */ /* 0x000fea0003800000 */
.L_x_13668:
        /* <DEDUP_REMOVED lines=20> */
[----:B------:R-:W-:Y:S05]  /*3b80*/  CALL.REL.NOINC `($__internal_20_$__cuda_sm20_div_rn_f64_full) ;  /* 0x0000020000007944 */ /* 0x000fea0003c00000 */
.L_x_13671:
[----:B------:R-:W-:Y:S05]  /*3b90*/  BSYNC B3 ;  /* 0x0000000000037941 */ /* 0x000fea0003800000 */
.L_x_13670:
[----:B------:R-:W-:Y:S01]  /*3ba0*/  DMUL R4, R4, 8.11296384146066816958e+31 ;  /* 0x4690000004047828 */ /* 0x000fe20000000000 */
[----:B------:R-:W-:Y:S01]  /*3bb0*/  PLOP3.LUT P0, PT, PT, PT, PT, 0x80, 0x0 ;  /* 0x000000000000781c */ /* 0x000fe20003f0f070 */
[----:B------:R-:W-:Y:S02]  /*3bc0*/  IMAD.MOV.U32 R16, RZ, RZ, R36 ;  /* 0x000000ffff107224 */ /* 0x000fe400078e0024 */
[----:B------:R-:W-:Y:S01]  /*3bd0*/  IMAD.MOV.U32 R17, RZ, RZ, R37 ;  /* 0x000000ffff117224 */ /* 0x000fe200078e0025 */
[----:B------:R-:W-:Y:S09]  /*3be0*/  BRA `(.L_x_13650) ;  /* 0x0000000000ec7947 */ /* 0x000ff20003800000 */
.L_x_13651:
        /* <DEDUP_REMOVED lines=20> */
[----:B------:R-:W-:-:S07]  /*3d30*/  MOV R0, 0x3d50 ;  /* 0x00003d5000007802 */ /* 0x000fce0000000f00 */
[----:B------:R-:W-:Y:S05]  /*3d40*/  CALL.REL.NOINC `($__internal_21_$__cuda_sm20_dsqrt_rn_f64_mediumpath_v1) ;  /* 0x0000020400147944 */ /* 0x000fea0003c00000 */
[----:B------:R-:W-:Y:S02]  /*3d50*/  IMAD.MOV.U32 R38, RZ, RZ, R28 ;  /* 0x000000ffff267224 */ /* 0x000fe400078e001c */
[----:B------:R-:W-:-:S07]  /*3d60*/  IMAD.MOV.U32 R39, RZ, RZ, R29 ;  /* 0x000000ffff277224 */ /* 0x000fce00078e001d */
.L_x_13673:
[----:B------:R-:W-:Y:S05]  /*3d70*/  BSYNC B3 ;  /* 0x0000000000037941 */ /* 0x000fea0003800000 */
.L_x_13672:
        /* <DEDUP_REMOVED lines=27> */
.L_x_13675:
[----:B------:R-:W-:Y:S05]  /*3f30*/  BSYNC B3 ;  /* 0x0000000000037941 */ /* 0x000fea0003800000 */
.L_x_13674:
[----:B------:R-:W-:Y:S01]  /*3f40*/  DMUL R16, R28, R38 ;  /* 0x000000261c107228 */ /* 0x000fe20000000000 */
[----:B------:R-:W-:Y:S01]  /*3f50*/  PLOP3.LUT P0, PT, PT, PT, PT, 0x80, 0x0 ;  /* 0x000000000000781c */ /* 0x000fe20003f0f070 */
[----:B------:R-:W-:-:S12]  /*3f60*/  BRA `(.L_x_13650) ;  /* 0x00000000000c7947 */ /* 0x000fd80003800000 */
.L_x_13647:
[----:B------:R-:W-:Y:S01]  /*3f70*/  DMUL R16, R16, 9.00719925474099200000e+15 ;  /* 0x4340000010107828 */ /* 0x000fe20000000000 */
[----:B------:R-:W-:Y:S01]  /*3f80*/  PLOP3.LUT P0, PT, PT, PT, PT, 0x80, 0x0 ;  /* 0x000000000000781c */ /* 0x000fe20003f0f070 */
[----:B------:R-:W-:-:S12]  /*3f90*/  DMUL R4, R4, 9.00719925474099200000e+15 ;  /* 0x4340000004047828 */ /* 0x000fd80000000000 */
.L_x_13650:
[----:B------:R-:W-:Y:S05]  /*3fa0*/  BSYNC B2 ;  /* 0x0000000000027941 */ /* 0x000fea0003800000 */
.L_x_13646:
        /* <DEDUP_REMOVED lines=67> */
.L_x_13681:
[----:B------:R-:W-:-:S11]  /*43e0*/  DMUL R4, RZ, |R6| ;  /* 0x40000006ff047228 */ /* 0x000fd60000000000 */
.L_x_13682:
[----:B------:R-:W-:Y:S05]  /*43f0*/  BSYNC B0 ;  /* 0x0000000000007941 */ /* 0x000fea0003800000 */
.L_x_13680:
        /* <DEDUP_REMOVED lines=11> */
.L_x_13679:
        /* <DEDUP_REMOVED lines=53> */
.L_x_13678:
        /* <DEDUP_REMOVED lines=62> */
.L_x_13686:
[----:B------:R-:W-:-:S11]  /*4be0*/  DMUL R4, RZ, |R6| ;  /* 0x40000006ff047228 */ /* 0x000fd60000000000 */
.L_x_13687:
[----:B------:R-:W-:Y:S05]  /*4bf0*/  BSYNC B0 ;  /* 0x0000000000007941 */ /* 0x000fea0003800000 */
.L_x_13685:
        /* <DEDUP_REMOVED lines=11> */
.L_x_13684:
        /* <DEDUP_REMOVED lines=53> */
.L_x_13677:
        /* <DEDUP_REMOVED lines=29> */
[----:B------:R-:W-:Y:S05]  /*51d0*/  CALL.REL.NOINC `($__internal_20_$__cuda_sm20_div_rn_f64_full) ;  /* 0x000001e8006c7944 */ /* 0x000fea0003c00000 */
.L_x_13690:
[----:B------:R-:W-:Y:S05]  /*51e0*/  BSYNC B3 ;  /* 0x0000000000037941 */ /* 0x000fea0003800000 */
.L_x_13689:
        /* <DEDUP_REMOVED lines=82> */
.L_x_13692:
[----:B------:R-:W-:Y:S02]  /*5710*/  FSEL R2, RZ, 3.37028055040000000000e+12, P1 ;  /* 0x54442d18ff027808 */ /* 0x000fe40000800000 */
[----:B------:R-:W-:-:S07]  /*5720*/  FSEL R3, RZ, 2.1426990032196044922, P1 ;  /* 0x400921fbff037808 */ /* 0x000fce0000800000 */
.L_x_13693:
[----:B------:R-:W-:Y:S05]  /*5730*/  BSYNC B0 ;  /* 0x0000000000007941 */ /* 0x000fea0003800000 */
.L_x_13691:
[----:B------:R-:W-:Y:S01]  /*5740*/  DADD R4, |R16|, |R4| ;  /* 0x0000000010047229 */ /* 0x000fe20000000604 */
[----:B------:R-:W-:-:S07]  /*5750*/  LOP3.LUT R17, R3, 0x80000000, R17, 0xb8, !PT ;  /* 0x8000000003117812 */ /* 0x000fce00078eb811 */
[----:B------:R-:W-:-:S06]  /*5760*/  DSETP.GTU.AND P0, PT, |R4|, +INF , PT ;  /* 0x7ff000000400742a */ /* 0x000fcc0003f0c200 */
[----:B------:R-:W-:Y:S02]  /*5770*/  FSEL R4, R4, R2, P0 ;  /* 0x0000000204047208 */ /* 0x000fe40000000000 */
[----:B------:R-:W-:Y:S01]  /*5780*/  FSEL R5, R5, R17, P0 ;  /* 0x0000001105057208 */ /* 0x000fe20000000000 */
[----:B------:R-:W-:Y:S06]  /*5790*/  BRA `(.L_x_13683) ;  /* 0x0000000400d47947 */ /* 0x000fec0003800000 */
.L_x_13688:
        /* <DEDUP_REMOVED lines=26> */
.L_x_13695:
[----:B------:R-:W-:Y:S05]  /*5940*/  BSYNC B3 ;  /* 0x0000000000037941 */ /* 0x000fea0003800000 */
.L_x_13694:
        /* <DEDUP_REMOVED lines=82> */
.L_x_13697:
[----:B------:R-:W-:Y:S02]  /*5e70*/  FSEL R2, RZ, 3.37028055040000000000e+12, P0 ;  /* 0x54442d18ff027808 */ /* 0x000fe40000000000 */
[----:B------:R-:W-:-:S07]  /*5e80*/  FSEL R3, RZ, 2.1426990032196044922, P0 ;  /* 0x400921fbff037808 */ /* 0x000fce0000000000 */
.L_x_13698:
[----:B------:R-:W-:Y:S05]  /*5e90*/  BSYNC B0 ;  /* 0x0000000000007941 */ /* 0x000fea0003800000 */
.L_x_13696:
[----:B------:R-:W-:Y:S01]  /*5ea0*/  DADD R4, |R16|, |R4| ;  /* 0x0000000010047229 */ /* 0x000fe20000000604 */
[----:B------:R-:W-:-:S07]  /*5eb0*/  LOP3.LUT R17, R3, 0x80000000, R17, 0xb8, !PT ;  /* 0x8000000003117812 */ /* 0x000fce00078eb811 */
[----:B------:R-:W-:-:S06]  /*5ec0*/  DSETP.GTU.AND P0, PT, |R4|, +INF , PT ;  /* 0x7ff000000400742a */ /* 0x000fcc0003f0c200 */
[----:B------:R-:W-:Y:S02]  /*5ed0*/  FSEL R4, R4, R2, P0 ;  /* 0x0000000204047208 */ /* 0x000fe40000000000 */
[----:B------:R-:W-:-:S07]  /*5ee0*/  FSEL R5, R5, R17, P0 ;  /* 0x0000001105057208 */ /* 0x000fce0000000000 */
.L_x_13683:
[----:B------:R-:W-:Y:S05]  /*5ef0*/  BSYNC B2 ;  /* 0x0000000000027941 */ /* 0x000fea0003800000 */
.L_x_13676:
[----:B------:R-:W-:Y:S01]  /*5f00*/  DADD R2, -RZ, -R18 ;  /* 0x00000000ff027229 */ /* 0x000fe20000000912 */
[----:B------:R-:W-:-:S04]  /*5f10*/  SHF.R.U32.HI R10, RZ, 0x1f, R11 ;  /* 0x0000001fff0a7819 */ /* 0x000fc8000001160b */
[----:B------:R-:W-:-:S05]  /*5f20*/  ISETP.NE.AND P0, PT, R10, RZ, PT ;  /* 0x000000ff0a00720c */ /* 0x000fca0003f05270 */
[----:B------:R-:W-:Y:S02]  /*5f30*/  FSEL R6, R2, R18, !P0 ;  /* 0x0000001202067208 */ /* 0x000fe40004000000 */
[----:B------:R-:W-:Y:S01]  /*5f40*/  FSEL R7, R3, R19, !P0 ;  /* 0x0000001303077208 */ /* 0x000fe20004000000 */
[----:B------:R-:W-:Y:S06]  /*5f50*/  BRA `(.L_x_13606) ;  /* 0x0000003000287947 */ /* 0x000fec0003800000 */
.L_x_13610:
[----:B------:R-:W2:Y:S01]  /*5f60*/  LDL.64 R4, [R1+0x8] ;  /* 0x0000080001047983 */ /* 0x000ea20000100a00 */
[----:B------:R-:W-:Y:S01]  /*5f70*/  UMOV UR4, 0x54442d18 ;  /* 0x54442d1800047882 */ /* 0x000fe20000000000 */
[----:B------:R-:W-:Y:S01]  /*5f80*/  UMOV UR5, 0x3ff921fb ;  /* 0x3ff921fb00057882 */ /* 0x000fe20000000000 */
[----:B------:R-:W-:Y:S02]  /*5f90*/  DADD R6, -RZ, -R10 ;  /* 0x00000000ff067229 */ /* 0x000fe4000000090a */
[----:B--2---:R-:W-:-:S08]  /*5fa0*/  DADD R4, R4, -R8 ;  /* 0x0000000004047229 */ /* 0x004fd00000000808 */
[----:B------:R-:W-:Y:S01]  /*5fb0*/  DADD R4, R4, UR4 ;  /* 0x0000000404047e29 */ /* 0x000fe20008000000 */
[----:B------:R-:W-:Y:S10]  /*5fc0*/  BRA `(.L_x_13606) ;  /* 0x00000030000c7947 */ /* 0x000ff40003800000 */
.L_x_13609:
[----:B------:R-:W-:Y:S01]  /*5fd0*/  DADD R6, -RZ, -R10 ;  /* 0x00000000ff067229 */ /* 0x000fe2000000090a */
[----:B------:R-:W-:Y:S01]  /*5fe0*/  CS2R R4, SRZ ;  /* 0x0000000000047805 */ /* 0x000fe2000001ff00 */
[----:B------:R-:W-:Y:S09]  /*5ff0*/  BRA `(.L_x_13606) ;  /* 0x0000003000007947 */ /* 0x000ff20003800000 */
.L_x_13608:
        /* <DEDUP_REMOVED lines=23> */
[----:B------:R-:W-:Y:S01]  /*6170*/  IMAD.MOV.U32 R30, RZ, RZ, R28 ;  /* 0x000000ffff1e7224 */ /* 0x000fe200078e001c */
[----:B------:R-:W-:-:S06]  /*6180*/  MOV R31, R29 ;  /* 0x0000001d001f7202 */ /* 0x000fcc0000000f00 */
        /* <DEDUP_REMOVED lines=83> */
.L_x_13703:
[----:B------:R-:W-:Y:S05]  /*66c0*/  BSYNC B0 ;  /* 0x0000000000007941 */ /* 0x000fea0003800000 */
.L_x_13702:
[----:B------:R-:W-:Y:S04]  /*66d0*/  BSSY B3, `(.L_x_13704) ;  /* 0x0000008000037945 */ /* 0x000fe80003800000 */
[----:B------:R-:W-:Y:S05]  /*66e0*/  @P3 BRA P5, `(.L_x_13705) ;  /* 0x0000000000183947 */ /* 0x000fea0002800000 */
[----:B------:R-:W-:Y:S01]  /*66f0*/  IMAD.MOV.U32 R38, RZ, RZ, R16 ;  /* 0x000000ffff267224 */ /* 0x000fe200078e0010 */
[----:B------:R-:W-:Y:S01]  /*6700*/  MOV R0, 0x6750 ;  /* 0x0000675000007802 */ /* 0x000fe20000000f00 */
[----:B------:R-:W-:Y:S02]  /*6710*/  IMAD.MOV.U32 R39, RZ, RZ, R17 ;  /* 0x000000ffff277224 */ /* 0x000fe400078e0011 */
[----:B------:R-:W-:Y:S02]  /*6720*/  IMAD.MOV.U32 R34, RZ, RZ, R6 ;  /* 0x000000ffff227224 */ /* 0x000fe400078e0006 */
[----:B------:R-:W-:-:S07]  /*6730*/  IMAD.MOV.U32 R35, RZ, RZ, R7 ;  /* 0x000000ffff237224 */ /* 0x000fce00078e0007 */
[----:B------:R-:W-:Y:S05]  /*6740*/  CALL.REL.NOINC `($__internal_20_$__cuda_sm20_div_rn_f64_full) ;  /* 0x000001d400107944 */ /* 0x000fea0003c00000 */
.L_x_13705:
[----:B------:R-:W-:Y:S05]  /*6750*/  BSYNC B3 ;  /* 0x0000000000037941 */ /* 0x000fea0003800000 */
.L_x_13704:
        /* <DEDUP_REMOVED lines=82> */
.L_x_13707:
[----:B------:R-:W-:-:S04]  /*6c80*/  ISETP.GE.AND P0, PT, R9, RZ, PT ;  /* 0x000000ff0900720c */ /* 0x000fc80003f06270 */
[----:B------:R-:W-:Y:S02]  /*6c90*/  FSEL R6, RZ, 3.37028055040000000000e+12, P0 ;  /* 0x54442d18ff067808 */ /* 0x000fe40000000000 */
[----:B------:R-:W-:-:S07]  /*6ca0*/  FSEL R7, RZ, 2.1426990032196044922, P0 ;  /* 0x400921fbff077808 */ /* 0x000fce0000000000 */
.L_x_13708:
[----:B------:R-:W-:Y:S05]  /*6cb0*/  BSYNC B0 ;  /* 0x0000000000007941 */ /* 0x000fea0003800000 */
.L_x_13706:
[----:B------:R-:W-:Y:S01]  /*6cc0*/  DADD R2, R4, R2 ;  /* 0x0000000004027229 */ /* 0x000fe20000000002 */
[----:B------:R-:W-:Y:S01]  /*6cd0*/  LOP3.LUT R11, R7, 0x80000000, R11, 0xb8, !PT ;  /* 0x80000000070b7812 */ /* 0x000fe200078eb80b */
[----:B------:R-:W-:-:S06]  /*6ce0*/  DMUL R18, R18, 0.5 ;  /* 0x3fe0000012127828 */ /* 0x000fcc0000000000 */
[----:B------:R-:W-:-:S06]  /*6cf0*/  DSETP.GTU.AND P0, PT, |R2|, +INF , PT ;  /* 0x7ff000000200742a */ /* 0x000fcc0003f0c200 */
[----:B------:R-:W-:Y:S02]  /*6d00*/  FSEL R4, R2, R6, P0 ;  /* 0x0000000602047208 */ /* 0x000fe40000000000 */
[----:B------:R-:W-:Y:S01]  /*6d10*/  FSEL R5, R3, R11, P0 ;  /* 0x0000000b03057208 */ /* 0x000fe20000000000 */
[----:B------:R-:W-:Y:S06]  /*6d20*/  BRA `(.L_x_13709) ;  /* 0x0000002000387947 */ /* 0x000fec0003800000 */
.L_x_13701:
[CC--:B------:R-:W-:Y:S01]  /*6d30*/  ISETP.GT.U32.AND P1, PT, R2.reuse, R4.reuse, PT ;  /* 0x000000040200720c */ /* 0x0c0fe20003f24070 */
[----:B------:R-:W-:Y:S01]  /*6d40*/  UMOV UR4, 0xffffffff ;  /* 0xffffffff00047882 */ /* 0x000fe20000000000 */
[CC--:B------:R-:W-:Y:S01]  /*6d50*/  ISETP.LT.U32.AND P0, PT, R2.reuse, R4.reuse, PT ;  /* 0x000000040200720c */ /* 0x0c0fe20003f01070 */
[----:B------:R-:W-:Y:S01]  /*6d60*/  UMOV UR5, 0x7fefffff ;  /* 0x7fefffff00057882 */ /* 0x000fe20000000000 */
[CC--:B------:R-:W-:Y:S01]  /*6d70*/  ISETP.GT.U32.AND.EX P1, PT, R3.reuse, R5.reuse, PT, P1 ;  /* 0x000000050300720c */ /* 0x0c0fe20003f24110 */
[----:B------:R-:W-:Y:S01]  /*6d80*/  UMOV UR6, UR5 ;  /* 0x0000000500067c82 */ /* 0x000fe20008000000 */
[CC--:B------:R-:W-:Y:S01]  /*6d90*/  ISETP.LT.U32.AND.EX P0, PT, R3.reuse, R5.reuse, PT, P0 ;  /* 0x000000050300720c */ /* 0x0c0fe20003f01100 */
[----:B------:R-:W-:Y:S01]  /*6da0*/  IMAD.U32 R34, RZ, RZ, UR6 ;  /* 0x00000006ff227e24 */ /* 0x000fe2000f8e00ff */
[-C--:B------:R-:W-:Y:S01]  /*6db0*/  SEL R19, R3, R5.reuse, P1 ;  /* 0x0000000503137207 */ /* 0x080fe20000800000 */
[----:B------:R-:W-:Y:S01]  /*6dc0*/  IMAD.MOV.U32 R38, RZ, RZ, 0x0 ;  /* 0x00000000ff267424 */ /* 0x000fe200078e00ff */
[----:B------:R-:W-:Y:S01]  /*6dd0*/  SEL R28, R2, R4, P0 ;  /* 0x00000004021c7207 */ /* 0x000fe20000000000 */
[----:B------:R-:W-:Y:S01]  /*6de0*/  IMAD.MOV.U32 R39, RZ, RZ, 0x3fd80000 ;  /* 0x3fd80000ff277424 */ /* 0x000fe200078e00ff */
[----:B------:R-:W-:Y:S01]  /*6df0*/  LOP3.LUT R0, R19, 0xffc00000, RZ, 0xc0, !PT ;  /* 0xffc0000013007812 */ /* 0x000fe200078ec0ff */
[----:B------:R-:W-:Y:S01]  /*6e00*/  MUFU.RCP64H R41, R7 ;  /* 0x0000000700297308 */ /* 0x000fe20000001800 */
[----:B------:R-:W-:Y:S01]  /*6e10*/  SEL R29, R3, R5, P0 ;  /* 0x00000005031d7207 */ /* 0x000fe20000000000 */
[----:B------:R-:W-:Y:S01]  /*6e20*/  IMAD.MOV.U32 R40, RZ, RZ, 0x1 ;  /* 0x00000001ff287424 */ /* 0x000fe200078e00ff */
[----:B------:R-:W-:Y:S01]  /*6e30*/  IADD3 R31, -R0, 0x7fd00000, RZ ;  /* 0x7fd00000001f7810 */ /* 0x000fe20007ffe1ff */
[----:B------:R-:W-:Y:S01]  /*6e40*/  BSSY B0, `(.L_x_13710) ;  /* 0x0000076000007945 */ /* 0x000fe20003800000 */
[----:B------:R-:W-:-:S02]  /*6e50*/  MOV R30, RZ ;  /* 0x000000ff001e7202 */ /* 0x000fc40000000f00 */
[----:B------:R-:W-:Y:S02]  /*6e60*/  SEL R18, R2, R4, P1 ;  /* 0x0000000402127207 */ /* 0x000fe40000800000 */
        /* <DEDUP_REMOVED lines=38> */
[----:B------:R-:W-:-:S03]  /*70d0*/  @!P0 IMAD.MOV.U32 R28, RZ, RZ, R30 ;  /* 0x000000ffff1c8224 */ /* 0x000fc600078e001e */
[----:B------:R-:W-:-:S04]  /*70e0*/  IADD3 R0, R29, -0x1, RZ ;  /* 0xffffffff1d007810 */ /* 0x000fc80007ffe0ff */
        /* <DEDUP_REMOVED lines=75> */
.L_x_13711:
[----:B------:R-:W-:Y:S05]  /*75a0*/  BSYNC B0 ;  /* 0x0000000000007941 */ /* 0x000fea0003800000 */
.L_x_13710:
        /* <DEDUP_REMOVED lines=8> */
.L_x_13713:
[----:B------:R-:W-:Y:S05]  /*7630*/  BSYNC B3 ;  /* 0x0000000000037941 */ /* 0x000fea0003800000 */
.L_x_13712:
        /* <DEDUP_REMOVED lines=82> */
.L_x_13715:
[----:B------:R-:W-:-:S04]  /*7b60*/  ISETP.GE.AND P0, PT, R9, RZ, PT ;  /* 0x000000ff0900720c */ /* 0x000fc80003f06270 */
[----:B------:R-:W-:Y:S02]  /*7b70*/  FSEL R6, RZ, 3.37028055040000000000e+12, P0 ;  /* 0x54442d18ff067808 */ /* 0x000fe40000000000 */
[----:B------:R-:W-:-:S07]  /*7b80*/  FSEL R7, RZ, 2.1426990032196044922, P0 ;  /* 0x400921fbff077808 */ /* 0x000fce0000000000 */
.L_x_13716:
[----:B------:R-:W-:Y:S05]  /*7b90*/  BSYNC B0 ;  /* 0x0000000000007941 */ /* 0x000fea0003800000 */
.L_x_13714:
[----:B------:R-:W-:Y:S01]  /*7ba0*/  DADD R2, R4, R2 ;  /* 0x0000000004027229 */ /* 0x000fe20000000002 */
[----:B------:R-:W-:-:S07]  /*7bb0*/  LOP3.LUT R11, R7, 0x80000000, R11, 0xb8, !PT ;  /* 0x80000000070b7812 */ /* 0x000fce00078eb80b */
[----:B------:R-:W-:-:S06]  /*7bc0*/  DSETP.GTU.AND P0, PT, |R2|, +INF , PT ;  /* 0x7ff000000200742a */ /* 0x000fcc0003f0c200 */
[----:B------:R-:W-:Y:S02]  /*7bd0*/  FSEL R4, R2, R6, P0 ;  /* 0x0000000602047208 */ /* 0x000fe40000000000 */
[----:B------:R-:W-:Y:S01]  /*7be0*/  FSEL R5, R3, R11, P0 ;  /* 0x0000000b03057208 */ /* 0x000fe20000000000 */
[----:B------:R-:W-:Y:S06]  /*7bf0*/  BRA `(.L_x_13709) ;  /* 0x0000001000847947 */ /* 0x000fec0003800000 */
.L_x_13700:
        /* <DEDUP_REMOVED lines=22> */
[----:B------:R-:W-:Y:S05]  /*7d60*/  CALL.REL.NOINC `($__internal_20_$__cuda_sm20_div_rn_f64_full) ;  /* 0x000001bc00887944 */ /* 0x000fea0003c00000 */
.L_x_13718:
[----:B------:R-:W-:Y:S05]  /*7d70*/  BSYNC B3 ;  /* 0x0000000000037941 */ /* 0x000fea0003800000 */
.L_x_13717:
        /* <DEDUP_REMOVED lines=24> */
[----:B------:R-:W-:Y:S01]  /*7f00*/  MOV R28, R36 ;  /* 0x00000024001c7202 */ /* 0x000fe20000000f00 */
[----:B------:R-:W-:-:S07]  /*7f10*/  IMAD.MOV.U32 R29, RZ, RZ, R37 ;  /* 0x000000ffff1d7224 */ /* 0x000fce00078e0025 */
.L_x_13720:
[----:B------:R-:W-:Y:S05]  /*7f20*/  BSYNC B3 ;  /* 0x0000000000037941 */ /* 0x000fea0003800000 */
.L_x_13719:
        /* <DEDUP_REMOVED lines=52> */
[----:B------:R-:W-:Y:S02]  /*8270*/  ISETP.GT.AND P0, PT, R29, 0xfffff, PT ;  /* 0x000fffff1d00780c */ /* 0x000fe40003f04270 */
[----:B------:R-:W-:Y:S01]  /*8280*/  MOV R31, R29 ;  /* 0x0000001d001f7202 */ /* 0x000fe20000000f00 */
        /* <DEDUP_REMOVED lines=82> */
.L_x_13722:
[----:B------:R-:W-:Y:S05]  /*87b0*/  BSYNC B0 ;  /* 0x0000000000007941 */ /* 0x000fea0003800000 */
.L_x_13721:
        /* <DEDUP_REMOVED lines=8> */
.L_x_13724:
[----:B------:R-:W-:Y:S05]  /*8840*/  BSYNC B3 ;  /* 0x0000000000037941 */ /* 0x000fea0003800000 */
.L_x_13723:
        /* <DEDUP_REMOVED lines=82> */
.L_x_13726:
[----:B------:R-:W-:-:S04]  /*8d70*/  ISETP.GE.AND P0, PT, R9, RZ, PT ;  /* 0x000000ff0900720c */ /* 0x000fc80003f06270 */
[----:B------:R-:W-:Y:S02]  /*8d80*/  FSEL R6, RZ, 3.37028055040000000000e+12, P0 ;  /* 0x54442d18ff067808 */ /* 0x000fe40000000000 */
[----:B------:R-:W-:-:S07]  /*8d90*/  FSEL R7, RZ, 2.1426990032196044922, P0 ;  /* 0x400921fbff077808 */ /* 0x000fce0000000000 */
.L_x_13727:
[----:B------:R-:W-:Y:S05]  /*8da0*/  BSYNC B0 ;  /* 0x0000000000007941 */ /* 0x000fea0003800000 */
.L_x_13725:
[----:B------:R-:W-:Y:S01]  /*8db0*/  DADD R2, R4, R2 ;  /* 0x0000000004027229 */ /* 0x000fe20000000002 */
[----:B------:R-:W-:Y:S01]  /*8dc0*/  LOP3.LUT R11, R7, 0x80000000, R11, 0xb8, !PT ;  /* 0x80000000070b7812 */ /* 0x000fe200078eb80b */
[----:B------:R-:W-:-:S06]  /*8dd0*/  DADD R18, R18, 1 ;  /* 0x3ff0000012127429 */ /* 0x000fcc0000000000 */
[----:B------:R-:W-:-:S06]  /*8de0*/  DSETP.GTU.AND P0, PT, |R2|, +INF , PT ;  /* 0x7ff000000200742a */ /* 0x000fcc0003f0c200 */
[----:B------:R-:W-:Y:S02]  /*8df0*/  FSEL R4, R2, R6, P0 ;  /* 0x0000000602047208 */ /* 0x000fe40000000000 */
[----:B------:R-:W-:-:S07]  /*8e00*/  FSEL R5, R3, R11, P0 ;  /* 0x0000000b03057208 */ /* 0x000fce0000000000 */
.L_x_13709:
[----:B------:R-:W-:Y:S05]  /*8e10*/  BSYNC B2 ;  /* 0x0000000000027941 */ /* 0x000fea0003800000 */
.L_x_13699:
        /* <DEDUP_REMOVED lines=9> */
.L_x_13607:
        /* <DEDUP_REMOVED lines=21> */
.L_x_13606:
[----:B------:R-:W-:Y:S05]  /*9000*/  BSYNC B1 ;  /* 0x0000000000017941 */ /* 0x000fea0003800000 */
.L_x_13605:
[----:B------:R-:W0:Y:S01]  /*9010*/  S2R R0, SR_TID.X ;  /* 0x0000000000007919 */ /* 0x000e220000002100 */
[----:B------:R-:W-:Y:S01]  /*9020*/  BSSY B1, `(.L_x_13728) ;  /* 0x00008dc000017945 */ /* 0x000fe20003800000 */
[----:B-----5:R-:W-:Y:S02]  /*9030*/  CS2R R10, SRZ ;  /* 0x00000000000a7805 */ /* 0x020fe4000001ff00 */
[----:B------:R-:W-:Y:S01]  /*9040*/  CS2R R8, SRZ ;  /* 0x0000000000087805 */ /* 0x000fe2000001ff00 */
[----:B0-----:R-:W-:-:S05]  /*9050*/  VIADD R0, R0, 0x80 ;  /* 0x0000008000007836 */ /* 0x001fca0000000000 */
[----:B------:R-:W-:-:S13]  /*9060*/  ISETP.GE.AND P0, PT, R0, R57, PT ;  /* 0x000000390000720c */ /* 0x000fda0003f06270 */
[----:B------:R-:W-:Y:S05]  /*9070*/  @P0 BRA `(.L_x_13729) ;  /* 0x0000008c00580947 */ /* 0x000fea0003800000 */
[----:B------:R-:W-:Y:S01]  /*9080*/  IMAD.MOV.U32 R10, RZ, RZ, 0x33145c07 ;  /* 0x33145c07ff0a7424 */ /* 0x000fe200078e00ff */
[----:B------:R-:W-:Y:S01]  /*9090*/  DSETP.GTU.AND P0, PT, |R14|, +INF , PT ;  /* 0x7ff000000e00742a */ /* 0x000fe20003f0c200 */
        /* <DEDUP_REMOVED lines=53> */
[----:B------:R-:W-:Y:S02]  /*93f0*/  SEL R50, R35, R37, P0 ;  /* 0x0000002523327207 */ /* 0x000fe40000000000 */
[----:B------:R-:W-:Y:S01]  /*9400*/  LOP3.LUT R0, R17, 0xffc00000, RZ, 0xc0, !PT ;  /* 0xffc0000011007812 */ /* 0x000fe200078ec0ff */
[----:B------:R-:W-:Y:S01]  /*9410*/  DMUL R46, R32, R32 ;  /* 0x00000020202e7228 */ /* 0x000fe20000000000 */
[----:B------:R-:W-:Y:S01]  /*9420*/  SEL R51, R34, R36, P0 ;  /* 0x0000002422337207 */ /* 0x000fe20000000000 */
[----:B------:R-:W-:Y:S01]  /*9430*/  DMUL R40, R30, R28 ;  /* 0x0000001c1e287228 */ /* 0x000fe20000000000 */
[----:B------:R-:W-:Y:S01]  /*9440*/  IMAD.MOV.U32 R33, RZ, RZ, R50 ;  /* 0x000000ffff217224 */ /* 0x000fe200078e0032 */
[----:B------:R-:W-:-:S02]  /*9450*/  IADD3 R31, -R0, 0x7fd00000, RZ ;  /* 0x7fd00000001f7810 */ /* 0x000fc40007ffe1ff */
[----:B------:R-:W-:Y:S02]  /*9460*/  MOV R32, R51 ;  /* 0x0000003300207202 */ /* 0x000fe40000000f00 */
[----:B------:R-:W-:Y:S02]  /*9470*/  SEL R16, R34, R36, P3 ;  /* 0x0000002422107207 */ /* 0x000fe40001800000 */
[----:B------:R-:W-:Y:S02]  /*9480*/  DFMA R36, R40, R40, R46 ;  /* 0x000000282824722b */ /* 0x000fe4000000002e */
[C---:B------:R-:W-:Y:S02]  /*9490*/  DMUL R38, R30.reuse, R32 ;  /* 0x000000201e267228 */ /* 0x040fe40000000000 */
[----:B------:R-:W-:-:S04]  /*94a0*/  DMUL R30, R30, R16 ;  /* 0x000000101e1e7228 */ /* 0x000fc80000000000 */
[----:B------:R-:W-:Y:S02]  /*94b0*/  DSETP.MIN.AND P0, P1, R36, UR4, PT ;  /* 0x0000000424007e2a */ /* 0x000fe4000b900000 */
[----:B------:R-:W-:Y:S01]  /*94c0*/  DMUL R34, R38, R38 ;  /* 0x0000002626227228 */ /* 0x000fe20000000000 */
[----:B------:R-:W-:Y:S02]  /*94d0*/  IMAD.MOV.U32 R11, RZ, RZ, R37 ;  /* 0x000000ffff0b7224 */ /* 0x000fe400078e0025 */
[----:B------:R-:W-:-:S03]  /*94e0*/  IMAD.MOV.U32 R38, RZ, RZ, RZ ;  /* 0x000000ffff267224 */ /* 0x000fc600078e00ff */
        /* <DEDUP_REMOVED lines=18> */
[----:B------:R-:W-:Y:S02]  /*9610*/  LOP3.LUT R11, R10, 0x100000, RZ, 0xfc, !PT ;  /* 0x001000000a0b7812 */ /* 0x000fe400078efcff */
[----:B------:R-:W-:Y:S02]  /*9620*/  MOV R10, RZ ;  /* 0x000000ff000a7202 */ /* 0x000fe40000000f00 */
[----:B------:R-:W-:Y:S02]  /*9630*/  @P3 LOP3.LUT R41, R31, 0x80000, RZ, 0xfc, !PT ;  /* 0x000800001f293812 */ /* 0x000fe400078efcff */
[----:B------:R-:W-:-:S02]  /*9640*/  ISETP.GE.U32.AND P3, PT, R50, 0x7ff00000, PT ;  /* 0x7ff000003200780c */ /* 0x000fc40003f66070 */
        /* <DEDUP_REMOVED lines=52> */
.L_x_13737:
[----:B------:R-:W-:Y:S05]  /*9990*/  BSYNC B3 ;  /* 0x0000000000037941 */ /* 0x000fea0003800000 */
.L_x_13736:
        /* <DEDUP_REMOVED lines=27> */
[----:B------:R-:W-:Y:S01]  /*9b50*/  UMOV UR6, 0x80000000 ;  /* 0x8000000000067882 */ /* 0x000fe20000000000 */
[----:B------:R-:W-:Y:S01]  /*9b60*/  LEA.HI R0, R11, R0, RZ, 0xc ;  /* 0x000000000b007211 */ /* 0x000fe200078f60ff */
[----:B------:R-:W-:Y:S01]  /*9b70*/  UMOV UR7, 0x43300000 ;  /* 0x4330000000077882 */ /* 0x000fe20000000000 */
[----:B------:R-:W-:-:S09]  /*9b80*/  MOV R39, 0x43300000 ;  /* 0x4330000000277802 */ /* 0x000fd20000000f00 */
        /* <DEDUP_REMOVED lines=50> */
.L_x_13735:
        /* <DEDUP_REMOVED lines=32> */
.L_x_13745:
[----:B------:R-:W-:Y:S05]  /*a0b0*/  BSYNC B4 ;  /* 0x0000000000047941 */ /* 0x000fea0003800000 */
.L_x_13744:
[----:B------:R-:W-:Y:S02]  /*a0c0*/  IMAD.MOV.U32 R10, RZ, RZ, R36 ;  /* 0x000000ffff0a7224 */ /* 0x000fe400078e0024 */
[----:B------:R-:W-:Y:S01]  /*a0d0*/  IMAD.MOV.U32 R11, RZ, RZ, R37 ;  /* 0x000000ffff0b7224 */ /* 0x000fe200078e0025 */
[----:B------:R-:W-:Y:S06]  /*a0e0*/  BRA `(.L_x_13743) ;  /* 0x0000000000047947 */ /* 0x000fec0003800000 */
.L_x_13742:
[----:B------:R-:W-:-:S11]  /*a0f0*/  DADD R10, -R42, R48 ;  /* 0x000000002a0a7229 */ /* 0x000fd60000000130 */
.L_x_13743:
[----:B------:R-:W-:Y:S05]  /*a100*/  BSYNC B3 ;  /* 0x0000000000037941 */ /* 0x000fea0003800000 */
.L_x_13741:
        /* <DEDUP_REMOVED lines=27> */
.L_x_13750:
[----:B------:R-:W-:Y:S05]  /*a2c0*/  BSYNC B4 ;  /* 0x0000000000047941 */ /* 0x000fea0003800000 */
.L_x_13749:
[----:B------:R-:W-:Y:S05]  /*a2d0*/  BRA `(.L_x_13748) ;  /* 0x0000000000047947 */ /* 0x000fea0003800000 */
.L_x_13747:
[----:B------:R-:W-:-:S11]  /*a2e0*/  DADD R36, R50, -R34 ;  /* 0x0000000032247229 */ /* 0x000fd60000000822 */
.L_x_13748:
[----:B------:R-:W-:Y:S05]  /*a2f0*/  BSYNC B3 ;  /* 0x0000000000037941 */ /* 0x000fea0003800000 */
.L_x_13746:
        /* <DEDUP_REMOVED lines=27> */
.L_x_13752:
[----:B------:R-:W-:Y:S05]  /*a4b0*/  BSYNC B3 ;  /* 0x0000000000037941 */ /* 0x000fea0003800000 */
.L_x_13751:
        /* <DEDUP_REMOVED lines=85> */
.L_x_13753:
        /* <DEDUP_REMOVED lines=19> */
[----:B------:R-:W-:Y:S05]  /*ab40*/  CALL.REL.NOINC `($__internal_20_$__cuda_sm20_div_rn_f64_full) ;  /* 0x0000019000107944 */ /* 0x000fea0003c00000 */
.L_x_13755:
[----:B------:R-:W-:Y:S05]  /*ab50*/  BSYNC B3 ;  /* 0x0000000000037941 */ /* 0x000fea0003800000 */
.L_x_13754:
        /* <DEDUP_REMOVED lines=30> */
.L_x_13740:
        /* <DEDUP_REMOVED lines=24> */
.L_x_13758:
[----:B------:R-:W-:Y:S05]  /*aec0*/  BSYNC B3 ;  /* 0x0000000000037941 */ /* 0x000fea0003800000 */
.L_x_13757:
        /* <DEDUP_REMOVED lines=25> */
.L_x_13761:
[----:B------:R-:W-:Y:S05]  /*b060*/  BSYNC B3 ;  /* 0x0000000000037941 */ /* 0x000fea0003800000 */
.L_x_13760:
        /* <DEDUP_REMOVED lines=30> */
.L_x_13759:
        /* <DEDUP_REMOVED lines=75> */
.L_x_13762:
[----:B------:R-:W-:Y:S01]  /*b700*/  IMAD.MOV.U32 R10, RZ, RZ, 0x0 ;  /* 0x00000000ff0a7424 */ /* 0x000fe200078e00ff */
[----:B------:R-:W-:Y:S01]  /*b710*/  FSETP.NEU.FTZ.AND P0, PT, R19, RZ, PT ;  /* 0x000000ff1300720b */ /* 0x000fe20003f1d000 */
[----:B------:R-:W-:-:S06]  /*b720*/  IMAD.MOV.U32 R11, RZ, RZ, 0x7ff00000 ;  /* 0x7ff00000ff0b7424 */ /* 0x000fcc00078e00ff */
[----:B------:R-:W-:-:S10]  /*b730*/  DFMA R10, R18, R10, +INF ;  /* 0x7ff00000120a742b */ /* 0x000fd4000000000a */
[----:B------:R-:W-:Y:S02]  /*b740*/  FSEL R18, R10, RZ, P0 ;  /* 0x000000ff0a127208 */ /* 0x000fe40000000000 */
[----:B------:R-:W-:Y:S01]  /*b750*/  FSEL R19, R11, -QNAN , P0 ;  /* 0xfff000000b137808 */ /* 0x000fe20000000000 */
[----:B------:R-:W-:Y:S06]  /*b760*/  BRA `(.L_x_13738) ;  /* 0x0000000400287947 */ /* 0x000fec0003800000 */
.L_x_13756:
        /* <DEDUP_REMOVED lines=22> */
[----:B------:R-:W-:Y:S05]  /*b8d0*/  CALL.REL.NOINC `($__internal_21_$__cuda_sm20_dsqrt_rn_f64_mediumpath_v1) ;  /* 0x0000018800307944 */ /* 0x000fea0003c00000 */
.L_x_13764:
[----:B------:R-:W-:Y:S05]  /*b8e0*/  BSYNC B3 ;  /* 0x0000000000037941 */ /* 0x000fea0003800000 */
.L_x_13763:
        /* <DEDUP_REMOVED lines=21> */
.L_x_13766:
[----:B------:R-:W-:Y:S05]  /*ba40*/  BSYNC B3 ;  /* 0x0000000000037941 */ /* 0x000fea0003800000 */
.L_x_13765:
[----:B------:R-:W-:Y:S02]  /*ba50*/  IMAD.MOV.U32 R18, RZ, RZ, R36 ;  /* 0x000000ffff127224 */ /* 0x000fe400078e0024 */
[----:B------:R-:W-:Y:S01]  /*ba60*/  IMAD.MOV.U32 R19, RZ, RZ, R37 ;  /* 0x000000ffff137224 */ /* 0x000fe200078e0025 */
[----:B------:R-:W-:Y:S06]  /*ba70*/  BRA `(.L_x_13738) ;  /* 0x0000000000647947 */ /* 0x000fec0003800000 */
.L_x_13739:
        /* <DEDUP_REMOVED lines=22> */
.L_x_13768:
[----:B------:R-:W-:Y:S05]  /*bbe0*/  BSYNC B3 ;  /* 0x0000000000037941 */ /* 0x000fea0003800000 */
.L_x_13767:
[----:B------:R-:W-:Y:S02]  /*bbf0*/  IMAD.MOV.U32 R18, RZ, RZ, R28 ;  /* 0x000000ffff127224 */ /* 0x000fe400078e001c */
[----:B------:R-:W-:-:S07]  /*bc00*/  IMAD.MOV.U32 R19, RZ, RZ, R29 ;  /* 0x000000ffff137224 */ /* 0x000fce00078e001d */
.L_x_13738:
[----:B------:R-:W-:Y:S05]  /*bc10*/  BSYNC B2 ;  /* 0x0000000000027941 */ /* 0x000fea0003800000 */
.L_x_13734:
        /* <DEDUP_REMOVED lines=24> */
[----:B------:R-:W-:Y:S02]  /*bda0*/  IMAD.MOV.U32 R10, RZ, RZ, R36 ;  /* 0x000000ffff0a7224 */ /* 0x000fe400078e0024 */
[----:B------:R-:W-:-:S07]  /*bdb0*/  IMAD.MOV.U32 R11, RZ, RZ, R37 ;  /* 0x000000ffff0b7224 */ /* 0x000fce00078e0025 */
.L_x_13772:
[----:B------:R-:W-:Y:S05]  /*bdc0*/  BSYNC B3 ;  /* 0x0000000000037941 */ /* 0x000fea0003800000 */
.L_x_13771:
        /* <DEDUP_REMOVED lines=38> */
.L_x_13780:
[----:B------:R-:W-:Y:S05]  /*c030*/  BSYNC B4 ;  /* 0x0000000000047941 */ /* 0x000fea0003800000 */
.L_x_13779:
[----:B------:R-:W-:Y:S02]  /*c040*/  IMAD.MOV.U32 R52, RZ, RZ, R36 ;  /* 0x000000ffff347224 */ /* 0x000fe400078e0024 */
[----:B------:R-:W-:Y:S01]  /*c050*/  IMAD.MOV.U32 R53, RZ, RZ, R37 ;  /* 0x000000ffff357224 */ /* 0x000fe200078e0025 */
[----:B------:R-:W-:Y:S06]  /*c060*/  BRA `(.L_x_13778) ;  /* 0x0000000000047947 */ /* 0x000fec0003800000 */
.L_x_13777:
[----:B------:R-:W-:-:S11]  /*c070*/  DADD R52, -R42, R48 ;  /* 0x000000002a347229 */ /* 0x000fd60000000130 */
.L_x_13778:
[----:B------:R-:W-:Y:S05]  /*c080*/  BSYNC B3 ;  /* 0x0000000000037941 */ /* 0x000fea0003800000 */
.L_x_13776:
        /* <DEDUP_REMOVED lines=24> */
.L_x_13785:
[----:B------:R-:W-:Y:S05]  /*c210*/  BSYNC B4 ;  /* 0x0000000000047941 */ /* 0x000fea0003800000 */
.L_x_13784:
[----:B------:R-:W-:Y:S02]  /*c220*/  IMAD.MOV.U32 R2, RZ, RZ, R36 ;  /* 0x000000ffff027224 */ /* 0x000fe400078e0024 */
[----:B------:R-:W-:Y:S01]  /*c230*/  IMAD.MOV.U32 R3, RZ, RZ, R37 ;  /* 0x000000ffff037224 */ /* 0x000fe200078e0025 */
[----:B------:R-:W-:Y:S06]  /*c240*/  BRA `(.L_x_13783) ;  /* 0x0000000000047947 */ /* 0x000fec0003800000 */
.L_x_13782:
[----:B------:R-:W-:-:S11]  /*c250*/  DADD R2, -R44, R50 ;  /* 0x000000002c027229 */ /* 0x000fd60000000132 */
.L_x_13783:
[----:B------:R-:W-:Y:S05]  /*c260*/  BSYNC B3 ;  /* 0x0000000000037941 */ /* 0x000fea0003800000 */
.L_x_13781:
        /* <DEDUP_REMOVED lines=27> */
.L_x_13787:
[----:B------:R-:W-:Y:S05]  /*c420*/  BSYNC B3 ;  /* 0x0000000000037941 */ /* 0x000fea0003800000 */
.L_x_13786:
[----:B------:R-:W-:Y:S01]  /*c430*/  PLOP3.LUT P0, PT, PT, PT, PT, 0x80, 0x0 ;  /* 0x000000000000781c */ /* 0x000fe20003f0f070 */
[----:B------:R-:W-:Y:S02]  /*c440*/  IMAD.MOV.U32 R16, RZ, RZ, R28 ;  /* 0x000000ffff107224 */ /* 0x000fe400078e001c */
[----:B------:R-:W-:Y:S01]  /*c450*/  IMAD.MOV.U32 R17, RZ, RZ, R29 ;  /* 0x000000ffff117224 */ /* 0x000fe200078e001d */
[----:B------:R-:W-:Y:S09]  /*c460*/  BRA `(.L_x_13773) ;  /* 0x0000000800447947 */ /* 0x000ff20003800000 */
.L_x_13775:
[----:B------:R-:W-:-:S14]  /*c470*/  DSETP.GT.AND P0, PT, R8, 1, PT ;  /* 0x3ff000000800742a */ /* 0x000fdc0003f04000 */
[----:B------:R-:W-:Y:S05]  /*c480*/  @P0 BRA `(.L_x_13788) ;  /* 0x0000000000780947 */ /* 0x000fea0003800000 */
[----:B------:R-:W-:Y:S01]  /*c490*/  DADD R2, -R8, 1 ;  /* 0x3ff0000008027429 */ /* 0x000fe20000000100 */
[----:B------:R-:W-:Y:S01]  /*c4a0*/  MOV R16, 0x0 ;  /* 0x0000000000107802 */ /* 0x000fe20000000f00 */
[----:B------:R-:W-:Y:S01]  /*c4b0*/  IMAD.MOV.U32 R17, RZ, RZ, 0x3fd80000 ;  /* 0x3fd80000ff117424 */ /* 0x000fe200078e00ff */
[----:B------:R-:W-:Y:S05]  /*c4c0*/  BSSY B3, `(.L_x_13789) ;  /* 0x0000016000037945 */ /* 0x000fea0003800000 */
        /* <DEDUP_REMOVED lines=21> */
.L_x_13790:
[----:B------:R-:W-:Y:S05]  /*c620*/  BSYNC B3 ;  /* 0x0000000000037941 */ /* 0x000fea0003800000 */
.L_x_13789:
[----:B------:R-:W-:Y:S01]  /*c630*/  PLOP3.LUT P0, PT, PT, PT, PT, 0x80, 0x0 ;  /* 0x000000000000781c */ /* 0x000fe20003f0f070 */
[----:B------:R-:W-:Y:S02]  /*c640*/  IMAD.MOV.U32 R16, RZ, RZ, R28 ;  /* 0x000000ffff107224 */ /* 0x000fe400078e001c */
[----:B------:R-:W-:Y:S01]  /*c650*/  IMAD.MOV.U32 R17, RZ, RZ, R29 ;  /* 0x000000ffff117224 */ /* 0x000fe200078e001d */
[----:B------:R-:W-:Y:S09]  /*c660*/  BRA `(.L_x_13773) ;  /* 0x0000000400c47947 */ /* 0x000ff20003800000 */
.L_x_13788:
[----:B------:R-:W-:Y:S01]  /*c670*/  DMUL R36, R42, R44 ;  /* 0x0000002c2a247228 */ /* 0x000fe20000000000 */
[----:B------:R-:W-:Y:S01]  /*c680*/  IMAD.MOV.U32 R28, RZ, RZ, 0x0 ;  /* 0x00000000ff1c7424 */ /* 0x000fe200078e00ff */
[----:B------:R-:W-:Y:S01]  /*c690*/  MOV R29, 0x3fd80000 ;  /* 0x3fd80000001d7802 */ /* 0x000fe20000000f00 */
[----:B------:R-:W-:Y:S01]  /*c6a0*/  DMUL R2, R2, 8.11296384146066816958e+31 ;  /* 0x4690000002027828 */ /* 0x000fe20000000000 */
        /* <DEDUP_REMOVED lines=22> */
.L_x_13792:
[----:B------:R-:W-:Y:S05]  /*c810*/  BSYNC B3 ;  /* 0x0000000000037941 */ /* 0x000fea0003800000 */
.L_x_13791:
        /* <DEDUP_REMOVED lines=21> */
.L_x_13794:
[----:B------:R-:W-:Y:S05]  /*c970*/  BSYNC B3 ;  /* 0x0000000000037941 */ /* 0x000fea0003800000 */
.L_x_13793:
[----:B------:R-:W-:Y:S01]  /*c980*/  DMUL R8, R8, 8.11296384146066816958e+31 ;  /* 0x4690000008087828 */ /* 0x000fe20000000000 */
[----:B------:R-:W-:Y:S01]  /*c990*/  PLOP3.LUT P0, PT, PT, PT, PT, 0x80, 0x0 ;  /* 0x000000000000781c */ /* 0x000fe20003f0f070 */
[----:B------:R-:W-:Y:S01]  /*c9a0*/  IMAD.MOV.U32 R17, RZ, RZ, R37 ;  /* 0x000000ffff117224 */ /* 0x000fe200078e0025 */
[----:B------:R-:W-:Y:S01]  /*c9b0*/  MOV R16, R36 ;  /* 0x0000002400107202 */ /* 0x000fe20000000f00 */
[----:B------:R-:W-:Y:S10]  /*c9c0*/  BRA `(.L_x_13773) ;  /* 0x0000000000ec7947 */ /* 0x000ff40003800000 */
.L_x_13774:
        /* <DEDUP_REMOVED lines=21> */
[----:B------:R-:W-:Y:S05]  /*cb20*/  CALL.REL.NOINC `($__internal_21_$__cuda_sm20_dsqrt_rn_f64_mediumpath_v1) ;  /* 0x00000174009c7944 */ /* 0x000fea0003c00000 */
[----:B------:R-:W-:Y:S02]  /*cb30*/  IMAD.MOV.U32 R38, RZ, RZ, R28 ;  /* 0x000000ffff267224 */ /* 0x000fe400078e001c */
[----:B------:R-:W-:-:S07]  /*cb40*/  IMAD.MOV.U32 R39, RZ, RZ, R29 ;  /* 0x000000ffff277224 */ /* 0x000fce00078e001d */
.L_x_13796:
[----:B------:R-:W-:Y:S05]  /*cb50*/  BSYNC B3 ;  /* 0x0000000000037941 */ /* 0x000fea0003800000 */
.L_x_13795:
[----:B------:R-:W-:Y:S01]  /*cb60*/  DADD R36, R16, 1 ;  /* 0x3ff0000010247429 */ /* 0x000fe20000000000 */
[----:B------:R-:W-:Y:S01]  /*cb70*/  IMAD.MOV.U32 R8, RZ, RZ, 0x0 ;  /* 0x00000000ff087424 */ /* 0x000fe200078e00ff */
[----:B------:R-:W-:Y:S01]  /*cb80*/  BSSY B3, `(.L_x_13797) ;  /* 0x0000019000037945 */ /* 0x000fe20003800000 */
[----:B------:R-:W-:-:S05]  /*cb90*/  IMAD.MOV.U32 R9, RZ, RZ, 0x3fd80000 ;  /* 0x3fd80000ff097424 */ /* 0x000fca00078e00ff */
        /* <DEDUP_REMOVED lines=23> */
.L_x_13798:
[----:B------:R-:W-:Y:S05]  /*cd10*/  BSYNC B3 ;  /* 0x0000000000037941 */ /* 0x000fea0003800000 */
.L_x_13797:
[----:B------:R-:W-:Y:S01]  /*cd20*/  DMUL R16, R28, R38 ;  /* 0x000000261c107228 */ /* 0x000fe20000000000 */
[----:B------:R-:W-:Y:S01]  /*cd30*/  PLOP3.LUT P0, PT, PT, PT, PT, 0x80, 0x0 ;  /* 0x000000000000781c */ /* 0x000fe20003f0f070 */
[----:B------:R-:W-:-:S12]  /*cd40*/  BRA `(.L_x_13773) ;  /* 0x00000000000c7947 */ /* 0x000fd80003800000 */
.L_x_13770:
[----:B------:R-:W-:Y:S01]  /*cd50*/  DMUL R16, R16, 9.00719925474099200000e+15 ;  /* 0x4340000010107828 */ /* 0x000fe20000000000 */
[----:B------:R-:W-:Y:S01]  /*cd60*/  PLOP3.LUT P0, PT, PT, PT, PT, 0x80, 0x0 ;  /* 0x000000000000781c */ /* 0x000fe20003f0f070 */
[----:B------:R-:W-:-:S12]  /*cd70*/  DMUL R8, R8, 9.00719925474099200000e+15 ;  /* 0x4340000008087828 */ /* 0x000fd80000000000 */
.L_x_13773:
[----:B------:R-:W-:Y:S05]  /*cd80*/  BSYNC B2 ;  /* 0x0000000000027941 */ /* 0x000fea0003800000 */
.L_x_13769:
        /* <DEDUP_REMOVED lines=67> */
.L_x_13804:
[----:B------:R-:W-:-:S11]  /*d1c0*/  DMUL R8, RZ, |R10| ;  /* 0x4000000aff087228 */ /* 0x000fd60000000000 */
.L_x_13805:
[----:B------:R-:W-:Y:S05]  /*d1d0*/  BSYNC B0 ;  /* 0x0000000000007941 */ /* 0x000fea0003800000 */
.L_x_13803:
        /* <DEDUP_REMOVED lines=11> */
.L_x_13802:
        /* <DEDUP_REMOVED lines=12> */
[----:B------:R-:W-:Y:S01]  /*d350*/  @!P0 IMAD.MOV.U32 R2, RZ, RZ, 0x33145c07 ;  /* 0x33145c07ff028424 */ /* 0x000fe200078e00ff */
[----:B------:R-:W-:-:S04]  /*d360*/  @!P0 MOV R3, 0x3c91a626 ;  /* 0x3c91a62600038802 */ /* 0x000fc80000000f00 */
        /* <DEDUP_REMOVED lines=39> */
.L_x_13801:
        /* <DEDUP_REMOVED lines=62> */
.L_x_13809:
[----:B------:R-:W-:-:S11]  /*d9c0*/  DMUL R8, RZ, |R10| ;  /* 0x4000000aff087228 */ /* 0x000fd60000000000 */
.L_x_13810:
[----:B------:R-:W-:Y:S05]  /*d9d0*/  BSYNC B0 ;  /* 0x0000000000007941 */ /* 0x000fea0003800000 */
.L_x_13808:
        /* <DEDUP_REMOVED lines=11> */
.L_x_13807:
        /* <DEDUP_REMOVED lines=45> */
[----:B------:R-:W-:Y:S01]  /*dd60*/  @P0 MOV R9, 0x3c91a626 ;  /* 0x3c91a62600090802 */ /* 0x000fe20000000f00 */
[----:B------:R-:W-:Y:S02]  /*dd70*/  @!P0 IMAD.MOV.U32 R10, RZ, RZ, 0x33145c07 ;  /* 0x33145c07ff0a8424 */ /* 0x000fe400078e00ff */
[----:B------:R-:W-:-:S03]  /*dd80*/  @!P0 IMAD.MOV.U32 R11, RZ, RZ, 0x3c91a626 ;  /* 0x3c91a626ff0b8424 */ /* 0x000fc600078e00ff */
[----:B------:R-:W-:-:S03]  /*dd90*/  @P0 DADD R8, R2, -R8 ;  /* 0x0000000002080229 */ /* 0x000fc60000000808 */
[----:B------:R-:W-:-:S05]  /*dda0*/  @!P0 DADD R2, R2, R10 ;  /* 0x0000000002028229 */ /* 0x000fca000000000a */
[----:B------:R-:W-:-:S03]  /*ddb0*/  @P0 DADD R8, -R8, UR4 ;  /* 0x0000000408080e29 */ /* 0x000fc60008000100 */
[----:B------:R-:W-:Y:S01]  /*ddc0*/  @!P0 DADD R8, R2, UR4 ;  /* 0x0000000402088e29 */ /* 0x000fe20008000000 */
[----:B------:R-:W-:Y:S10]  /*ddd0*/  BRA `(.L_x_13806) ;  /* 0x0000000c00bc7947 */ /* 0x000ff40003800000 */
.L_x_13800:
        /* <DEDUP_REMOVED lines=30> */
.L_x_13813:
[----:B------:R-:W-:Y:S05]  /*dfc0*/  BSYNC B3 ;  /* 0x0000000000037941 */ /* 0x000fea0003800000 */
.L_x_13812:
        /* <DEDUP_REMOVED lines=82> */
.L_x_13815:
[----:B------:R-:W-:Y:S02]  /*e4f0*/  FSEL R2, RZ, 3.37028055040000000000e+12, P1 ;  /* 0x54442d18ff027808 */ /* 0x000fe40000800000 */
[----:B------:R-:W-:-:S07]  /*e500*/  FSEL R3, RZ, 2.1426990032196044922, P1 ;  /* 0x400921fbff037808 */ /* 0x000fce0000800000 */
.L_x_13816:
[----:B------:R-:W-:Y:S05]  /*e510*/  BSYNC B0 ;  /* 0x0000000000007941 */ /* 0x000fea0003800000 */
.L_x_13814:
[----:B------:R-:W-:Y:S01]  /*e520*/  DADD R8, |R16|, |R8| ;  /* 0x0000000010087229 */ /* 0x000fe20000000608 */
[----:B------:R-:W-:-:S07]  /*e530*/  LOP3.LUT R17, R3, 0x80000000, R17, 0xb8, !PT ;  /* 0x8000000003117812 */ /* 0x000fce00078eb811 */
[----:B------:R-:W-:-:S06]  /*e540*/  DSETP.GTU.AND P0, PT, |R8|, +INF , PT ;  /* 0x7ff000000800742a */ /* 0x000fcc0003f0c200 */
[----:B------:R-:W-:Y:S02]  /*e550*/  FSEL R8, R8, R2, P0 ;  /* 0x0000000208087208 */ /* 0x000fe40000000000 */
[----:B------:R-:W-:Y:S01]  /*e560*/  FSEL R9, R9, R17, P0 ;  /* 0x0000001109097208 */ /* 0x000fe20000000000 */
[----:B------:R-:W-:Y:S06]  /*e570*/  BRA `(.L_x_13806) ;  /* 0x0000000400d47947 */ /* 0x000fec0003800000 */
.L_x_13811:
        /* <DEDUP_REMOVED lines=26> */
.L_x_13818:
[----:B------:R-:W-:Y:S05]  /*e720*/  BSYNC B3 ;  /* 0x0000000000037941 */ /* 0x000fea0003800000 */
.L_x_13817:
        /* <DEDUP_REMOVED lines=82> */
.L_x_13820:
[----:B------:R-:W-:Y:S02]  /*ec50*/  FSEL R2, RZ, 3.37028055040000000000e+12, P1 ;  /* 0x54442d18ff027808 */ /* 0x000fe40000800000 */
[----:B------:R-:W-:-:S07]  /*ec60*/  FSEL R3, RZ, 2.1426990032196044922, P1 ;  /* 0x400921fbff037808 */ /* 0x000fce0000800000 */
.L_x_13821:
[----:B------:R-:W-:Y:S05]  /*ec70*/  BSYNC B0 ;  /* 0x0000000000007941 */ /* 0x000fea0003800000 */
.L_x_13819:
[----:B------:R-:W-:Y:S01]  /*ec80*/  DADD R8, |R16|, |R8| ;  /* 0x0000000010087229 */ /* 0x000fe20000000608 */
[----:B------:R-:W-:-:S07]  /*ec90*/  LOP3.LUT R17, R3, 0x80000000, R17, 0xb8, !PT ;  /* 0x8000000003117812 */ /* 0x000fce00078eb811 */
[----:B------:R-:W-:-:S06]  /*eca0*/  DSETP.GTU.AND P0, PT, |R8|, +INF , PT ;  /* 0x7ff000000800742a */ /* 0x000fcc0003f0c200 */
[----:B------:R-:W-:Y:S02]  /*ecb0*/  FSEL R8, R8, R2, P0 ;  /* 0x0000000208087208 */ /* 0x000fe40000000000 */
[----:B------:R-:W-:-:S07]  /*ecc0*/  FSEL R9, R9, R17, P0 ;  /* 0x0000001109097208 */ /* 0x000fce0000000000 */
.L_x_13806:
[----:B------:R-:W-:Y:S05]  /*ecd0*/  BSYNC B2 ;  /* 0x0000000000027941 */ /* 0x000fea0003800000 */
.L_x_13799:
[----:B------:R-:W-:Y:S01]  /*ece0*/  DADD R2, -RZ, -R18 ;  /* 0x00000000ff027229 */ /* 0x000fe20000000912 */
[----:B------:R-:W-:-:S04]  /*ecf0*/  SHF.R.U32.HI R14, RZ, 0x1f, R15 ;  /* 0x0000001fff0e7819 */ /* 0x000fc8000001160f */
[----:B------:R-:W-:-:S05]  /*ed00*/  ISETP.NE.AND P0, PT, R14, RZ, PT ;  /* 0x000000ff0e00720c */ /* 0x000fca0003f05270 */
[----:B------:R-:W-:Y:S02]  /*ed10*/  FSEL R10, R2, R18, !P0 ;  /* 0x00000012020a7208 */ /* 0x000fe40004000000 */
[----:B------:R-:W-:Y:S01]  /*ed20*/  FSEL R11, R3, R19, !P0 ;  /* 0x00000013030b7208 */ /* 0x000fe20004000000 */
[----:B------:R-:W-:Y:S06]  /*ed30*/  BRA `(.L_x_13729) ;  /* 0x0000003000287947 */ /* 0x000fec0003800000 */
.L_x_13733:
[----:B------:R-:W2:Y:S01]  /*ed40*/  LDL.64 R8, [R1+0x8] ;  /* 0x0000080001087983 */ /* 0x000ea20000100a00 */
[----:B------:R-:W-:Y:S01]  /*ed50*/  UMOV UR4, 0x54442d18 ;  /* 0x54442d1800047882 */ /* 0x000fe20000000000 */
[----:B------:R-:W-:Y:S01]  /*ed60*/  UMOV UR5, 0x3ff921fb ;  /* 0x3ff921fb00057882 */ /* 0x000fe20000000000 */
[----:B------:R-:W-:Y:S02]  /*ed70*/  DADD R10, -RZ, -R14 ;  /* 0x00000000ff0a7229 */ /* 0x000fe4000000090e */
[----:B--2---:R-:W-:-:S08]  /*ed80*/  DADD R8, R8, -R12 ;  /* 0x0000000008087229 */ /* 0x004fd0000000080c */
[----:B------:R-:W-:Y:S01]  /*ed90*/  DADD R8, R8, UR4 ;  /* 0x0000000408087e29 */ /* 0x000fe20008000000 */
[----:B------:R-:W-:Y:S10]  /*eda0*/  BRA `(.L_x_13729) ;  /* 0x00000030000c7947 */ /* 0x000ff40003800000 */
.L_x_13732:
[----:B------:R-:W-:Y:S01]  /*edb0*/  DADD R10, -RZ, -R14 ;  /* 0x00000000ff0a7229 */ /* 0x000fe2000000090e */
[----:B------:R-:W-:Y:S01]  /*edc0*/  CS2R R8, SRZ ;  /* 0x0000000000087805 */ /* 0x000fe2000001ff00 */
[----:B------:R-:W-:Y:S09]  /*edd0*/  BRA `(.L_x_13729) ;  /* 0x0000003000007947 */ /* 0x000ff20003800000 */
.L_x_13731:
        /* <DEDUP_REMOVED lines=108> */
.L_x_13826:
[----:B------:R-:W-:Y:S05]  /*f4a0*/  BSYNC B0 ;  /* 0x0000000000007941 */ /* 0x000fea0003800000 */
.L_x_13825:
[----:B------:R-:W-:Y:S04]  /*f4b0*/  BSSY B3, `(.L_x_13827) ;  /* 0x0000008000037945 */ /* 0x000fe80003800000 */
[----:B------:R-:W-:Y:S05]  /*f4c0*/  @P3 BRA P5, `(.L_x_13828) ;  /* 0x0000000000183947 */ /* 0x000fea0002800000 */
[----:B------:R-:W-:Y:S01]  /*f4d0*/  MOV R38, R16 ;  /* 0x0000001000267202 */ /* 0x000fe20000000f00 */
[----:B------:R-:W-:Y:S01]  /*f4e0*/  IMAD.MOV.U32 R39, RZ, RZ, R17 ;  /* 0x000000ffff277224 */ /* 0x000fe200078e0011 */
[----:B------:R-:W-:Y:S01]  /*f4f0*/  MOV R0, 0xf530 ;  /* 0x0000f53000007802 */ /* 0x000fe20000000f00 */
[----:B------:R-:W-:Y:S02]  /*f500*/  IMAD.MOV.U32 R34, RZ, RZ, R10 ;  /* 0x000000ffff227224 */ /* 0x000fe400078e000a */
[----:B------:R-:W-:-:S07]  /*f510*/  IMAD.MOV.U32 R35, RZ, RZ, R11 ;  /* 0x000000ffff237224 */ /* 0x000fce00078e000b */
[----:B------:R-:W-:Y:S05]  /*f520*/  CALL.REL.NOINC `($__internal_20_$__cuda_sm20_div_rn_f64_full) ;  /* 0x0000014400987944 */ /* 0x000fea0003c00000 */
.L_x_13828:
[----:B------:R-:W-:Y:S05]  /*f530*/  BSYNC B3 ;  /* 0x0000000000037941 */ /* 0x000fea0003800000 */
.L_x_13827:
        /* <DEDUP_REMOVED lines=82> */
.L_x_13830:
[----:B------:R-:W-:-:S04]  /*fa60*/  ISETP.GE.AND P0, PT, R13, RZ, PT ;  /* 0x000000ff0d00720c */ /* 0x000fc80003f06270 */
[----:B------:R-:W-:Y:S02]  /*fa70*/  FSEL R10, RZ, 3.37028055040000000000e+12, P0 ;  /* 0x54442d18ff0a7808 */ /* 0x000fe40000000000 */
[----:B------:R-:W-:-:S07]  /*fa80*/  FSEL R11, RZ, 2.1426990032196044922, P0 ;  /* 0x400921fbff0b7808 */ /* 0x000fce0000000000 */
.L_x_13831:
[----:B------:R-:W-:Y:S05]  /*fa90*/  BSYNC B0 ;  /* 0x0000000000007941 */ /* 0x000fea0003800000 */
.L_x_13829:
[----:B------:R-:W-:Y:S01]  /*faa0*/  DADD R2, R8, R2 ;  /* 0x0000000008027229 */ /* 0x000fe20000000002 */
[----:B------:R-:W-:Y:S01]  /*fab0*/  LOP3.LUT R15, R11, 0x80000000, R15, 0xb8, !PT ;  /* 0x800000000b0f7812 */ /* 0x000fe200078eb80f */
[----:B------:R-:W-:-:S06]  /*fac0*/  DMUL R18, R18, 0.5 ;  /* 0x3fe0000012127828 */ /* 0x000fcc0000000000 */
[----:B------:R-:W-:-:S06]  /*fad0*/  DSETP.GTU.AND P0, PT, |R2|, +INF , PT ;  /* 0x7ff000000200742a */ /* 0x000fcc0003f0c200 */
[----:B------:R-:W-:Y:S02]  /*fae0*/  FSEL R8, R2, R10, P0 ;  /* 0x0000000a02087208 */ /* 0x000fe40000000000 */
[----:B------:R-:W-:Y:S01]  /*faf0*/  FSEL R9, R3, R15, P0 ;  /* 0x0000000f03097208 */ /* 0x000fe20000000000 */
[----:B------:R-:W-:Y:S06]  /*fb00*/  BRA `(.L_x_13832) ;  /* 0x0000002000387947 */ /* 0x000fec0003800000 */
.L_x_13824:
        /* <DEDUP_REMOVED lines=15> */
[----:B------:R-:W-:Y:S01]  /*fc00*/  MUFU.RCP64H R41, R11 ;  /* 0x0000000b00297308 */ /* 0x000fe20000001800 */
[----:B------:R-:W-:Y:S01]  /*fc10*/  IADD3 R31, -R0, 0x7fd00000, RZ ;  /* 0x7fd00000001f7810 */ /* 0x000fe20007ffe1ff */
[----:B------:R-:W-:Y:S01]  /*fc20*/  IMAD.MOV.U32 R40, RZ, RZ, 0x1 ;  /* 0x00000001ff287424 */ /* 0x000fe200078e00ff */
[----:B------:R-:W-:Y:S01]  /*fc30*/  SEL R18, R2, R8, P1 ;  /* 0x0000000802127207 */ /* 0x000fe20000800000 */
[----:B------:R-:W-:Y:S01]  /*fc40*/  BSSY B0, `(.L_x_13833) ;  /* 0x0000074000007945 */ /* 0x000fe20003800000 */
[----:B------:R-:W-:-:S02]  /*fc50*/  ISETP.GE.U32.AND P2, PT, R29, 0x7ff00000, PT ;  /* 0x7ff000001d00780c */ /* 0x000fc40003f46070 */
        /* <DEDUP_REMOVED lines=11> */
[----:B------:R-:W-:Y:S01]  /*fd10*/  DSETP.NEU.AND P1, PT, R28, RZ, PT ;  /* 0x000000ff1c00722a */ /* 0x000fe20003f2d000 */
[----:B------:R-:W-:Y:S02]  /*fd20*/  MOV R34, RZ ;  /* 0x000000ff00227202 */ /* 0x000fe40000000f00 */
[----:B------:R-:W0:Y:S04]  /*fd30*/  MUFU.RSQ64H R35, R33 ;  /* 0x0000002100237308 */ /* 0x000e280000001c00 */
        /* <DEDUP_REMOVED lines=23> */
[----:B------:R-:W-:Y:S02]  /*feb0*/  @!P0 MOV R28, R30 ;  /* 0x0000001e001c8202 */ /* 0x000fe40000000f00 */
        /* <DEDUP_REMOVED lines=76> */
.L_x_13834:
[----:B------:R-:W-:Y:S05]  /*10380*/  BSYNC B0 ;  /* 0x0000000000007941 */ /* 0x000fea0003800000 */
.L_x_13833:
[----:B------:R-:W-:Y:S04]  /*10390*/  BSSY B3, `(.L_x_13835) ;  /* 0x0000008000037945 */ /* 0x000fe80003800000 */
[----:B------:R-:W-:Y:S05]  /*103a0*/  @P3 BRA P5, `(.L_x_13836) ;  /* 0x0000000000183947 */ /* 0x000fea0002800000 */
[----:B------:R-:W-:Y:S01]  /*103b0*/  IMAD.MOV.U32 R38, RZ, RZ, R16 ;  /* 0x000000ffff267224 */ /* 0x000fe200078e0010 */
[----:B------:R-:W-:Y:S01]  /*103c0*/  MOV R34, R10 ;  /* 0x0000000a00227202 */ /* 0x000fe20000000f00 */
[----:B------:R-:W-:Y:S01]  /*103d0*/  IMAD.MOV.U32 R39, RZ, RZ, R17 ;  /* 0x000000ffff277224 */ /* 0x000fe200078e0011 */
[----:B------:R-:W-:Y:S01]  /*103e0*/  MOV R0, 0x10410 ;  /* 0x0001041000007802 */ /* 0x000fe20000000f00 */
[----:B------:R-:W-:-:S07]  /*103f0*/  IMAD.MOV.U32 R35, RZ, RZ, R11 ;  /* 0x000000ffff237224 */ /* 0x000fce00078e000b */
[----:B------:R-:W-:Y:S05]  /*10400*/  CALL.REL.NOINC `($__internal_20_$__cuda_sm20_div_rn_f64_full) ;  /* 0x0000013400e07944 */ /* 0x000fea0003c00000 */
.L_x_13836:
[----:B------:R-:W-:Y:S05]  /*10410*/  BSYNC B3 ;  /* 0x0000000000037941 */ /* 0x000fea0003800000 */
.L_x_13835:
        /* <DEDUP_REMOVED lines=82> */
.L_x_13838:
[----:B------:R-:W-:-:S04]  /*10940*/  ISETP.GE.AND P0, PT, R13, RZ, PT ;  /* 0x000000ff0d00720c */ /* 0x000fc80003f06270 */
[----:B------:R-:W-:Y:S02]  /*10950*/  FSEL R10, RZ, 3.37028055040000000000e+12, P0 ;  /* 0x54442d18ff0a7808 */ /* 0x000fe40000000000 */
[----:B------:R-:W-:-:S07]  /*10960*/  FSEL R11, RZ, 2.1426990032196044922, P0 ;  /* 0x400921fbff0b7808 */ /* 0x000fce0000000000 */
.L_x_13839:
[----:B------:R-:W-:Y:S05]  /*10970*/  BSYNC B0 ;  /* 0x0000000000007941 */ /* 0x000fea0003800000 */
.L_x_13837:
[----:B------:R-:W-:Y:S01]  /*10980*/  DADD R2, R8, R2 ;  /* 0x0000000008027229 */ /* 0x000fe20000000002 */
[----:B------:R-:W-:-:S07]  /*10990*/  LOP3.LUT R15, R11, 0x80000000, R15, 0xb8, !PT ;  /* 0x800000000b0f7812 */ /* 0x000fce00078eb80f */
[----:B------:R-:W-:-:S06]  /*109a0*/  DSETP.GTU.AND P0, PT, |R2|, +INF , PT ;  /* 0x7ff000000200742a */ /* 0x000fcc0003f0c200 */
[----:B------:R-:W-:Y:S02]  /*109b0*/  FSEL R8, R2, R10, P0 ;  /* 0x0000000a02087208 */ /* 0x000fe40000000000 */
[----:B------:R-:W-:Y:S01]  /*109c0*/  FSEL R9, R3, R15, P0 ;  /* 0x0000000f03097208 */ /* 0x000fe20000000000 */
[----:B------:R-:W-:Y:S06]  /*109d0*/  BRA `(.L_x_13832) ;  /* 0x0000001000847947 */ /* 0x000fec0003800000 */
.L_x_13823:
        /* <DEDUP_REMOVED lines=22> */
[----:B------:R-:W-:Y:S05]  /*10b40*/  CALL.REL.NOINC `($__internal_20_$__cuda_sm20_div_rn_f64_full) ;  /* 0x0000013000107944 */ /* 0x000fea0003c00000 */
.L_x_13841:
[----:B------:R-:W-:Y:S05]  /*10b50*/  BSYNC B3 ;  /* 0x0000000000037941 */ /* 0x000fea0003800000 */
.L_x_13840:
        /* <DEDUP_REMOVED lines=24> */
[----:B------:R-:W-:Y:S02]  /*10ce0*/  IMAD.MOV.U32 R28, RZ, RZ, R36 ;  /* 0x000000ffff1c7224 */ /* 0x000fe400078e0024 */
[----:B------:R-:W-:-:S07]  /*10cf0*/  IMAD.MOV.U32 R29, RZ, RZ, R37 ;  /* 0x000000ffff1d7224 */ /* 0x000fce00078e0025 */
.L_x_13843:
[----:B------:R-:W-:Y:S05]  /*10d00*/  BSYNC B3 ;  /* 0x0000000000037941 */ /* 0x000fea0003800000 */
.L_x_13842:
        /* <DEDUP_REMOVED lines=58> */
[----:B------:R-:W-:Y:S01]  /*110b0*/  @!P0 MOV R29, R31 ;  /* 0x0000001f001d8202 */ /* 0x000fe20000000f00 */
[----:B------:R-:W-:Y:S01]  /*110c0*/  DFMA R36, R18, R32, R36 ;  /* 0x000000201224722b */ /* 0x000fe20000000024 */
[----:B------:R-:W-:-:S03]  /*110d0*/  @!P0 IMAD.MOV.U32 R28, RZ, RZ, R30 ;  /* 0x000000ffff1c8224 */ /* 0x000fc600078e001e */
        /* <DEDUP_REMOVED lines=75> */
.L_x_13845:
[----:B------:R-:W-:Y:S05]  /*11590*/  BSYNC B0 ;  /* 0x0000000000007941 */ /* 0x000fea0003800000 */
.L_x_13844:
        /* <DEDUP_REMOVED lines=8> */
.L_x_13847:
[----:B------:R-:W-:Y:S05]  /*11620*/  BSYNC B3 ;  /* 0x0000000000037941 */ /* 0x000fea0003800000 */
.L_x_13846:
        /* <DEDUP_REMOVED lines=82> */
.L_x_13849:
[----:B------:R-:W-:-:S04]  /*11b50*/  ISETP.GE.AND P0, PT, R13, RZ, PT ;  /* 0x000000ff0d00720c */ /* 0x000fc80003f06270 */
[----:B------:R-:W-:Y:S02]  /*11b60*/  FSEL R10, RZ, 3.37028055040000000000e+12, P0 ;  /* 0x54442d18ff0a7808 */ /* 0x000fe40000000000 */
[----:B------:R-:W-:-:S07]  /*11b70*/  FSEL R11, RZ, 2.1426990032196044922, P0 ;  /* 0x400921fbff0b7808 */ /* 0x000fce0000000000 */
.L_x_13850:
[----:B------:R-:W-:Y:S05]  /*11b80*/  BSYNC B0 ;  /* 0x0000000000007941 */ /* 0x000fea0003800000 */
.L_x_13848:
[----:B------:R-:W-:Y:S01]  /*11b90*/  DADD R2, R8, R2 ;  /* 0x0000000008027229 */ /* 0x000fe20000000002 */
[----:B------:R-:W-:Y:S01]  /*11ba0*/  LOP3.LUT R15, R11, 0x80000000, R15, 0xb8, !PT ;  /* 0x800000000b0f7812 */ /* 0x000fe200078eb80f */
[----:B------:R-:W-:-:S06]  /*11bb0*/  DADD R18, R18, 1 ;  /* 0x3ff0000012127429 */ /* 0x000fcc0000000000 */
[----:B------:R-:W-:-:S06]  /*11bc0*/  DSETP.GTU.AND P0, PT, |R2|, +INF , PT ;  /* 0x7ff000000200742a */ /* 0x000fcc0003f0c200 */
[----:B------:R-:W-:Y:S02]  /*11bd0*/  FSEL R8, R2, R10, P0 ;  /* 0x0000000a02087208 */ /* 0x000fe40000000000 */
[----:B------:R-:W-:-:S07]  /*11be0*/  FSEL R9, R3, R15, P0 ;  /* 0x0000000f03097208 */ /* 0x000fce0000000000 */
.L_x_13832:
[----:B------:R-:W-:Y:S05]  /*11bf0*/  BSYNC B2 ;  /* 0x0000000000027941 */ /* 0x000fea0003800000 */
.L_x_13822:
        /* <DEDUP_REMOVED lines=9> */
.L_x_13730:
        /* <DEDUP_REMOVED lines=21> */
.L_x_13729:
[----:B------:R-:W-:Y:S05]  /*11de0*/  BSYNC B1 ;  /* 0x0000000000017941 */ /* 0x000fea0003800000 */
.L_x_13728:
[----:B------:R-:W0:Y:S01]  /*11df0*/  S2R R0, SR_TID.X ;  /* 0x0000000000007919 */ /* 0x000e220000002100 */
[----:B------:R-:W-:Y:S01]  /*11e00*/  BSSY B1, `(.L_x_13851) ;  /* 0x00008dd000017945 */ /* 0x000fe20003800000 */
[----:B-1----:R-:W-:Y:S02]  /*11e10*/  CS2R R18, SRZ ;  /* 0x0000000000127805 */ /* 0x002fe4000001ff00 */
[----:B------:R-:W-:Y:S02]  /*11e20*/  CS2R R14, SRZ ;  /* 0x00000000000e7805 */ /* 0x000fe4000001ff00 */
        /* <DEDUP_REMOVED lines=38> */
[----:B------:R-:W-:Y:S01]  /*12090*/  IMAD.MOV.U32 R58, RZ, RZ, 0x0 ;  /* 0x00000000ff3a7424 */ /* 0x000fe200078e00ff */
[----:B------:R-:W-:Y:S01]  /*120a0*/  BSSY B2, `(.L_x_13857) ;  /* 0x0000298000027945 */ /* 0x000fe20003800000 */
[----:B------:R-:W-:Y:S01]  /*120b0*/  DADD R30, -RZ, |R44| ;  /* 0x00000000ff1e7229 */ /* 0x000fe2000000052c */
[----:B------:R-:W-:-:S05]  /*120c0*/  IMAD.MOV.U32 R59, RZ, RZ, 0x3fd80000 ;  /* 0x3fd80000ff3b7424 */ /* 0x000fca00078e00ff */
[CC--:B------:R-:W-:Y:S02]  /*120d0*/  ISETP.GT.U32.AND P1, PT, R16.reuse, R34.reuse, PT ;  /* 0x000000221000720c */ /* 0x0c0fe40003f24070 */
[CC--:B------:R-:W-:Y:S02]  /*120e0*/  ISETP.LT.U32.AND P0, PT, R16.reuse, R34.reuse, PT ;  /* 0x000000221000720c */ /* 0x0c0fe40003f01070 */
[CC--:B------:R-:W-:Y:S02]  /*120f0*/  ISETP.GT.U32.AND.EX P1, PT, R17.reuse, R35.reuse, PT, P1 ;  /* 0x000000231100720c */ /* 0x0c0fe40003f24110 */
[CC--:B------:R-:W-:Y:S02]  /*12100*/  ISETP.LT.U32.AND.EX P0, PT, R17.reuse, R35.reuse, PT, P0 ;  /* 0x000000231100720c */ /* 0x0c0fe40003f01100 */
[----:B------:R-:W-:Y:S02]  /*12110*/  SEL R29, R17, R35, P1 ;  /* 0x00000023111d7207 */ /* 0x000fe40000800000 */
[----:B------:R-:W-:-:S02]  /*12120*/  SEL R48, R16, R34, P0 ;  /* 0x0000002210307207 */ /* 0x000fc40000000000 */
[----:B------:R-:W-:Y:S02]  /*12130*/  LOP3.LUT R14, R29, 0xffc00000, RZ, 0xc0, !PT ;  /* 0xffc000001d0e7812 */ /* 0x000fe400078ec0ff */
[----:B------:R-:W-:Y:S01]  /*12140*/  SEL R49, R17, R35, P0 ;  /* 0x0000002311317207 */ /* 0x000fe20000000000 */
[----:B------:R-:W-:Y:S01]  /*12150*/  IMAD.MOV.U32 R26, RZ, RZ, R48 ;  /* 0x000000ffff1a7224 */ /* 0x000fe200078e0030 */
[-C--:B------:R-:W-:Y:S02]  /*12160*/  ISETP.GT.U32.AND P3, PT, R30, R34.reuse, PT ;  /* 0x000000221e00720c */ /* 0x080fe40003f64070 */
[----:B------:R-:W-:Y:S02]  /*12170*/  IADD3 R37, -R14, 0x7fd00000, RZ ;  /* 0x7fd000000e257810 */ /* 0x000fe40007ffe1ff */
[----:B------:R-:W-:Y:S02]  /*12180*/  MOV R27, R49 ;  /* 0x00000031001b7202 */ /* 0x000fe40000000f00 */
[----:B------:R-:W-:-:S02]  /*12190*/  ISETP.LT.U32.AND P2, PT, R30, R34, PT ;  /* 0x000000221e00720c */ /* 0x000fc40003f41070 */
[CC--:B------:R-:W-:Y:S02]  /*121a0*/  ISETP.GT.U32.AND.EX P3, PT, R31.reuse, R35.reuse, PT, P3 ;  /* 0x000000231f00720c */ /* 0x0c0fe40003f64130 */
        /* <DEDUP_REMOVED lines=35> */
[----:B------:R-:W-:Y:S01]  /*123e0*/  DSETP.NEU.AND P2, PT, R32, RZ, PT ;  /* 0x000000ff2000722a */ /* 0x000fe20003f4d000 */
[----:B------:R-:W-:Y:S02]  /*123f0*/  MOV R30, RZ ;  /* 0x000000ff001e7202 */ /* 0x000fe40000000f00 */
[----:B------:R-:W-:Y:S02]  /*12400*/  @P3 LOP3.LUT R41, R31, 0x80000, RZ, 0xfc, !PT ;  /* 0x000800001f293812 */ /* 0x000fe400078efcff */
[----:B------:R-:W-:Y:S02]  /*12410*/  ISETP.GE.U32.AND P3, PT, R50, 0x7ff00000, PT ;  /* 0x7ff000003200780c */ /* 0x000fe40003f66070 */
[----:B------:R-:W1:Y:S01]  /*12420*/  MUFU.RSQ64H R31, R41 ;  /* 0x00000029001f7308 */ /* 0x000e620000001c00 */
        /* <DEDUP_REMOVED lines=53> */
.L_x_13860:
[----:B------:R-:W-:Y:S05]  /*12780*/  BSYNC B3 ;  /* 0x0000000000037941 */ /* 0x000fea0003800000 */
.L_x_13859:
        /* <DEDUP_REMOVED lines=81> */
.L_x_13858:
        /* <DEDUP_REMOVED lines=32> */
.L_x_13868:
[----:B------:R-:W-:Y:S05]  /*12ea0*/  BSYNC B4 ;  /* 0x0000000000047941 */ /* 0x000fea0003800000 */
.L_x_13867:
[----:B------:R-:W-:Y:S02]  /*12eb0*/  IMAD.MOV.U32 R14, RZ, RZ, R36 ;  /* 0x000000ffff0e7224 */ /* 0x000fe400078e0024 */
[----:B------:R-:W-:Y:S01]  /*12ec0*/  IMAD.MOV.U32 R15, RZ, RZ, R37 ;  /* 0x000000ffff0f7224 */ /* 0x000fe200078e0025 */
[----:B------:R-:W-:Y:S06]  /*12ed0*/  BRA `(.L_x_13866) ;  /* 0x0000000000047947 */ /* 0x000fec0003800000 */
.L_x_13865:
[----:B------:R-:W-:-:S11]  /*12ee0*/  DADD R14, -R42, R48 ;  /* 0x000000002a0e7229 */ /* 0x000fd60000000130 */
.L_x_13866:
[----:B------:R-:W-:Y:S05]  /*12ef0*/  BSYNC B3 ;  /* 0x0000000000037941 */ /* 0x000fea0003800000 */
.L_x_13864:
        /* <DEDUP_REMOVED lines=27> */
.L_x_13873:
[----:B------:R-:W-:Y:S05]  /*130b0*/  BSYNC B4 ;  /* 0x0000000000047941 */ /* 0x000fea0003800000 */
.L_x_13872:
[----:B------:R-:W-:Y:S05]  /*130c0*/  BRA `(.L_x_13871) ;  /* 0x0000000000047947 */ /* 0x000fea0003800000 */
.L_x_13870:
[----:B------:R-:W-:-:S11]  /*130d0*/  DADD R36, R50, -R34 ;  /* 0x0000000032247229 */ /* 0x000fd60000000822 */
.L_x_13871:
[----:B------:R-:W-:Y:S05]  /*130e0*/  BSYNC B3 ;  /* 0x0000000000037941 */ /* 0x000fea0003800000 */
.L_x_13869:
        /* <DEDUP_REMOVED lines=27> */
[----:B------:R-:W-:Y:S02]  /*132a0*/  IMAD.MOV.U32 R26, RZ, RZ, R28 ;  /* 0x000000ffff1a7224 */ /* 0x000fe400078e001c */
[----:B------:R-:W-:-:S07]  /*132b0*/  IMAD.MOV.U32 R27, RZ, RZ, R29 ;  /* 0x000000ffff1b7224 */ /* 0x000fce00078e001d */
.L_x_13875:
[----:B------:R-:W-:Y:S05]  /*132c0*/  BSYNC B3 ;  /* 0x0000000000037941 */ /* 0x000fea0003800000 */
.L_x_13874:
        /* <DEDUP_REMOVED lines=13> */
[----:B------:R-:W-:Y:S01]  /*133a0*/  IMAD.MOV.U32 R0, RZ, RZ, -0x3ff ;  /* 0xfffffc01ff007424 */ /* 0x000fe200078e00ff */
[----:B------:R-:W-:-:S11]  /*133b0*/  @!P0 MOV R0, 0xfffffbcb ;  /* 0xfffffbcb00008802 */ /* 0x000fd60000000f00 */
        /* <DEDUP_REMOVED lines=70> */
.L_x_13876:
        /* <DEDUP_REMOVED lines=17> */
[----:B------:R-:W-:Y:S02]  /*13930*/  MOV R39, R15 ;  /* 0x0000000f00277202 */ /* 0x000fe40000000f00 */
[----:B------:R-:W-:-:S07]  /*13940*/  MOV R0, 0x13960 ;  /* 0x0001396000007802 */ /* 0x000fce0000000f00 */
[----:B------:R-:W-:Y:S05]  /*13950*/  CALL.REL.NOINC `($__internal_20_$__cuda_sm20_div_rn_f64_full) ;  /* 0x00000100008c7944 */ /* 0x000fea0003c00000 */
.L_x_13878:
[----:B------:R-:W-:Y:S05]  /*13960*/  BSYNC B3 ;  /* 0x0000000000037941 */ /* 0x000fea0003800000 */
.L_x_13877:
        /* <DEDUP_REMOVED lines=30> */
.L_x_13863:
        /* <DEDUP_REMOVED lines=24> */
.L_x_13881:
[----:B------:R-:W-:Y:S05]  /*13cd0*/  BSYNC B3 ;  /* 0x0000000000037941 */ /* 0x000fea0003800000 */
.L_x_13880:
        /* <DEDUP_REMOVED lines=25> */
.L_x_13884:
[----:B------:R-:W-:Y:S05]  /*13e70*/  BSYNC B3 ;  /* 0x0000000000037941 */ /* 0x000fea0003800000 */
.L_x_13883:
        /* <DEDUP_REMOVED lines=30> */
.L_x_13882:
        /* <DEDUP_REMOVED lines=75> */
.L_x_13885:
[----:B------:R-:W-:Y:S01]  /*14510*/  IMAD.MOV.U32 R14, RZ, RZ, 0x0 ;  /* 0x00000000ff0e7424 */ /* 0x000fe200078e00ff */
[----:B------:R-:W-:Y:S01]  /*14520*/  FSETP.NEU.FTZ.AND P0, PT, R27, RZ, PT ;  /* 0x000000ff1b00720b */ /* 0x000fe20003f1d000 */
[----:B------:R-:W-:-:S06]  /*14530*/  IMAD.MOV.U32 R15, RZ, RZ, 0x7ff00000 ;  /* 0x7ff00000ff0f7424 */ /* 0x000fcc00078e00ff */
[----:B------:R-:W-:-:S10]  /*14540*/  DFMA R14, R26, R14, +INF ;  /* 0x7ff000001a0e742b */ /* 0x000fd4000000000e */
[----:B------:R-:W-:Y:S02]  /*14550*/  FSEL R26, R14, RZ, P0 ;  /* 0x000000ff0e1a7208 */ /* 0x000fe40000000000 */
[----:B------:R-:W-:Y:S01]  /*14560*/  FSEL R27, R15, -QNAN , P0 ;  /* 0xfff000000f1b7808 */ /* 0x000fe20000000000 */
[----:B------:R-:W-:Y:S06]  /*14570*/  BRA `(.L_x_13861) ;  /* 0x0000000400287947 */ /* 0x000fec0003800000 */
.L_x_13879:
        /* <DEDUP_REMOVED lines=23> */
.L_x_13887:
[----:B------:R-:W-:Y:S05]  /*146f0*/  BSYNC B3 ;  /* 0x0000000000037941 */ /* 0x000fea0003800000 */
.L_x_13886:
        /* <DEDUP_REMOVED lines=21> */
.L_x_13889:
[----:B------:R-:W-:Y:S05]  /*14850*/  BSYNC B3 ;  /* 0x0000000000037941 */ /* 0x000fea0003800000 */
.L_x_13888:
[----:B------:R-:W-:Y:S01]  /*14860*/  MOV R26, R36 ;  /* 0x00000024001a7202 */ /* 0x000fe20000000f00 */
[----:B------:R-:W-:Y:S01]  /*14870*/  IMAD.MOV.U32 R27, RZ, RZ, R37 ;  /* 0x000000ffff1b7224 */ /* 0x000fe200078e0025 */
[----:B------:R-:W-:Y:S06]  /*14880*/  BRA `(.L_x_13861) ;  /* 0x0000000000647947 */ /* 0x000fec0003800000 */
.L_x_13862:
        /* <DEDUP_REMOVED lines=22> */
.L_x_13891:
[----:B------:R-:W-:Y:S05]  /*149f0*/  BSYNC B3 ;  /* 0x0000000000037941 */ /* 0x000fea0003800000 */
.L_x_13890:
[----:B------:R-:W-:Y:S01]  /*14a00*/  IMAD.MOV.U32 R26, RZ, RZ, R28 ;  /* 0x000000ffff1a7224 */ /* 0x000fe200078e001c */
[----:B------:R-:W-:-:S07]  /*14a10*/  MOV R27, R29 ;  /* 0x0000001d001b7202 */ /* 0x000fce0000000f00 */
.L_x_13861:
[----:B------:R-:W-:Y:S05]  /*14a20*/  BSYNC B2 ;  /* 0x0000000000027941 */ /* 0x000fea0003800000 */
.L_x_13857:
        /* <DEDUP_REMOVED lines=26> */
.L_x_13895:
[----:B------:R-:W-:Y:S05]  /*14bd0*/  BSYNC B3 ;  /* 0x0000000000037941 */ /* 0x000fea0003800000 */
.L_x_13894:
        /* <DEDUP_REMOVED lines=37> */
.L_x_13903:
[----:B------:R-:W-:Y:S05]  /*14e30*/  BSYNC B4 ;  /* 0x0000000000047941 */ /* 0x000fea0003800000 */
.L_x_13902:
[----:B------:R-:W-:Y:S01]  /*14e40*/  MOV R52, R36 ;  /* 0x0000002400347202 */ /* 0x000fe20000000f00 */
[----:B------:R-:W-:Y:S01]  /*14e50*/  IMAD.MOV.U32 R53, RZ, RZ, R37 ;  /* 0x000000ffff357224 */ /* 0x000fe200078e0025 */
[----:B------:R-:W-:Y:S06]  /*14e60*/  BRA `(.L_x_13901) ;  /* 0x0000000000047947 */ /* 0x000fec0003800000 */
.L_x_13900:
[----:B------:R-:W-:-:S11]  /*14e70*/  DADD R52, -R42, R48 ;  /* 0x000000002a347229 */ /* 0x000fd60000000130 */
.L_x_13901:
[----:B------:R-:W-:Y:S05]  /*14e80*/  BSYNC B3 ;  /* 0x0000000000037941 */ /* 0x000fea0003800000 */
.L_x_13899:
        /* <DEDUP_REMOVED lines=24> */
.L_x_13908:
[----:B------:R-:W-:Y:S05]  /*15010*/  BSYNC B4 ;  /* 0x0000000000047941 */ /* 0x000fea0003800000 */
.L_x_13907:
[----:B------:R-:W-:Y:S02]  /*15020*/  IMAD.MOV.U32 R2, RZ, RZ, R36 ;  /* 0x000000ffff027224 */ /* 0x000fe400078e0024 */
[----:B------:R-:W-:Y:S01]  /*15030*/  IMAD.MOV.U32 R3, RZ, RZ, R37 ;  /* 0x000000ffff037224 */ /* 0x000fe200078e0025 */
[----:B------:R-:W-:Y:S06]  /*15040*/  BRA `(.L_x_13906) ;  /* 0x0000000000047947 */ /* 0x000fec0003800000 */
.L_x_13905:
[----:B------:R-:W-:-:S11]  /*15050*/  DADD R2, -R44, R50 ;  /* 0x000000002c027229 */ /* 0x000fd60000000132 */
.L_x_13906:
[----:B------:R-:W-:Y:S05]  /*15060*/  BSYNC B3 ;  /* 0x0000000000037941 */ /* 0x000fea0003800000 */
.L_x_13904:
        /* <DEDUP_REMOVED lines=27> */
.L_x_13910:
[----:B------:R-:W-:Y:S05]  /*15220*/  BSYNC B3 ;  /* 0x0000000000037941 */ /* 0x000fea0003800000 */
.L_x_13909:
[----:B------:R-:W-:Y:S01]  /*15230*/  PLOP3.LUT P0, PT, PT, PT, PT, 0x80, 0x0 ;  /* 0x000000000000781c */ /* 0x000fe20003f0f070 */
[----:B------:R-:W-:Y:S02]  /*15240*/  IMAD.MOV.U32 R16, RZ, RZ, R28 ;  /* 0x000000ffff107224 */ /* 0x000fe400078e001c */
[----:B------:R-:W-:Y:S01]  /*15250*/  IMAD.MOV.U32 R17, RZ, RZ, R29 ;  /* 0x000000ffff117224 */ /* 0x000fe200078e001d */
[----:B------:R-:W-:Y:S09]  /*15260*/  BRA `(.L_x_13896) ;  /* 0x0000000800447947 */ /* 0x000ff20003800000 */
.L_x_13898:
        /* <DEDUP_REMOVED lines=27> */
.L_x_13913:
[----:B------:R-:W-:Y:S05]  /*15420*/  BSYNC B3 ;  /* 0x0000000000037941 */ /* 0x000fea0003800000 */
.L_x_13912:
[----:B------:R-:W-:Y:S01]  /*15430*/  PLOP3.LUT P0, PT, PT, PT, PT, 0x80, 0x0 ;  /* 0x000000000000781c */ /* 0x000fe20003f0f070 */
[----:B------:R-:W-:Y:S02]  /*15440*/  IMAD.MOV.U32 R16, RZ, RZ, R28 ;  /* 0x000000ffff107224 */ /* 0x000fe400078e001c */
[----:B------:R-:W-:Y:S01]  /*15450*/  IMAD.MOV.U32 R17, RZ, RZ, R29 ;  /* 0x000000ffff117224 */ /* 0x000fe200078e001d */
[----:B------:R-:W-:Y:S09]  /*15460*/  BRA `(.L_x_13896) ;  /* 0x0000000400c47947 */ /* 0x000ff20003800000 */
.L_x_13911:
        /* <DEDUP_REMOVED lines=26> */
.L_x_13915:
[----:B------:R-:W-:Y:S05]  /*15610*/  BSYNC B3 ;  /* 0x0000000000037941 */ /* 0x000fea0003800000 */
.L_x_13914:
        /* <DEDUP_REMOVED lines=21> */
.L_x_13917:
[----:B------:R-:W-:Y:S05]  /*15770*/  BSYNC B3 ;  /* 0x0000000000037941 */ /* 0x000fea0003800000 */
.L_x_13916:
[----:B------:R-:W-:Y:S01]  /*15780*/  DMUL R12, R12, 8.11296384146066816958e+31 ;  /* 0x469000000c0c7828 */ /* 0x000fe20000000000 */
[----:B------:R-:W-:Y:S01]  /*15790*/  PLOP3.LUT P0, PT, PT, PT, PT, 0x80, 0x0 ;  /* 0x000000000000781c */ /* 0x000fe20003f0f070 */
[----:B------:R-:W-:Y:S02]  /*157a0*/  IMAD.MOV.U32 R16, RZ, RZ, R36 ;  /* 0x000000ffff107224 */ /* 0x000fe400078e0024 */
[----:B------:R-:W-:Y:S01]  /*157b0*/  IMAD.MOV.U32 R17, RZ, RZ, R37 ;  /* 0x000000ffff117224 */ /* 0x000fe200078e0025 */
[----:B------:R-:W-:Y:S09]  /*157c0*/  BRA `(.L_x_13896) ;  /* 0x0000000000ec7947 */ /* 0x000ff20003800000 */
.L_x_13897:
        /* <DEDUP_REMOVED lines=24> */
.L_x_13919:
[----:B------:R-:W-:Y:S05]  /*15950*/  BSYNC B3 ;  /* 0x0000000000037941 */ /* 0x000fea0003800000 */
.L_x_13918:
[----:B------:R-:W-:Y:S01]  /*15960*/  DADD R36, R16, 1 ;  /* 0x3ff0000010247429 */ /* 0x000fe20000000000 */
[----:B------:R-:W-:Y:S01]  /*15970*/  IMAD.MOV.U32 R12, RZ, RZ, 0x0 ;  /* 0x00000000ff0c7424 */ /* 0x000fe200078e00ff */
[----:B------:R-:W-:Y:S01]  /*15980*/  MOV R13, 0x3fd80000 ;  /* 0x3fd80000000d7802 */ /* 0x000fe20000000f00 */
        /* <DEDUP_REMOVED lines=24> */
.L_x_13921:
[----:B------:R-:W-:Y:S05]  /*15b10*/  BSYNC B3 ;  /* 0x0000000000037941 */ /* 0x000fea0003800000 */
.L_x_13920:
[----:B------:R-:W-:Y:S01]  /*15b20*/  DMUL R16, R28, R38 ;  /* 0x000000261c107228 */ /* 0x000fe20000000000 */
[----:B------:R-:W-:Y:S01]  /*15b30*/  PLOP3.LUT P0, PT, PT, PT, PT, 0x80, 0x0 ;  /* 0x000000000000781c */ /* 0x000fe20003f0f070 */
[----:B------:R-:W-:-:S12]  /*15b40*/  BRA `(.L_x_13896) ;  /* 0x00000000000c7947 */ /* 0x000fd80003800000 */
.L_x_13893:
[----:B------:R-:W-:Y:S01]  /*15b50*/  DMUL R16, R16, 9.00719925474099200000e+15 ;  /* 0x4340000010107828 */ /* 0x000fe20000000000 */
[----:B------:R-:W-:Y:S01]  /*15b60*/  PLOP3.LUT P0, PT, PT, PT, PT, 0x80, 0x0 ;  /* 0x000000000000781c */ /* 0x000fe20003f0f070 */
[----:B------:R-:W-:-:S12]  /*15b70*/  DMUL R12, R12, 9.00719925474099200000e+15 ;  /* 0x434000000c0c7828 */ /* 0x000fd80000000000 */
.L_x_13896:
[----:B------:R-:W-:Y:S05]  /*15b80*/  BSYNC B2 ;  /* 0x0000000000027941 */ /* 0x000fea0003800000 */
.L_x_13892:
        /* <DEDUP_REMOVED lines=67> */
.L_x_13927:
[----:B------:R-:W-:-:S11]  /*15fc0*/  DMUL R12, RZ, |R14| ;  /* 0x4000000eff0c7228 */ /* 0x000fd60000000000 */
.L_x_13928:
[----:B------:R-:W-:Y:S05]  /*15fd0*/  BSYNC B0 ;  /* 0x0000000000007941 */ /* 0x000fea0003800000 */
.L_x_13926:
        /* <DEDUP_REMOVED lines=11> */
.L_x_13925:
        /* <DEDUP_REMOVED lines=53> */
.L_x_13924:
        /* <DEDUP_REMOVED lines=62> */
.L_x_13932:
[----:B------:R-:W-:-:S11]  /*167c0*/  DMUL R12, RZ, |R14| ;  /* 0x4000000eff0c7228 */ /* 0x000fd60000000000 */
.L_x_13933:
[----:B------:R-:W-:Y:S05]  /*167d0*/  BSYNC B0 ;  /* 0x0000000000007941 */ /* 0x000fea0003800000 */
.L_x_13931:
        /* <DEDUP_REMOVED lines=11> */
.L_x_13930:
        /* <DEDUP_REMOVED lines=44> */
[----:B------:R-:W-:Y:S01]  /*16b50*/  @P0 MOV R12, 0x33145c07 ;  /* 0x33145c07000c0802 */ /* 0x000fe20000000f00 */
        /* <DEDUP_REMOVED lines=8> */
.L_x_13923:
        /* <DEDUP_REMOVED lines=30> */
.L_x_13936:
[----:B------:R-:W-:Y:S05]  /*16dc0*/  BSYNC B3 ;  /* 0x0000000000037941 */ /* 0x000fea0003800000 */
.L_x_13935:
        /* <DEDUP_REMOVED lines=82> */
.L_x_13938:
[----:B------:R-:W-:Y:S02]  /*172f0*/  FSEL R2, RZ, 3.37028055040000000000e+12, P1 ;  /* 0x54442d18ff027808 */ /* 0x000fe40000800000 */
[----:B------:R-:W-:-:S07]  /*17300*/  FSEL R3, RZ, 2.1426990032196044922, P1 ;  /* 0x400921fbff037808 */ /* 0x000fce0000800000 */
.L_x_13939:
[----:B------:R-:W-:Y:S05]  /*17310*/  BSYNC B0 ;  /* 0x0000000000007941 */ /* 0x000fea0003800000 */
.L_x_13937:
[----:B------:R-:W-:Y:S01]  /*17320*/  DADD R12, |R16|, |R12| ;  /* 0x00000000100c7229 */ /* 0x000fe2000000060c */
[----:B------:R-:W-:-:S07]  /*17330*/  LOP3.LUT R17, R3, 0x80000000, R17, 0xb8, !PT ;  /* 0x8000000003117812 */ /* 0x000fce00078eb811 */
[----:B------:R-:W-:-:S06]  /*17340*/  DSETP.GTU.AND P0, PT, |R12|, +INF , PT ;  /* 0x7ff000000c00742a */ /* 0x000fcc0003f0c200 */
[----:B------:R-:W-:Y:S02]  /*17350*/  FSEL R12, R12, R2, P0 ;  /* 0x000000020c0c7208 */ /* 0x000fe40000000000 */
[----:B------:R-:W-:Y:S01]  /*17360*/  FSEL R13, R13, R17, P0 ;  /* 0x000000110d0d7208 */ /* 0x000fe20000000000 */
[----:B------:R-:W-:Y:S06]  /*17370*/  BRA `(.L_x_13929) ;  /* 0x0000000400d47947 */ /* 0x000fec0003800000 */
.L_x_13934:
        /* <DEDUP_REMOVED lines=26> */
.L_x_13941:
[----:B------:R-:W-:Y:S05]  /*17520*/  BSYNC B3 ;  /* 0x0000000000037941 */ /* 0x000fea0003800000 */
.L_x_13940:
        /* <DEDUP_REMOVED lines=82> */
.L_x_13943:
[----:B------:R-:W-:Y:S02]  /*17a50*/  FSEL R2, RZ, 3.37028055040000000000e+12, P1 ;  /* 0x54442d18ff027808 */ /* 0x000fe40000800000 */
[----:B------:R-:W-:-:S07]  /*17a60*/  FSEL R3, RZ, 2.1426990032196044922, P1 ;  /* 0x400921fbff037808 */ /* 0x000fce0000800000 */
.L_x_13944:
[----:B------:R-:W-:Y:S05]  /*17a70*/  BSYNC B0 ;  /* 0x0000000000007941 */ /* 0x000fea0003800000 */
.L_x_13942:
[----:B------:R-:W-:Y:S01]  /*17a80*/  DADD R12, |R16|, |R12| ;  /* 0x00000000100c7229 */ /* 0x000fe2000000060c */
[----:B------:R-:W-:-:S07]  /*17a90*/  LOP3.LUT R17, R3, 0x80000000, R17, 0xb8, !PT ;  /* 0x8000000003117812 */ /* 0x000fce00078eb811 */
[----:B------:R-:W-:-:S06]  /*17aa0*/  DSETP.GTU.AND P0, PT, |R12|, +INF , PT ;  /* 0x7ff000000c00742a */ /* 0x000fcc0003f0c200 */
[----:B------:R-:W-:Y:S02]  /*17ab0*/  FSEL R12, R12, R2, P0 ;  /* 0x000000020c0c7208 */ /* 0x000fe40000000000 */
[----:B------:R-:W-:-:S07]  /*17ac0*/  FSEL R13, R13, R17, P0 ;  /* 0x000000110d0d7208 */ /* 0x000fce0000000000 */
.L_x_13929:
[----:B------:R-:W-:Y:S05]  /*17ad0*/  BSYNC B2 ;  /* 0x0000000000027941 */ /* 0x000fea0003800000 */
.L_x_13922:
[----:B------:R-:W-:Y:S01]  /*17ae0*/  DADD R2, -RZ, -R26 ;  /* 0x00000000ff027229 */ /* 0x000fe2000000091a */
[----:B------:R-:W-:-:S09]  /*17af0*/  ISETP.NE.AND P0, PT, R56, RZ, PT ;  /* 0x000000ff3800720c */ /* 0x000fd20003f05270 */
[----:B------:R-:W-:Y:S02]  /*17b00*/  FSEL R14, R2, R26, !P0 ;  /* 0x0000001a020e7208 */ /* 0x000fe40004000000 */
[----:B------:R-:W-:Y:S01]  /*17b10*/  FSEL R15, R3, R27, !P0 ;  /* 0x0000001b030f7208 */ /* 0x000fe20004000000 */
[----:B------:R-:W-:Y:S06]  /*17b20*/  BRA `(.L_x_13852) ;  /* 0x0000003000287947 */ /* 0x000fec0003800000 */
.L_x_13856:
[----:B------:R-:W2:Y:S01]  /*17b30*/  LDL.64 R12, [R1+0x8] ;  /* 0x00000800010c7983 */ /* 0x000ea20000100a00 */
[----:B------:R-:W-:Y:S01]  /*17b40*/  UMOV UR4, 0x54442d18 ;  /* 0x54442d1800047882 */ /* 0x000fe20000000000 */
[----:B------:R-:W-:Y:S01]  /*17b50*/  UMOV UR5, 0x3ff921fb ;  /* 0x3ff921fb00057882 */ /* 0x000fe20000000000 */
[----:B------:R-:W-:Y:S02]  /*17b60*/  DADD R14, -RZ, -R26 ;  /* 0x00000000ff0e7229 */ /* 0x000fe4000000091a */
[----:B--2---:R-:W-:-:S08]  /*17b70*/  DADD R12, R12, -R24 ;  /* 0x000000000c0c7229 */ /* 0x004fd00000000818 */
[----:B------:R-:W-:Y:S01]  /*17b80*/  DADD R12, R12, UR4 ;  /* 0x000000040c0c7e29 */ /* 0x000fe20008000000 */
[----:B------:R-:W-:Y:S10]  /*17b90*/  BRA `(.L_x_13852) ;  /* 0x00000030000c7947 */ /* 0x000ff40003800000 */
.L_x_13855:
[----:B------:R-:W-:Y:S01]  /*17ba0*/  DADD R14, -RZ, -R26 ;  /* 0x00000000ff0e7229 */ /* 0x000fe2000000091a */
[----:B------:R-:W-:Y:S01]  /*17bb0*/  CS2R R12, SRZ ;  /* 0x00000000000c7805 */ /* 0x000fe2000001ff00 */
[----:B------:R-:W-:Y:S09]  /*17bc0*/  BRA `(.L_x_13852) ;  /* 0x0000003000007947 */ /* 0x000ff20003800000 */
.L_x_13854:
        /* <DEDUP_REMOVED lines=28> */
[----:B------:R-:W-:Y:S01]  /*17d90*/  @!P0 MOV R29, R31 ;  /* 0x0000001f001d8202 */ /* 0x000fe20000000f00 */
[----:B------:R-:W-:-:S03]  /*17da0*/  @!P0 IMAD.MOV.U32 R28, RZ, RZ, R30 ;  /* 0x000000ffff1c8224 */ /* 0x000fc600078e001e */
[----:B------:R-:W-:Y:S01]  /*17db0*/  DMUL R36, R16, R34 ;  /* 0x0000002210247228 */ /* 0x000fe20000000000 */
[----:B------:R-:W-:-:S05]  /*17dc0*/  VIADD R0, R29, 0xffffffff ;  /* 0xffffffff1d007836 */ /* 0x000fca0000000000 */
[----:B------:R-:W-:Y:S02]  /*17dd0*/  ISETP.GE.U32.AND P1, PT, R0, 0x7fefffff, PT ;  /* 0x7fefffff0000780c */ /* 0x000fe40003f26070 */
[----:B------:R-:W-:-:S08]  /*17de0*/  DFMA R32, -R14, R36, R16 ;  /* 0x000000240e20722b */ /* 0x000fd00000000110 */
[----:B------:R-:W-:-:S03]  /*17df0*/  DFMA R36, R34, R32, R36 ;  /* 0x000000202224722b */ /* 0x000fc60000000024 */
[----:B------:R-:W-:Y:S01]  /*17e00*/  @P1 IMAD.MOV.U32 R32, RZ, RZ, 0x0 ;  /* 0x00000000ff201424 */ /* 0x000fe200078e00ff */
[----:B------:R-:W-:Y:S01]  /*17e10*/  @P1 FSETP.NEU.FTZ.AND P2, PT, R31, RZ, PT ;  /* 0x000000ff1f00120b */ /* 0x000fe20003f5d000 */
[----:B------:R-:W-:-:S05]  /*17e20*/  @P1 IMAD.MOV.U32 R33, RZ, RZ, 0x7ff00000 ;  /* 0x7ff00000ff211424 */ /* 0x000fca00078e00ff */
        /* <DEDUP_REMOVED lines=70> */
.L_x_13949:
[----:B------:R-:W-:Y:S05]  /*18290*/  BSYNC B0 ;  /* 0x0000000000007941 */ /* 0x000fea0003800000 */
.L_x_13948:
        /* <DEDUP_REMOVED lines=8> */
.L_x_13951:
[----:B------:R-:W-:Y:S05]  /*18320*/  BSYNC B3 ;  /* 0x0000000000037941 */ /* 0x000fea0003800000 */
.L_x_13950:
        /* <DEDUP_REMOVED lines=82> */
.L_x_13953:
[----:B------:R-:W-:-:S04]  /*18850*/  ISETP.GE.AND P0, PT, R25, RZ, PT ;  /* 0x000000ff1900720c */ /* 0x000fc80003f06270 */
[----:B------:R-:W-:Y:S02]  /*18860*/  FSEL R14, RZ, 3.37028055040000000000e+12, P0 ;  /* 0x54442d18ff0e7808 */ /* 0x000fe40000000000 */
[----:B------:R-:W-:-:S07]  /*18870*/  FSEL R15, RZ, 2.1426990032196044922, P0 ;  /* 0x400921fbff0f7808 */ /* 0x000fce0000000000 */
.L_x_13954:
[----:B------:R-:W-:Y:S05]  /*18880*/  BSYNC B0 ;  /* 0x0000000000007941 */ /* 0x000fea0003800000 */
.L_x_13952:
[----:B------:R-:W-:Y:S01]  /*18890*/  DADD R2, R12, R2 ;  /* 0x000000000c027229 */ /* 0x000fe20000000002 */
[----:B------:R-:W-:Y:S01]  /*188a0*/  LOP3.LUT R27, R15, 0x80000000, R27, 0xb8, !PT ;  /* 0x800000000f1b7812 */ /* 0x000fe200078eb81b */
[----:B------:R-:W-:-:S06]  /*188b0*/  DMUL R42, R42, 0.5 ;  /* 0x3fe000002a2a7828 */ /* 0x000fcc0000000000 */
[----:B------:R-:W-:-:S06]  /*188c0*/  DSETP.GTU.AND P0, PT, |R2|, +INF , PT ;  /* 0x7ff000000200742a */ /* 0x000fcc0003f0c200 */
[----:B------:R-:W-:Y:S02]  /*188d0*/  FSEL R12, R2, R14, P0 ;  /* 0x0000000e020c7208 */ /* 0x000fe40000000000 */
[----:B------:R-:W-:Y:S01]  /*188e0*/  FSEL R13, R3, R27, P0 ;  /* 0x0000001b030d7208 */ /* 0x000fe20000000000 */
[----:B------:R-:W-:Y:S06]  /*188f0*/  BRA `(.L_x_13955) ;  /* 0x0000002000387947 */ /* 0x000fec0003800000 */
.L_x_13947:
        /* <DEDUP_REMOVED lines=49> */
[----:B------:R-:W-:Y:S02]  /*18c10*/  ISETP.GT.AND P0, PT, R29, 0xfffff, PT ;  /* 0x000fffff1d00780c */ /* 0x000fe40003f04270 */
[----:B------:R-:W-:Y:S01]  /*18c20*/  MOV R31, R29 ;  /* 0x0000001d001f7202 */ /* 0x000fe20000000f00 */
        /* <DEDUP_REMOVED lines=84> */
.L_x_13957:
[----:B------:R-:W-:Y:S05]  /*19170*/  BSYNC B0 ;  /* 0x0000000000007941 */ /* 0x000fea0003800000 */
.L_x_13956:
        /* <DEDUP_REMOVED lines=8> */
.L_x_13959:
[----:B------:R-:W-:Y:S05]  /*19200*/  BSYNC B3 ;  /* 0x0000000000037941 */ /* 0x000fea0003800000 */
.L_x_13958:
        /* <DEDUP_REMOVED lines=82> */
.L_x_13961:
[----:B------:R-:W-:-:S04]  /*19730*/  ISETP.GE.AND P0, PT, R25, RZ, PT ;  /* 0x000000ff1900720c */ /* 0x000fc80003f06270 */
[----:B------:R-:W-:Y:S02]  /*19740*/  FSEL R14, RZ, 3.37028055040000000000e+12, P0 ;  /* 0x54442d18ff0e7808 */ /* 0x000fe40000000000 */
[----:B------:R-:W-:-:S07]  /*19750*/  FSEL R15, RZ, 2.1426990032196044922, P0 ;  /* 0x400921fbff0f7808 */ /* 0x000fce0000000000 */
.L_x_13962:
[----:B------:R-:W-:Y:S05]  /*19760*/  BSYNC B0 ;  /* 0x0000000000007941 */ /* 0x000fea0003800000 */
.L_x_13960:
[----:B------:R-:W-:Y:S01]  /*19770*/  DADD R2, R12, R2 ;  /* 0x000000000c027229 */ /* 0x000fe20000000002 */
[----:B------:R-:W-:-:S07]  /*19780*/  LOP3.LUT R27, R15, 0x80000000, R27, 0xb8, !PT ;  /* 0x800000000f1b7812 */ /* 0x000fce00078eb81b */
[----:B------:R-:W-:-:S06]  /*19790*/  DSETP.GTU.AND P0, PT, |R2|, +INF , PT ;  /* 0x7ff000000200742a */ /* 0x000fcc0003f0c200 */
[----:B------:R-:W-:Y:S02]  /*197a0*/  FSEL R12, R2, R14, P0 ;  /* 0x0000000e020c7208 */ /* 0x000fe40000000000 */
[----:B------:R-:W-:Y:S01]  /*197b0*/  FSEL R13, R3, R27, P0 ;  /* 0x0000001b030d7208 */ /* 0x000fe20000000000 */
[----:B------:R-:W-:Y:S06]  /*197c0*/  BRA `(.L_x_13955) ;  /* 0x0000001000847947 */ /* 0x000fec0003800000 */
.L_x_13946:
        /* <DEDUP_REMOVED lines=23> */
.L_x_13964:
[----:B------:R-:W-:Y:S05]  /*19940*/  BSYNC B3 ;  /* 0x0000000000037941 */ /* 0x000fea0003800000 */
.L_x_13963:
        /* <DEDUP_REMOVED lines=26> */
.L_x_13966:
[----:B------:R-:W-:Y:S05]  /*19af0*/  BSYNC B3 ;  /* 0x0000000000037941 */ /* 0x000fea0003800000 */
.L_x_13965:
[----:B------:R-:W-:Y:S01]  /*19b00*/  DADD R36, -RZ, |R28| ;  /* 0x00000000ff247229 */ /* 0x000fe2000000051c */
[----:B------:R-:W-:Y:S01]  /*19b10*/  IMAD.MOV.U32 R32, RZ, RZ, RZ ;  /* 0x000000ffff207224 */ /* 0x000fe200078e00ff */
[----:B------:R-:W-:Y:S01]  /*19b20*/  UMOV UR4, 0xffffffff ;  /* 0xffffffff00047882 */ /* 0x000fe20000000000 */
[----:B------:R-:W-:Y:S01]  /*19b30*/  UMOV UR5, 0x7fefffff ;  /* 0x7fefffff00057882 */ /* 0x000fe20000000000 */
[----:B------:R-:W-:Y:S01]  /*19b40*/  HFMA2.MMA R38, -RZ, RZ, 0, 0 ;  /* 0x00000000ff267435 */ /* 0x000fe200000001ff */
[----:B------:R-:W-:Y:S01]  /*19b50*/  UMOV UR6, UR5 ;  /* 0x0000000500067c82 */ /* 0x000fe20008000000 */
[----:B------:R-:W-:Y:S01]  /*19b60*/  IMAD.MOV.U32 R40, RZ, RZ, 0x0 ;  /* 0x00000000ff287424 */ /* 0x000fe200078e00ff */
[----:B------:R-:W-:Y:S01]  /*19b70*/  BSSY B0, `(.L_x_13967) ;  /* 0x0000081000007945 */ /* 0x000fe20003800000 */
[----:B------:R-:W-:Y:S01]  /*19b80*/  IMAD.MOV.U32 R41, RZ, RZ, 0x3fd80000 ;  /* 0x3fd80000ff297424 */ /* 0x000fe200078e00ff */
        /* <DEDUP_REMOVED lines=59> */
[----:B------:R-:W-:Y:S02]  /*19f40*/  FSETP.GT.AND P3, PT, |R0|, 1.469367938527859385e-39, PT ;  /* 0x001000000000780b */ /* 0x000fe40003f64200 */
[----:B------:R-:W-:Y:S01]  /*19f50*/  MOV R0, 0xfffffc01 ;  /* 0xfffffc0100007802 */ /* 0x000fe20000000f00 */
        /* <DEDUP_REMOVED lines=66> */
.L_x_13968:
[----:B------:R-:W-:Y:S05]  /*1a380*/  BSYNC B0 ;  /* 0x0000000000007941 */ /* 0x000fea0003800000 */
.L_x_13967:
        /* <DEDUP_REMOVED lines=8> */
.L_x_13970:
[----:B------:R-:W-:Y:S05]  /*1a410*/  BSYNC B3 ;  /* 0x0000000000037941 */ /* 0x000fea0003800000 */
.L_x_13969:
        /* <DEDUP_REMOVED lines=82> */
.L_x_13972:
[----:B------:R-:W-:-:S04]  /*1a940*/  ISETP.GE.AND P0, PT, R25, RZ, PT ;  /* 0x000000ff1900720c */ /* 0x000fc80003f06270 */
[----:B------:R-:W-:Y:S02]  /*1a950*/  FSEL R14, RZ, 3.37028055040000000000e+12, P0 ;  /* 0x54442d18ff0e7808 */ /* 0x000fe40000000000 */
[----:B------:R-:W-:-:S07]  /*1a960*/  FSEL R15, RZ, 2.1426990032196044922, P0 ;  /* 0x400921fbff0f7808 */ /* 0x000fce0000000000 */
.L_x_13973:
[----:B------:R-:W-:Y:S05]  /*1a970*/  BSYNC B0 ;  /* 0x0000000000007941 */ /* 0x000fea0003800000 */
.L_x_13971:
[----:B------:R-:W-:Y:S01]  /*1a980*/  DADD R2, R12, R2 ;  /* 0x000000000c027229 */ /* 0x000fe20000000002 */
[----:B------:R-:W-:Y:S01]  /*1a990*/  LOP3.LUT R27, R15, 0x80000000, R27, 0xb8, !PT ;  /* 0x800000000f1b7812 */ /* 0x000fe200078eb81b */
[----:B------:R-:W-:-:S06]  /*1a9a0*/  DADD R42, R42, 1 ;  /* 0x3ff000002a2a7429 */ /* 0x000fcc0000000000 */
[----:B------:R-:W-:-:S06]  /*1a9b0*/  DSETP.GTU.AND P0, PT, |R2|, +INF , PT ;  /* 0x7ff000000200742a */ /* 0x000fcc0003f0c200 */
[----:B------:R-:W-:Y:S02]  /*1a9c0*/  FSEL R12, R2, R14, P0 ;  /* 0x0000000e020c7208 */ /* 0x000fe40000000000 */
[----:B------:R-:W-:-:S07]  /*1a9d0*/  FSEL R13, R3, R27, P0 ;  /* 0x0000001b030d7208 */ /* 0x000fce0000000000 */
.L_x_13955:
[----:B------:R-:W-:Y:S05]  /*1a9e0*/  BSYNC B2 ;  /* 0x0000000000027941 */ /* 0x000fea0003800000 */
.L_x_13945:
        /* <DEDUP_REMOVED lines=9> */
.L_x_13853:
        /* <DEDUP_REMOVED lines=13> */
[----:B------:R-:W-:Y:S01]  /*1ab50*/  @P0 IMAD.MOV.U32 R14, RZ, RZ, R12 ;  /* 0x000000ffff0e0224 */ /* 0x000fe200078e000c */
[----:B------:R-:W-:Y:S01]  /*1ab60*/  @P0 MOV R15, R13 ;  /* 0x0000000d000f0202 */ /* 0x000fe20000000f00 */
[----:B------:R-:W-:Y:S06]  /*1ab70*/  @P0 BRA `(.L_x_13852) ;  /* 0x0000000000140947 */ /* 0x000fec0003800000 */
[----:B------:R-:W2:Y:S01]  /*1ab80*/  LDL.64 R12, [R1+0x8] ;  /* 0x00000800010c7983 */ /* 0x000ea20000100a00 */
[----:B------:R-:W-:Y:S01]  /*1ab90*/  UMOV UR4, 0x54442d18 ;  /* 0x54442d1800047882 */ /* 0x000fe20000000000 */
[----:B------:R-:W-:Y:S01]  /*1aba0*/  UMOV UR5, 0x3ff921fb ;  /* 0x3ff921fb00057882 */ /* 0x000fe20000000000 */
[----:B------:R-:W-:Y:S02]  /*1abb0*/  DADD R14, R26, R26 ;  /* 0x000000001a0e7229 */ /* 0x000fe4000000001a */
[----:B--2---:R-:W-:-:S11]  /*1abc0*/  DADD R12, R12, UR4 ;  /* 0x000000040c0c7e29 */ /* 0x004fd60008000000 */
.L_x_13852:
[----:B------:R-:W-:Y:S05]  /*1abd0*/  BSYNC B1 ;  /* 0x0000000000017941 */ /* 0x000fea0003800000 */
.L_x_13851:
[----:B------:R-:W0:Y:S01]  /*1abe0*/  S2R R0, SR_TID.X ;  /* 0x0000000000007919 */ /* 0x000e220000002100 */
[----:B------:R-:W-:Y:S01]  /*1abf0*/  BSSY B1, `(.L_x_13974) ;  /* 0x00008d9000017945 */ /* 0x000fe20003800000 */
        /* <DEDUP_REMOVED lines=78> */
[----:B------:R-:W-:Y:S01]  /*1b0e0*/  MOV R30, UR6 ;  /* 0x00000006001e7c02 */ /* 0x000fe20008000f00 */
[----:B------:R-:W-:Y:S01]  /*1b0f0*/  IMAD.U32 R31, RZ, RZ, UR5 ;  /* 0x00000005ff1f7e24 */ /* 0x000fe2000f8e00ff */
[----:B------:R-:W-:Y:S02]  /*1b100*/  UMOV UR6, UR4 ;  /* 0x0000000400067c82 */ /* 0x000fe40008000000 */
[----:B------:R-:W-:-:S03]  /*1b110*/  @P1 LOP3.LUT R55, R30, 0x80000, RZ, 0xfc, !PT ;  /* 0x000800001e371812 */ /* 0x000fc600078efcff */
[----:B------:R-:W-:Y:S01]  /*1b120*/  DSETP.MIN.AND P2, P3, R34, UR4, PT ;  /* 0x0000000422007e2a */ /* 0x000fe2000bb40000 */
[----:B------:R-:W-:Y:S01]  /*1b130*/  SEL R54, R19, UR6, P0 ;  /* 0x0000000613367c07 */ /* 0x000fe20008000000 */
[----:B------:R-:W-:Y:S01]  /*1b140*/  IMAD.MOV.U32 R30, RZ, RZ, R35 ;  /* 0x000000ffff1e7224 */ /* 0x000fe200078e0023 */
[----:B------:R-:W0:Y:S01]  /*1b150*/  MUFU.RSQ64H R39, R55 ;  /* 0x0000003700277308 */ /* 0x000e220000001c00 */
[----:B------:R-:W-:Y:S01]  /*1b160*/  IMAD.MOV.U32 R19, RZ, RZ, R34 ;  /* 0x000000ffff137224 */ /* 0x000fe200078e0022 */
[----:B------:R-:W-:Y:S01]  /*1b170*/  ISETP.GE.U32.AND P1, PT, R45, 0x7ff00000, PT ;  /* 0x7ff000002d00780c */ /* 0x000fe20003f26070 */
[----:B------:R-:W-:Y:S01]  /*1b180*/  DSETP.NEU.AND P0, PT, R24, RZ, PT ;  /* 0x000000ff1800722a */ /* 0x000fe20003f0d000 */
[----:B------:R-:W-:Y:S01]  /*1b190*/  FSEL R41, R30, UR5, P2 ;  /* 0x000000051e297c08 */ /* 0x000fe20009000000 */
[----:B------:R-:W-:Y:S01]  /*1b1a0*/  IMAD.MOV.U32 R30, RZ, RZ, RZ ;  /* 0x000000ffff1e7224 */ /* 0x000fe200078e00ff */
[----:B------:R-:W-:Y:S01]  /*1b1b0*/  SEL R40, R19, UR7, P2 ;  /* 0x0000000713287c07 */ /* 0x000fe20009000000 */
[----:B------:R-:W-:Y:S01]  /*1b1c0*/  DSETP.NEU.AND P2, PT, R32, RZ, PT ;  /* 0x000000ff2000722a */ /* 0x000fe20003f4d000 */
[----:B------:R-:W-:Y:S01]  /*1b1d0*/  LOP3.LUT R19, R18, 0x100000, RZ, 0xfc, !PT ;  /* 0x0010000012137812 */ /* 0x000fe200078efcff */
[----:B------:R-:W-:-:S02]  /*1b1e0*/  IMAD.MOV.U32 R18, RZ, RZ, RZ ;  /* 0x000000ffff127224 */ /* 0x000fc400078e00ff */
        /* <DEDUP_REMOVED lines=54> */
.L_x_13983:
[----:B------:R-:W-:Y:S05]  /*1b550*/  BSYNC B3 ;  /* 0x0000000000037941 */ /* 0x000fea0003800000 */
.L_x_13982:
        /* <DEDUP_REMOVED lines=81> */
.L_x_13981:
        /* <DEDUP_REMOVED lines=32> */
.L_x_13991:
[----:B------:R-:W-:Y:S05]  /*1bc70*/  BSYNC B4 ;  /* 0x0000000000047941 */ /* 0x000fea0003800000 */
.L_x_13990:
[----:B------:R-:W-:Y:S02]  /*1bc80*/  IMAD.MOV.U32 R18, RZ, RZ, R36 ;  /* 0x000000ffff127224 */ /* 0x000fe400078e0024 */
[----:B------:R-:W-:Y:S01]  /*1bc90*/  IMAD.MOV.U32 R19, RZ, RZ, R37 ;  /* 0x000000ffff137224 */ /* 0x000fe200078e0025 */
[----:B------:R-:W-:Y:S06]  /*1bca0*/  BRA `(.L_x_13989) ;  /* 0x0000000000047947 */ /* 0x000fec0003800000 */
.L_x_13988:
[----:B------:R-:W-:-:S11]  /*1bcb0*/  DADD R18, -R26, R44 ;  /* 0x000000001a127229 */ /* 0x000fd6000000012c */
.L_x_13989:
[----:B------:R-:W-:Y:S05]  /*1bcc0*/  BSYNC B3 ;  /* 0x0000000000037941 */ /* 0x000fea0003800000 */
.L_x_13987:
        /* <DEDUP_REMOVED lines=27> */
.L_x_13996:
[----:B------:R-:W-:Y:S05]  /*1be80*/  BSYNC B4 ;  /* 0x0000000000047941 */ /* 0x000fea0003800000 */
.L_x_13995:
[----:B------:R-:W-:Y:S05]  /*1be90*/  BRA `(.L_x_13994) ;  /* 0x0000000000047947 */ /* 0x000fea0003800000 */
.L_x_13993:
[----:B------:R-:W-:-:S11]  /*1bea0*/  DADD R36, R48, -R34 ;  /* 0x0000000030247229 */ /* 0x000fd60000000822 */
.L_x_13994:
[----:B------:R-:W-:Y:S05]  /*1beb0*/  BSYNC B3 ;  /* 0x0000000000037941 */ /* 0x000fea0003800000 */
.L_x_13992:
[----:B------:R-:W-:Y:S01]  /*1bec0*/  DMUL R24, R36, 0.5 ;  /* 0x3fe0000024187828 */ /* 0x000fe20000000000 */
[----:B------:R-:W-:Y:S01]  /*1bed0*/  MOV R28, 0x0 ;  /* 0x00000000001c7802 */ /* 0x000fe20000000f00 */
        /* <DEDUP_REMOVED lines=25> */
.L_x_13998:
[----:B------:R-:W-:Y:S05]  /*1c070*/  BSYNC B3 ;  /* 0x0000000000037941 */ /* 0x000fea0003800000 */
.L_x_13997:
        /* <DEDUP_REMOVED lines=85> */
.L_x_13999:
        /* <DEDUP_REMOVED lines=20> */
.L_x_14001:
[----:B------:R-:W-:Y:S05]  /*1c710*/  BSYNC B3 ;  /* 0x0000000000037941 */ /* 0x000fea0003800000 */
.L_x_14000:
        /* <DEDUP_REMOVED lines=30> */
.L_x_13986:
        /* <DEDUP_REMOVED lines=24> */
.L_x_14004:
[----:B------:R-:W-:Y:S05]  /*1ca80*/  BSYNC B3 ;  /* 0x0000000000037941 */ /* 0x000fea0003800000 */
.L_x_14003:
        /* <DEDUP_REMOVED lines=25> */
.L_x_14007:
[----:B------:R-:W-:Y:S05]  /*1cc20*/  BSYNC B3 ;  /* 0x0000000000037941 */ /* 0x000fea0003800000 */
.L_x_14006:
        /* <DEDUP_REMOVED lines=30> */
.L_x_14005:
        /* <DEDUP_REMOVED lines=75> */
.L_x_14008:
[----:B------:R-:W-:Y:S01]  /*1d2c0*/  IMAD.MOV.U32 R18, RZ, RZ, 0x0 ;  /* 0x00000000ff127424 */ /* 0x000fe200078e00ff */
[----:B------:R-:W-:Y:S01]  /*1d2d0*/  FSETP.NEU.FTZ.AND P0, PT, R25, RZ, PT ;  /* 0x000000ff1900720b */ /* 0x000fe20003f1d000 */
[----:B------:R-:W-:-:S06]  /*1d2e0*/  IMAD.MOV.U32 R19, RZ, RZ, 0x7ff00000 ;  /* 0x7ff00000ff137424 */ /* 0x000fcc00078e00ff */
[----:B------:R-:W-:-:S10]  /*1d2f0*/  DFMA R18, R24, R18, +INF ;  /* 0x7ff000001812742b */ /* 0x000fd40000000012 */
[----:B------:R-:W-:Y:S02]  /*1d300*/  FSEL R24, R18, RZ, P0 ;  /* 0x000000ff12187208 */ /* 0x000fe40000000000 */
[----:B------:R-:W-:Y:S01]  /*1d310*/  FSEL R25, R19, -QNAN , P0 ;  /* 0xfff0000013197808 */ /* 0x000fe20000000000 */
[----:B------:R-:W-:Y:S06]  /*1d320*/  BRA `(.L_x_13984) ;  /* 0x0000000400287947 */ /* 0x000fec0003800000 */
.L_x_14002:
        /* <DEDUP_REMOVED lines=23> */
.L_x_14010:
[----:B------:R-:W-:Y:S05]  /*1d4a0*/  BSYNC B3 ;  /* 0x0000000000037941 */ /* 0x000fea0003800000 */
.L_x_14009:
[----:B------:R-:W0:Y:S01]  /*1d4b0*/  MUFU.RCP64H R19, R29 ;  /* 0x0000001d00137308 */ /* 0x000e220000001800 */
[----:B------:R-:W-:Y:S01]  /*1d4c0*/  MOV R18, 0x1 ;  /* 0x0000000100127802 */ /* 0x000fe20000000f00 */
[----:B------:R-:W-:Y:S01]  /*1d4d0*/  BSSY B3, `(.L_x_14011) ;  /* 0x0000013000037945 */ /* 0x000fe20003800000 */
[----:B------:R-:W-:-:S04]  /*1d4e0*/  FSETP.GEU.AND P1, PT, |R3|, 6.5827683646048100446e-37, PT ;  /* 0x036000000300780b */ /* 0x000fc80003f2e200 */
        /* <DEDUP_REMOVED lines=17> */
.L_x_14012:
[----:B------:R-:W-:Y:S05]  /*1d600*/  BSYNC B3 ;  /* 0x0000000000037941 */ /* 0x000fea0003800000 */
.L_x_14011:
[----:B------:R-:W-:Y:S02]  /*1d610*/  IMAD.MOV.U32 R24, RZ, RZ, R36 ;  /* 0x000000ffff187224 */ /* 0x000fe400078e0024 */
[----:B------:R-:W-:Y:S01]  /*1d620*/  IMAD.MOV.U32 R25, RZ, RZ, R37 ;  /* 0x000000ffff197224 */ /* 0x000fe200078e0025 */
[----:B------:R-:W-:Y:S06]  /*1d630*/  BRA `(.L_x_13984) ;  /* 0x0000000000647947 */ /* 0x000fec0003800000 */
.L_x_13985:
        /* <DEDUP_REMOVED lines=21> */
[----:B------:R-:W-:Y:S05]  /*1d790*/  CALL.REL.NOINC `($__internal_21_$__cuda_sm20_dsqrt_rn_f64_mediumpath_v1) ;  /* 0x0000006800807944 */ /* 0x000fea0003c00000 */
.L_x_14014:
[----:B------:R-:W-:Y:S05]  /*1d7a0*/  BSYNC B3 ;  /* 0x0000000000037941 */ /* 0x000fea0003800000 */
.L_x_14013:
[----:B------:R-:W-:Y:S02]  /*1d7b0*/  IMAD.MOV.U32 R24, RZ, RZ, R28 ;  /* 0x000000ffff187224 */ /* 0x000fe400078e001c */
[----:B------:R-:W-:-:S07]  /*1d7c0*/  IMAD.MOV.U32 R25, RZ, RZ, R29 ;  /* 0x000000ffff197224 */ /* 0x000fce00078e001d */
.L_x_13984:
[----:B------:R-:W-:Y:S05]  /*1d7d0*/  BSYNC B2 ;  /* 0x0000000000027941 */ /* 0x000fea0003800000 */
.L_x_13980:
        /* <DEDUP_REMOVED lines=24> */
[----:B------:R-:W-:Y:S01]  /*1d960*/  MOV R18, R36 ;  /* 0x0000002400127202 */ /* 0x000fe20000000f00 */
[----:B------:R-:W-:-:S07]  /*1d970*/  IMAD.MOV.U32 R19, RZ, RZ, R37 ;  /* 0x000000ffff137224 */ /* 0x000fce00078e0025 */
.L_x_14018:
[----:B------:R-:W-:Y:S05]  /*1d980*/  BSYNC B3 ;  /* 0x0000000000037941 */ /* 0x000fea0003800000 */
.L_x_14017:
        /* <DEDUP_REMOVED lines=37> */
.L_x_14026:
[----:B------:R-:W-:Y:S05]  /*1dbe0*/  BSYNC B4 ;  /* 0x0000000000047941 */ /* 0x000fea0003800000 */
.L_x_14025:
[----:B------:R-:W-:Y:S02]  /*1dbf0*/  IMAD.MOV.U32 R50, RZ, RZ, R36 ;  /* 0x000000ffff327224 */ /* 0x000fe400078e0024 */
[----:B------:R-:W-:Y:S01]  /*1dc00*/  IMAD.MOV.U32 R51, RZ, RZ, R37 ;  /* 0x000000ffff337224 */ /* 0x000fe200078e0025 */
[----:B------:R-:W-:Y:S06]  /*1dc10*/  BRA `(.L_x_14024) ;  /* 0x0000000000047947 */ /* 0x000fec0003800000 */
.L_x_14023:
[----:B------:R-:W-:-:S11]  /*1dc20*/  DADD R50, -R26, R44 ;  /* 0x000000001a327229 */ /* 0x000fd6000000012c */
.L_x_14024:
[----:B------:R-:W-:Y:S05]  /*1dc30*/  BSYNC B3 ;  /* 0x0000000000037941 */ /* 0x000fea0003800000 */
.L_x_14022:
        /* <DEDUP_REMOVED lines=24> */
.L_x_14031:
[----:B------:R-:W-:Y:S05]  /*1ddc0*/  BSYNC B4 ;  /* 0x0000000000047941 */ /* 0x000fea0003800000 */
.L_x_14030:
[----:B------:R-:W-:Y:S02]  /*1ddd0*/  IMAD.MOV.U32 R2, RZ, RZ, R36 ;  /* 0x000000ffff027224 */ /* 0x000fe400078e0024 */
[----:B------:R-:W-:Y:S01]  /*1dde0*/  IMAD.MOV.U32 R3, RZ, RZ, R37 ;  /* 0x000000ffff037224 */ /* 0x000fe200078e0025 */
[----:B------:R-:W-:Y:S06]  /*1ddf0*/  BRA `(.L_x_14029) ;  /* 0x0000000000047947 */ /* 0x000fec0003800000 */
.L_x_14028:
[----:B------:R-:W-:-:S11]  /*1de00*/  DADD R2, -R42, R48 ;  /* 0x000000002a027229 */ /* 0x000fd60000000130 */
.L_x_14029:
[----:B------:R-:W-:Y:S05]  /*1de10*/  BSYNC B3 ;  /* 0x0000000000037941 */ /* 0x000fea0003800000 */
.L_x_14027:
[----:B------:R-:W-:Y:S01]  /*1de20*/  DMUL R2, R2, 0.5 ;  /* 0x3fe0000002027828 */ /* 0x000fe20000000000 */
[----:B------:R-:W-:Y:S01]  /*1de30*/  BSSY B3, `(.L_x_14032) ;  /* 0x000001a000037945 */ /* 0x000fe20003800000 */
[----:B------:R-:W-:-:S06]  /*1de40*/  DADD R22, R16, R22 ;  /* 0x0000000010167229 */ /* 0x000fcc0000000016 */
[----:B------:R-:W-:-:S08]  /*1de50*/  DFMA R2, R50, 0.5, R2 ;  /* 0x3fe000003202782b */ /* 0x000fd00000000002 */
        /* <DEDUP_REMOVED lines=23> */
.L_x_14033:
[----:B------:R-:W-:Y:S05]  /*1dfd0*/  BSYNC B3 ;  /* 0x0000000000037941 */ /* 0x000fea0003800000 */
.L_x_14032:
[----:B------:R-:W-:Y:S01]  /*1dfe0*/  PLOP3.LUT P0, PT, PT, PT, PT, 0x80, 0x0 ;  /* 0x000000000000781c */ /* 0x000fe20003f0f070 */
[----:B------:R-:W-:Y:S02]  /*1dff0*/  IMAD.MOV.U32 R2, RZ, RZ, R28 ;  /* 0x000000ffff027224 */ /* 0x000fe400078e001c */
[----:B------:R-:W-:Y:S01]  /*1e000*/  IMAD.MOV.U32 R3, RZ, RZ, R29 ;  /* 0x000000ffff037224 */ /* 0x000fe200078e001d */
[----:B------:R-:W-:Y:S09]  /*1e010*/  BRA `(.L_x_14019) ;  /* 0x0000000800447947 */ /* 0x000ff20003800000 */
.L_x_14021:
        /* <DEDUP_REMOVED lines=27> */
.L_x_14036:
[----:B------:R-:W-:Y:S05]  /*1e1d0*/  BSYNC B3 ;  /* 0x0000000000037941 */ /* 0x000fea0003800000 */
.L_x_14035:
[----:B------:R-:W-:Y:S01]  /*1e1e0*/  PLOP3.LUT P0, PT, PT, PT, PT, 0x80, 0x0 ;  /* 0x000000000000781c */ /* 0x000fe20003f0f070 */
[----:B------:R-:W-:Y:S02]  /*1e1f0*/  IMAD.MOV.U32 R2, RZ, RZ, R28 ;  /* 0x000000ffff027224 */ /* 0x000fe400078e001c */
[----:B------:R-:W-:Y:S01]  /*1e200*/  IMAD.MOV.U32 R3, RZ, RZ, R29 ;  /* 0x000000ffff037224 */ /* 0x000fe200078e001d */
[----:B------:R-:W-:Y:S09]  /*1e210*/  BRA `(.L_x_14019) ;  /* 0x0000000400c47947 */ /* 0x000ff20003800000 */
.L_x_14034:
[----:B------:R-:W-:Y:S01]  /*1e220*/  DMUL R36, R26, R42 ;  /* 0x0000002a1a247228 */ /* 0x000fe20000000000 */
[----:B------:R-:W-:Y:S01]  /*1e230*/  BSSY B3, `(.L_x_14037) ;  /* 0x0000019000037945 */ /* 0x000fe20003800000 */
[----:B------:R-:W-:Y:S01]  /*1e240*/  MOV R26, 0x0 ;  /* 0x00000000001a7802 */ /* 0x000fe20000000f00 */
[----:B------:R-:W-:Y:S01]  /*1e250*/  IMAD.MOV.U32 R27, RZ, RZ, 0x3fd80000 ;  /* 0x3fd80000ff1b7424 */ /* 0x000fe200078e00ff */
[----:B------:R-:W-:Y:S02]  /*1e260*/  DMUL R2, R2, 8.11296384146066816958e+31 ;  /* 0x4690000002027828 */ /* 0x000fe40000000000 */
[----:B------:R-:W0:Y:S04]  /*1e270*/  MUFU.RSQ64H R31, R37 ;  /* 0x00000025001f7308 */ /* 0x000e280000001c00 */
[----:B------:R-:W-:-:S02]  /*1e280*/  VIADD R30, R37, 0xfcb00000 ;  /* 0xfcb00000251e7836 */ /* 0x000fc40000000000 */
[----:B------:R-:W-:-:S03]  /*1e290*/  DMUL R2, R16, R2 ;  /* 0x0000000210027228 */ /* 0x000fc60000000000 */
        /* <DEDUP_REMOVED lines=18> */
.L_x_14038:
[----:B------:R-:W-:Y:S05]  /*1e3c0*/  BSYNC B3 ;  /* 0x0000000000037941 */ /* 0x000fea0003800000 */
.L_x_14037:
        /* <DEDUP_REMOVED lines=21> */
.L_x_14040:
[----:B------:R-:W-:Y:S05]  /*1e520*/  BSYNC B3 ;  /* 0x0000000000037941 */ /* 0x000fea0003800000 */
.L_x_14039:
[----:B------:R-:W-:Y:S01]  /*1e530*/  DMUL R16, R16, 8.11296384146066816958e+31 ;  /* 0x4690000010107828 */ /* 0x000fe20000000000 */
[----:B------:R-:W-:Y:S01]  /*1e540*/  PLOP3.LUT P0, PT, PT, PT, PT, 0x80, 0x0 ;  /* 0x000000000000781c */ /* 0x000fe20003f0f070 */
[----:B------:R-:W-:Y:S02]  /*1e550*/  IMAD.MOV.U32 R2, RZ, RZ, R36 ;  /* 0x000000ffff027224 */ /* 0x000fe400078e0024 */
[----:B------:R-:W-:Y:S01]  /*1e560*/  IMAD.MOV.U32 R3, RZ, RZ, R37 ;  /* 0x000000ffff037224 */ /* 0x000fe200078e0025 */
[----:B------:R-:W-:Y:S09]  /*1e570*/  BRA `(.L_x_14019) ;  /* 0x0000000000ec7947 */ /* 0x000ff20003800000 */
.L_x_14020:
        /* <DEDUP_REMOVED lines=24> */
.L_x_14042:
[----:B------:R-:W-:Y:S05]  /*1e700*/  BSYNC B3 ;  /* 0x0000000000037941 */ /* 0x000fea0003800000 */
.L_x_14041:
        /* <DEDUP_REMOVED lines=27> */
.L_x_14044:
[----:B------:R-:W-:Y:S05]  /*1e8c0*/  BSYNC B3 ;  /* 0x0000000000037941 */ /* 0x000fea0003800000 */
.L_x_14043:
[----:B------:R-:W-:Y:S01]  /*1e8d0*/  DMUL R2, R28, R26 ;  /* 0x0000001a1c027228 */ /* 0x000fe20000000000 */
[----:B------:R-:W-:Y:S01]  /*1e8e0*/  PLOP3.LUT P0, PT, PT, PT, PT, 0x80, 0x0 ;  /* 0x000000000000781c */ /* 0x000fe20003f0f070 */
[----:B------:R-:W-:-:S12]  /*1e8f0*/  BRA `(.L_x_14019) ;  /* 0x00000000000c7947 */ /* 0x000fd80003800000 */
.L_x_14016:
[----:B------:R-:W-:Y:S01]  /*1e900*/  DMUL R2, R22, 9.00719925474099200000e+15 ;  /* 0x4340000016027828 */ /* 0x000fe20000000000 */
[----:B------:R-:W-:Y:S01]  /*1e910*/  PLOP3.LUT P0, PT, PT, PT, PT, 0x80, 0x0 ;  /* 0x000000000000781c */ /* 0x000fe20003f0f070 */
[----:B------:R-:W-:-:S12]  /*1e920*/  DMUL R16, R16, 9.00719925474099200000e+15 ;  /* 0x4340000010107828 */ /* 0x000fd80000000000 */
.L_x_14019:
[----:B------:R-:W-:Y:S05]  /*1e930*/  BSYNC B2 ;  /* 0x0000000000027941 */ /* 0x000fea0003800000 */
.L_x_14015:
        /* <DEDUP_REMOVED lines=67> */
.L_x_14050:
[----:B------:R-:W-:-:S11]  /*1ed70*/  DMUL R16, RZ, |R18| ;  /* 0x40000012ff107228 */ /* 0x000fd60000000000 */
.L_x_14051:
[----:B------:R-:W-:Y:S05]  /*1ed80*/  BSYNC B0 ;  /* 0x0000000000007941 */ /* 0x000fea0003800000 */
.L_x_14049:
        /* <DEDUP_REMOVED lines=11> */
.L_x_14048:
        /* <DEDUP_REMOVED lines=53> */
.L_x_14047:
        /* <DEDUP_REMOVED lines=62> */
.L_x_14055:
[----:B------:R-:W-:-:S11]  /*1f570*/  DMUL R16, RZ, |R18| ;  /* 0x40000012ff107228 */ /* 0x000fd60000000000 */
.L_x_14056:
[----:B------:R-:W-:Y:S05]  /*1f580*/  BSYNC B0 ;  /* 0x0000000000007941 */ /* 0x000fea0003800000 */
.L_x_14054:
        /* <DEDUP_REMOVED lines=11> */
.L_x_14053:
        /* <DEDUP_REMOVED lines=53> */
.L_x_14046:
        /* <DEDUP_REMOVED lines=26> */
[----:B------:R-:W-:Y:S01]  /*1fb30*/  MOV R34, R18 ;  /* 0x0000001200227202 */ /* 0x000fe20000000f00 */
[----:B------:R-:W-:Y:S01]  /*1fb40*/  IMAD.MOV.U32 R35, RZ, RZ, R19 ;  /* 0x000000ffff237224 */ /* 0x000fe200078e0013 */
[----:B------:R-:W-:-:S07]  /*1fb50*/  MOV R0, 0x1fb70 ;  /* 0x0001fb7000007802 */ /* 0x000fce0000000f00 */
[----:B------:R-:W-:Y:S05]  /*1fb60*/  CALL.REL.NOINC `($__internal_20_$__cuda_sm20_div_rn_f64_full) ;  /* 0x0000004000087944 */ /* 0x000fea0003c00000 */
.L_x_14059:
[----:B------:R-:W-:Y:S05]  /*1fb70*/  BSYNC B3 ;  /* 0x0000000000037941 */ /* 0x000fea0003800000 */
.L_x_14058:
        /* <DEDUP_REMOVED lines=82> */
.L_x_14061:
[----:B------:R-:W-:Y:S02]  /*200a0*/  FSEL R18, RZ, 3.37028055040000000000e+12, P1 ;  /* 0x54442d18ff127808 */ /* 0x000fe40000800000 */
[----:B------:R-:W-:-:S07]  /*200b0*/  FSEL R19, RZ, 2.1426990032196044922, P1 ;  /* 0x400921fbff137808 */ /* 0x000fce0000800000 */
.L_x_14062:
[----:B------:R-:W-:Y:S05]  /*200c0*/  BSYNC B0 ;  /* 0x0000000000007941 */ /* 0x000fea0003800000 */
.L_x_14060:
[----:B------:R-:W-:Y:S01]  /*200d0*/  DADD R16, |R2|, |R16| ;  /* 0x0000000002107229 */ /* 0x000fe20000000610 */
[----:B------:R-:W-:-:S07]  /*200e0*/  LOP3.LUT R3, R19, 0x80000000, R3, 0xb8, !PT ;  /* 0x8000000013037812 */ /* 0x000fce00078eb803 */
[----:B------:R-:W-:-:S06]  /*200f0*/  DSETP.GTU.AND P0, PT, |R16|, +INF , PT ;  /* 0x7ff000001000742a */ /* 0x000fcc0003f0c200 */
[----:B------:R-:W-:Y:S02]  /*20100*/  FSEL R16, R16, R18, P0 ;  /* 0x0000001210107208 */ /* 0x000fe40000000000 */
[----:B------:R-:W-:Y:S01]  /*20110*/  FSEL R17, R17, R3, P0 ;  /* 0x0000000311117208 */ /* 0x000fe20000000000 */
[----:B------:R-:W-:Y:S06]  /*20120*/  BRA `(.L_x_14052) ;  /* 0x0000000400d47947 */ /* 0x000fec0003800000 */
.L_x_14057:
        /* <DEDUP_REMOVED lines=26> */
.L_x_14064:
[----:B------:R-:W-:Y:S05]  /*202d0*/  BSYNC B3 ;  /* 0x0000000000037941 */ /* 0x000fea0003800000 */
.L_x_14063:
        /* <DEDUP_REMOVED lines=82> */
.L_x_14066:
[----:B------:R-:W-:Y:S02]  /*20800*/  FSEL R18, RZ, 3.37028055040000000000e+12, P1 ;  /* 0x54442d18ff127808 */ /* 0x000fe40000800000 */
[----:B------:R-:W-:-:S07]  /*20810*/  FSEL R19, RZ, 2.1426990032196044922, P1 ;  /* 0x400921fbff137808 */ /* 0x000fce0000800000 */
.L_x_14067:
[----:B------:R-:W-:Y:S05]  /*20820*/  BSYNC B0 ;  /* 0x0000000000007941 */ /* 0x000fea0003800000 */
.L_x_14065:
[----:B------:R-:W-:Y:S01]  /*20830*/  DADD R16, |R2|, |R16| ;  /* 0x0000000002107229 */ /* 0x000fe20000000610 */
[----:B------:R-:W-:-:S07]  /*20840*/  LOP3.LUT R3, R19, 0x80000000, R3, 0xb8, !PT ;  /* 0x8000000013037812 */ /* 0x000fce00078eb803 */
[----:B------:R-:W-:-:S06]  /*20850*/  DSETP.GTU.AND P0, PT, |R16|, +INF , PT ;  /* 0x7ff000001000742a */ /* 0x000fcc0003f0c200 */
[----:B------:R-:W-:Y:S02]  /*20860*/  FSEL R16, R16, R18, P0 ;  /* 0x0000001210107208 */ /* 0x000fe40000000000 */
[----:B------:R-:W-:-:S07]  /*20870*/  FSEL R17, R17, R3, P0 ;  /* 0x0000000311117208 */ /* 0x000fce0000000000 */
.L_x_14052:
[----:B------:R-:W-:Y:S05]  /*20880*/  BSYNC B2 ;  /* 0x0000000000027941 */ /* 0x000fea0003800000 */
.L_x_14045:
[----:B------:R-:W-:Y:S01]  /*20890*/  DADD R2, -RZ, -R24 ;  /* 0x00000000ff027229 */ /* 0x000fe20000000918 */
[----:B------:R-:W-:-:S09]  /*208a0*/  ISETP.NE.AND P0, PT, R52, RZ, PT ;  /* 0x000000ff3400720c */ /* 0x000fd20003f05270 */
[----:B------:R-:W-:Y:S02]  /*208b0*/  FSEL R18, R2, R24, !P0 ;  /* 0x0000001802127208 */ /* 0x000fe40004000000 */
[----:B------:R-:W-:Y:S01]  /*208c0*/  FSEL R19, R3, R25, !P0 ;  /* 0x0000001903137208 */ /* 0x000fe20004000000 */
[----:B------:R-:W-:Y:S06]  /*208d0*/  BRA `(.L_x_13975) ;  /* 0x0000003000287947 */ /* 0x000fec0003800000 */
.L_x_13979:
[----:B------:R-:W2:Y:S01]  /*208e0*/  LDL.64 R16, [R1+0x8] ;  /* 0x0000080001107983 */ /* 0x000ea20000100a00 */
[----:B------:R-:W-:Y:S01]  /*208f0*/  UMOV UR4, 0x54442d18 ;  /* 0x54442d1800047882 */ /* 0x000fe20000000000 */
[----:B------:R-:W-:Y:S01]  /*20900*/  UMOV UR5, 0x3ff921fb ;  /* 0x3ff921fb00057882 */ /* 0x000fe20000000000 */
[----:B------:R-:W-:Y:S02]  /*20910*/  DADD R18, -RZ, -R22 ;  /* 0x00000000ff127229 */ /* 0x000fe40000000916 */
[----:B--2---:R-:W-:-:S08]  /*20920*/  DADD R16, R16, -R20 ;  /* 0x0000000010107229 */ /* 0x004fd00000000814 */
[----:B------:R-:W-:Y:S01]  /*20930*/  DADD R16, R16, UR4 ;  /* 0x0000000410107e29 */ /* 0x000fe20008000000 */
[----:B------:R-:W-:Y:S10]  /*20940*/  BRA `(.L_x_13975) ;  /* 0x00000030000c7947 */ /* 0x000ff40003800000 */
.L_x_13978:
[----:B------:R-:W-:Y:S01]  /*20950*/  DADD R18, -RZ, -R22 ;  /* 0x00000000ff127229 */ /* 0x000fe20000000916 */
[----:B------:R-:W-:Y:S01]  /*20960*/  CS2R R16, SRZ ;  /* 0x0000000000107805 */ /* 0x000fe2000001ff00 */
[----:B------:R-:W-:Y:S09]  /*20970*/  BRA `(.L_x_13975) ;  /* 0x0000003000007947 */ /* 0x000ff20003800000 */
.L_x_13977:
        /* <DEDUP_REMOVED lines=41> */
[----:B------:R-:W-:Y:S01]  /*20c10*/  IMAD.MOV.U32 R0, RZ, RZ, -0x3ff ;  /* 0xfffffc01ff007424 */ /* 0x000fe200078e00ff */
[----:B------:R-:W-:Y:S02]  /*20c20*/  @!P0 MOV R0, 0xfffffbcb ;  /* 0xfffffbcb00008802 */ /* 0x000fe40000000f00 */
        /* <DEDUP_REMOVED lines=65> */
.L_x_14072:
[----:B------:R-:W-:Y:S05]  /*21040*/  BSYNC B0 ;  /* 0x0000000000007941 */ /* 0x000fea0003800000 */
.L_x_14071:
        /* <DEDUP_REMOVED lines=8> */
.L_x_14074:
[----:B------:R-:W-:Y:S05]  /*210d0*/  BSYNC B3 ;  /* 0x0000000000037941 */ /* 0x000fea0003800000 */
.L_x_14073:
        /* <DEDUP_REMOVED lines=82> */
.L_x_14076:
[----:B------:R-:W-:-:S04]  /*21600*/  ISETP.GE.AND P0, PT, R21, RZ, PT ;  /* 0x000000ff1500720c */ /* 0x000fc80003f06270 */
[----:B------:R-:W-:Y:S02]  /*21610*/  FSEL R18, RZ, 3.37028055040000000000e+12, P0 ;  /* 0x54442d18ff127808 */ /* 0x000fe40000000000 */
[----:B------:R-:W-:-:S07]  /*21620*/  FSEL R19, RZ, 2.1426990032196044922, P0 ;  /* 0x400921fbff137808 */ /* 0x000fce0000000000 */
.L_x_14077:
[----:B------:R-:W-:Y:S05]  /*21630*/  BSYNC B0 ;  /* 0x0000000000007941 */ /* 0x000fea0003800000 */
.L_x_14075:
[----:B------:R-:W-:Y:S01]  /*21640*/  DADD R2, R16, R2 ;  /* 0x0000000010027229 */ /* 0x000fe20000000002 */
[----:B------:R-:W-:Y:S01]  /*21650*/  LOP3.LUT R23, R19, 0x80000000, R23, 0xb8, !PT ;  /* 0x8000000013177812 */ /* 0x000fe200078eb817 */
[----:B------:R-:W-:-:S06]  /*21660*/  DMUL R26, R26, 0.5 ;  /* 0x3fe000001a1a7828 */ /* 0x000fcc0000000000 */
[----:B------:R-:W-:-:S06]  /*21670*/  DSETP.GTU.AND P0, PT, |R2|, +INF , PT ;  /* 0x7ff000000200742a */ /* 0x000fcc0003f0c200 */
[----:B------:R-:W-:Y:S02]  /*21680*/  FSEL R16, R2, R18, P0 ;  /* 0x0000001202107208 */ /* 0x000fe40000000000 */
[----:B------:R-:W-:Y:S01]  /*21690*/  FSEL R17, R3, R23, P0 ;  /* 0x0000001703117208 */ /* 0x000fe20000000000 */
[----:B------:R-:W-:Y:S06]  /*216a0*/  BRA `(.L_x_14078) ;  /* 0x0000002000387947 */ /* 0x000fec0003800000 */
.L_x_14070:
        /* <DEDUP_REMOVED lines=13> */
[----:B------:R-:W-:Y:S01]  /*21780*/  MUFU.RCP64H R41, R19 ;  /* 0x0000001300297308 */ /* 0x000fe20000001800 */
[----:B------:R-:W-:Y:S01]  /*21790*/  SEL R29, R3, R17, P0 ;  /* 0x00000011031d7207 */ /* 0x000fe20000000000 */
[----:B------:R-:W-:Y:S01]  /*217a0*/  IMAD.MOV.U32 R40, RZ, RZ, 0x1 ;  /* 0x00000001ff287424 */ /* 0x000fe200078e00ff */
[----:B------:R-:W-:Y:S01]  /*217b0*/  IADD3 R31, -R0, 0x7fd00000, RZ ;  /* 0x7fd00000001f7810 */ /* 0x000fe20007ffe1ff */
        /* <DEDUP_REMOVED lines=118> */
.L_x_14080:
[----:B------:R-:W-:Y:S05]  /*21f20*/  BSYNC B0 ;  /* 0x0000000000007941 */ /* 0x000fea0003800000 */
.L_x_14079:
        /* <DEDUP_REMOVED lines=8> */
.L_x_14082:
[----:B------:R-:W-:Y:S05]  /*21fb0*/  BSYNC B3 ;  /* 0x0000000000037941 */ /* 0x000fea0003800000 */
.L_x_14081:
        /* <DEDUP_REMOVED lines=82> */
.L_x_14084:
[----:B------:R-:W-:-:S04]  /*224e0*/  ISETP.GE.AND P0, PT, R21, RZ, PT ;  /* 0x000000ff1500720c */ /* 0x000fc80003f06270 */
[----:B------:R-:W-:Y:S02]  /*224f0*/  FSEL R18, RZ, 3.37028055040000000000e+12, P0 ;  /* 0x54442d18ff127808 */ /* 0x000fe40000000000 */
[----:B------:R-:W-:-:S07]  /*22500*/  FSEL R19, RZ, 2.1426990032196044922, P0 ;  /* 0x400921fbff137808 */ /* 0x000fce0000000000 */
.L_x_14085:
[----:B------:R-:W-:Y:S05]  /*22510*/  BSYNC B0 ;  /* 0x0000000000007941 */ /* 0x000fea0003800000 */
.L_x_14083:
[----:B------:R-:W-:Y:S01]  /*22520*/  DADD R2, R16, R2 ;  /* 0x0000000010027229 */ /* 0x000fe20000000002 */
[----:B------:R-:W-:-:S07]  /*22530*/  LOP3.LUT R23, R19, 0x80000000, R23, 0xb8, !PT ;  /* 0x8000000013177812 */ /* 0x000fce00078eb817 */
[----:B------:R-:W-:-:S06]  /*22540*/  DSETP.GTU.AND P0, PT, |R2|, +INF , PT ;  /* 0x7ff000000200742a */ /* 0x000fcc0003f0c200 */
[----:B------:R-:W-:Y:S02]  /*22550*/  FSEL R16, R2, R18, P0 ;  /* 0x0000001202107208 */ /* 0x000fe40000000000 */
[----:B------:R-:W-:Y:S01]  /*22560*/  FSEL R17, R3, R23, P0 ;  /* 0x0000001703117208 */ /* 0x000fe20000000000 */
[----:B------:R-:W-:Y:S06]  /*22570*/  BRA `(.L_x_14078) ;  /* 0x0000001000847947 */ /* 0x000fec0003800000 */
.L_x_14069:
        /* <DEDUP_REMOVED lines=18> */
[----:B------:R-:W-:Y:S01]  /*226a0*/  MOV R39, R21 ;  /* 0x0000001500277202 */ /* 0x000fe20000000f00 */
[----:B------:R-:W-:Y:S01]  /*226b0*/  IMAD.MOV.U32 R34, RZ, RZ, -0x74eba897 ;  /* 0x8b145769ff227424 */ /* 0x000fe200078e00ff */
[----:B------:R-:W-:Y:S01]  /*226c0*/  MOV R0, 0x226f0 ;  /* 0x000226f000007802 */ /* 0x000fe20000000f00 */
[----:B------:R-:W-:-:S07]  /*226d0*/  IMAD.MOV.U32 R35, RZ, RZ, 0x4005bf0a ;  /* 0x4005bf0aff237424 */ /* 0x000fce00078e00ff */
[----:B------:R-:W-:Y:S05]  /*226e0*/  CALL.REL.NOINC `($__internal_20_$__cuda_sm20_div_rn_f64_full) ;  /* 0x0000001400287944 */ /* 0x000fea0003c00000 */
.L_x_14087:
[----:B------:R-:W-:Y:S05]  /*226f0*/  BSYNC B3 ;  /* 0x0000000000037941 */ /* 0x000fea0003800000 */
.L_x_14086:
        /* <DEDUP_REMOVED lines=24> */
[----:B------:R-:W-:Y:S01]  /*22880*/  IMAD.MOV.U32 R28, RZ, RZ, R36 ;  /* 0x000000ffff1c7224 */ /* 0x000fe200078e0024 */
[----:B------:R-:W-:-:S07]  /*22890*/  MOV R29, R37 ;  /* 0x00000025001d7202 */ /* 0x000fce0000000f00 */
.L_x_14089:
[----:B------:R-:W-:Y:S05]  /*228a0*/  BSYNC B3 ;  /* 0x0000000000037941 */ /* 0x000fea0003800000 */
.L_x_14088:
        /* <DEDUP_REMOVED lines=136> */
.L_x_14091:
[----:B------:R-:W-:Y:S05]  /*23130*/  BSYNC B0 ;  /* 0x0000000000007941 */ /* 0x000fea0003800000 */
.L_x_14090:
        /* <DEDUP_REMOVED lines=8> */
.L_x_14093:
[----:B------:R-:W-:Y:S05]  /*231c0*/  BSYNC B3 ;  /* 0x0000000000037941 */ /* 0x000fea0003800000 */
.L_x_14092:
        /* <DEDUP_REMOVED lines=82> */
.L_x_14095:
[----:B------:R-:W-:-:S04]  /*236f0*/  ISETP.GE.AND P0, PT, R21, RZ, PT ;  /* 0x000000ff1500720c */ /* 0x000fc80003f06270 */
[----:B------:R-:W-:Y:S02]  /*23700*/  FSEL R18, RZ, 3.37028055040000000000e+12, P0 ;  /* 0x54442d18ff127808 */ /* 0x000fe40000000000 */
[----:B------:R-:W-:-:S07]  /*23710*/  FSEL R19, RZ, 2.1426990032196044922, P0 ;  /* 0x400921fbff137808 */ /* 0x000fce0000000000 */
.L_x_14096:
[----:B------:R-:W-:Y:S05]  /*23720*/  BSYNC B0 ;  /* 0x0000000000007941 */ /* 0x000fea0003800000 */
.L_x_14094:
[----:B------:R-:W-:Y:S01]  /*23730*/  DADD R2, R16, R2 ;  /* 0x0000000010027229 */ /* 0x000fe20000000002 */
[----:B------:R-:W-:Y:S01]  /*23740*/  LOP3.LUT R23, R19, 0x80000000, R23, 0xb8, !PT ;  /* 0x8000000013177812 */ /* 0x000fe200078eb817 */
[----:B------:R-:W-:-:S06]  /*23750*/  DADD R26, R26, 1 ;  /* 0x3ff000001a1a7429 */ /* 0x000fcc0000000000 */
[----:B------:R-:W-:-:S06]  /*23760*/  DSETP.GTU.AND P0, PT, |R2|, +INF , PT ;  /* 0x7ff000000200742a */ /* 0x000fcc0003f0c200 */
[----:B------:R-:W-:Y:S02]  /*23770*/  FSEL R16, R2, R18, P0 ;  /* 0x0000001202107208 */ /* 0x000fe40000000000 */
[----:B------:R-:W-:-:S07]  /*23780*/  FSEL R17, R3, R23, P0 ;  /* 0x0000001703117208 */ /* 0x000fce0000000000 */
.L_x_14078:
[----:B------:R-:W-:Y:S05]  /*23790*/  BSYNC B2 ;  /* 0x0000000000027941 */ /* 0x000fea0003800000 */
.L_x_14068:
        /* <DEDUP_REMOVED lines=9> */
.L_x_13976:
        /* <DEDUP_REMOVED lines=21> */
.L_x_13975:
[----:B------:R-:W-:Y:S05]  /*23980*/  BSYNC B1 ;  /* 0x0000000000017941 */ /* 0x000fea0003800000 */
.L_x_13974:
[----:B------:R-:W0:Y:S01]  /*23990*/  S2R R20, SR_TID.X ;  /* 0x0000000000147919 */ /* 0x000e220000002100 */
[----:B------:R-:W-:Y:S01]  /*239a0*/  BSSY B0, `(.L_x_14097) ;  /* 0x0000016000007945 */ /* 0x000fe20003800000 */
[----:B0-----:R-:W-:Y:S01]  /*239b0*/  ISETP.GE.AND P1, PT, R20, R57, PT ;  /* 0x000000391400720c */ /* 0x001fe20003f26270 */
[----:B------:R-:W-:-:S12]  /*239c0*/  IMAD.MOV.U32 R0, RZ, RZ, R20 ;  /* 0x000000ffff007224 */ /* 0x000fd800078e0014 */
[----:B------:R-:W0:Y:S01]  /*239d0*/  @!P1 S2R R21, SR_CTAID.X ;  /* 0x0000000000159919 */ /* 0x000e220000002500 */
[----:B------:R-:W1:Y:S01]  /*239e0*/  @!P1 LDC.64 R2, c[0x0][0x218] ;  /* 0x00008600ff029b82 */ /* 0x000e620000000a00 */
[----:B------:R-:W-:-:S05]  /*239f0*/  @!P1 VIADD R0, R20, 0x80 ;  /* 0x0000008014009836 */ /* 0x000fca0000000000 */
[----:B------:R-:W-:Y:S01]  /*23a00*/  ISETP.GE.AND P0, PT, R0, R57, PT ;  /* 0x000000390000720c */ /* 0x000fe20003f06270 */
[----:B0-----:R-:W-:-:S04]  /*23a10*/  @!P1 IMAD R21, R21, 0x200, R20 ;  /* 0x0000020015159824 */ /* 0x001fc800078e0214 */
[----:B-1----:R-:W-:-:S05]  /*23a20*/  @!P1 IMAD.WIDE.U32 R2, R21, 0x10, R2 ;  /* 0x0000001015029825 */ /* 0x002fca00078e0002 */
[----:B------:R0:W-:Y:S03]  /*23a30*/  @!P1 STG.E.128 desc[UR8][R2.64], R4 ;  /* 0x0000000402009986 */ /* 0x0001e6000c101d08 */
[----:B------:R-:W-:Y:S05]  /*23a40*/  @P0 BRA `(.L_x_14098) ;  /* 0x00000000002c0947 */ /* 0x000fea0003800000 */
[----:B0-----:R-:W0:Y:S01]  /*23a50*/  S2R R7, SR_CTAID.X ;  /* 0x0000000000077919 */ /* 0x001e220000002500 */
[----:B------:R-:W1:Y:S01]  /*23a60*/  LDC.64 R4, c[0x0][0x218] ;  /* 0x00008600ff047b82 */ /* 0x000e620000000a00 */
[----:B0-----:R-:W-:Y:S02]  /*23a70*/  IMAD R3, R7, 0x200, R0 ;  /* 0x0000020007037824 */ /* 0x001fe400078e0200 */
[----:B------:R-:W-:Y:S02]  /*23a80*/  VIADD R0, R0, 0x80 ;  /* 0x0000008000007836 */ /* 0x000fe40000000000 */
[----:B-1----:R-:W-:-:S03]  /*23a90*/  IMAD.WIDE.U32 R2, R3, 0x10, R4 ;  /* 0x0000001003027825 */ /* 0x002fc600078e0004 */
[C---:B------:R-:W-:Y:S02]  /*23aa0*/  ISETP.GE.AND P0, PT, R0.reuse, R57, PT ;  /* 0x000000390000720c */ /* 0x040fe40003f06270 */
[----:B------:R1:W-:Y:S11]  /*23ab0*/  STG.E.128 desc[UR8][R2.64], R8 ;  /* 0x0000000802007986 */ /* 0x0003f6000c101d08 */
[----:B------:R-:W-:Y:S01]  /*23ac0*/  @!P0 LEA R7, R7, R0, 0x9 ;  /* 0x0000000007078211 */ /* 0x000fe200078e48ff */
[----:B------:R-:W-:-:S04]  /*23ad0*/  @!P0 VIADD R0, R0, 0x80 ;  /* 0x0000008000008836 */ /* 0x000fc80000000000 */
[----:B------:R-:W-:-:S05]  /*23ae0*/  @!P0 IMAD.WIDE.U32 R4, R7, 0x10, R4 ;  /* 0x0000001007048825 */ /* 0x000fca00078e0004 */
[----:B------:R1:W-:Y:S02]  /*23af0*/  @!P0 STG.E.128 desc[UR8][R4.64], R12 ;  /* 0x0000000c04008986 */ /* 0x0003e4000c101d08 */
.L_x_14098:
[----:B------:R-:W-:Y:S05]  /*23b00*/  BSYNC B0 ;  /* 0x0000000000007941 */ /* 0x000fea0003800000 */
.L_x_14097:
[----:B------:R-:W-:-:S13]  /*23b10*/  ISETP.GE.AND P0, PT, R0, R57, PT ;  /* 0x000000390000720c */ /* 0x000fda0003f06270 */
[----:B------:R-:W-:Y:S05]  /*23b20*/  @P0 EXIT ;  /* 0x000000000000094d */ /* 0x000fea0003800000 */
[----:B01----:R-:W0:Y:S01]  /*23b30*/  S2R R5, SR_CTAID.X ;  /* 0x0000000000057919 */ /* 0x003e220000002500 */
[----:B------:R-:W1:Y:S01]  /*23b40*/  LDC.64 R2, c[0x0][0x218] ;  /* 0x00008600ff027b82 */ /* 0x000e620000000a00 */
[----:B0-----:R-:W-:-:S04]  /*23b50*/  IMAD R5, R5, 0x200, R0 ;  /* 0x0000020005057824 */ /* 0x001fc800078e0200 */
[----:B-1----:R-:W-:-:S05]  /*23b60*/  IMAD.WIDE.U32 R2, R5, 0x10, R2 ;  /* 0x0000001005027825 */ /* 0x002fca00078e0002 */
[----:B------:R-:W-:Y:S01]  /*23b70*/  STG.E.128 desc[UR8][R2.64], R16 ;  /* 0x0000001002007986 */ /* 0x000fe2000c101d08 */
[----:B------:R-:W-:Y:S05]  /*23b80*/  EXIT ;  /* 0x000000000000794d */ /* 0x000fea0003800000 */
        .weak           $__internal_20_$__cuda_sm20_div_rn_f64_full
        .type           $__internal_20_$__cuda_sm20_div_rn_f64_full,@function
        .size           $__internal_20_$__cuda_sm20_div_rn_f64_full,($__internal_21_$__cuda_sm20_dsqrt_rn_f64_mediumpath_v1 - $__internal_20_$__cuda_sm20_div_rn_f64_full)
$__internal_20_$__cuda_sm20_div_rn_f64_full:
        /* <DEDUP_REMOVED lines=36> */
[----:B------:R-:W-:Y:S02]  /*23dd0*/  ISETP.GT.U32.AND P0, PT, R36, 0x7feffffe, PT ;  /* 0x7feffffe2400780c */ /* 0x000fe40003f04070 */
[----:B------:R-:W-:-:S04]  /*23de0*/  IADD3 R36, R41, -0x1, RZ ;  /* 0xffffffff29247810 */ /* 0x000fc80007ffe0ff */
        /* <DEDUP_REMOVED lines=31> */
.L_x_14100:
        /* <DEDUP_REMOVED lines=12> */
[----:B------:R-:W-:Y:S01]  /*240a0*/  @!P0 IMAD.MOV.U32 R37, RZ, RZ, R34 ;  /* 0x000000ffff258224 */ /* 0x000fe200078e0022 */
[----:B------:R-:W-:Y:S01]  /*240b0*/  @!P0 MOV R36, RZ ;  /* 0x000000ff00248202 */ /* 0x000fe20000000f00 */
[----:B------:R-:W-:Y:S02]  /*240c0*/  @P0 IMAD.MOV.U32 R36, RZ, RZ, RZ ;  /* 0x000000ffff240224 */ /* 0x000fe400078e00ff */
[----:B------:R-:W-:Y:S01]  /*240d0*/  @P0 IMAD.MOV.U32 R37, RZ, RZ, R28 ;  /* 0x000000ffff250224 */ /* 0x000fe200078e001c */
[----:B------:R-:W-:Y:S06]  /*240e0*/  BRA `(.L_x_14101) ;  /* 0x00000000001c7947 */ /* 0x000fec0003800000 */
.L_x_14103:
[----:B------:R-:W-:-:S05]  /*240f0*/  LOP3.LUT R36, R35, 0x80000, RZ, 0xfc, !PT ;  /* 0x0008000023247812 */ /* 0x000fca00078efcff */
[----:B------:R-:W-:Y:S02]  /*24100*/  IMAD.MOV.U32 R37, RZ, RZ, R36 ;  /* 0x000000ffff257224 */ /* 0x000fe400078e0024 */
[----:B------:R-:W-:Y:S01]  /*24110*/  IMAD.MOV.U32 R36, RZ, RZ, R34 ;  /* 0x000000ffff247224 */ /* 0x000fe200078e0022 */
[----:B------:R-:W-:Y:S06]  /*24120*/  BRA `(.L_x_14101) ;  /* 0x00000000000c7947 */ /* 0x000fec0003800000 */
.L_x_14102:
[----:B------:R-:W-:-:S05]  /*24130*/  LOP3.LUT R36, R39, 0x80000, RZ, 0xfc, !PT ;  /* 0x0008000027247812 */ /* 0x000fca00078efcff */
[----:B------:R-:W-:Y:S02]  /*24140*/  IMAD.MOV.U32 R37, RZ, RZ, R36 ;  /* 0x000000ffff257224 */ /* 0x000fe400078e0024 */
[----:B------:R-:W-:-:S07]  /*24150*/  IMAD.MOV.U32 R36, RZ, RZ, R38 ;  /* 0x000000ffff247224 */ /* 0x000fce00078e0026 */
.L_x_14101:
[----:B------:R-:W-:Y:S05]  /*24160*/  BSYNC B0 ;  /* 0x0000000000007941 */ /* 0x000fea0003800000 */
.L_x_14099:
[----:B------:R-:W-:Y:S02]  /*24170*/  IMAD.MOV.U32 R28, RZ, RZ, R0 ;  /* 0x000000ffff1c7224 */ /* 0x000fe400078e0000 */
[----:B------:R-:W-:-:S04]  /*24180*/  IMAD.MOV.U32 R29, RZ, RZ, 0x0 ;  /* 0x00000000ff1d7424 */ /* 0x000fc800078e00ff */
[----:B------:R-:W-:Y:S05]  /*24190*/  RET.REL.NODEC R28 `(_ZN2at6native27unrolled_elementwise_kernelIZZZNS0_16acos_kernel_cudaERNS_18TensorIteratorBaseEENKUlvE_clEvENKUlvE_clEvEUlN3c107complexIdEEE_St5arrayIPcLm2EELi4E23TrivialOffsetCalculatorILi1EjESE_NS0_6memory15LoadWithoutCastENSF_16StoreWithoutCastEEEviT_T0_T2_T3_T4_T5_) ;  /* 0xfffffdbc1c987950 */ /* 0x000fea0003c3ffff */
        .weak           $__internal_21_$__cuda_sm20_dsqrt_rn_f64_mediumpath_v1
        .type           $__internal_21_$__cuda_sm20_dsqrt_rn_f64_mediumpath_v1,@function
        .size           $__internal_21_$__cuda_sm20_dsqrt_rn_f64_mediumpath_v1,(.L_x_20088 - $__internal_21_$__cuda_sm20_dsqrt_rn_f64_mediumpath_v1)
$__internal_21_$__cuda_sm20_dsqrt_rn_f64_mediumpath_v1:
[----:B------:R-:W-:Y:S01]  /*241a0*/  ISETP.GE.U32.AND P0, PT, R30, -0x3400000, PT ;  /* 0xfcc000001e00780c */ /* 0x000fe20003f06070 */
[----:B------:R-:W-:Y:S01]  /*241b0*/  BSSY B0, `(.L_x_14104) ;  /* 0x0000024000007945 */ /* 0x000fe20003800000 */
[----:B------:R-:W-:-:S11]  /*241c0*/  IMAD.MOV.U32 R30, RZ, RZ, R36 ;  /* 0x000000ffff1e7224 */ /* 0x000fd600078e0024 */
[----:B------:R-:W-:Y:S05]  /*241d0*/  @!P0 BRA `(.L_x_14105) ;  /* 0x0000000000208947 */ /* 0x000fea0003800000 */
[----:B------:R-:W-:-:S10]  /*241e0*/  DFMA.RM R28, R32, R34, R28 ;  /* 0x00000022201c722b */ /* 0x000fd4000000401c */
[----:B------:R-:W-:-:S04]  /*241f0*/  IADD3 R32, P0, R28, 0x1, RZ ;  /* 0x000000011c207810 */ /* 0x000fc80007f1e0ff */
[----:B------:R-:W-:-:S06]  /*24200*/  IADD3.X R33, RZ, R29, RZ, P0, !PT ;  /* 0x0000001dff217210 */ /* 0x000fcc00007fe4ff */
[----:B------:R-:W-:-:S08]  /*24210*/  DFMA.RP R30, -R28, R32, R30 ;  /* 0x000000201c1e722b */ /* 0x000fd0000000811e */
[----:B------:R-:W-:-:S06]  /*24220*/  DSETP.GT.AND P0, PT, R30, RZ, PT ;  /* 0x000000ff1e00722a */ /* 0x000fcc0003f04000 */
[----:B------:R-:W-:Y:S02]  /*24230*/  FSEL R28, R32, R28, P0 ;  /* 0x0000001c201c7208 */ /* 0x000fe40000000000 */
[----:B------:R-:W-:Y:S01]  /*24240*/  FSEL R29, R33, R29, P0 ;  /* 0x0000001d211d7208 */ /* 0x000fe20000000000 */
[----:B------:R-:W-:Y:S06]  /*24250*/  BRA `(.L_x_14106) ;  /* 0x0000000000647947 */ /* 0x000fec0003800000 */
.L_x_14105:
        /* <DEDUP_REMOVED lines=24> */
.L_x_14107:
[----:B------:R-:W-:-:S11]  /*243e0*/  DADD R28, R30, R30 ;  /* 0x000000001e1c7229 */ /* 0x000fd6000000001e */
.L_x_14106:
[----:B------:R-:W-:Y:S05]  /*243f0*/  BSYNC B0 ;  /* 0x0000000000007941 */ /* 0x000fea0003800000 */
.L_x_14104:
[----:B------:R-:W-:Y:S02]  /*24400*/  IMAD.MOV.U32 R30, RZ, RZ, R0 ;  /* 0x000000ffff1e7224 */ /* 0x000fe400078e0000 */
[----:B------:R-:W-:-:S04]  /*24410*/  IMAD.MOV.U32 R31, RZ, RZ, 0x0 ;  /* 0x00000000ff1f7424 */ /* 0x000fc800078e00ff */
[----:B------:R-:W-:Y:S05]  /*24420*/  RET.REL.NODEC R30 `(_ZN2at6native27unrolled_elementwise_kernelIZZZNS0_16acos_kernel_cudaERNS_18TensorIteratorBaseEENKUlvE_clEvENKUlvE_clEvEUlN3c107complexIdEEE_St5arrayIPcLm2EELi4E23TrivialOffsetCalculatorILi1EjESE_NS0_6memory15LoadWithoutCastENSF_16StoreWithoutCastEEEviT_T0_T2_T3_T4_T5_) ;  /* 0xfffffdb81ef47950 */ /* 0x000fea0003c3ffff */
.L_x_14108:
        /* <DEDUP_REMOVED lines=13> */
.L_x_20088:


//--------------------- .text._ZN2at6native29vectorized_elementwise_kernelILi2EZZZNS0_16acos_kernel_cudaERNS_18TensorIteratorBaseEENKUlvE_clEvENKUlvE_clEvEUlN3c107complexIdEEE_St5arrayIPcLm2EEEEviT0_T1_ --------------------------
	.section	.text._ZN2at6native29vectorized_elementwise_kernelILi2EZZZNS0_16acos_kernel_cudaERNS_18TensorIteratorBaseEENKUlvE_clEvENKUlvE_clEvEUlN3c107complexIdEEE_St5arrayIPcLm2EEEEviT0_T1_,"ax",@progbits
	.align	128
        .global         _ZN2at6native29vectorized_elementwise_kernelILi2EZZZNS0_16acos_kernel_cudaERNS_18TensorIteratorBaseEENKUlvE_clEvENKUlvE_clEvEUlN3c107complexIdEEE_St5arrayIPcLm2EEEEviT0_T1_
        .type           _ZN2at6native29vectorized_elementwise_kernelILi2EZZZNS0_16acos_kernel_cudaERNS_18TensorIteratorBaseEENKUlvE_clEvENKUlvE_clEvEUlN3c107complexIdEEE_St5arrayIPcLm2EEEEviT0_T1_,@function
        .size           _ZN2at6native29vectorized_elementwise_kernelILi2EZZZNS0_16acos_kernel_cudaERNS_18TensorIteratorBaseEENKUlvE_clEvENKUlvE_clEvEUlN3c107complexIdEEE_St5arrayIPcLm2EEEEviT0_T1_,(.L_x_20090 - _ZN2at6native29vectorized_elementwise_kernelILi2EZZZNS0_16acos_kernel_cudaERNS_18TensorIteratorBaseEENKUlvE_clEvENKUlvE_clEvEUlN3c107complexIdEEE_St5arrayIPcLm2EEEEviT0_T1_)
        .other          _ZN2at6native29vectorized_elementwise_kernelILi2EZZZNS0_16acos_kernel_cudaERNS_18TensorIteratorBaseEENKUlvE_clEvENKUlvE_clEvEUlN3c107complexIdEEE_St5arrayIPcLm2EEEEviT0_T1_,@"STO_CUDA_ENTRY STV_DEFAULT"
_ZN2at6native29vectorized_elementwise_kernelILi2EZZZNS0_16acos_kernel_cudaERNS_18TensorIteratorBaseEENKUlvE_clEvENKUlvE_clEvEUlN3c107complexIdEEE_St5arrayIPcLm2EEEEviT0_T1_:
.text._ZN2at6native29vectorized_elementwise_kernelILi2EZZZNS0_16acos_kernel_cudaERNS_18TensorIteratorBaseEENKUlvE_clEvENKUlvE_clEvEUlN3c107complexIdEEE_St5arrayIPcLm2EEEEviT0_T1_:
[----:B------:R-:W0:Y:S01]  /*0000*/  LDC R1, c[0x0][0x28] ;  /* 0x00000a00ff017b82 */ /* 0x000e220000000800 */
[----:B------:R-:W1:Y:S01]  /*0010*/  S2R R80, SR_CTAID.X ;  /* 0x0000000000507919 */ /* 0x000e620000002500 */
[----:B------:R-:W-:Y:S01]  /*0020*/  ULDC UR4, c[0x0][0x210] ;  /* 0x0000840000047ab9 */ /* 0x000fe20000000800 */
[----:B------:R-:W-:Y:S01]  /*0030*/  ULDC.64 UR6, c[0x0][0x208] ;  /* 0x0000820000067ab9 */ /* 0x000fe20000000a00 */
[----:B0-----:R-:W-:Y:S02]  /*0040*/  VIADD R1, R1, 0xfffffff0 ;  /* 0xfffffff001017836 */ /* 0x001fe40000000000 */
[----:B-1----:R-:W-:-:S05]  /*0050*/  IMAD.SHL.U32 R80, R80, 0x400, RZ ;  /* 0x0000040050507824 */ /* 0x002fca00078e00ff */
[----:B------:R-:W-:-:S04]  /*0060*/  IADD3 R79, -R80, UR4, RZ ;  /* 0x00000004504f7c10 */ /* 0x000fc8000fffe1ff */
        /* <DEDUP_REMOVED lines=9> */
[----:B------:R0:W5:Y:S04]  /*0100*/  LDG.E.128 R40, desc[UR6][R8.64+0x1010] ;  /* 0x0010100608287981 */ /* 0x000168000c1e1d00 */
[----:B------:R0:W5:Y:S04]  /*0110*/  LDG.E.128 R44, desc[UR6][R8.64+0x2000] ;  /* 0x00200006082c7981 */ /* 0x000168000c1e1d00 */
[----:B------:R0:W5:Y:S04]  /*0120*/  LDG.E.128 R48, desc[UR6][R8.64+0x2010] ;  /* 0x0020100608307981 */ /* 0x000168000c1e1d00 */
[----:B------:R0:W5:Y:S04]  /*0130*/  LDG.E.128 R56, desc[UR6][R8.64+0x3000] ;  /* 0x0030000608387981 */ /* 0x000168000c1e1d00 */
[----:B------:R0:W5:Y:S01]  /*0140*/  LDG.E.128 R64, desc[UR6][R8.64+0x3010] ;  /* 0x0030100608407981 */ /* 0x000162000c1e1d00 */
        /* <DEDUP_REMOVED lines=18> */
[----:B------:R-:W-:Y:S02]  /*0270*/  UMOV UR5, 0x3e43988e ;  /* 0x3e43988e00057882 */ /* 0x000fe40000000000 */
[----:B------:R-:W-:Y:S01]  /*0280*/  DSETP.GEU.AND P0, PT, R2, UR4, PT ;  /* 0x0000000402007e2a */ /* 0x000fe2000bf0e000 */
[----:B------:R0:W-:Y:S01]  /*0290*/  STL [R1], R0 ;  /* 0x0000000001007387 */ /* 0x0001e20000100800 */
[----:B------:R-:W-:-:S14]  /*02a0*/  DSETP.LT.AND P1, PT, R4, UR4, PT ;  /* 0x0000000404007e2a */ /* 0x000fdc000bf21000 */
[----:B0-----:R-:W-:Y:S05]  /*02b0*/  @!P0 BRA P1, `(.L_x_14114) ;  /* 0x0000005800cc8947 */ /* 0x001fea0000800000 */
[C---:B------:R-:W-:Y:S01]  /*02c0*/  DADD R38, R4.reuse, 1 ;  /* 0x3ff0000004267429 */ /* 0x040fe20000000000 */
[----:B------:R-:W-:Y:S01]  /*02d0*/  IMAD.MOV.U32 R12, RZ, RZ, RZ ;  /* 0x000000ffff0c7224 */ /* 0x000fe200078e00ff */
[----:B------:R-:W-:Y:S01]  /*02e0*/  DADD R52, R4, -1 ;  /* 0xbff0000004347429 */ /* 0x000fe20000000000 */
[----:B------:R-:W-:Y:S01]  /*02f0*/  MOV R26, RZ ;  /* 0x000000ff001a7202 */ /* 0x000fe20000000f00 */
[----:B------:R-:W-:Y:S01]  /*0300*/  DADD R30, -RZ, |R2| ;  /* 0x00000000ff1e7229 */ /* 0x000fe20000000502 */
[----:B------:R-:W-:Y:S01]  /*0310*/  UMOV UR4, 0xffffffff ;  /* 0xffffffff00047882 */ /* 0x000fe20000000000 */
[----:B------:R-:W-:Y:S01]  /*0320*/  UMOV UR5, 0x7fefffff ;  /* 0x7fefffff00057882 */ /* 0x000fe20000000000 */
[----:B------:R-:W-:Y:S01]  /*0330*/  UMOV UR9, UR4 ;  /* 0x0000000400097c82 */ /* 0x000fe20008000000 */
[----:B------:R-:W-:Y:S01]  /*0340*/  DADD R6, -RZ, |R38| ;  /* 0x00000000ff067229 */ /* 0x000fe20000000526 */
[----:B------:R-:W-:Y:S01]  /*0350*/  UMOV UR8, UR5 ;  /* 0x0000000500087c82 */ /* 0x000fe20008000000 */
[----:B------:R-:W-:Y:S01]  /*0360*/  DADD R36, -RZ, |R52| ;  /* 0x00000000ff247229 */ /* 0x000fe20000000534 */
[----:B------:R-:W-:Y:S01]  /*0370*/  IMAD.U32 R23, RZ, RZ, UR8 ;  /* 0x00000008ff177e24 */ /* 0x000fe2000f8e00ff */
        /* <DEDUP_REMOVED lines=18> */
[CC--:B------:R-:W-:Y:S02]  /*04a0*/  SEL R60, R36.reuse, R30.reuse, P0 ;  /* 0x0000001e243c7207 */ /* 0x0c0fe40000000000 */
[----:B------:R-:W-:Y:S01]  /*04b0*/  SEL R61, R37, R31, P0 ;  /* 0x0000001f253d7207 */ /* 0x000fe20000000000 */
[C---:B------:R-:W-:Y:S01]  /*04c0*/  DMUL R14, R12.reuse, R8 ;  /* 0x000000080c0e7228 */ /* 0x040fe20000000000 */
[----:B------:R-:W-:Y:S01]  /*04d0*/  LOP3.LUT R0, R7, 0xffc00000, RZ, 0xc0, !PT ;  /* 0xffc0000007007812 */ /* 0x000fe200078ec0ff */
[----:B------:R-:W-:Y:S01]  /*04e0*/  DMUL R20, R12, R10 ;  /* 0x0000000a0c147228 */ /* 0x000fe20000000000 */
[----:B------:R-:W-:Y:S01]  /*04f0*/  SEL R6, R36, R30, P3 ;  /* 0x0000001e24067207 */ /* 0x000fe20001800000 */
[----:B------:R-:W-:Y:S01]  /*0500*/  IMAD.MOV.U32 R12, RZ, RZ, R60 ;  /* 0x000000ffff0c7224 */ /* 0x000fe200078e003c */
[----:B------:R-:W-:Y:S01]  /*0510*/  IADD3 R27, -R0, 0x7fd00000, RZ ;  /* 0x7fd00000001b7810 */ /* 0x000fe20007ffe1ff */
[----:B------:R-:W-:-:S02]  /*0520*/  IMAD.MOV.U32 R13, RZ, RZ, R61 ;  /* 0x000000ffff0d7224 */ /* 0x000fc400078e003d */
[----:B------:R-:W-:Y:S01]  /*0530*/  DMUL R14, R14, R14 ;  /* 0x0000000e0e0e7228 */ /* 0x000fe20000000000 */
[----:B------:R-:W-:-:S03]  /*0540*/  IMAD.MOV.U32 R30, RZ, RZ, RZ ;  /* 0x000000ffff1e7224 */ /* 0x000fc600078e00ff */
        /* <DEDUP_REMOVED lines=9> */
[----:B------:R-:W-:Y:S01]  /*05e0*/  IMAD.MOV.U32 R14, RZ, RZ, R20 ;  /* 0x000000ffff0e7224 */ /* 0x000fe200078e0014 */
[----:B------:R-:W-:-:S03]  /*05f0*/  UMOV UR8, UR4 ;  /* 0x0000000400087c82 */ /* 0x000fc60008000000 */
        /* <DEDUP_REMOVED lines=9> */
[----:B------:R-:W-:Y:S01]  /*0690*/  IMAD.MOV.U32 R28, RZ, RZ, RZ ;  /* 0x000000ffff1c7224 */ /* 0x000fe200078e00ff */
[----:B------:R-:W-:Y:S01]  /*06a0*/  SEL R70, R23, UR9, P2 ;  /* 0x0000000917467c07 */ /* 0x000fe20009000000 */
[----:B------:R-:W-:Y:S01]  /*06b0*/  DSETP.NEU.AND P2, PT, R12, RZ, PT ;  /* 0x000000ff0c00722a */ /* 0x000fe20003f4d000 */
[----:B------:R-:W-:-:S02]  /*06c0*/  LOP3.LUT R23, R22, 0x100000, RZ, 0xfc, !PT ;  /* 0x0010000016177812 */ /* 0x000fc400078efcff */
[----:B------:R-:W-:Y:S02]  /*06d0*/  @P3 LOP3.LUT R71, R29, 0x80000, RZ, 0xfc, !PT ;  /* 0x000800001d473812 */ /* 0x000fe400078efcff */
[----:B------:R-:W-:Y:S02]  /*06e0*/  MOV R22, RZ ;  /* 0x000000ff00167202 */ /* 0x000fe40000000f00 */
[----:B------:R-:W1:Y:S01]  /*06f0*/  MUFU.RSQ64H R29, R71 ;  /* 0x00000047001d7308 */ /* 0x000e620000001c00 */
[----:B------:R-:W-:Y:S01]  /*0700*/  ISETP.GE.U32.AND P3, PT, R61, 0x7ff00000, PT ;  /* 0x7ff000003d00780c */ /* 0x000fe20003f66070 */
[----:B0-----:R-:W-:-:S08]  /*0710*/  DMUL R36, R30, R30 ;  /* 0x0000001e1e247228 */ /* 0x001fd00000000000 */
[----:B------:R-:W-:Y:S02]  /*0720*/  DFMA R36, R14, -R36, 1 ;  /* 0x3ff000000e24742b */ /* 0x000fe40000000824 */
[----:B-1----:R-:W-:Y:S01]  /*0730*/  DMUL R62, R28, R28 ;  /* 0x0000001c1c3e7228 */ /* 0x002fe20000000000 */
[----:B------:R-:W-:Y:S02]  /*0740*/  IMAD.MOV.U32 R14, RZ, RZ, 0x0 ;  /* 0x00000000ff0e7424 */ /* 0x000fe400078e00ff */
[----:B------:R-:W-:-:S05]  /*0750*/  IMAD.MOV.U32 R15, RZ, RZ, 0x3fd80000 ;  /* 0x3fd80000ff0f7424 */ /* 0x000fca00078e00ff */
[----:B------:R-:W-:Y:S02]  /*0760*/  DFMA R72, R70, -R62, 1 ;  /* 0x3ff000004648742b */ /* 0x000fe4000000083e */
[----:B------:R-:W-:Y:S02]  /*0770*/  DMUL R62, R30, R36 ;  /* 0x000000241e3e7228 */ /* 0x000fe40000000000 */
[----:B------:R-:W-:-:S04]  /*0780*/  DFMA R36, R36, R14, 0.5 ;  /* 0x3fe000002424742b */ /* 0x000fc8000000000e */
[----:B------:R-:W-:Y:S02]  /*0790*/  DFMA R74, R72, R14, 0.5 ;  /* 0x3fe00000484a742b */ /* 0x000fe4000000000e */
[----:B------:R-:W-:Y:S02]  /*07a0*/  DMUL R72, R28, R72 ;  /* 0x000000481c487228 */ /* 0x000fe40000000000 */
[----:B------:R-:W-:-:S06]  /*07b0*/  DFMA R36, R36, R62, R30 ;  /* 0x0000003e2424722b */ /* 0x000fcc000000001e */
[----:B------:R-:W-:Y:S02]  /*07c0*/  DFMA R72, R74, R72, R28 ;  /* 0x000000484a48722b */ /* 0x000fe4000000001c */
[----:B------:R-:W-:Y:S01]  /*07d0*/  DMUL R36, R20, R36 ;  /* 0x0000002414247228 */ /* 0x000fe20000000000 */
[----:B------:R-:W-:Y:S01]  /*07e0*/  LOP3.LUT R21, R0, 0x100000, RZ, 0xfc, !PT ;  /* 0x0010000000157812 */ /* 0x000fe200078efcff */
[----:B------:R-:W-:-:S04]  /*07f0*/  IMAD.MOV.U32 R20, RZ, RZ, RZ ;  /* 0x000000ffff147224 */ /* 0x000fc800078e00ff */
[----:B------:R-:W-:Y:S02]  /*0800*/  DMUL R72, R26, R72 ;  /* 0x000000481a487228 */ /* 0x000fe40000000000 */
[----:B------:R-:W-:-:S06]  /*0810*/  DMUL R36, R36, R22 ;  /* 0x0000001624247228 */ /* 0x000fcc0000000000 */
[----:B------:R-:W-:-:S04]  /*0820*/  DMUL R72, R72, R20 ;  /* 0x0000001448487228 */ /* 0x000fc80000000000 */
[----:B------:R-:W-:Y:S02]  /*0830*/  @!P1 FSEL R54, R10, R36, !P0 ;  /* 0x000000240a369208 */ /* 0x000fe40004000000 */
[----:B------:R-:W-:-:S04]  /*0840*/  @!P1 FSEL R55, R11, R37, !P0 ;  /* 0x000000250b379208 */ /* 0x000fc80004000000 */
        /* <DEDUP_REMOVED lines=30> */
[----:B-----5:R-:W-:Y:S05]  /*0a30*/  CALL.REL.NOINC `($__internal_23_$__cuda_sm20_dsqrt_rn_f64_mediumpath_v1) ;  /* 0x000008dc00c07944 */ /* 0x020fea0003c00000 */
.L_x_14118:
[----:B------:R-:W-:Y:S05]  /*0a40*/  BSYNC B3 ;  /* 0x0000000000037941 */ /* 0x000fea0003800000 */
.L_x_14117:
        /* <DEDUP_REMOVED lines=81> */
.L_x_14116:
        /* <DEDUP_REMOVED lines=31> */
[----:B-----5:R-:W-:Y:S05]  /*1150*/  CALL.REL.NOINC `($__internal_22_$__cuda_sm20_div_rn_f64_full) ;  /* 0x000008d000787944 */ /* 0x020fea0003c00000 */
.L_x_14126:
[----:B------:R-:W-:Y:S05]  /*1160*/  BSYNC B4 ;  /* 0x0000000000047941 */ /* 0x000fea0003800000 */
.L_x_14125:
[----:B------:R-:W-:Y:S02]  /*1170*/  IMAD.MOV.U32 R26, RZ, RZ, R22 ;  /* 0x000000ffff1a7224 */ /* 0x000fe400078e0016 */
[----:B------:R-:W-:Y:S01]  /*1180*/  IMAD.MOV.U32 R27, RZ, RZ, R23 ;  /* 0x000000ffff1b7224 */ /* 0x000fe200078e0017 */
[----:B------:R-:W-:Y:S06]  /*1190*/  BRA `(.L_x_14124) ;  /* 0x0000000000047947 */ /* 0x000fec0003800000 */
.L_x_14123:
[----:B------:R-:W-:-:S11]  /*11a0*/  DADD R26, -R38, R54 ;  /* 0x00000000261a7229 */ /* 0x000fd60000000136 */
.L_x_14124:
[----:B------:R-:W-:Y:S05]  /*11b0*/  BSYNC B3 ;  /* 0x0000000000037941 */ /* 0x000fea0003800000 */
.L_x_14122:
        /* <DEDUP_REMOVED lines=9> */
[----:B------:R-:W-:Y:S01]  /*1250*/  BSSY B4, `(.L_x_14130) ;  /* 0x0000012000047945 */ /* 0x000fe20003800000 */
[----:B------:R-:W-:Y:S01]  /*1260*/  MOV R6, 0x1 ;  /* 0x0000000100067802 */ /* 0x000fe20000000f00 */
        /* <DEDUP_REMOVED lines=16> */
.L_x_14131:
[----:B------:R-:W-:Y:S05]  /*1370*/  BSYNC B4 ;  /* 0x0000000000047941 */ /* 0x000fea0003800000 */
.L_x_14130:
[----:B------:R-:W-:Y:S05]  /*1380*/  BRA `(.L_x_14129) ;  /* 0x0000000000047947 */ /* 0x000fea0003800000 */
.L_x_14128:
[----:B------:R-:W-:-:S11]  /*1390*/  DADD R22, R60, -R6 ;  /* 0x000000003c167229 */ /* 0x000fd60000000806 */
.L_x_14129:
[----:B------:R-:W-:Y:S05]  /*13a0*/  BSYNC B3 ;  /* 0x0000000000037941 */ /* 0x000fea0003800000 */
.L_x_14127:
        /* <DEDUP_REMOVED lines=29> */
[----:B-----5:R-:W-:Y:S05]  /*1580*/  CALL.REL.NOINC `($__internal_23_$__cuda_sm20_dsqrt_rn_f64_mediumpath_v1) ;  /* 0x000008d000ec7944 */ /* 0x020fea0003c00000 */
.L_x_14133:
[----:B------:R-:W-:Y:S05]  /*1590*/  BSYNC B3 ;  /* 0x0000000000037941 */ /* 0x000fea0003800000 */
.L_x_14132:
        /* <DEDUP_REMOVED lines=85> */
.L_x_14134:
        /* <DEDUP_REMOVED lines=19> */
[----:B-----5:R-:W-:Y:S05]  /*1c20*/  CALL.REL.NOINC `($__internal_22_$__cuda_sm20_div_rn_f64_full) ;  /* 0x000008c400c47944 */ /* 0x020fea0003c00000 */
.L_x_14136:
[----:B------:R-:W-:Y:S05]  /*1c30*/  BSYNC B3 ;  /* 0x0000000000037941 */ /* 0x000fea0003800000 */
.L_x_14135:
        /* <DEDUP_REMOVED lines=30> */
.L_x_14121:
        /* <DEDUP_REMOVED lines=24> */
.L_x_14139:
[----:B------:R-:W-:Y:S05]  /*1fa0*/  BSYNC B3 ;  /* 0x0000000000037941 */ /* 0x000fea0003800000 */
.L_x_14138:
        /* <DEDUP_REMOVED lines=24> */
[----:B-----5:R-:W-:Y:S05]  /*2130*/  CALL.REL.NOINC `($__internal_22_$__cuda_sm20_div_rn_f64_full) ;  /* 0x000008c000807944 */ /* 0x020fea0003c00000 */
.L_x_14142:
[----:B------:R-:W-:Y:S05]  /*2140*/  BSYNC B3 ;  /* 0x0000000000037941 */ /* 0x000fea0003800000 */
.L_x_14141:
        /* <DEDUP_REMOVED lines=30> */
.L_x_14140:
        /* <DEDUP_REMOVED lines=75> */
.L_x_14143:
[----:B------:R-:W-:Y:S01]  /*27e0*/  IMAD.MOV.U32 R8, RZ, RZ, 0x0 ;  /* 0x00000000ff087424 */ /* 0x000fe200078e00ff */
[----:B------:R-:W-:Y:S01]  /*27f0*/  FSETP.NEU.FTZ.AND P0, PT, R7, RZ, PT ;  /* 0x000000ff0700720b */ /* 0x000fe20003f1d000 */
[----:B------:R-:W-:-:S06]  /*2800*/  IMAD.MOV.U32 R9, RZ, RZ, 0x7ff00000 ;  /* 0x7ff00000ff097424 */ /* 0x000fcc00078e00ff */
[----:B------:R-:W-:-:S10]  /*2810*/  DFMA R8, R6, R8, +INF ;  /* 0x7ff000000608742b */ /* 0x000fd40000000008 */
[----:B------:R-:W-:Y:S02]  /*2820*/  FSEL R36, R8, RZ, P0 ;  /* 0x000000ff08247208 */ /* 0x000fe40000000000 */
[----:B------:R-:W-:Y:S01]  /*2830*/  FSEL R37, R9, -QNAN , P0 ;  /* 0xfff0000009257808 */ /* 0x000fe20000000000 */
[----:B------:R-:W-:Y:S06]  /*2840*/  BRA `(.L_x_14119) ;  /* 0x00000004002c7947 */ /* 0x000fec0003800000 */
.L_x_14137:
        /* <DEDUP_REMOVED lines=23> */
.L_x_14145:
[----:B------:R-:W-:Y:S05]  /*29c0*/  BSYNC B3 ;  /* 0x0000000000037941 */ /* 0x000fea0003800000 */
.L_x_14144:
        /* <DEDUP_REMOVED lines=20> */
[----:B-----5:R-:W-:Y:S05]  /*2b10*/  CALL.REL.NOINC `($__internal_22_$__cuda_sm20_div_rn_f64_full) ;  /* 0x000008b800087944 */ /* 0x020fea0003c00000 */
.L_x_14147:
[----:B------:R-:W-:Y:S05]  /*2b20*/  BSYNC B3 ;  /* 0x0000000000037941 */ /* 0x000fea0003800000 */
.L_x_14146:
[----:B------:R-:W-:Y:S01]  /*2b30*/  IMAD.MOV.U32 R36, RZ, RZ, R22 ;  /* 0x000000ffff247224 */ /* 0x000fe200078e0016 */
[----:B------:R-:W-:Y:S01]  /*2b40*/  MOV R37, R23 ;  /* 0x0000001700257202 */ /* 0x000fe20000000f00 */
[----:B------:R-:W-:Y:S06]  /*2b50*/  BRA `(.L_x_14119) ;  /* 0x0000000000687947 */ /* 0x000fec0003800000 */
.L_x_14120:
        /* <DEDUP_REMOVED lines=22> */
[----:B-----5:R-:W-:Y:S05]  /*2cc0*/  CALL.REL.NOINC `($__internal_23_$__cuda_sm20_dsqrt_rn_f64_mediumpath_v1) ;  /* 0x000008bc001c7944 */ /* 0x020fea0003c00000 */
.L_x_14149:
[----:B------:R-:W-:Y:S05]  /*2cd0*/  BSYNC B3 ;  /* 0x0000000000037941 */ /* 0x000fea0003800000 */
.L_x_14148:
[----:B------:R-:W-:Y:S01]  /*2ce0*/  IMAD.MOV.U32 R36, RZ, RZ, R6 ;  /* 0x000000ffff247224 */ /* 0x000fe200078e0006 */
[----:B------:R-:W-:-:S07]  /*2cf0*/  MOV R37, R7 ;  /* 0x0000000700257202 */ /* 0x000fce0000000f00 */
.L_x_14119:
[----:B------:R-:W-:Y:S05]  /*2d00*/  BSYNC B2 ;  /* 0x0000000000027941 */ /* 0x000fea0003800000 */
.L_x_14115:
        /* <DEDUP_REMOVED lines=24> */
[----:B------:R-:W-:Y:S02]  /*2e90*/  IMAD.MOV.U32 R26, RZ, RZ, R22 ;  /* 0x000000ffff1a7224 */ /* 0x000fe400078e0016 */
[----:B------:R-:W-:-:S07]  /*2ea0*/  IMAD.MOV.U32 R27, RZ, RZ, R23 ;  /* 0x000000ffff1b7224 */ /* 0x000fce00078e0017 */
.L_x_14153:
[----:B------:R-:W-:Y:S05]  /*2eb0*/  BSYNC B3 ;  /* 0x0000000000037941 */ /* 0x000fea0003800000 */
.L_x_14152:
        /* <DEDUP_REMOVED lines=37> */
.L_x_14161:
[----:B------:R-:W-:Y:S05]  /*3110*/  BSYNC B4 ;  /* 0x0000000000047941 */ /* 0x000fea0003800000 */
.L_x_14160:
[----:B------:R-:W-:Y:S01]  /*3120*/  MOV R62, R22 ;  /* 0x00000016003e7202 */ /* 0x000fe20000000f00 */
[----:B------:R-:W-:Y:S01]  /*3130*/  IMAD.MOV.U32 R63, RZ, RZ, R23 ;  /* 0x000000ffff3f7224 */ /* 0x000fe200078e0017 */
[----:B------:R-:W-:Y:S06]  /*3140*/  BRA `(.L_x_14159) ;  /* 0x0000000000047947 */ /* 0x000fec0003800000 */
.L_x_14158:
[----:B------:R-:W-:-:S11]  /*3150*/  DADD R62, -R38, R54 ;  /* 0x00000000263e7229 */ /* 0x000fd60000000136 */
.L_x_14159:
[----:B------:R-:W-:Y:S05]  /*3160*/  BSYNC B3 ;  /* 0x0000000000037941 */ /* 0x000fea0003800000 */
.L_x_14157:
        /* <DEDUP_REMOVED lines=24> */
.L_x_14166:
[----:B------:R-:W-:Y:S05]  /*32f0*/  BSYNC B4 ;  /* 0x0000000000047941 */ /* 0x000fea0003800000 */
.L_x_14165:
[----:B------:R-:W-:Y:S02]  /*3300*/  IMAD.MOV.U32 R2, RZ, RZ, R22 ;  /* 0x000000ffff027224 */ /* 0x000fe400078e0016 */
[----:B------:R-:W-:Y:S01]  /*3310*/  IMAD.MOV.U32 R3, RZ, RZ, R23 ;  /* 0x000000ffff037224 */ /* 0x000fe200078e0017 */
[----:B------:R-:W-:Y:S06]  /*3320*/  BRA `(.L_x_14164) ;  /* 0x0000000000047947 */ /* 0x000fec0003800000 */
.L_x_14163:
[----:B------:R-:W-:-:S11]  /*3330*/  DADD R2, -R52, R60 ;  /* 0x0000000034027229 */ /* 0x000fd6000000013c */
.L_x_14164:
[----:B------:R-:W-:Y:S05]  /*3340*/  BSYNC B3 ;  /* 0x0000000000037941 */ /* 0x000fea0003800000 */
.L_x_14162:
        /* <DEDUP_REMOVED lines=25> */
[----:B-----5:R-:W-:Y:S05]  /*34e0*/  CALL.REL.NOINC `($__internal_23_$__cuda_sm20_dsqrt_rn_f64_mediumpath_v1) ;  /* 0x000008b400147944 */ /* 0x020fea0003c00000 */
.L_x_14168:
[----:B------:R-:W-:Y:S05]  /*34f0*/  BSYNC B3 ;  /* 0x0000000000037941 */ /* 0x000fea0003800000 */
.L_x_14167:
[----:B------:R-:W-:Y:S01]  /*3500*/  PLOP3.LUT P0, PT, PT, PT, PT, 0x80, 0x0 ;  /* 0x000000000000781c */ /* 0x000fe20003f0f070 */
[----:B------:R-:W-:Y:S02]  /*3510*/  IMAD.MOV.U32 R30, RZ, RZ, R6 ;  /* 0x000000ffff1e7224 */ /* 0x000fe400078e0006 */
[----:B------:R-:W-:Y:S01]  /*3520*/  IMAD.MOV.U32 R31, RZ, RZ, R7 ;  /* 0x000000ffff1f7224 */ /* 0x000fe200078e0007 */
[----:B------:R-:W-:Y:S09]  /*3530*/  BRA `(.L_x_14154) ;  /* 0x0000000800407947 */ /* 0x000ff20003800000 */
.L_x_14156:
        /* <DEDUP_REMOVED lines=26> */
.L_x_14171:
[----:B------:R-:W-:Y:S05]  /*36e0*/  BSYNC B3 ;  /* 0x0000000000037941 */ /* 0x000fea0003800000 */
.L_x_14170:
[----:B------:R-:W-:Y:S01]  /*36f0*/  PLOP3.LUT P0, PT, PT, PT, PT, 0x80, 0x0 ;  /* 0x000000000000781c */ /* 0x000fe20003f0f070 */
[----:B------:R-:W-:Y:S02]  /*3700*/  IMAD.MOV.U32 R30, RZ, RZ, R6 ;  /* 0x000000ffff1e7224 */ /* 0x000fe400078e0006 */
[----:B------:R-:W-:Y:S01]  /*3710*/  IMAD.MOV.U32 R31, RZ, RZ, R7 ;  /* 0x000000ffff1f7224 */ /* 0x000fe200078e0007 */
[----:B------:R-:W-:Y:S09]  /*3720*/  BRA `(.L_x_14154) ;  /* 0x0000000400c47947 */ /* 0x000ff20003800000 */
.L_x_14169:
        /* <DEDUP_REMOVED lines=26> */
[----:B-----5:R-:W-:Y:S05]  /*38d0*/  CALL.REL.NOINC `($__internal_23_$__cuda_sm20_dsqrt_rn_f64_mediumpath_v1) ;  /* 0x000008b000187944 */ /* 0x020fea0003c00000 */
.L_x_14173:
[----:B------:R-:W-:Y:S05]  /*38e0*/  BSYNC B3 ;  /* 0x0000000000037941 */ /* 0x000fea0003800000 */
.L_x_14172:
        /* <DEDUP_REMOVED lines=21> */
.L_x_14175:
[----:B------:R-:W-:Y:S05]  /*3a40*/  BSYNC B3 ;  /* 0x0000000000037941 */ /* 0x000fea0003800000 */
.L_x_14174:
[----:B------:R-:W-:Y:S01]  /*3a50*/  DMUL R4, R4, 8.11296384146066816958e+31 ;  /* 0x4690000004047828 */ /* 0x000fe20000000000 */
[----:B------:R-:W-:Y:S01]  /*3a60*/  PLOP3.LUT P0, PT, PT, PT, PT, 0x80, 0x0 ;  /* 0x000000000000781c */ /* 0x000fe20003f0f070 */
[----:B------:R-:W-:Y:S02]  /*3a70*/  IMAD.MOV.U32 R30, RZ, RZ, R22 ;  /* 0x000000ffff1e7224 */ /* 0x000fe400078e0016 */
[----:B------:R-:W-:Y:S01]  /*3a80*/  IMAD.MOV.U32 R31, RZ, RZ, R23 ;  /* 0x000000ffff1f7224 */ /* 0x000fe200078e0017 */
[----:B------:R-:W-:Y:S09]  /*3a90*/  BRA `(.L_x_14154) ;  /* 0x0000000000e87947 */ /* 0x000ff20003800000 */
.L_x_14155:
        /* <DEDUP_REMOVED lines=21> */
[----:B-----5:R-:W-:Y:S05]  /*3bf0*/  CALL.REL.NOINC `($__internal_23_$__cuda_sm20_dsqrt_rn_f64_mediumpath_v1) ;  /* 0x000008ac00507944 */ /* 0x020fea0003c00000 */
[----:B------:R-:W-:Y:S02]  /*3c00*/  IMAD.MOV.U32 R20, RZ, RZ, R6 ;  /* 0x000000ffff147224 */ /* 0x000fe400078e0006 */
[----:B------:R-:W-:-:S07]  /*3c10*/  IMAD.MOV.U32 R21, RZ, RZ, R7 ;  /* 0x000000ffff157224 */ /* 0x000fce00078e0007 */
.L_x_14177:
[----:B------:R-:W-:Y:S05]  /*3c20*/  BSYNC B3 ;  /* 0x0000000000037941 */ /* 0x000fea0003800000 */
.L_x_14176:
        /* <DEDUP_REMOVED lines=26> */
.L_x_14179:
[----:B------:R-:W-:Y:S05]  /*3dd0*/  BSYNC B3 ;  /* 0x0000000000037941 */ /* 0x000fea0003800000 */
.L_x_14178:
[----:B------:R-:W-:Y:S01]  /*3de0*/  DMUL R30, R6, R20 ;  /* 0x00000014061e7228 */ /* 0x000fe20000000000 */
[----:B------:R-:W-:Y:S01]  /*3df0*/  PLOP3.LUT P0, PT, PT, PT, PT, 0x80, 0x0 ;  /* 0x000000000000781c */ /* 0x000fe20003f0f070 */
[----:B------:R-:W-:-:S12]  /*3e00*/  BRA `(.L_x_14154) ;  /* 0x00000000000c7947 */ /* 0x000fd80003800000 */
.L_x_14151:
[----:B------:R-:W-:Y:S01]  /*3e10*/  DMUL R30, R30, 9.00719925474099200000e+15 ;  /* 0x434000001e1e7828 */ /* 0x000fe20000000000 */
[----:B------:R-:W-:Y:S01]  /*3e20*/  PLOP3.LUT P0, PT, PT, PT, PT, 0x80, 0x0 ;  /* 0x000000000000781c */ /* 0x000fe20003f0f070 */
[----:B------:R-:W-:-:S12]  /*3e30*/  DMUL R4, R4, 9.00719925474099200000e+15 ;  /* 0x4340000004047828 */ /* 0x000fd80000000000 */
.L_x_14154:
[----:B------:R-:W-:Y:S05]  /*3e40*/  BSYNC B2 ;  /* 0x0000000000027941 */ /* 0x000fea0003800000 */
.L_x_14150:
        /* <DEDUP_REMOVED lines=67> */
.L_x_14185:
[----:B------:R-:W-:-:S11]  /*4280*/  DMUL R72, RZ, |R26| ;  /* 0x4000001aff487228 */ /* 0x000fd60000000000 */
.L_x_14186:
[----:B------:R-:W-:Y:S05]  /*4290*/  BSYNC B0 ;  /* 0x0000000000007941 */ /* 0x000fea0003800000 */
.L_x_14184:
        /* <DEDUP_REMOVED lines=11> */
.L_x_14183:
        /* <DEDUP_REMOVED lines=53> */
.L_x_14182:
        /* <DEDUP_REMOVED lines=62> */
.L_x_14190:
[----:B------:R-:W-:-:S11]  /*4a80*/  DMUL R72, RZ, |R26| ;  /* 0x4000001aff487228 */ /* 0x000fd60000000000 */
.L_x_14191:
[----:B------:R-:W-:Y:S05]  /*4a90*/  BSYNC B0 ;  /* 0x0000000000007941 */ /* 0x000fea0003800000 */
.L_x_14189:
        /* <DEDUP_REMOVED lines=11> */
.L_x_14188:
        /* <DEDUP_REMOVED lines=53> */
.L_x_14181:
[----:B------:R-:W-:-:S13]  /*4ea0*/  ISETP.GT.AND P0, PT, R25, -0x1, PT ;  /* 0xffffffff1900780c */ /* 0x000fda0003f04270 */
[----:B------:R-:W-:Y:S05]  /*4eb0*/  @P0 BRA `(.L_x_14192) ;  /* 0x0000000400e00947 */ /* 0x000fea0003800000 */
[----:B------:R-:W-:Y:S01]  /*4ec0*/  DADD R10, -RZ, |R30| ;  /* 0x00000000ff0a7229 */ /* 0x000fe2000000051e */
[----:B------:R-:W-:Y:S01]  /*4ed0*/  IMAD.MOV.U32 R6, RZ, RZ, 0x1 ;  /* 0x00000001ff067424 */ /* 0x000fe200078e00ff */
[--C-:B------:R-:W-:Y:S01]  /*4ee0*/  DADD R12, -RZ, |R4|.reuse ;  /* 0x00000000ff0c7229 */ /* 0x100fe20000000504 */
[----:B------:R-:W-:Y:S01]  /*4ef0*/  BSSY B3, `(.L_x_14193) ;  /* 0x0000019000037945 */ /* 0x000fe20003800000 */
[--C-:B------:R-:W-:Y:S02]  /*4f00*/  DSETP.GT.AND P4, PT, |R30|, |R4|.reuse, PT ;  /* 0x400000041e00722a */ /* 0x100fe40003f84200 */
[----:B------:R-:W-:-:S06]  /*4f10*/  DADD R24, -RZ, -R4 ;  /* 0x00000000ff187229 */ /* 0x000fcc0000000904 */
[----:B------:R-:W-:Y:S02]  /*4f20*/  FSEL R3, R11, R13, P4 ;  /* 0x0000000d0b037208 */ /* 0x000fe40002000000 */
[----:B------:R-:W-:Y:S02]  /*4f30*/  FSEL R2, R10, R12, P4 ;  /* 0x0000000c0a027208 */ /* 0x000fe40002000000 */
[----:B------:R-:W0:Y:S01]  /*4f40*/  MUFU.RCP64H R7, R3 ;  /* 0x0000000300077308 */ /* 0x000e220000001800 */
[----:B------:R-:W-:Y:S01]  /*4f50*/  FSEL R12, R12, R10, P4 ;  /* 0x0000000a0c0c7208 */ /* 0x000fe20002000000 */
[----:B------:R-:W-:Y:S01]  /*4f60*/  IMAD.MOV.U32 R24, RZ, RZ, R25 ;  /* 0x000000ffff187224 */ /* 0x000fe200078e0019 */
        /* <DEDUP_REMOVED lines=17> */
.L_x_14194:
[----:B------:R-:W-:Y:S05]  /*5080*/  BSYNC B3 ;  /* 0x0000000000037941 */ /* 0x000fea0003800000 */
.L_x_14193:
        /* <DEDUP_REMOVED lines=82> */
.L_x_14196:
[----:B------:R-:W-:Y:S02]  /*55b0*/  FSEL R2, RZ, 3.37028055040000000000e+12, P1 ;  /* 0x54442d18ff027808 */ /* 0x000fe40000800000 */
[----:B------:R-:W-:-:S07]  /*55c0*/  FSEL R3, RZ, 2.1426990032196044922, P1 ;  /* 0x400921fbff037808 */ /* 0x000fce0000800000 */
.L_x_14197:
[----:B------:R-:W-:Y:S05]  /*55d0*/  BSYNC B0 ;  /* 0x0000000000007941 */ /* 0x000fea0003800000 */
.L_x_14195:
[----:B------:R-:W-:Y:S01]  /*55e0*/  DADD R4, |R30|, |R4| ;  /* 0x000000001e047229 */ /* 0x000fe20000000604 */
[----:B------:R-:W-:-:S07]  /*55f0*/  LOP3.LUT R31, R3, 0x80000000, R31, 0xb8, !PT ;  /* 0x80000000031f7812 */ /* 0x000fce00078eb81f */
[----:B------:R-:W-:-:S06]  /*5600*/  DSETP.GTU.AND P0, PT, |R4|, +INF , PT ;  /* 0x7ff000000400742a */ /* 0x000fcc0003f0c200 */
[----:B------:R-:W-:Y:S02]  /*5610*/  FSEL R72, R4, R2, P0 ;  /* 0x0000000204487208 */ /* 0x000fe40000000000 */
[----:B------:R-:W-:Y:S01]  /*5620*/  FSEL R73, R5, R31, P0 ;  /* 0x0000001f05497208 */ /* 0x000fe20000000000 */
[----:B------:R-:W-:Y:S06]  /*5630*/  BRA `(.L_x_14187) ;  /* 0x0000000400d47947 */ /* 0x000fec0003800000 */
.L_x_14192:
        /* <DEDUP_REMOVED lines=25> */
[----:B-----5:R-:W-:Y:S05]  /*57d0*/  CALL.REL.NOINC `($__internal_22_$__cuda_sm20_div_rn_f64_full) ;  /* 0x0000088800d87944 */ /* 0x020fea0003c00000 */
.L_x_14199:
[----:B------:R-:W-:Y:S05]  /*57e0*/  BSYNC B3 ;  /* 0x0000000000037941 */ /* 0x000fea0003800000 */
.L_x_14198:
        /* <DEDUP_REMOVED lines=82> */
.L_x_14201:
[----:B------:R-:W-:Y:S02]  /*5d10*/  FSEL R2, RZ, 3.37028055040000000000e+12, P1 ;  /* 0x54442d18ff027808 */ /* 0x000fe40000800000 */
[----:B------:R-:W-:-:S07]  /*5d20*/  FSEL R3, RZ, 2.1426990032196044922, P1 ;  /* 0x400921fbff037808 */ /* 0x000fce0000800000 */
.L_x_14202:
[----:B------:R-:W-:Y:S05]  /*5d30*/  BSYNC B0 ;  /* 0x0000000000007941 */ /* 0x000fea0003800000 */
.L_x_14200:
[----:B------:R-:W-:Y:S01]  /*5d40*/  DADD R4, |R30|, |R4| ;  /* 0x000000001e047229 */ /* 0x000fe20000000604 */
[----:B------:R-:W-:-:S07]  /*5d50*/  LOP3.LUT R31, R3, 0x80000000, R31, 0xb8, !PT ;  /* 0x80000000031f7812 */ /* 0x000fce00078eb81f */
[----:B------:R-:W-:-:S06]  /*5d60*/  DSETP.GTU.AND P0, PT, |R4|, +INF , PT ;  /* 0x7ff000000400742a */ /* 0x000fcc0003f0c200 */
[----:B------:R-:W-:Y:S02]  /*5d70*/  FSEL R72, R4, R2, P0 ;  /* 0x0000000204487208 */ /* 0x000fe40000000000 */
[----:B------:R-:W-:-:S07]  /*5d80*/  FSEL R73, R5, R31, P0 ;  /* 0x0000001f05497208 */ /* 0x000fce0000000000 */
.L_x_14187:
[----:B------:R-:W-:Y:S05]  /*5d90*/  BSYNC B2 ;  /* 0x0000000000027941 */ /* 0x000fea0003800000 */
.L_x_14180:
[----:B------:R-:W-:Y:S01]  /*5da0*/  DADD R2, -RZ, -R36 ;  /* 0x00000000ff027229 */ /* 0x000fe20000000924 */
[----:B------:R-:W-:-:S09]  /*5db0*/  ISETP.NE.AND P0, PT, R68, RZ, PT ;  /* 0x000000ff4400720c */ /* 0x000fd20003f05270 */
[----:B------:R-:W-:Y:S02]  /*5dc0*/  FSEL R74, R2, R36, !P0 ;  /* 0x00000024024a7208 */ /* 0x000fe40004000000 */
[----:B------:R-:W-:Y:S01]  /*5dd0*/  FSEL R75, R3, R37, !P0 ;  /* 0x00000025034b7208 */ /* 0x000fe20004000000 */
[----:B------:R-:W-:Y:S06]  /*5de0*/  BRA `(.L_x_14203) ;  /* 0x0000003000287947 */ /* 0x000fec0003800000 */
.L_x_14114:
[----:B------:R-:W2:Y:S01]  /*5df0*/  LDL.64 R2, [R1+0x8] ;  /* 0x0000080001027983 */ /* 0x000ea20000100a00 */
[----:B------:R-:W-:Y:S01]  /*5e00*/  UMOV UR4, 0x54442d18 ;  /* 0x54442d1800047882 */ /* 0x000fe20000000000 */
[----:B------:R-:W-:Y:S01]  /*5e10*/  UMOV UR5, 0x3ff921fb ;  /* 0x3ff921fb00057882 */ /* 0x000fe20000000000 */
[----:B------:R-:W-:Y:S02]  /*5e20*/  DADD R74, -RZ, -R26 ;  /* 0x00000000ff4a7229 */ /* 0x000fe4000000091a */
[----:B--2---:R-:W-:-:S08]  /*5e30*/  DADD R24, -R24, R2 ;  /* 0x0000000018187229 */ /* 0x004fd00000000102 */
[----:B------:R-:W-:Y:S01]  /*5e40*/  DADD R72, R24, UR4 ;  /* 0x0000000418487e29 */ /* 0x000fe20008000000 */
[----:B------:R-:W-:Y:S10]  /*5e50*/  BRA `(.L_x_14203) ;  /* 0x00000030000c7947 */ /* 0x000ff40003800000 */
.L_x_14113:
[----:B------:R-:W-:Y:S01]  /*5e60*/  DADD R74, -RZ, -R26 ;  /* 0x00000000ff4a7229 */ /* 0x000fe2000000091a */
[----:B------:R-:W-:Y:S01]  /*5e70*/  CS2R R72, SRZ ;  /* 0x0000000000487805 */ /* 0x000fe2000001ff00 */
[----:B------:R-:W-:Y:S09]  /*5e80*/  BRA `(.L_x_14203) ;  /* 0x0000003000007947 */ /* 0x000ff20003800000 */
.L_x_14112:
        /* <DEDUP_REMOVED lines=21> */
[----:B------:R-:W-:Y:S02]  /*5fe0*/  IMAD.MOV.U32 R6, RZ, RZ, R8 ;  /* 0x000000ffff067224 */ /* 0x000fe400078e0008 */
[----:B------:R-:W-:Y:S01]  /*5ff0*/  IMAD.MOV.U32 R7, RZ, RZ, R9 ;  /* 0x000000ffff077224 */ /* 0x000fe200078e0009 */
[----:B------:R-:W-:-:S09]  /*6000*/  DFMA R12, R12, R12, R12 ;  /* 0x0000000c0c0c722b */ /* 0x000fd2000000000c */
[----:B------:R-:W-:Y:S02]  /*6010*/  @!P0 DMUL R6, R6, 1.80143985094819840000e+16 ;  /* 0x4350000006068828 */ /* 0x000fe40000000000 */
[----:B------:R-:W-:-:S08]  /*6020*/  DFMA R12, R10, R12, R10 ;  /* 0x0000000c0a0c722b */ /* 0x000fd0000000000a */
[----:B------:R-:W-:Y:S01]  /*6030*/  DFMA R10, -R30, R12, 1 ;  /* 0x3ff000001e0a742b */ /* 0x000fe2000000010c */
[----:B------:R-:W-:Y:S02]  /*6040*/  @!P0 IMAD.MOV.U32 R9, RZ, RZ, R7 ;  /* 0x000000ffff098224 */ /* 0x000fe400078e0007 */
[----:B------:R-:W-:Y:S02]  /*6050*/  @!P0 IMAD.MOV.U32 R8, RZ, RZ, R6 ;  /* 0x000000ffff088224 */ /* 0x000fe400078e0006 */
[----:B------:R-:W-:-:S03]  /*6060*/  VIADD R0, R9, 0xffffffff ;  /* 0xffffffff09007836 */ /* 0x000fc60000000000 */
[----:B------:R-:W-:Y:S02]  /*6070*/  DFMA R10, R12, R10, R12 ;  /* 0x0000000a0c0a722b */ /* 0x000fe4000000000c */
[----:B------:R-:W-:-:S06]  /*6080*/  ISETP.GE.U32.AND P1, PT, R0, 0x7fefffff, PT ;  /* 0x7fefffff0000780c */ /* 0x000fcc0003f26070 */
[----:B------:R-:W-:-:S07]  /*6090*/  DMUL R22, R36, R10 ;  /* 0x0000000a24167228 */ /* 0x000fce0000000000 */
[----:B------:R-:W-:Y:S01]  /*60a0*/  @P1 FSETP.NEU.FTZ.AND P2, PT, R7, RZ, PT ;  /* 0x000000ff0700120b */ /* 0x000fe20003f5d000 */
[----:B------:R-:W-:-:S08]  /*60b0*/  DFMA R12, -R30, R22, R36 ;  /* 0x000000161e0c722b */ /* 0x000fd00000000124 */
[----:B------:R-:W-:Y:S01]  /*60c0*/  DFMA R22, R10, R12, R22 ;  /* 0x0000000c0a16722b */ /* 0x000fe20000000016 */
[----:B------:R-:W-:Y:S01]  /*60d0*/  @P1 MOV R10, 0x0 ;  /* 0x00000000000a1802 */ /* 0x000fe20000000f00 */
[----:B------:R-:W-:-:S06]  /*60e0*/  @P1 IMAD.MOV.U32 R11, RZ, RZ, 0x7ff00000 ;  /* 0x7ff00000ff0b1424 */ /* 0x000fcc00078e00ff */
[----:B------:R-:W-:Y:S02]  /*60f0*/  @P1 DFMA R10, R6, R10, +INF ;  /* 0x7ff00000060a142b */ /* 0x000fe4000000000a */
        /* <DEDUP_REMOVED lines=69> */
.L_x_14208:
[----:B------:R-:W-:Y:S05]  /*6550*/  BSYNC B0 ;  /* 0x0000000000007941 */ /* 0x000fea0003800000 */
.L_x_14207:
[----:B------:R-:W-:Y:S04]  /*6560*/  BSSY B3, `(.L_x_14209) ;  /* 0x0000008000037945 */ /* 0x000fe80003800000 */
[----:B------:R-:W-:Y:S05]  /*6570*/  @P3 BRA P5, `(.L_x_14210) ;  /* 0x0000000000183947 */ /* 0x000fea0002800000 */
[----:B------:R-:W-:Y:S01]  /*6580*/  IMAD.MOV.U32 R12, RZ, RZ, R36 ;  /* 0x000000ffff0c7224 */ /* 0x000fe200078e0024 */
[----:B------:R-:W-:Y:S01]  /*6590*/  MOV R0, 0x65e0 ;  /* 0x000065e000007802 */ /* 0x000fe20000000f00 */
[----:B------:R-:W-:Y:S02]  /*65a0*/  IMAD.MOV.U32 R13, RZ, RZ, R37 ;  /* 0x000000ffff0d7224 */ /* 0x000fe400078e0025 */
[----:B------:R-:W-:Y:S02]  /*65b0*/  IMAD.MOV.U32 R10, RZ, RZ, R30 ;  /* 0x000000ffff0a7224 */ /* 0x000fe400078e001e */
[----:B------:R-:W-:-:S07]  /*65c0*/  IMAD.MOV.U32 R11, RZ, RZ, R31 ;  /* 0x000000ffff0b7224 */ /* 0x000fce00078e001f */
[----:B-----5:R-:W-:Y:S05]  /*65d0*/  CALL.REL.NOINC `($__internal_22_$__cuda_sm20_div_rn_f64_full) ;  /* 0x0000087c00587944 */ /* 0x020fea0003c00000 */
.L_x_14210:
[----:B------:R-:W-:Y:S05]  /*65e0*/  BSYNC B3 ;  /* 0x0000000000037941 */ /* 0x000fea0003800000 */
.L_x_14209:
        /* <DEDUP_REMOVED lines=82> */
.L_x_14212:
[----:B------:R-:W-:-:S04]  /*6b10*/  ISETP.GE.AND P0, PT, R25, RZ, PT ;  /* 0x000000ff1900720c */ /* 0x000fc80003f06270 */
[----:B------:R-:W-:Y:S02]  /*6b20*/  FSEL R6, RZ, 3.37028055040000000000e+12, P0 ;  /* 0x54442d18ff067808 */ /* 0x000fe40000000000 */
[----:B------:R-:W-:-:S07]  /*6b30*/  FSEL R7, RZ, 2.1426990032196044922, P0 ;  /* 0x400921fbff077808 */ /* 0x000fce0000000000 */
.L_x_14213:
[----:B------:R-:W-:Y:S05]  /*6b40*/  BSYNC B0 ;  /* 0x0000000000007941 */ /* 0x000fea0003800000 */
.L_x_14211:
[----:B------:R-:W-:Y:S01]  /*6b50*/  DADD R2, R4, R2 ;  /* 0x0000000004027229 */ /* 0x000fe20000000002 */
[----:B------:R-:W-:Y:S01]  /*6b60*/  LOP3.LUT R27, R7, 0x80000000, R27, 0xb8, !PT ;  /* 0x80000000071b7812 */ /* 0x000fe200078eb81b */
[----:B------:R-:W-:-:S06]  /*6b70*/  DMUL R38, R38, 0.5 ;  /* 0x3fe0000026267828 */ /* 0x000fcc0000000000 */
[----:B------:R-:W-:-:S06]  /*6b80*/  DSETP.GTU.AND P0, PT, |R2|, +INF , PT ;  /* 0x7ff000000200742a */ /* 0x000fcc0003f0c200 */
[----:B------:R-:W-:Y:S02]  /*6b90*/  FSEL R6, R2, R6, P0 ;  /* 0x0000000602067208 */ /* 0x000fe40000000000 */
[----:B------:R-:W-:Y:S01]  /*6ba0*/  FSEL R7, R3, R27, P0 ;  /* 0x0000001b03077208 */ /* 0x000fe20000000000 */
[----:B------:R-:W-:Y:S06]  /*6bb0*/  BRA `(.L_x_14214) ;  /* 0x0000002000387947 */ /* 0x000fec0003800000 */
.L_x_14206:
        /* <DEDUP_REMOVED lines=9> */
[----:B------:R-:W-:Y:S01]  /*6c50*/  IMAD.MOV.U32 R22, RZ, RZ, 0x0 ;  /* 0x00000000ff167424 */ /* 0x000fe200078e00ff */
        /* <DEDUP_REMOVED lines=9> */
[----:B------:R-:W-:Y:S02]  /*6cf0*/  MOV R14, UR8 ;  /* 0x00000008000e7c02 */ /* 0x000fe40008000f00 */
        /* <DEDUP_REMOVED lines=39> */
[----:B------:R-:W-:-:S03]  /*6f70*/  @!P0 IMAD.MOV.U32 R6, RZ, RZ, R8 ;  /* 0x000000ffff068224 */ /* 0x000fc600078e0008 */
[----:B------:R-:W-:-:S04]  /*6f80*/  IADD3 R0, R7, -0x1, RZ ;  /* 0xffffffff07007810 */ /* 0x000fc80007ffe0ff */
        /* <DEDUP_REMOVED lines=74> */
.L_x_14216:
[----:B------:R-:W-:Y:S05]  /*7430*/  BSYNC B0 ;  /* 0x0000000000007941 */ /* 0x000fea0003800000 */
.L_x_14215:
        /* <DEDUP_REMOVED lines=8> */
.L_x_14218:
[----:B------:R-:W-:Y:S05]  /*74c0*/  BSYNC B3 ;  /* 0x0000000000037941 */ /* 0x000fea0003800000 */
.L_x_14217:
        /* <DEDUP_REMOVED lines=82> */
.L_x_14220:
[----:B------:R-:W-:-:S04]  /*79f0*/  ISETP.GE.AND P0, PT, R25, RZ, PT ;  /* 0x000000ff1900720c */ /* 0x000fc80003f06270 */
[----:B------:R-:W-:Y:S02]  /*7a00*/  FSEL R6, RZ, 3.37028055040000000000e+12, P0 ;  /* 0x54442d18ff067808 */ /* 0x000fe40000000000 */
[----:B------:R-:W-:-:S07]  /*7a10*/  FSEL R7, RZ, 2.1426990032196044922, P0 ;  /* 0x400921fbff077808 */ /* 0x000fce0000000000 */
.L_x_14221:
[----:B------:R-:W-:Y:S05]  /*7a20*/  BSYNC B0 ;  /* 0x0000000000007941 */ /* 0x000fea0003800000 */
.L_x_14219:
[----:B------:R-:W-:Y:S01]  /*7a30*/  DADD R2, R4, R2 ;  /* 0x0000000004027229 */ /* 0x000fe20000000002 */
[----:B------:R-:W-:-:S07]  /*7a40*/  LOP3.LUT R27, R7, 0x80000000, R27, 0xb8, !PT ;  /* 0x80000000071b7812 */ /* 0x000fce00078eb81b */
[----:B------:R-:W-:-:S06]  /*7a50*/  DSETP.GTU.AND P0, PT, |R2|, +INF , PT ;  /* 0x7ff000000200742a */ /* 0x000fcc0003f0c200 */
[----:B------:R-:W-:Y:S02]  /*7a60*/  FSEL R6, R2, R6, P0 ;  /* 0x0000000602067208 */ /* 0x000fe40000000000 */
[----:B------:R-:W-:Y:S01]  /*7a70*/  FSEL R7, R3, R27, P0 ;  /* 0x0000001b03077208 */ /* 0x000fe20000000000 */
[----:B------:R-:W-:Y:S06]  /*7a80*/  BRA `(.L_x_14214) ;  /* 0x0000001000847947 */ /* 0x000fec0003800000 */
.L_x_14205:
        /* <DEDUP_REMOVED lines=22> */
[----:B-----5:R-:W-:Y:S05]  /*7bf0*/  CALL.REL.NOINC `($__internal_22_$__cuda_sm20_div_rn_f64_full) ;  /* 0x0000086400d07944 */ /* 0x020fea0003c00000 */
.L_x_14223:
[----:B------:R-:W-:Y:S05]  /*7c00*/  BSYNC B3 ;  /* 0x0000000000037941 */ /* 0x000fea0003800000 */
.L_x_14222:
        /* <DEDUP_REMOVED lines=23> */
[----:B-----5:R-:W-:Y:S05]  /*7d80*/  CALL.REL.NOINC `($__internal_22_$__cuda_sm20_div_rn_f64_full) ;  /* 0x00000864006c7944 */ /* 0x020fea0003c00000 */
[----:B------:R-:W-:Y:S02]  /*7d90*/  IMAD.MOV.U32 R6, RZ, RZ, R22 ;  /* 0x000000ffff067224 */ /* 0x000fe400078e0016 */
[----:B------:R-:W-:-:S07]  /*7da0*/  IMAD.MOV.U32 R7, RZ, RZ, R23 ;  /* 0x000000ffff077224 */ /* 0x000fce00078e0017 */
.L_x_14225:
[----:B------:R-:W-:Y:S05]  /*7db0*/  BSYNC B3 ;  /* 0x0000000000037941 */ /* 0x000fea0003800000 */
.L_x_14224:
        /* <DEDUP_REMOVED lines=65> */
[----:B------:R-:W-:Y:S01]  /*81d0*/  IMAD.MOV.U32 R0, RZ, RZ, -0x3ff ;  /* 0xfffffc01ff007424 */ /* 0x000fe200078e00ff */
[----:B------:R-:W-:-:S04]  /*81e0*/  @!P0 MOV R0, 0xfffffbcb ;  /* 0xfffffbcb00008802 */ /* 0x000fc80000000f00 */
        /* <DEDUP_REMOVED lines=69> */
.L_x_14227:
[----:B------:R-:W-:Y:S05]  /*8640*/  BSYNC B0 ;  /* 0x0000000000007941 */ /* 0x000fea0003800000 */
.L_x_14226:
[----:B------:R-:W-:Y:S04]  /*8650*/  BSSY B3, `(.L_x_14228) ;  /* 0x0000008000037945 */ /* 0x000fe80003800000 */
[----:B------:R-:W-:Y:S05]  /*8660*/  @P3 BRA P5, `(.L_x_14229) ;  /* 0x0000000000183947 */ /* 0x000fea0002800000 */
[----:B------:R-:W-:Y:S01]  /*8670*/  IMAD.MOV.U32 R12, RZ, RZ, R36 ;  /* 0x000000ffff0c7224 */ /* 0x000fe200078e0024 */
[----:B------:R-:W-:Y:S01]  /*8680*/  MOV R10, R30 ;  /* 0x0000001e000a7202 */ /* 0x000fe20000000f00 */
[----:B------:R-:W-:Y:S01]  /*8690*/  IMAD.MOV.U32 R13, RZ, RZ, R37 ;  /* 0x000000ffff0d7224 */ /* 0x000fe200078e0025 */
[----:B------:R-:W-:Y:S01]  /*86a0*/  MOV R0, 0x86d0 ;  /* 0x000086d000007802 */ /* 0x000fe20000000f00 */
[----:B------:R-:W-:-:S07]  /*86b0*/  IMAD.MOV.U32 R11, RZ, RZ, R31 ;  /* 0x000000ffff0b7224 */ /* 0x000fce00078e001f */
[----:B-----5:R-:W-:Y:S05]  /*86c0*/  CALL.REL.NOINC `($__internal_22_$__cuda_sm20_div_rn_f64_full) ;  /* 0x0000085c001c7944 */ /* 0x020fea0003c00000 */
.L_x_14229:
[----:B------:R-:W-:Y:S05]  /*86d0*/  BSYNC B3 ;  /* 0x0000000000037941 */ /* 0x000fea0003800000 */
.L_x_14228:
        /* <DEDUP_REMOVED lines=82> */
.L_x_14231:
[----:B------:R-:W-:-:S04]  /*8c00*/  ISETP.GE.AND P0, PT, R25, RZ, PT ;  /* 0x000000ff1900720c */ /* 0x000fc80003f06270 */
[----:B------:R-:W-:Y:S02]  /*8c10*/  FSEL R6, RZ, 3.37028055040000000000e+12, P0 ;  /* 0x54442d18ff067808 */ /* 0x000fe40000000000 */
[----:B------:R-:W-:-:S07]  /*8c20*/  FSEL R7, RZ, 2.1426990032196044922, P0 ;  /* 0x400921fbff077808 */ /* 0x000fce0000000000 */
.L_x_14232:
[----:B------:R-:W-:Y:S05]  /*8c30*/  BSYNC B0 ;  /* 0x0000000000007941 */ /* 0x000fea0003800000 */
.L_x_14230:
[----:B------:R-:W-:Y:S01]  /*8c40*/  DADD R2, R4, R2 ;  /* 0x0000000004027229 */ /* 0x000fe20000000002 */
[----:B------:R-:W-:Y:S01]  /*8c50*/  LOP3.LUT R27, R7, 0x80000000, R27, 0xb8, !PT ;  /* 0x80000000071b7812 */ /* 0x000fe200078eb81b */
[----:B------:R-:W-:-:S06]  /*8c60*/  DADD R38, R38, 1 ;  /* 0x3ff0000026267429 */ /* 0x000fcc0000000000 */
[----:B------:R-:W-:-:S06]  /*8c70*/  DSETP.GTU.AND P0, PT, |R2|, +INF , PT ;  /* 0x7ff000000200742a */ /* 0x000fcc0003f0c200 */
[----:B------:R-:W-:Y:S02]  /*8c80*/  FSEL R6, R2, R6, P0 ;  /* 0x0000000602067208 */ /* 0x000fe40000000000 */
[----:B------:R-:W-:-:S07]  /*8c90*/  FSEL R7, R3, R27, P0 ;  /* 0x0000001b03077208 */ /* 0x000fce0000000000 */
.L_x_14214:
[----:B------:R-:W-:Y:S05]  /*8ca0*/  BSYNC B2 ;  /* 0x0000000000027941 */ /* 0x000fea0003800000 */
.L_x_14204:
        /* <DEDUP_REMOVED lines=9> */
.L_x_14111:
        /* <DEDUP_REMOVED lines=21> */
.L_x_14203:
[----:B------:R-:W-:Y:S05]  /*8e90*/  BSYNC B1 ;  /* 0x0000000000017941 */ /* 0x000fea0003800000 */
.L_x_14110:
[----:B------:R-:W-:Y:S01]  /*8ea0*/  IMAD.MOV.U32 R6, RZ, RZ, 0x33145c07 ;  /* 0x33145c07ff067424 */ /* 0x000fe200078e00ff */
[----:B------:R-:W-:Y:S01]  /*8eb0*/  MOV R7, 0x3c91a626 ;  /* 0x3c91a62600077802 */ /* 0x000fe20000000f00 */
[----:B-----5:R-:W-:Y:S01]  /*8ec0*/  DSETP.GTU.AND P0, PT, |R18|, +INF , PT ;  /* 0x7ff000001200742a */ /* 0x020fe20003f0c200 */
[----:B------:R-:W-:Y:S01]  /*8ed0*/  BSSY B1, `(.L_x_14233) ;  /* 0x00008d3000017945 */ /* 0x000fe20003800000 */
[----:B------:R-:W-:Y:S02]  /*8ee0*/  DADD R2, -RZ, |R16| ;  /* 0x00000000ff027229 */ /* 0x000fe40000000510 */
[----:B------:R0:W-:Y:S01]  /*8ef0*/  STL.64 [R1+0x8], R6 ;  /* 0x0000080601007387 */ /* 0x0001e20000100a00 */
        /* <DEDUP_REMOVED lines=65> */
[----:B------:R-:W-:Y:S02]  /*9310*/  MOV R25, UR5 ;  /* 0x0000000500197c02 */ /* 0x000fe40008000f00 */
[----:B------:R-:W-:Y:S01]  /*9320*/  FSEL R15, R14, UR8, P0 ;  /* 0x000000080e0f7c08 */ /* 0x000fe20008000000 */
[----:B------:R-:W-:Y:S01]  /*9330*/  IMAD.MOV.U32 R14, RZ, RZ, R18 ;  /* 0x000000ffff0e7224 */ /* 0x000fe200078e0012 */
[----:B------:R-:W-:-:S03]  /*9340*/  UMOV UR8, UR4 ;  /* 0x0000000400087c82 */ /* 0x000fc60008000000 */
[----:B------:R-:W-:Y:S02]  /*9350*/  DSETP.MIN.AND P2, P3, R22, UR4, PT ;  /* 0x0000000416007e2a */ /* 0x000fe4000bb40000 */
[----:B------:R-:W-:Y:S01]  /*9360*/  IMAD.MOV.U32 R24, RZ, RZ, R23 ;  /* 0x000000ffff187224 */ /* 0x000fe200078e0017 */
[----:B------:R-:W-:Y:S01]  /*9370*/  @P1 LOP3.LUT R15, R21, 0x80000, RZ, 0xfc, !PT ;  /* 0x00080000150f1812 */ /* 0x000fe200078efcff */
[----:B------:R-:W-:Y:S01]  /*9380*/  IMAD.MOV.U32 R21, RZ, RZ, R22 ;  /* 0x000000ffff157224 */ /* 0x000fe200078e0016 */
[----:B------:R-:W-:Y:S01]  /*9390*/  SEL R14, R14, UR8, P0 ;  /* 0x000000080e0e7c07 */ /* 0x000fe20008000000 */
[----:B------:R-:W-:Y:S01]  /*93a0*/  DSETP.NEU.AND P0, PT, R8, RZ, PT ;  /* 0x000000ff0800722a */ /* 0x000fe20003f0d000 */
[----:B------:R-:W-:Y:S01]  /*93b0*/  FSEL R63, R24, UR5, P2 ;  /* 0x00000005183f7c08 */ /* 0x000fe20009000000 */
[----:B------:R-:W0:Y:S01]  /*93c0*/  MUFU.RSQ64H R27, R15 ;  /* 0x0000000f001b7308 */ /* 0x000e220000001c00 */
[----:B------:R-:W-:Y:S01]  /*93d0*/  IMAD.MOV.U32 R24, RZ, RZ, RZ ;  /* 0x000000ffff187224 */ /* 0x000fe200078e00ff */
[----:B------:R-:W-:Y:S01]  /*93e0*/  SEL R62, R21, UR9, P2 ;  /* 0x00000009153e7c07 */ /* 0x000fe20009000000 */
[----:B------:R-:W-:Y:S01]  /*93f0*/  DSETP.NEU.AND P2, PT, R12, RZ, PT ;  /* 0x000000ff0c00722a */ /* 0x000fe20003f4d000 */
[----:B------:R-:W-:Y:S01]  /*9400*/  LOP3.LUT R21, R20, 0x100000, RZ, 0xfc, !PT ;  /* 0x0010000014157812 */ /* 0x000fe200078efcff */
[----:B------:R-:W-:Y:S01]  /*9410*/  IMAD.MOV.U32 R20, RZ, RZ, RZ ;  /* 0x000000ffff147224 */ /* 0x000fe200078e00ff */
[----:B------:R-:W-:-:S02]  /*9420*/  @P3 LOP3.LUT R63, R25, 0x80000, RZ, 0xfc, !PT ;  /* 0x00080000193f3812 */ /* 0x000fc400078efcff */
[----:B------:R-:W-:Y:S02]  /*9430*/  ISETP.GE.U32.AND P1, PT, R39, 0x7ff00000, PT ;  /* 0x7ff000002700780c */ /* 0x000fe40003f26070 */
        /* <DEDUP_REMOVED lines=52> */
[----:B------:R-:W-:Y:S05]  /*9780*/  CALL.REL.NOINC `($__internal_23_$__cuda_sm20_dsqrt_rn_f64_mediumpath_v1) ;  /* 0x00000850006c7944 */ /* 0x000fea0003c00000 */
.L_x_14241:
[----:B------:R-:W-:Y:S05]  /*9790*/  BSYNC B3 ;  /* 0x0000000000037941 */ /* 0x000fea0003800000 */
.L_x_14240:
        /* <DEDUP_REMOVED lines=13> */
[----:B------:R-:W-:Y:S02]  /*9870*/  @P1 MOV R11, 0x7ff00000 ;  /* 0x7ff00000000b1802 */ /* 0x000fe40000000f00 */
[----:B------:R-:W-:-:S04]  /*9880*/  @P1 FSETP.NEU.FTZ.AND P2, PT, R9, RZ, PT ;  /* 0x000000ff0900120b */ /* 0x000fc80003f5d000 */
[----:B------:R-:W-:-:S10]  /*9890*/  @P1 DFMA R10, R8, R10, +INF ;  /* 0x7ff00000080a142b */ /* 0x000fd4000000000a */
        /* <DEDUP_REMOVED lines=65> */
.L_x_14239:
        /* <DEDUP_REMOVED lines=31> */
[----:B------:R-:W-:Y:S05]  /*9ea0*/  CALL.REL.NOINC `($__internal_22_$__cuda_sm20_div_rn_f64_full) ;  /* 0x0000084400247944 */ /* 0x000fea0003c00000 */
.L_x_14249:
[----:B------:R-:W-:Y:S05]  /*9eb0*/  BSYNC B4 ;  /* 0x0000000000047941 */ /* 0x000fea0003800000 */
.L_x_14248:
[----:B------:R-:W-:Y:S02]  /*9ec0*/  IMAD.MOV.U32 R18, RZ, RZ, R22 ;  /* 0x000000ffff127224 */ /* 0x000fe400078e0016 */
[----:B------:R-:W-:Y:S01]  /*9ed0*/  IMAD.MOV.U32 R19, RZ, RZ, R23 ;  /* 0x000000ffff137224 */ /* 0x000fe200078e0017 */
[----:B------:R-:W-:Y:S06]  /*9ee0*/  BRA `(.L_x_14247) ;  /* 0x0000000000047947 */ /* 0x000fec0003800000 */
.L_x_14246:
[----:B------:R-:W-:-:S11]  /*9ef0*/  DADD R18, -R30, R38 ;  /* 0x000000001e127229 */ /* 0x000fd60000000126 */
.L_x_14247:
[----:B------:R-:W-:Y:S05]  /*9f00*/  BSYNC B3 ;  /* 0x0000000000037941 */ /* 0x000fea0003800000 */
.L_x_14245:
        /* <DEDUP_REMOVED lines=27> */
.L_x_14254:
[----:B------:R-:W-:Y:S05]  /*a0c0*/  BSYNC B4 ;  /* 0x0000000000047941 */ /* 0x000fea0003800000 */
.L_x_14253:
[----:B------:R-:W-:Y:S05]  /*a0d0*/  BRA `(.L_x_14252) ;  /* 0x0000000000047947 */ /* 0x000fea0003800000 */
.L_x_14251:
[----:B------:R-:W-:-:S11]  /*a0e0*/  DADD R22, R52, -R6 ;  /* 0x0000000034167229 */ /* 0x000fd60000000806 */
.L_x_14252:
[----:B------:R-:W-:Y:S05]  /*a0f0*/  BSYNC B3 ;  /* 0x0000000000037941 */ /* 0x000fea0003800000 */
.L_x_14250:
        /* <DEDUP_REMOVED lines=29> */
[----:B------:R-:W-:Y:S05]  /*a2d0*/  CALL.REL.NOINC `($__internal_23_$__cuda_sm20_dsqrt_rn_f64_mediumpath_v1) ;  /* 0x0000084400987944 */ /* 0x000fea0003c00000 */
.L_x_14256:
[----:B------:R-:W-:Y:S05]  /*a2e0*/  BSYNC B3 ;  /* 0x0000000000037941 */ /* 0x000fea0003800000 */
.L_x_14255:
[----:B------:R-:W-:-:S10]  /*a2f0*/  DADD R18, R18, R6 ;  /* 0x0000000012127229 */ /* 0x000fd40000000006 */
[C---:B------:R-:W-:Y:S02]  /*a300*/  FSETP.GEU.FTZ.AND P1, PT, R19.reuse, 1.7916666269302368164, PT ;  /* 0x3fe555551300780b */ /* 0x040fe40003f3e000 */
[----:B------:R-:W-:-:S13]  /*a310*/  FSETP.GT.FTZ.AND P0, PT, R19, -1.6999999284744262695, PT ;  /* 0xbfd999991300780b */ /* 0x000fda0003f14000 */
[----:B------:R-:W-:Y:S05]  /*a320*/  @P0 BRA !P1, `(.L_x_14257) ;  /* 0x0000000400480947 */ /* 0x000fea0004800000 */
[----:B------:R-:W-:Y:S01]  /*a330*/  DADD R18, R18, 1 ;  /* 0x3ff0000012127429 */ /* 0x000fe20000000000 */
        /* <DEDUP_REMOVED lines=19> */
[----:B------:R-:W-:Y:S01]  /*a470*/  IMAD.MOV.U32 R19, RZ, RZ, 0x3ed0ee25 ;  /* 0x3ed0ee25ff137424 */ /* 0x000fe200078e00ff */
[----:B------:R-:W-:Y:S01]  /*a480*/  MOV R8, RZ ;  /* 0x000000ff00087202 */ /* 0x000fe20000000f00 */
[----:B------:R-:W-:Y:S01]  /*a490*/  UMOV UR4, 0x3ae80f1e ;  /* 0x3ae80f1e00047882 */ /* 0x000fe20000000000 */
[----:B------:R-:W-:Y:S01]  /*a4a0*/  LOP3.LUT R7, R6, 0x3ff00000, RZ, 0xfc, !PT ;  /* 0x3ff0000006077812 */ /* 0x000fe200078efcff */
[----:B------:R-:W-:Y:S01]  /*a4b0*/  IMAD.MOV.U32 R6, RZ, RZ, R18 ;  /* 0x000000ffff067224 */ /* 0x000fe200078e0012 */
[----:B------:R-:W-:Y:S01]  /*a4c0*/  UMOV UR5, 0x3eb1380b ;  /* 0x3eb1380b00057882 */ /* 0x000fe20000000000 */
[----:B------:R-:W-:Y:S01]  /*a4d0*/  IMAD.MOV.U32 R18, RZ, RZ, -0x748574fc ;  /* 0x8b7a8b04ff127424 */ /* 0x000fe200078e00ff */
        /* <DEDUP_REMOVED lines=55> */
.L_x_14257:
        /* <DEDUP_REMOVED lines=19> */
[----:B------:R-:W-:Y:S05]  /*a980*/  CALL.REL.NOINC `($__internal_22_$__cuda_sm20_div_rn_f64_full) ;  /* 0x00000838006c7944 */ /* 0x000fea0003c00000 */
.L_x_14259:
[----:B------:R-:W-:Y:S05]  /*a990*/  BSYNC B3 ;  /* 0x0000000000037941 */ /* 0x000fea0003800000 */
.L_x_14258:
        /* <DEDUP_REMOVED lines=30> */
.L_x_14244:
        /* <DEDUP_REMOVED lines=24> */
.L_x_14262:
[----:B------:R-:W-:Y:S05]  /*ad00*/  BSYNC B3 ;  /* 0x0000000000037941 */ /* 0x000fea0003800000 */
.L_x_14261:
        /* <DEDUP_REMOVED lines=25> */
.L_x_14265:
[----:B------:R-:W-:Y:S05]  /*aea0*/  BSYNC B3 ;  /* 0x0000000000037941 */ /* 0x000fea0003800000 */
.L_x_14264:
        /* <DEDUP_REMOVED lines=30> */
.L_x_14263:
[----:B------:R-:W-:Y:S01]  /*b090*/  DADD R18, R18, 1 ;  /* 0x3ff0000012127429 */ /* 0x000fe20000000000 */
[----:B------:R-:W-:-:S09]  /*b0a0*/  IMAD.MOV.U32 R21, RZ, RZ, -0x3ff ;  /* 0xfffffc01ff157424 */ /* 0x000fd200078e00ff */
[----:B------:R-:W-:Y:S01]  /*b0b0*/  ISETP.GT.AND P0, PT, R19, 0xfffff, PT ;  /* 0x000fffff1300780c */ /* 0x000fe20003f04270 */
[--C-:B------:R-:W-:Y:S01]  /*b0c0*/  IMAD.MOV.U32 R7, RZ, RZ, R19.reuse ;  /* 0x000000ffff077224 */ /* 0x100fe200078e0013 */
        /* <DEDUP_REMOVED lines=8> */
[----:B------:R-:W-:Y:S05]  /*b150*/  @P1 BRA `(.L_x_14266) ;  /* 0x0000000000fc1947 */ /* 0x000fea0003800000 */
        /* <DEDUP_REMOVED lines=63> */
.L_x_14266:
[----:B------:R-:W-:Y:S01]  /*b550*/  IMAD.MOV.U32 R8, RZ, RZ, 0x0 ;  /* 0x00000000ff087424 */ /* 0x000fe200078e00ff */
[----:B------:R-:W-:Y:S01]  /*b560*/  FSETP.NEU.FTZ.AND P0, PT, R7, RZ, PT ;  /* 0x000000ff0700720b */ /* 0x000fe20003f1d000 */
[----:B------:R-:W-:-:S06]  /*b570*/  IMAD.MOV.U32 R9, RZ, RZ, 0x7ff00000 ;  /* 0x7ff00000ff097424 */ /* 0x000fcc00078e00ff */
[----:B------:R-:W-:-:S10]  /*b580*/  DFMA R8, R6, R8, +INF ;  /* 0x7ff000000608742b */ /* 0x000fd40000000008 */
[----:B------:R-:W-:Y:S02]  /*b590*/  FSEL R26, R8, RZ, P0 ;  /* 0x000000ff081a7208 */ /* 0x000fe40000000000 */
[----:B------:R-:W-:Y:S01]  /*b5a0*/  FSEL R27, R9, -QNAN , P0 ;  /* 0xfff00000091b7808 */ /* 0x000fe20000000000 */
[----:B------:R-:W-:Y:S06]  /*b5b0*/  BRA `(.L_x_14242) ;  /* 0x00000004002c7947 */ /* 0x000fec0003800000 */
.L_x_14260:
        /* <DEDUP_REMOVED lines=22> */
[----:B------:R-:W-:Y:S05]  /*b720*/  CALL.REL.NOINC `($__internal_23_$__cuda_sm20_dsqrt_rn_f64_mediumpath_v1) ;  /* 0x0000083000847944 */ /* 0x000fea0003c00000 */
.L_x_14268:
[----:B------:R-:W-:Y:S05]  /*b730*/  BSYNC B3 ;  /* 0x0000000000037941 */ /* 0x000fea0003800000 */
.L_x_14267:
        /* <DEDUP_REMOVED lines=20> */
[----:B------:R-:W-:Y:S05]  /*b880*/  CALL.REL.NOINC `($__internal_22_$__cuda_sm20_div_rn_f64_full) ;  /* 0x0000082800ac7944 */ /* 0x000fea0003c00000 */
.L_x_14270:
[----:B------:R-:W-:Y:S05]  /*b890*/  BSYNC B3 ;  /* 0x0000000000037941 */ /* 0x000fea0003800000 */
.L_x_14269:
[----:B------:R-:W-:Y:S02]  /*b8a0*/  IMAD.MOV.U32 R26, RZ, RZ, R22 ;  /* 0x000000ffff1a7224 */ /* 0x000fe400078e0016 */
[----:B------:R-:W-:Y:S01]  /*b8b0*/  IMAD.MOV.U32 R27, RZ, RZ, R23 ;  /* 0x000000ffff1b7224 */ /* 0x000fe200078e0017 */
[----:B------:R-:W-:Y:S06]  /*b8c0*/  BRA `(.L_x_14242) ;  /* 0x0000000000687947 */ /* 0x000fec0003800000 */
.L_x_14243:
        /* <DEDUP_REMOVED lines=22> */
[----:B------:R-:W-:Y:S05]  /*ba30*/  CALL.REL.NOINC `($__internal_23_$__cuda_sm20_dsqrt_rn_f64_mediumpath_v1) ;  /* 0x0000082c00c07944 */ /* 0x000fea0003c00000 */
.L_x_14272:
[----:B------:R-:W-:Y:S05]  /*ba40*/  BSYNC B3 ;  /* 0x0000000000037941 */ /* 0x000fea0003800000 */
.L_x_14271:
[----:B------:R-:W-:Y:S02]  /*ba50*/  IMAD.MOV.U32 R26, RZ, RZ, R6 ;  /* 0x000000ffff1a7224 */ /* 0x000fe400078e0006 */
[----:B------:R-:W-:-:S07]  /*ba60*/  IMAD.MOV.U32 R27, RZ, RZ, R7 ;  /* 0x000000ffff1b7224 */ /* 0x000fce00078e0007 */
.L_x_14242:
[----:B------:R-:W-:Y:S05]  /*ba70*/  BSYNC B2 ;  /* 0x0000000000027941 */ /* 0x000fea0003800000 */
.L_x_14238:
        /* <DEDUP_REMOVED lines=23> */
[----:B------:R-:W-:Y:S05]  /*bbf0*/  CALL.REL.NOINC `($__internal_22_$__cuda_sm20_div_rn_f64_full) ;  /* 0x0000082400d07944 */ /* 0x000fea0003c00000 */
[----:B------:R-:W-:Y:S02]  /*bc00*/  IMAD.MOV.U32 R18, RZ, RZ, R22 ;  /* 0x000000ffff127224 */ /* 0x000fe400078e0016 */
[----:B------:R-:W-:-:S07]  /*bc10*/  IMAD.MOV.U32 R19, RZ, RZ, R23 ;  /* 0x000000ffff137224 */ /* 0x000fce00078e0017 */
.L_x_14276:
[----:B------:R-:W-:Y:S05]  /*bc20*/  BSYNC B3 ;  /* 0x0000000000037941 */ /* 0x000fea0003800000 */
.L_x_14275:
        /* <DEDUP_REMOVED lines=37> */
.L_x_14284:
[----:B------:R-:W-:Y:S05]  /*be80*/  BSYNC B4 ;  /* 0x0000000000047941 */ /* 0x000fea0003800000 */
.L_x_14283:
[----:B------:R-:W-:Y:S02]  /*be90*/  IMAD.MOV.U32 R54, RZ, RZ, R22 ;  /* 0x000000ffff367224 */ /* 0x000fe400078e0016 */
[----:B------:R-:W-:Y:S01]  /*bea0*/  IMAD.MOV.U32 R55, RZ, RZ, R23 ;  /* 0x000000ffff377224 */ /* 0x000fe200078e0017 */
[----:B------:R-:W-:Y:S06]  /*beb0*/  BRA `(.L_x_14282) ;  /* 0x0000000000047947 */ /* 0x000fec0003800000 */
.L_x_14281:
[----:B------:R-:W-:-:S11]  /*bec0*/  DADD R54, -R30, R38 ;  /* 0x000000001e367229 */ /* 0x000fd60000000126 */
.L_x_14282:
[----:B------:R-:W-:Y:S05]  /*bed0*/  BSYNC B3 ;  /* 0x0000000000037941 */ /* 0x000fea0003800000 */
.L_x_14280:
[----:B------:R-:W-:Y:S01]  /*bee0*/  DSETP.GEU.AND P0, PT, R36, RZ, PT ;  /* 0x000000ff2400722a */ /* 0x000fe20003f0e000 */
[----:B------:R-:W-:-:S13]  /*bef0*/  BSSY B3, `(.L_x_14285) ;  /* 0x000001c000037945 */ /* 0x000fda0003800000 */
[----:B------:R-:W-:Y:S05]  /*bf00*/  @!P0 BRA `(.L_x_14286) ;  /* 0x0000000000648947 */ /* 0x000fea0003800000 */
[----:B------:R-:W-:-:S14]  /*bf10*/  DSETP.NEU.AND P0, PT, R36, RZ, PT ;  /* 0x000000ff2400722a */ /* 0x000fdc0003f0d000 */
        /* <DEDUP_REMOVED lines=20> */
.L_x_14289:
[----:B------:R-:W-:Y:S05]  /*c060*/  BSYNC B4 ;  /* 0x0000000000047941 */ /* 0x000fea0003800000 */
.L_x_14288:
[----:B------:R-:W-:Y:S02]  /*c070*/  IMAD.MOV.U32 R4, RZ, RZ, R22 ;  /* 0x000000ffff047224 */ /* 0x000fe400078e0016 */
[----:B------:R-:W-:Y:S01]  /*c080*/  IMAD.MOV.U32 R5, RZ, RZ, R23 ;  /* 0x000000ffff057224 */ /* 0x000fe200078e0017 */
[----:B------:R-:W-:Y:S06]  /*c090*/  BRA `(.L_x_14287) ;  /* 0x0000000000047947 */ /* 0x000fec0003800000 */
.L_x_14286:
[----:B------:R-:W-:-:S11]  /*c0a0*/  DADD R4, -R36, R52 ;  /* 0x0000000024047229 */ /* 0x000fd60000000134 */
.L_x_14287:
[----:B------:R-:W-:Y:S05]  /*c0b0*/  BSYNC B3 ;  /* 0x0000000000037941 */ /* 0x000fea0003800000 */
.L_x_14285:
        /* <DEDUP_REMOVED lines=25> */
[----:B------:R-:W-:Y:S05]  /*c250*/  CALL.REL.NOINC `($__internal_23_$__cuda_sm20_dsqrt_rn_f64_mediumpath_v1) ;  /* 0x0000082400b87944 */ /* 0x000fea0003c00000 */
.L_x_14291:
[----:B------:R-:W-:Y:S05]  /*c260*/  BSYNC B3 ;  /* 0x0000000000037941 */ /* 0x000fea0003800000 */
.L_x_14290:
[----:B------:R-:W-:Y:S01]  /*c270*/  PLOP3.LUT P0, PT, PT, PT, PT, 0x80, 0x0 ;  /* 0x000000000000781c */ /* 0x000fe20003f0f070 */
[----:B------:R-:W-:Y:S01]  /*c280*/  IMAD.MOV.U32 R25, RZ, RZ, R7 ;  /* 0x000000ffff197224 */ /* 0x000fe200078e0007 */
[----:B------:R-:W-:Y:S01]  /*c290*/  MOV R24, R6 ;  /* 0x0000000600187202 */ /* 0x000fe20000000f00 */
[----:B------:R-:W-:Y:S10]  /*c2a0*/  BRA `(.L_x_14277) ;  /* 0x0000000800407947 */ /* 0x000ff40003800000 */
.L_x_14279:
        /* <DEDUP_REMOVED lines=26> */
.L_x_14294:
[----:B------:R-:W-:Y:S05]  /*c450*/  BSYNC B3 ;  /* 0x0000000000037941 */ /* 0x000fea0003800000 */
.L_x_14293:
[----:B------:R-:W-:Y:S01]  /*c460*/  PLOP3.LUT P0, PT, PT, PT, PT, 0x80, 0x0 ;  /* 0x000000000000781c */ /* 0x000fe20003f0f070 */
[----:B------:R-:W-:Y:S01]  /*c470*/  IMAD.MOV.U32 R24, RZ, RZ, R6 ;  /* 0x000000ffff187224 */ /* 0x000fe200078e0006 */
[----:B------:R-:W-:Y:S01]  /*c480*/  MOV R25, R7 ;  /* 0x0000000700197202 */ /* 0x000fe20000000f00 */
[----:B------:R-:W-:Y:S10]  /*c490*/  BRA `(.L_x_14277) ;  /* 0x0000000400c47947 */ /* 0x000ff40003800000 */
.L_x_14292:
        /* <DEDUP_REMOVED lines=26> */
[----:B------:R-:W-:Y:S05]  /*c640*/  CALL.REL.NOINC `($__internal_23_$__cuda_sm20_dsqrt_rn_f64_mediumpath_v1) ;  /* 0x0000082000bc7944 */ /* 0x000fea0003c00000 */
.L_x_14296:
[----:B------:R-:W-:Y:S05]  /*c650*/  BSYNC B3 ;  /* 0x0000000000037941 */ /* 0x000fea0003800000 */
.L_x_14295:
        /* <DEDUP_REMOVED lines=21> */
.L_x_14298:
[----:B------:R-:W-:Y:S05]  /*c7b0*/  BSYNC B3 ;  /* 0x0000000000037941 */ /* 0x000fea0003800000 */
.L_x_14297:
[----:B------:R-:W-:Y:S01]  /*c7c0*/  DMUL R2, R2, 8.11296384146066816958e+31 ;  /* 0x4690000002027828 */ /* 0x000fe20000000000 */
[----:B------:R-:W-:Y:S01]  /*c7d0*/  PLOP3.LUT P0, PT, PT, PT, PT, 0x80, 0x0 ;  /* 0x000000000000781c */ /* 0x000fe20003f0f070 */
[----:B------:R-:W-:Y:S02]  /*c7e0*/  IMAD.MOV.U32 R24, RZ, RZ, R22 ;  /* 0x000000ffff187224 */ /* 0x000fe400078e0016 */
[----:B------:R-:W-:Y:S01]  /*c7f0*/  IMAD.MOV.U32 R25, RZ, RZ, R23 ;  /* 0x000000ffff197224 */ /* 0x000fe200078e0017 */
[----:B------:R-:W-:Y:S09]  /*c800*/  BRA `(.L_x_14277) ;  /* 0x0000000000e87947 */ /* 0x000ff20003800000 */
.L_x_14278:
        /* <DEDUP_REMOVED lines=22> */
[----:B------:R-:W-:Y:S02]  /*c970*/  IMAD.MOV.U32 R20, RZ, RZ, R6 ;  /* 0x000000ffff147224 */ /* 0x000fe400078e0006 */
[----:B------:R-:W-:-:S07]  /*c980*/  IMAD.MOV.U32 R21, RZ, RZ, R7 ;  /* 0x000000ffff157224 */ /* 0x000fce00078e0007 */
.L_x_14300:
[----:B------:R-:W-:Y:S05]  /*c990*/  BSYNC B3 ;  /* 0x0000000000037941 */ /* 0x000fea0003800000 */
.L_x_14299:
        /* <DEDUP_REMOVED lines=26> */
.L_x_14302:
[----:B------:R-:W-:Y:S05]  /*cb40*/  BSYNC B3 ;  /* 0x0000000000037941 */ /* 0x000fea0003800000 */
.L_x_14301:
[----:B------:R-:W-:Y:S01]  /*cb50*/  DMUL R24, R6, R20 ;  /* 0x0000001406187228 */ /* 0x000fe20000000000 */
[----:B------:R-:W-:Y:S01]  /*cb60*/  PLOP3.LUT P0, PT, PT, PT, PT, 0x80, 0x0 ;  /* 0x000000000000781c */ /* 0x000fe20003f0f070 */
[----:B------:R-:W-:-:S12]  /*cb70*/  BRA `(.L_x_14277) ;  /* 0x00000000000c7947 */ /* 0x000fd80003800000 */
.L_x_14274:
[----:B------:R-:W-:Y:S01]  /*cb80*/  DMUL R24, R24, 9.00719925474099200000e+15 ;  /* 0x4340000018187828 */ /* 0x000fe20000000000 */
[----:B------:R-:W-:Y:S01]  /*cb90*/  PLOP3.LUT P0, PT, PT, PT, PT, 0x80, 0x0 ;  /* 0x000000000000781c */ /* 0x000fe20003f0f070 */
[----:B------:R-:W-:-:S12]  /*cba0*/  DMUL R2, R2, 9.00719925474099200000e+15 ;  /* 0x4340000002027828 */ /* 0x000fd80000000000 */
.L_x_14277:
[----:B------:R-:W-:Y:S05]  /*cbb0*/  BSYNC B2 ;  /* 0x0000000000027941 */ /* 0x000fea0003800000 */
.L_x_14273:
        /* <DEDUP_REMOVED lines=67> */
.L_x_14308:
[----:B------:R-:W-:-:S11]  /*cff0*/  DMUL R68, RZ, |R18| ;  /* 0x40000012ff447228 */ /* 0x000fd60000000000 */
.L_x_14309:
[----:B------:R-:W-:Y:S05]  /*d000*/  BSYNC B0 ;  /* 0x0000000000007941 */ /* 0x000fea0003800000 */
.L_x_14307:
        /* <DEDUP_REMOVED lines=11> */
.L_x_14306:
        /* <DEDUP_REMOVED lines=53> */
.L_x_14305:
        /* <DEDUP_REMOVED lines=62> */
.L_x_14313:
[----:B------:R-:W-:-:S11]  /*d7f0*/  DMUL R68, RZ, |R18| ;  /* 0x40000012ff447228 */ /* 0x000fd60000000000 */
.L_x_14314:
[----:B------:R-:W-:Y:S05]  /*d800*/  BSYNC B0 ;  /* 0x0000000000007941 */ /* 0x000fea0003800000 */
.L_x_14312:
        /* <DEDUP_REMOVED lines=11> */
.L_x_14311:
        /* <DEDUP_REMOVED lines=53> */
.L_x_14304:
[----:B------:R-:W-:-:S13]  /*dc10*/  ISETP.GT.AND P0, PT, R17, -0x1, PT ;  /* 0xffffffff1100780c */ /* 0x000fda0003f04270 */
[----:B------:R-:W-:Y:S05]  /*dc20*/  @P0 BRA `(.L_x_14315) ;  /* 0x0000000400e00947 */ /* 0x000fea0003800000 */
[----:B------:R-:W-:Y:S01]  /*dc30*/  DADD R10, -RZ, |R24| ;  /* 0x00000000ff0a7229 */ /* 0x000fe20000000518 */
[----:B------:R-:W-:Y:S01]  /*dc40*/  MOV R6, 0x1 ;  /* 0x0000000100067802 */ /* 0x000fe20000000f00 */
        /* <DEDUP_REMOVED lines=26> */
.L_x_14317:
[----:B------:R-:W-:Y:S05]  /*ddf0*/  BSYNC B3 ;  /* 0x0000000000037941 */ /* 0x000fea0003800000 */
.L_x_14316:
        /* <DEDUP_REMOVED lines=82> */
.L_x_14319:
[----:B------:R-:W-:Y:S02]  /*e320*/  FSEL R4, RZ, 3.37028055040000000000e+12, P1 ;  /* 0x54442d18ff047808 */ /* 0x000fe40000800000 */
[----:B------:R-:W-:-:S07]  /*e330*/  FSEL R5, RZ, 2.1426990032196044922, P1 ;  /* 0x400921fbff057808 */ /* 0x000fce0000800000 */
.L_x_14320:
[----:B------:R-:W-:Y:S05]  /*e340*/  BSYNC B0 ;  /* 0x0000000000007941 */ /* 0x000fea0003800000 */
.L_x_14318:
[----:B------:R-:W-:Y:S01]  /*e350*/  DADD R2, |R24|, |R2| ;  /* 0x0000000018027229 */ /* 0x000fe20000000602 */
[----:B------:R-:W-:-:S07]  /*e360*/  LOP3.LUT R25, R5, 0x80000000, R25, 0xb8, !PT ;  /* 0x8000000005197812 */ /* 0x000fce00078eb819 */
[----:B------:R-:W-:-:S06]  /*e370*/  DSETP.GTU.AND P0, PT, |R2|, +INF , PT ;  /* 0x7ff000000200742a */ /* 0x000fcc0003f0c200 */
[----:B------:R-:W-:Y:S02]  /*e380*/  FSEL R68, R2, R4, P0 ;  /* 0x0000000402447208 */ /* 0x000fe40000000000 */
[----:B------:R-:W-:Y:S01]  /*e390*/  FSEL R69, R3, R25, P0 ;  /* 0x0000001903457208 */ /* 0x000fe20000000000 */
[----:B------:R-:W-:Y:S06]  /*e3a0*/  BRA `(.L_x_14310) ;  /* 0x0000000400d47947 */ /* 0x000fec0003800000 */
.L_x_14315:
        /* <DEDUP_REMOVED lines=26> */
.L_x_14322:
[----:B------:R-:W-:Y:S05]  /*e550*/  BSYNC B3 ;  /* 0x0000000000037941 */ /* 0x000fea0003800000 */
.L_x_14321:
        /* <DEDUP_REMOVED lines=82> */
.L_x_14324:
[----:B------:R-:W-:Y:S02]  /*ea80*/  FSEL R4, RZ, 3.37028055040000000000e+12, P1 ;  /* 0x54442d18ff047808 */ /* 0x000fe40000800000 */
[----:B------:R-:W-:-:S07]  /*ea90*/  FSEL R5, RZ, 2.1426990032196044922, P1 ;  /* 0x400921fbff057808 */ /* 0x000fce0000800000 */
.L_x_14325:
[----:B------:R-:W-:Y:S05]  /*eaa0*/  BSYNC B0 ;  /* 0x0000000000007941 */ /* 0x000fea0003800000 */
.L_x_14323:
[----:B------:R-:W-:Y:S01]  /*eab0*/  DADD R2, |R24|, |R2| ;  /* 0x0000000018027229 */ /* 0x000fe20000000602 */
[----:B------:R-:W-:-:S07]  /*eac0*/  LOP3.LUT R25, R5, 0x80000000, R25, 0xb8, !PT ;  /* 0x8000000005197812 */ /* 0x000fce00078eb819 */
[----:B------:R-:W-:-:S06]  /*ead0*/  DSETP.GTU.AND P0, PT, |R2|, +INF , PT ;  /* 0x7ff000000200742a */ /* 0x000fcc0003f0c200 */
[----:B------:R-:W-:Y:S02]  /*eae0*/  FSEL R68, R2, R4, P0 ;  /* 0x0000000402447208 */ /* 0x000fe40000000000 */
[----:B------:R-:W-:-:S07]  /*eaf0*/  FSEL R69, R3, R25, P0 ;  /* 0x0000001903457208 */ /* 0x000fce0000000000 */
.L_x_14310:
[----:B------:R-:W-:Y:S05]  /*eb00*/  BSYNC B2 ;  /* 0x0000000000027941 */ /* 0x000fea0003800000 */
.L_x_14303:
[----:B------:R-:W-:Y:S01]  /*eb10*/  DADD R2, -RZ, -R26 ;  /* 0x00000000ff027229 */ /* 0x000fe2000000091a */
[----:B------:R-:W-:-:S09]  /*eb20*/  ISETP.NE.AND P0, PT, R60, RZ, PT ;  /* 0x000000ff3c00720c */ /* 0x000fd20003f05270 */
[----:B------:R-:W-:Y:S02]  /*eb30*/  FSEL R70, R2, R26, !P0 ;  /* 0x0000001a02467208 */ /* 0x000fe40004000000 */
[----:B------:R-:W-:Y:S01]  /*eb40*/  FSEL R71, R3, R27, !P0 ;  /* 0x0000001b03477208 */ /* 0x000fe20004000000 */
[----:B------:R-:W-:Y:S06]  /*eb50*/  BRA `(.L_x_14326) ;  /* 0x0000003000287947 */ /* 0x000fec0003800000 */
.L_x_14237:
[----:B------:R-:W2:Y:S01]  /*eb60*/  LDL.64 R2, [R1+0x8] ;  /* 0x0000080001027983 */ /* 0x000ea20000100a00 */
[----:B------:R-:W-:Y:S01]  /*eb70*/  UMOV UR4, 0x54442d18 ;  /* 0x54442d1800047882 */ /* 0x000fe20000000000 */
[----:B------:R-:W-:Y:S01]  /*eb80*/  UMOV UR5, 0x3ff921fb ;  /* 0x3ff921fb00057882 */ /* 0x000fe20000000000 */
[----:B------:R-:W-:Y:S02]  /*eb90*/  DADD R70, -RZ, -R18 ;  /* 0x00000000ff467229 */ /* 0x000fe40000000912 */
[----:B--2---:R-:W-:-:S08]  /*eba0*/  DADD R16, -R16, R2 ;  /* 0x0000000010107229 */ /* 0x004fd00000000102 */
[----:B------:R-:W-:Y:S01]  /*ebb0*/  DADD R68, R16, UR4 ;  /* 0x0000000410447e29 */ /* 0x000fe20008000000 */
[----:B------:R-:W-:Y:S10]  /*ebc0*/  BRA `(.L_x_14326) ;  /* 0x00000030000c7947 */ /* 0x000ff40003800000 */
.L_x_14236:
[----:B------:R-:W-:Y:S01]  /*ebd0*/  DADD R70, -RZ, -R18 ;  /* 0x00000000ff467229 */ /* 0x000fe20000000912 */
[----:B------:R-:W-:Y:S01]  /*ebe0*/  CS2R R68, SRZ ;  /* 0x0000000000447805 */ /* 0x000fe2000001ff00 */
[----:B------:R-:W-:Y:S09]  /*ebf0*/  BRA `(.L_x_14326) ;  /* 0x0000003000007947 */ /* 0x000ff20003800000 */
.L_x_14235:
        /* <DEDUP_REMOVED lines=36> */
[----:B------:R-:W-:Y:S02]  /*ee40*/  @P1 IMAD.MOV.U32 R10, RZ, RZ, 0x0 ;  /* 0x00000000ff0a1424 */ /* 0x000fe400078e00ff */
[----:B------:R-:W-:-:S06]  /*ee50*/  @P1 IMAD.MOV.U32 R11, RZ, RZ, 0x7ff00000 ;  /* 0x7ff00000ff0b1424 */ /* 0x000fcc00078e00ff */
[----:B------:R-:W-:Y:S01]  /*ee60*/  @P1 DFMA R10, R6, R10, +INF ;  /* 0x7ff00000060a142b */ /* 0x000fe2000000000a */
[----:B------:R-:W-:-:S05]  /*ee70*/  FFMA R0, RZ, R25, R23 ;  /* 0x00000019ff007223 */ /* 0x000fca0000000017 */
[----:B------:R-:W-:Y:S02]  /*ee80*/  FSETP.GT.AND P3, PT, |R0|, 1.469367938527859385e-39, PT ;  /* 0x001000000000780b */ /* 0x000fe40003f64200 */
[----:B------:R-:W-:Y:S01]  /*ee90*/  MOV R0, 0xfffffc01 ;  /* 0xfffffc0100007802 */ /* 0x000fe20000000f00 */
        /* <DEDUP_REMOVED lines=66> */
.L_x_14331:
[----:B------:R-:W-:Y:S05]  /*f2c0*/  BSYNC B0 ;  /* 0x0000000000007941 */ /* 0x000fea0003800000 */
.L_x_14330:
[----:B------:R-:W-:Y:S04]  /*f2d0*/  BSSY B3, `(.L_x_14332) ;  /* 0x0000008000037945 */ /* 0x000fe80003800000 */
[----:B------:R-:W-:Y:S05]  /*f2e0*/  @P3 BRA P5, `(.L_x_14333) ;  /* 0x0000000000183947 */ /* 0x000fea0002800000 */
[----:B------:R-:W-:Y:S01]  /*f2f0*/  MOV R12, R26 ;  /* 0x0000001a000c7202 */ /* 0x000fe20000000f00 */
[----:B------:R-:W-:Y:S01]  /*f300*/  IMAD.MOV.U32 R13, RZ, RZ, R27 ;  /* 0x000000ffff0d7224 */ /* 0x000fe200078e001b */
[----:B------:R-:W-:Y:S01]  /*f310*/  MOV R0, 0xf350 ;  /* 0x0000f35000007802 */ /* 0x000fe20000000f00 */
[----:B------:R-:W-:Y:S02]  /*f320*/  IMAD.MOV.U32 R10, RZ, RZ, R24 ;  /* 0x000000ffff0a7224 */ /* 0x000fe400078e0018 */
[----:B------:R-:W-:-:S07]  /*f330*/  IMAD.MOV.U32 R11, RZ, RZ, R25 ;  /* 0x000000ffff0b7224 */ /* 0x000fce00078e0019 */
[----:B------:R-:W-:Y:S05]  /*f340*/  CALL.REL.NOINC `($__internal_22_$__cuda_sm20_div_rn_f64_full) ;  /* 0x000007ec00fc7944 */ /* 0x000fea0003c00000 */
.L_x_14333:
[----:B------:R-:W-:Y:S05]  /*f350*/  BSYNC B3 ;  /* 0x0000000000037941 */ /* 0x000fea0003800000 */
.L_x_14332:
        /* <DEDUP_REMOVED lines=82> */
.L_x_14335:
[----:B------:R-:W-:-:S04]  /*f880*/  ISETP.GE.AND P0, PT, R17, RZ, PT ;  /* 0x000000ff1100720c */ /* 0x000fc80003f06270 */
[----:B------:R-:W-:Y:S02]  /*f890*/  FSEL R6, RZ, 3.37028055040000000000e+12, P0 ;  /* 0x54442d18ff067808 */ /* 0x000fe40000000000 */
[----:B------:R-:W-:-:S07]  /*f8a0*/  FSEL R7, RZ, 2.1426990032196044922, P0 ;  /* 0x400921fbff077808 */ /* 0x000fce0000000000 */
.L_x_14336:
[----:B------:R-:W-:Y:S05]  /*f8b0*/  BSYNC B0 ;  /* 0x0000000000007941 */ /* 0x000fea0003800000 */
.L_x_14334:
[----:B------:R-:W-:Y:S01]  /*f8c0*/  DADD R2, R2, R4 ;  /* 0x0000000002027229 */ /* 0x000fe20000000004 */
[----:B------:R-:W-:Y:S01]  /*f8d0*/  LOP3.LUT R19, R7, 0x80000000, R19, 0xb8, !PT ;  /* 0x8000000007137812 */ /* 0x000fe200078eb813 */
[----:B------:R-:W-:-:S06]  /*f8e0*/  DMUL R30, R30, 0.5 ;  /* 0x3fe000001e1e7828 */ /* 0x000fcc0000000000 */
[----:B------:R-:W-:-:S06]  /*f8f0*/  DSETP.GTU.AND P0, PT, |R2|, +INF , PT ;  /* 0x7ff000000200742a */ /* 0x000fcc0003f0c200 */
[----:B------:R-:W-:Y:S02]  /*f900*/  FSEL R6, R2, R6, P0 ;  /* 0x0000000602067208 */ /* 0x000fe40000000000 */
[----:B------:R-:W-:Y:S01]  /*f910*/  FSEL R7, R3, R19, P0 ;  /* 0x0000001303077208 */ /* 0x000fe20000000000 */
[----:B------:R-:W-:Y:S06]  /*f920*/  BRA `(.L_x_14337) ;  /* 0x0000002000387947 */ /* 0x000fec0003800000 */
.L_x_14329:
        /* <DEDUP_REMOVED lines=102> */
[----:B------:R-:W-:Y:S01]  /*ff90*/  DADD R6, R6, R6 ;  /* 0x0000000006067229 */ /* 0x000fe20000000006 */
[----:B------:R-:W-:-:S03]  /*ffa0*/  MOV R29, 0x43300000 ;  /* 0x43300000001d7802 */ /* 0x000fc60000000f00 */
        /* <DEDUP_REMOVED lines=31> */
.L_x_14339:
[----:B------:R-:W-:Y:S05]  /*101a0*/  BSYNC B0 ;  /* 0x0000000000007941 */ /* 0x000fea0003800000 */
.L_x_14338:
[----:B------:R-:W-:Y:S04]  /*101b0*/  BSSY B3, `(.L_x_14340) ;  /* 0x0000008000037945 */ /* 0x000fe80003800000 */
[----:B------:R-:W-:Y:S05]  /*101c0*/  @P3 BRA P5, `(.L_x_14341) ;  /* 0x0000000000183947 */ /* 0x000fea0002800000 */
[----:B------:R-:W-:Y:S01]  /*101d0*/  IMAD.MOV.U32 R12, RZ, RZ, R26 ;  /* 0x000000ffff0c7224 */ /* 0x000fe200078e001a */
[----:B------:R-:W-:Y:S01]  /*101e0*/  MOV R0, 0x10230 ;  /* 0x0001023000007802 */ /* 0x000fe20000000f00 */
[----:B------:R-:W-:Y:S02]  /*101f0*/  IMAD.MOV.U32 R13, RZ, RZ, R27 ;  /* 0x000000ffff0d7224 */ /* 0x000fe400078e001b */
[----:B------:R-:W-:Y:S02]  /*10200*/  IMAD.MOV.U32 R10, RZ, RZ, R24 ;  /* 0x000000ffff0a7224 */ /* 0x000fe400078e0018 */
[----:B------:R-:W-:-:S07]  /*10210*/  IMAD.MOV.U32 R11, RZ, RZ, R25 ;  /* 0x000000ffff0b7224 */ /* 0x000fce00078e0019 */
[----:B------:R-:W-:Y:S05]  /*10220*/  CALL.REL.NOINC `($__internal_22_$__cuda_sm20_div_rn_f64_full) ;  /* 0x000007e000447944 */ /* 0x000fea0003c00000 */
.L_x_14341:
[----:B------:R-:W-:Y:S05]  /*10230*/  BSYNC B3 ;  /* 0x0000000000037941 */ /* 0x000fea0003800000 */
.L_x_14340:
        /* <DEDUP_REMOVED lines=82> */
.L_x_14343:
[----:B------:R-:W-:-:S04]  /*10760*/  ISETP.GE.AND P0, PT, R17, RZ, PT ;  /* 0x000000ff1100720c */ /* 0x000fc80003f06270 */
[----:B------:R-:W-:Y:S02]  /*10770*/  FSEL R6, RZ, 3.37028055040000000000e+12, P0 ;  /* 0x54442d18ff067808 */ /* 0x000fe40000000000 */
[----:B------:R-:W-:-:S07]  /*10780*/  FSEL R7, RZ, 2.1426990032196044922, P0 ;  /* 0x400921fbff077808 */ /* 0x000fce0000000000 */
.L_x_14344:
[----:B------:R-:W-:Y:S05]  /*10790*/  BSYNC B0 ;  /* 0x0000000000007941 */ /* 0x000fea0003800000 */
.L_x_14342:
[----:B------:R-:W-:Y:S01]  /*107a0*/  DADD R2, R2, R4 ;  /* 0x0000000002027229 */ /* 0x000fe20000000004 */
[----:B------:R-:W-:-:S07]  /*107b0*/  LOP3.LUT R19, R7, 0x80000000, R19, 0xb8, !PT ;  /* 0x8000000007137812 */ /* 0x000fce00078eb813 */
[----:B------:R-:W-:-:S06]  /*107c0*/  DSETP.GTU.AND P0, PT, |R2|, +INF , PT ;  /* 0x7ff000000200742a */ /* 0x000fcc0003f0c200 */
[----:B------:R-:W-:Y:S02]  /*107d0*/  FSEL R6, R2, R6, P0 ;  /* 0x0000000602067208 */ /* 0x000fe40000000000 */
[----:B------:R-:W-:Y:S01]  /*107e0*/  FSEL R7, R3, R19, P0 ;  /* 0x0000001303077208 */ /* 0x000fe20000000000 */
[----:B------:R-:W-:Y:S06]  /*107f0*/  BRA `(.L_x_14337) ;  /* 0x0000001000847947 */ /* 0x000fec0003800000 */
.L_x_14328:
        /* <DEDUP_REMOVED lines=22> */
[----:B------:R-:W-:Y:S05]  /*10960*/  CALL.REL.NOINC `($__internal_22_$__cuda_sm20_div_rn_f64_full) ;  /* 0x000007d800747944 */ /* 0x000fea0003c00000 */
.L_x_14346:
[----:B------:R-:W-:Y:S05]  /*10970*/  BSYNC B3 ;  /* 0x0000000000037941 */ /* 0x000fea0003800000 */
.L_x_14345:
        /* <DEDUP_REMOVED lines=23> */
[----:B------:R-:W-:Y:S05]  /*10af0*/  CALL.REL.NOINC `($__internal_22_$__cuda_sm20_div_rn_f64_full) ;  /* 0x000007d800107944 */ /* 0x000fea0003c00000 */
[----:B------:R-:W-:Y:S02]  /*10b00*/  IMAD.MOV.U32 R6, RZ, RZ, R22 ;  /* 0x000000ffff067224 */ /* 0x000fe400078e0016 */
[----:B------:R-:W-:-:S07]  /*10b10*/  IMAD.MOV.U32 R7, RZ, RZ, R23 ;  /* 0x000000ffff077224 */ /* 0x000fce00078e0017 */
.L_x_14348:
[----:B------:R-:W-:Y:S05]  /*10b20*/  BSYNC B3 ;  /* 0x0000000000037941 */ /* 0x000fea0003800000 */
.L_x_14347:
        /* <DEDUP_REMOVED lines=45> */
[----:B------:R-:W-:Y:S02]  /*10e00*/  LOP3.LUT R13, R0, 0x100000, RZ, 0xfc, !PT ;  /* 0x00100000000d7812 */ /* 0x000fe400078efcff */
[----:B------:R-:W-:-:S06]  /*10e10*/  MOV R12, RZ ;  /* 0x000000ff000c7202 */ /* 0x000fcc0000000f00 */
        /* <DEDUP_REMOVED lines=89> */
.L_x_14350:
[----:B------:R-:W-:Y:S05]  /*113b0*/  BSYNC B0 ;  /* 0x0000000000007941 */ /* 0x000fea0003800000 */
.L_x_14349:
        /* <DEDUP_REMOVED lines=8> */
.L_x_14352:
[----:B------:R-:W-:Y:S05]  /*11440*/  BSYNC B3 ;  /* 0x0000000000037941 */ /* 0x000fea0003800000 */
.L_x_14351:
        /* <DEDUP_REMOVED lines=82> */
.L_x_14354:
[----:B------:R-:W-:-:S04]  /*11970*/  ISETP.GE.AND P0, PT, R17, RZ, PT ;  /* 0x000000ff1100720c */ /* 0x000fc80003f06270 */
[----:B------:R-:W-:Y:S02]  /*11980*/  FSEL R6, RZ, 3.37028055040000000000e+12, P0 ;  /* 0x54442d18ff067808 */ /* 0x000fe40000000000 */
[----:B------:R-:W-:-:S07]  /*11990*/  FSEL R7, RZ, 2.1426990032196044922, P0 ;  /* 0x400921fbff077808 */ /* 0x000fce0000000000 */
.L_x_14355:
[----:B------:R-:W-:Y:S05]  /*119a0*/  BSYNC B0 ;  /* 0x0000000000007941 */ /* 0x000fea0003800000 */
.L_x_14353:
[----:B------:R-:W-:Y:S01]  /*119b0*/  DADD R2, R2, R4 ;  /* 0x0000000002027229 */ /* 0x000fe20000000004 */
[----:B------:R-:W-:Y:S01]  /*119c0*/  LOP3.LUT R19, R7, 0x80000000, R19, 0xb8, !PT ;  /* 0x8000000007137812 */ /* 0x000fe200078eb813 */
[----:B------:R-:W-:-:S06]  /*119d0*/  DADD R30, R30, 1 ;  /* 0x3ff000001e1e7429 */ /* 0x000fcc0000000000 */
[----:B------:R-:W-:-:S06]  /*119e0*/  DSETP.GTU.AND P0, PT, |R2|, +INF , PT ;  /* 0x7ff000000200742a */ /* 0x000fcc0003f0c200 */
[----:B------:R-:W-:Y:S02]  /*119f0*/  FSEL R6, R2, R6, P0 ;  /* 0x0000000602067208 */ /* 0x000fe40000000000 */
[----:B------:R-:W-:-:S07]  /*11a00*/  FSEL R7, R3, R19, P0 ;  /* 0x0000001303077208 */ /* 0x000fce0000000000 */
.L_x_14337:
[----:B------:R-:W-:Y:S05]  /*11a10*/  BSYNC B2 ;  /* 0x0000000000027941 */ /* 0x000fea0003800000 */
.L_x_14327:
        /* <DEDUP_REMOVED lines=9> */
.L_x_14234:
        /* <DEDUP_REMOVED lines=21> */
.L_x_14326:
[----:B------:R-:W-:Y:S05]  /*11c00*/  BSYNC B1 ;  /* 0x0000000000017941 */ /* 0x000fea0003800000 */
.L_x_14233:
[----:B------:R-:W-:Y:S01]  /*11c10*/  IMAD.MOV.U32 R6, RZ, RZ, 0x33145c07 ;  /* 0x33145c07ff067424 */ /* 0x000fe200078e00ff */
[----:B------:R-:W-:Y:S01]  /*11c20*/  DSETP.GTU.AND P0, PT, |R34|, +INF , PT ;  /* 0x7ff000002200742a */ /* 0x000fe20003f0c200 */
[----:B------:R-:W-:Y:S01]  /*11c30*/  IMAD.MOV.U32 R7, RZ, RZ, 0x3c91a626 ;  /* 0x3c91a626ff077424 */ /* 0x000fe200078e00ff */
[----:B------:R-:W-:Y:S01]  /*11c40*/  BSSY B1, `(.L_x_14356) ;  /* 0x00008d3000017945 */ /* 0x000fe20003800000 */
[----:B------:R-:W-:Y:S02]  /*11c50*/  DADD R2, -RZ, |R32| ;  /* 0x00000000ff027229 */ /* 0x000fe40000000520 */
        /* <DEDUP_REMOVED lines=39> */
[-C--:B------:R-:W-:Y:S02]  /*11ed0*/  SEL R35, R7, R25.reuse, P0 ;  /* 0x0000001907237207 */ /* 0x080fe40000000000 */
[----:B------:R-:W-:Y:S02]  /*11ee0*/  LOP3.LUT R18, R11, 0xffc00000, RZ, 0xc0, !PT ;  /* 0xffc000000b127812 */ /* 0x000fe400078ec0ff */
[----:B------:R-:W-:Y:S01]  /*11ef0*/  SEL R34, R6, R24, P0 ;  /* 0x0000001806227207 */ /* 0x000fe20000000000 */
[----:B------:R-:W-:Y:S01]  /*11f00*/  IMAD.MOV.U32 R9, RZ, RZ, R35 ;  /* 0x000000ffff097224 */ /* 0x000fe200078e0023 */
[CC--:B------:R-:W-:Y:S02]  /*11f10*/  ISETP.LT.U32.AND.EX P0, PT, R29.reuse, R25.reuse, PT, P2 ;  /* 0x000000191d00720c */ /* 0x0c0fe40003f01120 */
[----:B------:R-:W-:-:S02]  /*11f20*/  SEL R7, R29, R25, P3 ;  /* 0x000000191d077207 */ /* 0x000fc40001800000 */
[----:B------:R-:W-:Y:S02]  /*11f30*/  IADD3 R13, -R18, 0x7fd00000, RZ ;  /* 0x7fd00000120d7810 */ /* 0x000fe40007ffe1ff */
[----:B------:R-:W-:Y:S02]  /*11f40*/  SEL R10, R6, R24, P1 ;  /* 0x00000018060a7207 */ /* 0x000fe40000800000 */
[----:B------:R-:W-:Y:S02]  /*11f50*/  MOV R8, R34 ;  /* 0x0000002200087202 */ /* 0x000fe40000000f00 */
        /* <DEDUP_REMOVED lines=9> */
[----:B------:R-:W-:Y:S02]  /*11ff0*/  IMAD.MOV.U32 R24, RZ, RZ, RZ ;  /* 0x000000ffff187224 */ /* 0x000fe400078e00ff */
[----:B------:R-:W-:Y:S02]  /*12000*/  DMUL R14, R14, R14 ;  /* 0x0000000e0e0e7228 */ /* 0x000fe40000000000 */
[C---:B------:R-:W-:Y:S02]  /*12010*/  DMUL R22, R20.reuse, R12 ;  /* 0x0000000c14167228 */ /* 0x040fe40000000000 */
[----:B------:R-:W-:-:S04]  /*12020*/  DMUL R20, R20, R6 ;  /* 0x0000000614147228 */ /* 0x000fc80000000000 */
[----:B------:R-:W-:Y:S02]  /*12030*/  DFMA R16, R16, R16, R14 ;  /* 0x000000101010722b */ /* 0x000fe4000000000e */
[----:B------:R-:W-:-:S06]  /*12040*/  DMUL R22, R22, R22 ;  /* 0x0000001616167228 */ /* 0x000fcc0000000000 */
[----:B------:R-:W-:Y:S02]  /*12050*/  DSETP.MIN.AND P0, P1, R16, UR4, PT ;  /* 0x0000000410007e2a */ /* 0x000fe4000b900000 */
[----:B------:R-:W-:Y:S01]  /*12060*/  DFMA R20, R20, R20, R22 ;  /* 0x000000141414722b */ /* 0x000fe20000000016 */
[----:B------:R-:W-:Y:S02]  /*12070*/  IMAD.MOV.U32 R14, RZ, RZ, R17 ;  /* 0x000000ffff0e7224 */ /* 0x000fe400078e0011 */
[----:B------:R-:W-:-:S03]  /*12080*/  IMAD.U32 R23, RZ, RZ, UR5 ;  /* 0x00000005ff177e24 */ /* 0x000fc6000f8e00ff */
[----:B------:R-:W-:Y:S01]  /*12090*/  FSEL R15, R14, UR8, P0 ;  /* 0x000000080e0f7c08 */ /* 0x000fe20008000000 */
[----:B------:R-:W-:Y:S01]  /*120a0*/  IMAD.MOV.U32 R14, RZ, RZ, R16 ;  /* 0x000000ffff0e7224 */ /* 0x000fe200078e0010 */
[----:B------:R-:W-:Y:S01]  /*120b0*/  DSETP.MIN.AND P2, P3, R20, UR4, PT ;  /* 0x0000000414007e2a */ /* 0x000fe2000bb40000 */
[----:B------:R-:W-:Y:S01]  /*120c0*/  UMOV UR8, UR4 ;  /* 0x0000000400087c82 */ /* 0x000fe20008000000 */
[----:B------:R-:W-:Y:S02]  /*120d0*/  MOV R22, R21 ;  /* 0x0000001500167202 */ /* 0x000fe40000000f00 */
[----:B------:R-:W-:Y:S01]  /*120e0*/  @P1 LOP3.LUT R15, R19, 0x80000, RZ, 0xfc, !PT ;  /* 0x00080000130f1812 */ /* 0x000fe200078efcff */
[----:B------:R-:W-:Y:S01]  /*120f0*/  IMAD.MOV.U32 R19, RZ, RZ, R20 ;  /* 0x000000ffff137224 */ /* 0x000fe200078e0014 */
[----:B------:R-:W-:Y:S01]  /*12100*/  FSEL R55, R22, UR5, P2 ;  /* 0x0000000516377c08 */ /* 0x000fe20009000000 */
[----:B------:R-:W-:Y:S01]  /*12110*/  IMAD.MOV.U32 R22, RZ, RZ, RZ ;  /* 0x000000ffff167224 */ /* 0x000fe200078e00ff */
[----:B------:R-:W0:Y:S01]  /*12120*/  MUFU.RSQ64H R25, R15 ;  /* 0x0000000f00197308 */ /* 0x000e220000001c00 */
[----:B------:R-:W-:Y:S01]  /*12130*/  SEL R14, R14, UR8, P0 ;  /* 0x000000080e0e7c07 */ /* 0x000fe20008000000 */
[----:B------:R-:W-:Y:S01]  /*12140*/  DSETP.NEU.AND P0, PT, R8, RZ, PT ;  /* 0x000000ff0800722a */ /* 0x000fe20003f0d000 */
        /* <DEDUP_REMOVED lines=9> */
[----:B------:R-:W-:Y:S01]  /*121e0*/  DFMA R28, R14, -R28, 1 ;  /* 0x3ff000000e1c742b */ /* 0x000fe2000000081c */
[----:B------:R-:W-:Y:S01]  /*121f0*/  IMAD.MOV.U32 R14, RZ, RZ, 0x0 ;  /* 0x00000000ff0e7424 */ /* 0x000fe200078e00ff */
[----:B-1----:R-:W-:Y:S01]  /*12200*/  DMUL R38, R22, R22 ;  /* 0x0000001616267228 */ /* 0x002fe20000000000 */
[----:B------:R-:W-:-:S07]  /*12210*/  IMAD.MOV.U32 R15, RZ, RZ, 0x3fd80000 ;  /* 0x3fd80000ff0f7424 */ /* 0x000fce00078e00ff */
        /* <DEDUP_REMOVED lines=46> */
.L_x_14364:
[----:B------:R-:W-:Y:S05]  /*12500*/  BSYNC B3 ;  /* 0x0000000000037941 */ /* 0x000fea0003800000 */
.L_x_14363:
        /* <DEDUP_REMOVED lines=81> */
.L_x_14362:
        /* <DEDUP_REMOVED lines=32> */
.L_x_14372:
[----:B------:R-:W-:Y:S05]  /*12c20*/  BSYNC B4 ;  /* 0x0000000000047941 */ /* 0x000fea0003800000 */
.L_x_14371:
[----:B------:R-:W-:Y:S02]  /*12c30*/  IMAD.MOV.U32 R16, RZ, RZ, R22 ;  /* 0x000000ffff107224 */ /* 0x000fe400078e0016 */
[----:B------:R-:W-:Y:S01]  /*12c40*/  IMAD.MOV.U32 R17, RZ, RZ, R23 ;  /* 0x000000ffff117224 */ /* 0x000fe200078e0017 */
[----:B------:R-:W-:Y:S06]  /*12c50*/  BRA `(.L_x_14370) ;  /* 0x0000000000047947 */ /* 0x000fec0003800000 */
.L_x_14369:
[----:B------:R-:W-:-:S11]  /*12c60*/  DADD R16, -R26, R34 ;  /* 0x000000001a107229 */ /* 0x000fd60000000122 */
.L_x_14370:
[----:B------:R-:W-:Y:S05]  /*12c70*/  BSYNC B3 ;  /* 0x0000000000037941 */ /* 0x000fea0003800000 */
.L_x_14368:
        /* <DEDUP_REMOVED lines=27> */
.L_x_14377:
[----:B------:R-:W-:Y:S05]  /*12e30*/  BSYNC B4 ;  /* 0x0000000000047941 */ /* 0x000fea0003800000 */
.L_x_14376:
[----:B------:R-:W-:Y:S05]  /*12e40*/  BRA `(.L_x_14375) ;  /* 0x0000000000047947 */ /* 0x000fea0003800000 */
.L_x_14374:
[----:B------:R-:W-:-:S11]  /*12e50*/  DADD R22, R36, -R6 ;  /* 0x0000000024167229 */ /* 0x000fd60000000806 */
.L_x_14375:
[----:B------:R-:W-:Y:S05]  /*12e60*/  BSYNC B3 ;  /* 0x0000000000037941 */ /* 0x000fea0003800000 */
.L_x_14373:
        /* <DEDUP_REMOVED lines=30> */
.L_x_14379:
[----:B------:R-:W-:Y:S05]  /*13050*/  BSYNC B3 ;  /* 0x0000000000037941 */ /* 0x000fea0003800000 */
.L_x_14378:
[----:B------:R-:W-:-:S10]  /*13060*/  DADD R16, R16, R6 ;  /* 0x0000000010107229 */ /* 0x000fd40000000006 */
[C---:B------:R-:W-:Y:S02]  /*13070*/  FSETP.GEU.FTZ.AND P1, PT, R17.reuse, 1.7916666269302368164, PT ;  /* 0x3fe555551100780b */ /* 0x040fe40003f3e000 */
[----:B------:R-:W-:-:S13]  /*13080*/  FSETP.GT.FTZ.AND P0, PT, R17, -1.6999999284744262695, PT ;  /* 0xbfd999991100780b */ /* 0x000fda0003f14000 */
[----:B------:R-:W-:Y:S05]  /*13090*/  @P0 BRA !P1, `(.L_x_14380) ;  /* 0x0000000400480947 */ /* 0x000fea0004800000 */
[----:B------:R-:W-:Y:S01]  /*130a0*/  DADD R16, R16, 1 ;  /* 0x3ff0000010107429 */ /* 0x000fe20000000000 */
        /* <DEDUP_REMOVED lines=81> */
.L_x_14380:
        /* <DEDUP_REMOVED lines=20> */
.L_x_14382:
[----:B------:R-:W-:Y:S05]  /*13700*/  BSYNC B3 ;  /* 0x0000000000037941 */ /* 0x000fea0003800000 */
.L_x_14381:
        /* <DEDUP_REMOVED lines=30> */
.L_x_14367:
        /* <DEDUP_REMOVED lines=23> */
[----:B------:R-:W-:Y:S05]  /*13a60*/  CALL.REL.NOINC `($__internal_23_$__cuda_sm20_dsqrt_rn_f64_mediumpath_v1) ;  /* 0x000007ac00b47944 */ /* 0x000fea0003c00000 */
.L_x_14385:
[----:B------:R-:W-:Y:S05]  /*13a70*/  BSYNC B3 ;  /* 0x0000000000037941 */ /* 0x000fea0003800000 */
.L_x_14384:
        /* <DEDUP_REMOVED lines=25> */
.L_x_14388:
[----:B------:R-:W-:Y:S05]  /*13c10*/  BSYNC B3 ;  /* 0x0000000000037941 */ /* 0x000fea0003800000 */
.L_x_14387:
        /* <DEDUP_REMOVED lines=30> */
.L_x_14386:
        /* <DEDUP_REMOVED lines=76> */
.L_x_14389:
[----:B------:R-:W-:Y:S01]  /*142c0*/  IMAD.MOV.U32 R8, RZ, RZ, 0x0 ;  /* 0x00000000ff087424 */ /* 0x000fe200078e00ff */
[----:B------:R-:W-:Y:S01]  /*142d0*/  FSETP.NEU.FTZ.AND P0, PT, R7, RZ, PT ;  /* 0x000000ff0700720b */ /* 0x000fe20003f1d000 */
[----:B------:R-:W-:-:S06]  /*142e0*/  IMAD.MOV.U32 R9, RZ, RZ, 0x7ff00000 ;  /* 0x7ff00000ff097424 */ /* 0x000fcc00078e00ff */
[----:B------:R-:W-:-:S10]  /*142f0*/  DFMA R8, R6, R8, +INF ;  /* 0x7ff000000608742b */ /* 0x000fd40000000008 */
[----:B------:R-:W-:Y:S02]  /*14300*/  FSEL R24, R8, RZ, P0 ;  /* 0x000000ff08187208 */ /* 0x000fe40000000000 */
[----:B------:R-:W-:Y:S01]  /*14310*/  FSEL R25, R9, -QNAN , P0 ;  /* 0xfff0000009197808 */ /* 0x000fe20000000000 */
[----:B------:R-:W-:Y:S06]  /*14320*/  BRA `(.L_x_14365) ;  /* 0x00000004002c7947 */ /* 0x000fec0003800000 */
.L_x_14383:
        /* <DEDUP_REMOVED lines=23> */
.L_x_14391:
[----:B------:R-:W-:Y:S05]  /*144a0*/  BSYNC B3 ;  /* 0x0000000000037941 */ /* 0x000fea0003800000 */
.L_x_14390:
        /* <DEDUP_REMOVED lines=21> */
.L_x_14393:
[----:B------:R-:W-:Y:S05]  /*14600*/  BSYNC B3 ;  /* 0x0000000000037941 */ /* 0x000fea0003800000 */
.L_x_14392:
[----:B------:R-:W-:Y:S02]  /*14610*/  IMAD.MOV.U32 R24, RZ, RZ, R22 ;  /* 0x000000ffff187224 */ /* 0x000fe400078e0016 */
[----:B------:R-:W-:Y:S01]  /*14620*/  IMAD.MOV.U32 R25, RZ, RZ, R23 ;  /* 0x000000ffff197224 */ /* 0x000fe200078e0017 */
[----:B------:R-:W-:Y:S06]  /*14630*/  BRA `(.L_x_14365) ;  /* 0x0000000000687947 */ /* 0x000fec0003800000 */
.L_x_14366:
        /* <DEDUP_REMOVED lines=21> */
[----:B------:R-:W-:-:S07]  /*14790*/  IMAD.MOV.U32 R9, RZ, RZ, R5 ;  /* 0x000000ffff097224 */ /* 0x000fce00078e0005 */
[----:B------:R-:W-:Y:S05]  /*147a0*/  CALL.REL.NOINC `($__internal_23_$__cuda_sm20_dsqrt_rn_f64_mediumpath_v1) ;  /* 0x000007a000647944 */ /* 0x000fea0003c00000 */
.L_x_14395:
[----:B------:R-:W-:Y:S05]  /*147b0*/  BSYNC B3 ;  /* 0x0000000000037941 */ /* 0x000fea0003800000 */
.L_x_14394:
[----:B------:R-:W-:Y:S02]  /*147c0*/  IMAD.MOV.U32 R24, RZ, RZ, R6 ;  /* 0x000000ffff187224 */ /* 0x000fe400078e0006 */
[----:B------:R-:W-:-:S07]  /*147d0*/  IMAD.MOV.U32 R25, RZ, RZ, R7 ;  /* 0x000000ffff197224 */ /* 0x000fce00078e0007 */
.L_x_14365:
[----:B------:R-:W-:Y:S05]  /*147e0*/  BSYNC B2 ;  /* 0x0000000000027941 */ /* 0x000fea0003800000 */
.L_x_14361:
        /* <DEDUP_REMOVED lines=23> */
[----:B------:R-:W-:Y:S05]  /*14960*/  CALL.REL.NOINC `($__internal_22_$__cuda_sm20_div_rn_f64_full) ;  /* 0x0000079800747944 */ /* 0x000fea0003c00000 */
[----:B------:R-:W-:Y:S02]  /*14970*/  IMAD.MOV.U32 R16, RZ, RZ, R22 ;  /* 0x000000ffff107224 */ /* 0x000fe400078e0016 */
[----:B------:R-:W-:-:S07]  /*14980*/  IMAD.MOV.U32 R17, RZ, RZ, R23 ;  /* 0x000000ffff117224 */ /* 0x000fce00078e0017 */
.L_x_14399:
[----:B------:R-:W-:Y:S05]  /*14990*/  BSYNC B3 ;  /* 0x0000000000037941 */ /* 0x000fea0003800000 */
.L_x_14398:
        /* <DEDUP_REMOVED lines=37> */
.L_x_14407:
[----:B------:R-:W-:Y:S05]  /*14bf0*/  BSYNC B4 ;  /* 0x0000000000047941 */ /* 0x000fea0003800000 */
.L_x_14406:
[----:B------:R-:W-:Y:S02]  /*14c00*/  IMAD.MOV.U32 R38, RZ, RZ, R22 ;  /* 0x000000ffff267224 */ /* 0x000fe400078e0016 */
[----:B------:R-:W-:Y:S01]  /*14c10*/  IMAD.MOV.U32 R39, RZ, RZ, R23 ;  /* 0x000000ffff277224 */ /* 0x000fe200078e0017 */
[----:B------:R-:W-:Y:S06]  /*14c20*/  BRA `(.L_x_14405) ;  /* 0x0000000000047947 */ /* 0x000fec0003800000 */
.L_x_14404:
[----:B------:R-:W-:-:S11]  /*14c30*/  DADD R38, -R26, R34 ;  /* 0x000000001a267229 */ /* 0x000fd60000000122 */
.L_x_14405:
[----:B------:R-:W-:Y:S05]  /*14c40*/  BSYNC B3 ;  /* 0x0000000000037941 */ /* 0x000fea0003800000 */
.L_x_14403:
        /* <DEDUP_REMOVED lines=24> */
.L_x_14412:
[----:B------:R-:W-:Y:S05]  /*14dd0*/  BSYNC B4 ;  /* 0x0000000000047941 */ /* 0x000fea0003800000 */
.L_x_14411:
[----:B------:R-:W-:Y:S01]  /*14de0*/  IMAD.MOV.U32 R4, RZ, RZ, R22 ;  /* 0x000000ffff047224 */ /* 0x000fe200078e0016 */
[----:B------:R-:W-:Y:S01]  /*14df0*/  MOV R5, R23 ;  /* 0x0000001700057202 */ /* 0x000fe20000000f00 */
[----:B------:R-:W-:Y:S06]  /*14e00*/  BRA `(.L_x_14410) ;  /* 0x0000000000047947 */ /* 0x000fec0003800000 */
.L_x_14409:
[----:B------:R-:W-:-:S11]  /*14e10*/  DADD R4, -R30, R36 ;  /* 0x000000001e047229 */ /* 0x000fd60000000124 */
.L_x_14410:
[----:B------:R-:W-:Y:S05]  /*14e20*/  BSYNC B3 ;  /* 0x0000000000037941 */ /* 0x000fea0003800000 */
.L_x_14408:
        /* <DEDUP_REMOVED lines=26> */
.L_x_14414:
[----:B------:R-:W-:Y:S05]  /*14fd0*/  BSYNC B3 ;  /* 0x0000000000037941 */ /* 0x000fea0003800000 */
.L_x_14413:
[----:B------:R-:W-:Y:S01]  /*14fe0*/  PLOP3.LUT P0, PT, PT, PT, PT, 0x80, 0x0 ;  /* 0x000000000000781c */ /* 0x000fe20003f0f070 */
[----:B------:R-:W-:Y:S02]  /*14ff0*/  IMAD.MOV.U32 R18, RZ, RZ, R6 ;  /* 0x000000ffff127224 */ /* 0x000fe400078e0006 */
[----:B------:R-:W-:Y:S01]  /*15000*/  IMAD.MOV.U32 R19, RZ, RZ, R7 ;  /* 0x000000ffff137224 */ /* 0x000fe200078e0007 */
[----:B------:R-:W-:Y:S09]  /*15010*/  BRA `(.L_x_14400) ;  /* 0x0000000800407947 */ /* 0x000ff20003800000 */
.L_x_14402:
        /* <DEDUP_REMOVED lines=26> */
.L_x_14417:
[----:B------:R-:W-:Y:S05]  /*151c0*/  BSYNC B3 ;  /* 0x0000000000037941 */ /* 0x000fea0003800000 */
.L_x_14416:
[----:B------:R-:W-:Y:S01]  /*151d0*/  PLOP3.LUT P0, PT, PT, PT, PT, 0x80, 0x0 ;  /* 0x000000000000781c */ /* 0x000fe20003f0f070 */
[----:B------:R-:W-:Y:S02]  /*151e0*/  IMAD.MOV.U32 R18, RZ, RZ, R6 ;  /* 0x000000ffff127224 */ /* 0x000fe400078e0006 */
[----:B------:R-:W-:Y:S01]  /*151f0*/  IMAD.MOV.U32 R19, RZ, RZ, R7 ;  /* 0x000000ffff137224 */ /* 0x000fe200078e0007 */
[----:B------:R-:W-:Y:S09]  /*15200*/  BRA `(.L_x_14400) ;  /* 0x0000000400c47947 */ /* 0x000ff20003800000 */
.L_x_14415:
[----:B------:R-:W-:Y:S01]  /*15210*/  DMUL R26, R26, R30 ;  /* 0x0000001e1a1a7228 */ /* 0x000fe20000000000 */
[----:B------:R-:W-:Y:S01]  /*15220*/  MOV R8, 0x0 ;  /* 0x0000000000087802 */ /* 0x000fe20000000f00 */
[----:B------:R-:W-:Y:S01]  /*15230*/  IMAD.MOV.U32 R9, RZ, RZ, 0x3fd80000 ;  /* 0x3fd80000ff097424 */ /* 0x000fe200078e00ff */
        /* <DEDUP_REMOVED lines=24> */
.L_x_14419:
[----:B------:R-:W-:Y:S05]  /*153c0*/  BSYNC B3 ;  /* 0x0000000000037941 */ /* 0x000fea0003800000 */
.L_x_14418:
        /* <DEDUP_REMOVED lines=21> */
.L_x_14421:
[----:B------:R-:W-:Y:S05]  /*15520*/  BSYNC B3 ;  /* 0x0000000000037941 */ /* 0x000fea0003800000 */
.L_x_14420:
[----:B------:R-:W-:Y:S01]  /*15530*/  DMUL R2, R2, 8.11296384146066816958e+31 ;  /* 0x4690000002027828 */ /* 0x000fe20000000000 */
[----:B------:R-:W-:Y:S01]  /*15540*/  PLOP3.LUT P0, PT, PT, PT, PT, 0x80, 0x0 ;  /* 0x000000000000781c */ /* 0x000fe20003f0f070 */
[----:B------:R-:W-:Y:S02]  /*15550*/  IMAD.MOV.U32 R18, RZ, RZ, R22 ;  /* 0x000000ffff127224 */ /* 0x000fe400078e0016 */
[----:B------:R-:W-:Y:S01]  /*15560*/  IMAD.MOV.U32 R19, RZ, RZ, R23 ;  /* 0x000000ffff137224 */ /* 0x000fe200078e0017 */
[----:B------:R-:W-:Y:S09]  /*15570*/  BRA `(.L_x_14400) ;  /* 0x0000000000e87947 */ /* 0x000ff20003800000 */
.L_x_14401:
        /* <DEDUP_REMOVED lines=21> */
[----:B------:R-:W-:Y:S05]  /*156d0*/  CALL.REL.NOINC `($__internal_23_$__cuda_sm20_dsqrt_rn_f64_mediumpath_v1) ;  /* 0x0000079000987944 */ /* 0x000fea0003c00000 */
[----:B------:R-:W-:Y:S02]  /*156e0*/  IMAD.MOV.U32 R20, RZ, RZ, R6 ;  /* 0x000000ffff147224 */ /* 0x000fe400078e0006 */
[----:B------:R-:W-:-:S07]  /*156f0*/  IMAD.MOV.U32 R21, RZ, RZ, R7 ;  /* 0x000000ffff157224 */ /* 0x000fce00078e0007 */
.L_x_14423:
[----:B------:R-:W-:Y:S05]  /*15700*/  BSYNC B3 ;  /* 0x0000000000037941 */ /* 0x000fea0003800000 */
.L_x_14422:
        /* <DEDUP_REMOVED lines=24> */
[----:B------:R-:W-:-:S07]  /*15890*/  IMAD.MOV.U32 R7, RZ, RZ, R19 ;  /* 0x000000ffff077224 */ /* 0x000fce00078e0013 */
[----:B------:R-:W-:Y:S05]  /*158a0*/  CALL.REL.NOINC `($__internal_23_$__cuda_sm20_dsqrt_rn_f64_mediumpath_v1) ;  /* 0x0000079000247944 */ /* 0x000fea0003c00000 */
.L_x_14425:
[----:B------:R-:W-:Y:S05]  /*158b0*/  BSYNC B3 ;  /* 0x0000000000037941 */ /* 0x000fea0003800000 */
.L_x_14424:
[----:B------:R-:W-:Y:S01]  /*158c0*/  DMUL R18, R6, R20 ;  /* 0x0000001406127228 */ /* 0x000fe20000000000 */
[----:B------:R-:W-:Y:S01]  /*158d0*/  PLOP3.LUT P0, PT, PT, PT, PT, 0x80, 0x0 ;  /* 0x000000000000781c */ /* 0x000fe20003f0f070 */
[----:B------:R-:W-:-:S12]  /*158e0*/  BRA `(.L_x_14400) ;  /* 0x00000000000c7947 */ /* 0x000fd80003800000 */
.L_x_14397:
[----:B------:R-:W-:Y:S01]  /*158f0*/  DMUL R18, R18, 9.00719925474099200000e+15 ;  /* 0x4340000012127828 */ /* 0x000fe20000000000 */
[----:B------:R-:W-:Y:S01]  /*15900*/  PLOP3.LUT P0, PT, PT, PT, PT, 0x80, 0x0 ;  /* 0x000000000000781c */ /* 0x000fe20003f0f070 */
[----:B------:R-:W-:-:S12]  /*15910*/  DMUL R2, R2, 9.00719925474099200000e+15 ;  /* 0x4340000002027828 */ /* 0x000fd80000000000 */
.L_x_14400:
[----:B------:R-:W-:Y:S05]  /*15920*/  BSYNC B2 ;  /* 0x0000000000027941 */ /* 0x000fea0003800000 */
.L_x_14396:
        /* <DEDUP_REMOVED lines=67> */
.L_x_14431:
[----:B------:R-:W-:-:S11]  /*15d60*/  DMUL R60, RZ, |R16| ;  /* 0x40000010ff3c7228 */ /* 0x000fd60000000000 */
.L_x_14432:
[----:B------:R-:W-:Y:S05]  /*15d70*/  BSYNC B0 ;  /* 0x0000000000007941 */ /* 0x000fea0003800000 */
.L_x_14430:
        /* <DEDUP_REMOVED lines=11> */
.L_x_14429:
        /* <DEDUP_REMOVED lines=53> */
.L_x_14428:
        /* <DEDUP_REMOVED lines=62> */
.L_x_14436:
[----:B------:R-:W-:-:S11]  /*16560*/  DMUL R60, RZ, |R16| ;  /* 0x40000010ff3c7228 */ /* 0x000fd60000000000 */
.L_x_14437:
[----:B------:R-:W-:Y:S05]  /*16570*/  BSYNC B0 ;  /* 0x0000000000007941 */ /* 0x000fea0003800000 */
.L_x_14435:
        /* <DEDUP_REMOVED lines=11> */
.L_x_14434:
        /* <DEDUP_REMOVED lines=53> */
.L_x_14427:
        /* <DEDUP_REMOVED lines=29> */
[----:B------:R-:W-:Y:S05]  /*16b50*/  CALL.REL.NOINC `($__internal_22_$__cuda_sm20_div_rn_f64_full) ;  /* 0x0000077400f87944 */ /* 0x000fea0003c00000 */
.L_x_14440:
[----:B------:R-:W-:Y:S05]  /*16b60*/  BSYNC B3 ;  /* 0x0000000000037941 */ /* 0x000fea0003800000 */
.L_x_14439:
        /* <DEDUP_REMOVED lines=82> */
.L_x_14442:
[----:B------:R-:W-:Y:S02]  /*17090*/  FSEL R4, RZ, 3.37028055040000000000e+12, P1 ;  /* 0x54442d18ff047808 */ /* 0x000fe40000800000 */
[----:B------:R-:W-:-:S07]  /*170a0*/  FSEL R5, RZ, 2.1426990032196044922, P1 ;  /* 0x400921fbff057808 */ /* 0x000fce0000800000 */
.L_x_14443:
[----:B------:R-:W-:Y:S05]  /*170b0*/  BSYNC B0 ;  /* 0x0000000000007941 */ /* 0x000fea0003800000 */
.L_x_14441:
[----:B------:R-:W-:Y:S01]  /*170c0*/  DADD R2, |R18|, |R2| ;  /* 0x0000000012027229 */ /* 0x000fe20000000602 */
[----:B------:R-:W-:-:S07]  /*170d0*/  LOP3.LUT R19, R5, 0x80000000, R19, 0xb8, !PT ;  /* 0x8000000005137812 */ /* 0x000fce00078eb813 */
[----:B------:R-:W-:-:S06]  /*170e0*/  DSETP.GTU.AND P0, PT, |R2|, +INF , PT ;  /* 0x7ff000000200742a */ /* 0x000fcc0003f0c200 */
[----:B------:R-:W-:Y:S02]  /*170f0*/  FSEL R60, R2, R4, P0 ;  /* 0x00000004023c7208 */ /* 0x000fe40000000000 */
[----:B------:R-:W-:Y:S01]  /*17100*/  FSEL R61, R3, R19, P0 ;  /* 0x00000013033d7208 */ /* 0x000fe20000000000 */
[----:B------:R-:W-:Y:S06]  /*17110*/  BRA `(.L_x_14433) ;  /* 0x0000000400d47947 */ /* 0x000fec0003800000 */
.L_x_14438:
        /* <DEDUP_REMOVED lines=26> */
.L_x_14445:
[----:B------:R-:W-:Y:S05]  /*172c0*/  BSYNC B3 ;  /* 0x0000000000037941 */ /* 0x000fea0003800000 */
.L_x_14444:
        /* <DEDUP_REMOVED lines=82> */
.L_x_14447:
[----:B------:R-:W-:Y:S02]  /*177f0*/  FSEL R4, RZ, 3.37028055040000000000e+12, P1 ;  /* 0x54442d18ff047808 */ /* 0x000fe40000800000 */
[----:B------:R-:W-:-:S07]  /*17800*/  FSEL R5, RZ, 2.1426990032196044922, P1 ;  /* 0x400921fbff057808 */ /* 0x000fce0000800000 */
.L_x_14448:
[----:B------:R-:W-:Y:S05]  /*17810*/  BSYNC B0 ;  /* 0x0000000000007941 */ /* 0x000fea0003800000 */
.L_x_14446:
[----:B------:R-:W-:Y:S01]  /*17820*/  DADD R2, |R18|, |R2| ;  /* 0x0000000012027229 */ /* 0x000fe20000000602 */
[----:B------:R-:W-:-:S07]  /*17830*/  LOP3.LUT R19, R5, 0x80000000, R19, 0xb8, !PT ;  /* 0x8000000005137812 */ /* 0x000fce00078eb813 */
[----:B------:R-:W-:-:S06]  /*17840*/  DSETP.GTU.AND P0, PT, |R2|, +INF , PT ;  /* 0x7ff000000200742a */ /* 0x000fcc0003f0c200 */
[----:B------:R-:W-:Y:S02]  /*17850*/  FSEL R60, R2, R4, P0 ;  /* 0x00000004023c7208 */ /* 0x000fe40000000000 */
[----:B------:R-:W-:-:S07]  /*17860*/  FSEL R61, R3, R19, P0 ;  /* 0x00000013033d7208 */ /* 0x000fce0000000000 */
.L_x_14433:
[----:B------:R-:W-:Y:S05]  /*17870*/  BSYNC B2 ;  /* 0x0000000000027941 */ /* 0x000fea0003800000 */
.L_x_14426:
[----:B------:R-:W-:Y:S01]  /*17880*/  DADD R2, -RZ, -R24 ;  /* 0x00000000ff027229 */ /* 0x000fe20000000918 */
[----:B------:R-:W-:-:S09]  /*17890*/  ISETP.NE.AND P0, PT, R52, RZ, PT ;  /* 0x000000ff3400720c */ /* 0x000fd20003f05270 */
[----:B------:R-:W-:Y:S02]  /*178a0*/  FSEL R62, R2, R24, !P0 ;  /* 0x00000018023e7208 */ /* 0x000fe40004000000 */
[----:B------:R-:W-:Y:S01]  /*178b0*/  FSEL R63, R3, R25, !P0 ;  /* 0x00000019033f7208 */ /* 0x000fe20004000000 */
[----:B------:R-:W-:Y:S06]  /*178c0*/  BRA `(.L_x_14449) ;  /* 0x0000003000287947 */ /* 0x000fec0003800000 */
.L_x_14360:
[----:B------:R-:W2:Y:S01]  /*178d0*/  LDL.64 R2, [R1+0x8] ;  /* 0x0000080001027983 */ /* 0x000ea20000100a00 */
[----:B------:R-:W-:Y:S01]  /*178e0*/  UMOV UR4, 0x54442d18 ;  /* 0x54442d1800047882 */ /* 0x000fe20000000000 */
[----:B------:R-:W-:Y:S01]  /*178f0*/  UMOV UR5, 0x3ff921fb ;  /* 0x3ff921fb00057882 */ /* 0x000fe20000000000 */
[----:B------:R-:W-:Y:S02]  /*17900*/  DADD R62, -RZ, -R34 ;  /* 0x00000000ff3e7229 */ /* 0x000fe40000000922 */
[----:B--2---:R-:W-:-:S08]  /*17910*/  DADD R32, -R32, R2 ;  /* 0x0000000020207229 */ /* 0x004fd00000000102 */
[----:B------:R-:W-:Y:S01]  /*17920*/  DADD R60, R32, UR4 ;  /* 0x00000004203c7e29 */ /* 0x000fe20008000000 */
[----:B------:R-:W-:Y:S10]  /*17930*/  BRA `(.L_x_14449) ;  /* 0x00000030000c7947 */ /* 0x000ff40003800000 */
.L_x_14359:
[----:B------:R-:W-:Y:S01]  /*17940*/  DADD R62, -RZ, -R34 ;  /* 0x00000000ff3e7229 */ /* 0x000fe20000000922 */
[----:B------:R-:W-:Y:S01]  /*17950*/  CS2R R60, SRZ ;  /* 0x00000000003c7805 */ /* 0x000fe2000001ff00 */
[----:B------:R-:W-:Y:S09]  /*17960*/  BRA `(.L_x_14449) ;  /* 0x0000003000007947 */ /* 0x000ff20003800000 */
.L_x_14358:
        /* <DEDUP_REMOVED lines=108> */
.L_x_14454:
[----:B------:R-:W-:Y:S05]  /*18030*/  BSYNC B0 ;  /* 0x0000000000007941 */ /* 0x000fea0003800000 */
.L_x_14453:
[----:B------:R-:W-:Y:S04]  /*18040*/  BSSY B3, `(.L_x_14455) ;  /* 0x0000008000037945 */ /* 0x000fe80003800000 */
[----:B------:R-:W-:Y:S05]  /*18050*/  @P3 BRA P5, `(.L_x_14456) ;  /* 0x0000000000183947 */ /* 0x000fea0002800000 */
[----:B------:R-:W-:Y:S01]  /*18060*/  IMAD.MOV.U32 R12, RZ, RZ, R18 ;  /* 0x000000ffff0c7224 */ /* 0x000fe200078e0012 */
[----:B------:R-:W-:Y:S01]  /*18070*/  MOV R10, R16 ;  /* 0x00000010000a7202 */ /* 0x000fe20000000f00 */
[----:B------:R-:W-:Y:S01]  /*18080*/  IMAD.MOV.U32 R13, RZ, RZ, R19 ;  /* 0x000000ffff0d7224 */ /* 0x000fe200078e0013 */
[----:B------:R-:W-:Y:S01]  /*18090*/  MOV R0, 0x180c0 ;  /* 0x000180c000007802 */ /* 0x000fe20000000f00 */
[----:B------:R-:W-:-:S07]  /*180a0*/  IMAD.MOV.U32 R11, RZ, RZ, R17 ;  /* 0x000000ffff0b7224 */ /* 0x000fce00078e0011 */
[----:B------:R-:W-:Y:S05]  /*180b0*/  CALL.REL.NOINC `($__internal_22_$__cuda_sm20_div_rn_f64_full) ;  /* 0x0000076000a07944 */ /* 0x000fea0003c00000 */
.L_x_14456:
[----:B------:R-:W-:Y:S05]  /*180c0*/  BSYNC B3 ;  /* 0x0000000000037941 */ /* 0x000fea0003800000 */
.L_x_14455:
        /* <DEDUP_REMOVED lines=82> */
.L_x_14458:
[----:B------:R-:W-:-:S04]  /*185f0*/  ISETP.GE.AND P0, PT, R33, RZ, PT ;  /* 0x000000ff2100720c */ /* 0x000fc80003f06270 */
[----:B------:R-:W-:Y:S02]  /*18600*/  FSEL R6, RZ, 3.37028055040000000000e+12, P0 ;  /* 0x54442d18ff067808 */ /* 0x000fe40000000000 */
[----:B------:R-:W-:-:S07]  /*18610*/  FSEL R7, RZ, 2.1426990032196044922, P0 ;  /* 0x400921fbff077808 */ /* 0x000fce0000000000 */
.L_x_14459:
[----:B------:R-:W-:Y:S05]  /*18620*/  BSYNC B0 ;  /* 0x0000000000007941 */ /* 0x000fea0003800000 */
.L_x_14457:
[----:B------:R-:W-:Y:S01]  /*18630*/  DADD R2, R2, R4 ;  /* 0x0000000002027229 */ /* 0x000fe20000000004 */
[----:B------:R-:W-:Y:S01]  /*18640*/  LOP3.LUT R35, R7, 0x80000000, R35, 0xb8, !PT ;  /* 0x8000000007237812 */ /* 0x000fe200078eb823 */
[----:B------:R-:W-:-:S06]  /*18650*/  DMUL R24, R24, 0.5 ;  /* 0x3fe0000018187828 */ /* 0x000fcc0000000000 */
[----:B------:R-:W-:-:S06]  /*18660*/  DSETP.GTU.AND P0, PT, |R2|, +INF , PT ;  /* 0x7ff000000200742a */ /* 0x000fcc0003f0c200 */
[----:B------:R-:W-:Y:S02]  /*18670*/  FSEL R6, R2, R6, P0 ;  /* 0x0000000602067208 */ /* 0x000fe40000000000 */
[----:B------:R-:W-:Y:S01]  /*18680*/  FSEL R7, R3, R35, P0 ;  /* 0x0000002303077208 */ /* 0x000fe20000000000 */
[----:B------:R-:W-:Y:S06]  /*18690*/  BRA `(.L_x_14460) ;  /* 0x0000002000387947 */ /* 0x000fec0003800000 */
.L_x_14452:
        /* <DEDUP_REMOVED lines=59> */
[----:B------:R-:W-:Y:S02]  /*18a50*/  @!P0 MOV R6, R8 ;  /* 0x0000000800068202 */ /* 0x000fe40000000f00 */
        /* <DEDUP_REMOVED lines=75> */
.L_x_14462:
[----:B------:R-:W-:Y:S05]  /*18f10*/  BSYNC B0 ;  /* 0x0000000000007941 */ /* 0x000fea0003800000 */
.L_x_14461:
        /* <DEDUP_REMOVED lines=8> */
.L_x_14464:
[----:B------:R-:W-:Y:S05]  /*18fa0*/  BSYNC B3 ;  /* 0x0000000000037941 */ /* 0x000fea0003800000 */
.L_x_14463:
        /* <DEDUP_REMOVED lines=82> */
.L_x_14466:
[----:B------:R-:W-:-:S04]  /*194d0*/  ISETP.GE.AND P0, PT, R33, RZ, PT ;  /* 0x000000ff2100720c */ /* 0x000fc80003f06270 */
[----:B------:R-:W-:Y:S02]  /*194e0*/  FSEL R6, RZ, 3.37028055040000000000e+12, P0 ;  /* 0x54442d18ff067808 */ /* 0x000fe40000000000 */
[----:B------:R-:W-:-:S07]  /*194f0*/  FSEL R7, RZ, 2.1426990032196044922, P0 ;  /* 0x400921fbff077808 */ /* 0x000fce0000000000 */
.L_x_14467:
[----:B------:R-:W-:Y:S05]  /*19500*/  BSYNC B0 ;  /* 0x0000000000007941 */ /* 0x000fea0003800000 */
.L_x_14465:
[----:B------:R-:W-:Y:S01]  /*19510*/  DADD R2, R2, R4 ;  /* 0x0000000002027229 */ /* 0x000fe20000000004 */
[----:B------:R-:W-:-:S07]  /*19520*/  LOP3.LUT R35, R7, 0x80000000, R35, 0xb8, !PT ;  /* 0x8000000007237812 */ /* 0x000fce00078eb823 */
[----:B------:R-:W-:-:S06]  /*19530*/  DSETP.GTU.AND P0, PT, |R2|, +INF , PT ;  /* 0x7ff000000200742a */ /* 0x000fcc0003f0c200 */
[----:B------:R-:W-:Y:S02]  /*19540*/  FSEL R6, R2, R6, P0 ;  /* 0x0000000602067208 */ /* 0x000fe40000000000 */
[----:B------:R-:W-:Y:S01]  /*19550*/  FSEL R7, R3, R35, P0 ;  /* 0x0000002303077208 */ /* 0x000fe20000000000 */
[----:B------:R-:W-:Y:S06]  /*19560*/  BRA `(.L_x_14460) ;  /* 0x0000001000847947 */ /* 0x000fec0003800000 */
.L_x_14451:
        /* <DEDUP_REMOVED lines=22> */
[----:B------:R-:W-:Y:S05]  /*196d0*/  CALL.REL.NOINC `($__internal_22_$__cuda_sm20_div_rn_f64_full) ;  /* 0x0000074c00187944 */ /* 0x000fea0003c00000 */
.L_x_14469:
[----:B------:R-:W-:Y:S05]  /*196e0*/  BSYNC B3 ;  /* 0x0000000000037941 */ /* 0x000fea0003800000 */
.L_x_14468:
        /* <DEDUP_REMOVED lines=24> */
[----:B------:R-:W-:Y:S01]  /*19870*/  IMAD.MOV.U32 R6, RZ, RZ, R22 ;  /* 0x000000ffff067224 */ /* 0x000fe200078e0016 */
[----:B------:R-:W-:-:S07]  /*19880*/  MOV R7, R23 ;  /* 0x0000001700077202 */ /* 0x000fce0000000f00 */
.L_x_14471:
[----:B------:R-:W-:Y:S05]  /*19890*/  BSYNC B3 ;  /* 0x0000000000037941 */ /* 0x000fea0003800000 */
.L_x_14470:
        /* <DEDUP_REMOVED lines=17> */
[----:B------:R-:W-:Y:S01]  /*199b0*/  IADD3 R11, -R0, 0x7fd00000, RZ ;  /* 0x7fd00000000b7810 */ /* 0x000fe20007ffe1ff */
[----:B------:R-:W-:Y:S01]  /*199c0*/  MUFU.RCP64H R25, R17 ;  /* 0x0000001100197308 */ /* 0x000fe20000001800 */
[----:B------:R-:W-:Y:S01]  /*199d0*/  SEL R8, R14, R24, P1 ;  /* 0x000000180e087207 */ /* 0x000fe20000800000 */
[----:B------:R-:W-:Y:S01]  /*199e0*/  IMAD.U32 R14, RZ, RZ, UR8 ;  /* 0x00000008ff0e7e24 */ /* 0x000fe2000f8e00ff */
[----:B------:R-:W-:Y:S01]  /*199f0*/  ISETP.GE.U32.AND P2, PT, R7, 0x7ff00000, PT ;  /* 0x7ff000000700780c */ /* 0x000fe20003f46070 */
[----:B------:R-:W-:Y:S01]  /*19a00*/  IMAD.MOV.U32 R24, RZ, RZ, 0x1 ;  /* 0x00000001ff187424 */ /* 0x000fe200078e00ff */
[C---:B------:R-:W-:Y:S02]  /*19a10*/  DMUL R12, R10.reuse, R6 ;  /* 0x000000060a0c7228 */ /* 0x040fe40000000000 */
        /* <DEDUP_REMOVED lines=112> */
.L_x_14473:
[----:B------:R-:W-:Y:S05]  /*1a120*/  BSYNC B0 ;  /* 0x0000000000007941 */ /* 0x000fea0003800000 */
.L_x_14472:
        /* <DEDUP_REMOVED lines=8> */
.L_x_14475:
[----:B------:R-:W-:Y:S05]  /*1a1b0*/  BSYNC B3 ;  /* 0x0000000000037941 */ /* 0x000fea0003800000 */
.L_x_14474:
        /* <DEDUP_REMOVED lines=82> */
.L_x_14477:
[----:B------:R-:W-:-:S04]  /*1a6e0*/  ISETP.GE.AND P0, PT, R33, RZ, PT ;  /* 0x000000ff2100720c */ /* 0x000fc80003f06270 */
[----:B------:R-:W-:Y:S02]  /*1a6f0*/  FSEL R6, RZ, 3.37028055040000000000e+12, P0 ;  /* 0x54442d18ff067808 */ /* 0x000fe40000000000 */
[----:B------:R-:W-:-:S07]  /*1a700*/  FSEL R7, RZ, 2.1426990032196044922, P0 ;  /* 0x400921fbff077808 */ /* 0x000fce0000000000 */
.L_x_14478:
[----:B------:R-:W-:Y:S05]  /*1a710*/  BSYNC B0 ;  /* 0x0000000000007941 */ /* 0x000fea0003800000 */
.L_x_14476:
[----:B------:R-:W-:Y:S01]  /*1a720*/  DADD R2, R2, R4 ;  /* 0x0000000002027229 */ /* 0x000fe20000000004 */
[----:B------:R-:W-:Y:S01]  /*1a730*/  LOP3.LUT R35, R7, 0x80000000, R35, 0xb8, !PT ;  /* 0x8000000007237812 */ /* 0x000fe200078eb823 */
[----:B------:R-:W-:-:S06]  /*1a740*/  DADD R24, R24, 1 ;  /* 0x3ff0000018187429 */ /* 0x000fcc0000000000 */
[----:B------:R-:W-:-:S06]  /*1a750*/  DSETP.GTU.AND P0, PT, |R2|, +INF , PT ;  /* 0x7ff000000200742a */ /* 0x000fcc0003f0c200 */
[----:B------:R-:W-:Y:S02]  /*1a760*/  FSEL R6, R2, R6, P0 ;  /* 0x0000000602067208 */ /* 0x000fe40000000000 */
[----:B------:R-:W-:-:S07]  /*1a770*/  FSEL R7, R3, R35, P0 ;  /* 0x0000002303077208 */ /* 0x000fce0000000000 */
.L_x_14460:
[----:B------:R-:W-:Y:S05]  /*1a780*/  BSYNC B2 ;  /* 0x0000000000027941 */ /* 0x000fea0003800000 */
.L_x_14450:
        /* <DEDUP_REMOVED lines=9> */
.L_x_14357:
        /* <DEDUP_REMOVED lines=21> */
.L_x_14449:
[----:B------:R-:W-:Y:S05]  /*1a970*/  BSYNC B1 ;  /* 0x0000000000017941 */ /* 0x000fea0003800000 */
.L_x_14356:
        /* <DEDUP_REMOVED lines=24> */
[----:B------:R-:W-:Y:S01]  /*1ab00*/  MOV R12, RZ ;  /* 0x000000ff000c7202 */ /* 0x000fe20000000f00 */
        /* <DEDUP_REMOVED lines=59> */
[----:B------:R-:W-:Y:S02]  /*1aec0*/  MOV R22, RZ ;  /* 0x000000ff00167202 */ /* 0x000fe40000000f00 */
[----:B------:R-:W-:Y:S01]  /*1aed0*/  SEL R42, R19, UR9, P2 ;  /* 0x00000009132a7c07 */ /* 0x000fe20009000000 */
[----:B------:R-:W-:Y:S01]  /*1aee0*/  DSETP.NEU.AND P2, PT, R12, RZ, PT ;  /* 0x000000ff0c00722a */ /* 0x000fe20003f4d000 */
[----:B------:R-:W-:Y:S01]  /*1aef0*/  LOP3.LUT R19, R18, 0x100000, RZ, 0xfc, !PT ;  /* 0x0010000012137812 */ /* 0x000fe200078efcff */
[----:B------:R-:W-:Y:S01]  /*1af00*/  IMAD.MOV.U32 R18, RZ, RZ, RZ ;  /* 0x000000ffff127224 */ /* 0x000fe200078e00ff */
[----:B------:R-:W-:-:S02]  /*1af10*/  @P3 LOP3.LUT R43, R23, 0x80000, RZ, 0xfc, !PT ;  /* 0x00080000172b3812 */ /* 0x000fc400078efcff */
[----:B------:R-:W-:Y:S02]  /*1af20*/  ISETP.GE.U32.AND P3, PT, R35, 0x7ff00000, PT ;  /* 0x7ff000002300780c */ /* 0x000fe40003f66070 */
[----:B------:R-:W1:Y:S01]  /*1af30*/  MUFU.RSQ64H R23, R43 ;  /* 0x0000002b00177308 */ /* 0x000e620000001c00 */
        /* <DEDUP_REMOVED lines=51> */
.L_x_14487:
[----:B------:R-:W-:Y:S05]  /*1b270*/  BSYNC B3 ;  /* 0x0000000000037941 */ /* 0x000fea0003800000 */
.L_x_14486:
        /* <DEDUP_REMOVED lines=81> */
.L_x_14485:
        /* <DEDUP_REMOVED lines=32> */
.L_x_14495:
[----:B------:R-:W-:Y:S05]  /*1b990*/  BSYNC B4 ;  /* 0x0000000000047941 */ /* 0x000fea0003800000 */
.L_x_14494:
[----:B------:R-:W-:Y:S01]  /*1b9a0*/  IMAD.MOV.U32 R16, RZ, RZ, R22 ;  /* 0x000000ffff107224 */ /* 0x000fe200078e0016 */
[----:B------:R-:W-:Y:S01]  /*1b9b0*/  MOV R17, R23 ;  /* 0x0000001700117202 */ /* 0x000fe20000000f00 */
[----:B------:R-:W-:Y:S06]  /*1b9c0*/  BRA `(.L_x_14493) ;  /* 0x0000000000047947 */ /* 0x000fec0003800000 */
.L_x_14492:
[----:B------:R-:W-:-:S11]  /*1b9d0*/  DADD R16, -R26, R32 ;  /* 0x000000001a107229 */ /* 0x000fd60000000120 */
.L_x_14493:
[----:B------:R-:W-:Y:S05]  /*1b9e0*/  BSYNC B3 ;  /* 0x0000000000037941 */ /* 0x000fea0003800000 */
.L_x_14491:
        /* <DEDUP_REMOVED lines=27> */
.L_x_14500:
[----:B------:R-:W-:Y:S05]  /*1bba0*/  BSYNC B4 ;  /* 0x0000000000047941 */ /* 0x000fea0003800000 */
.L_x_14499:
[----:B------:R-:W-:Y:S05]  /*1bbb0*/  BRA `(.L_x_14498) ;  /* 0x0000000000047947 */ /* 0x000fea0003800000 */
.L_x_14497:
[----:B------:R-:W-:-:S11]  /*1bbc0*/  DADD R22, R34, -R6 ;  /* 0x0000000022167229 */ /* 0x000fd60000000806 */
.L_x_14498:
[----:B------:R-:W-:Y:S05]  /*1bbd0*/  BSYNC B3 ;  /* 0x0000000000037941 */ /* 0x000fea0003800000 */
.L_x_14496:
        /* <DEDUP_REMOVED lines=30> */
.L_x_14502:
[----:B------:R-:W-:Y:S05]  /*1bdc0*/  BSYNC B3 ;  /* 0x0000000000037941 */ /* 0x000fea0003800000 */
.L_x_14501:
        /* <DEDUP_REMOVED lines=26> */
[----:B------:R-:W-:Y:S01]  /*1bf70*/  IMAD.MOV.U32 R17, RZ, RZ, 0x3ed0ee25 ;  /* 0x3ed0ee25ff117424 */ /* 0x000fe200078e00ff */
        /* <DEDUP_REMOVED lines=11> */
[----:B------:R-:W-:Y:S02]  /*1c030*/  LOP3.LUT R20, R21, 0x80000000, RZ, 0x3c, !PT ;  /* 0x8000000015147812 */ /* 0x000fe400078e3cff */
[----:B------:R-:W-:Y:S01]  /*1c040*/  MOV R21, 0x43300000 ;  /* 0x4330000000157802 */ /* 0x000fe20000000f00 */
[C---:B------:R-:W-:Y:S02]  /*1c050*/  DADD R12, R6.reuse, 1 ;  /* 0x3ff00000060c7429 */ /* 0x040fe40000000000 */
[----:B------:R-:W-:-:S03]  /*1c060*/  DADD R14, R6, -1 ;  /* 0xbff00000060e7429 */ /* 0x000fc60000000000 */
[----:B------:R-:W-:Y:S01]  /*1c070*/  DADD R20, R20, -UR8 ;  /* 0x8000000814147e29 */ /* 0x000fe20008000000 */
[----:B------:R-:W0:Y:S01]  /*1c080*/  MUFU.RCP64H R9, R13 ;  /* 0x0000000d00097308 */ /* 0x000e220000001800 */
[----:B------:R-:W-:Y:S01]  /*1c090*/  UMOV UR8, 0xfefa39ef ;  /* 0xfefa39ef00087882 */ /* 0x000fe20000000000 */
        /* <DEDUP_REMOVED lines=41> */
.L_x_14503:
        /* <DEDUP_REMOVED lines=20> */
.L_x_14505:
[----:B------:R-:W-:Y:S05]  /*1c470*/  BSYNC B3 ;  /* 0x0000000000037941 */ /* 0x000fea0003800000 */
.L_x_14504:
        /* <DEDUP_REMOVED lines=30> */
.L_x_14490:
        /* <DEDUP_REMOVED lines=24> */
.L_x_14508:
[----:B------:R-:W-:Y:S05]  /*1c7e0*/  BSYNC B3 ;  /* 0x0000000000037941 */ /* 0x000fea0003800000 */
.L_x_14507:
        /* <DEDUP_REMOVED lines=25> */
.L_x_14511:
[----:B------:R-:W-:Y:S05]  /*1c980*/  BSYNC B3 ;  /* 0x0000000000037941 */ /* 0x000fea0003800000 */
.L_x_14510:
        /* <DEDUP_REMOVED lines=30> */
.L_x_14509:
        /* <DEDUP_REMOVED lines=12> */
[----:B------:R-:W-:Y:S05]  /*1cc30*/  @P1 BRA `(.L_x_14512) ;  /* 0x0000000000fc1947 */ /* 0x000fea0003800000 */
        /* <DEDUP_REMOVED lines=63> */
.L_x_14512:
[----:B------:R-:W-:Y:S01]  /*1d030*/  IMAD.MOV.U32 R8, RZ, RZ, 0x0 ;  /* 0x00000000ff087424 */ /* 0x000fe200078e00ff */
[----:B------:R-:W-:Y:S01]  /*1d040*/  FSETP.NEU.FTZ.AND P0, PT, R7, RZ, PT ;  /* 0x000000ff0700720b */ /* 0x000fe20003f1d000 */
[----:B------:R-:W-:-:S06]  /*1d050*/  IMAD.MOV.U32 R9, RZ, RZ, 0x7ff00000 ;  /* 0x7ff00000ff097424 */ /* 0x000fcc00078e00ff */
[----:B------:R-:W-:-:S10]  /*1d060*/  DFMA R8, R6, R8, +INF ;  /* 0x7ff000000608742b */ /* 0x000fd40000000008 */
[----:B------:R-:W-:Y:S02]  /*1d070*/  FSEL R24, R8, RZ, P0 ;  /* 0x000000ff08187208 */ /* 0x000fe40000000000 */
[----:B------:R-:W-:Y:S01]  /*1d080*/  FSEL R25, R9, -QNAN , P0 ;  /* 0xfff0000009197808 */ /* 0x000fe20000000000 */
[----:B------:R-:W-:Y:S06]  /*1d090*/  BRA `(.L_x_14488) ;  /* 0x00000004002c7947 */ /* 0x000fec0003800000 */
.L_x_14506:
        /* <DEDUP_REMOVED lines=23> */
.L_x_14514:
[----:B------:R-:W-:Y:S05]  /*1d210*/  BSYNC B3 ;  /* 0x0000000000037941 */ /* 0x000fea0003800000 */
.L_x_14513:
        /* <DEDUP_REMOVED lines=21> */
.L_x_14516:
[----:B------:R-:W-:Y:S05]  /*1d370*/  BSYNC B3 ;  /* 0x0000000000037941 */ /* 0x000fea0003800000 */
.L_x_14515:
[----:B------:R-:W-:Y:S02]  /*1d380*/  IMAD.MOV.U32 R24, RZ, RZ, R22 ;  /* 0x000000ffff187224 */ /* 0x000fe400078e0016 */
[----:B------:R-:W-:Y:S01]  /*1d390*/  IMAD.MOV.U32 R25, RZ, RZ, R23 ;  /* 0x000000ffff197224 */ /* 0x000fe200078e0017 */
[----:B------:R-:W-:Y:S06]  /*1d3a0*/  BRA `(.L_x_14488) ;  /* 0x0000000000687947 */ /* 0x000fec0003800000 */
.L_x_14489:
        /* <DEDUP_REMOVED lines=22> */
[----:B------:R-:W-:Y:S05]  /*1d510*/  CALL.REL.NOINC `($__internal_23_$__cuda_sm20_dsqrt_rn_f64_mediumpath_v1) ;  /* 0x0000071400087944 */ /* 0x000fea0003c00000 */
.L_x_14518:
[----:B------:R-:W-:Y:S05]  /*1d520*/  BSYNC B3 ;  /* 0x0000000000037941 */ /* 0x000fea0003800000 */
.L_x_14517:
[----:B------:R-:W-:Y:S02]  /*1d530*/  IMAD.MOV.U32 R24, RZ, RZ, R6 ;  /* 0x000000ffff187224 */ /* 0x000fe400078e0006 */
[----:B------:R-:W-:-:S07]  /*1d540*/  IMAD.MOV.U32 R25, RZ, RZ, R7 ;  /* 0x000000ffff197224 */ /* 0x000fce00078e0007 */
.L_x_14488:
[----:B------:R-:W-:Y:S05]  /*1d550*/  BSYNC B2 ;  /* 0x0000000000027941 */ /* 0x000fea0003800000 */
.L_x_14484:
        /* <DEDUP_REMOVED lines=24> */
[----:B------:R-:W-:Y:S01]  /*1d6e0*/  MOV R16, R22 ;  /* 0x0000001600107202 */ /* 0x000fe20000000f00 */
[----:B------:R-:W-:-:S07]  /*1d6f0*/  IMAD.MOV.U32 R17, RZ, RZ, R23 ;  /* 0x000000ffff117224 */ /* 0x000fce00078e0017 */
.L_x_14522:
[----:B------:R-:W-:Y:S05]  /*1d700*/  BSYNC B3 ;  /* 0x0000000000037941 */ /* 0x000fea0003800000 */
.L_x_14521:
        /* <DEDUP_REMOVED lines=37> */
.L_x_14530:
[----:B------:R-:W-:Y:S05]  /*1d960*/  BSYNC B4 ;  /* 0x0000000000047941 */ /* 0x000fea0003800000 */
.L_x_14529:
[----:B------:R-:W-:Y:S02]  /*1d970*/  IMAD.MOV.U32 R36, RZ, RZ, R22 ;  /* 0x000000ffff247224 */ /* 0x000fe400078e0016 */
[----:B------:R-:W-:Y:S01]  /*1d980*/  IMAD.MOV.U32 R37, RZ, RZ, R23 ;  /* 0x000000ffff257224 */ /* 0x000fe200078e0017 */
[----:B------:R-:W-:Y:S06]  /*1d990*/  BRA `(.L_x_14528) ;  /* 0x0000000000047947 */ /* 0x000fec0003800000 */
.L_x_14527:
[----:B------:R-:W-:-:S11]  /*1d9a0*/  DADD R36, -R26, R32 ;  /* 0x000000001a247229 */ /* 0x000fd60000000120 */
.L_x_14528:
[----:B------:R-:W-:Y:S05]  /*1d9b0*/  BSYNC B3 ;  /* 0x0000000000037941 */ /* 0x000fea0003800000 */
.L_x_14526:
        /* <DEDUP_REMOVED lines=24> */
.L_x_14535:
[----:B------:R-:W-:Y:S05]  /*1db40*/  BSYNC B4 ;  /* 0x0000000000047941 */ /* 0x000fea0003800000 */
.L_x_14534:
[----:B------:R-:W-:Y:S02]  /*1db50*/  IMAD.MOV.U32 R4, RZ, RZ, R22 ;  /* 0x000000ffff047224 */ /* 0x000fe400078e0016 */
[----:B------:R-:W-:Y:S01]  /*1db60*/  IMAD.MOV.U32 R5, RZ, RZ, R23 ;  /* 0x000000ffff057224 */ /* 0x000fe200078e0017 */
[----:B------:R-:W-:Y:S06]  /*1db70*/  BRA `(.L_x_14533) ;  /* 0x0000000000047947 */ /* 0x000fec0003800000 */
.L_x_14532:
[----:B------:R-:W-:-:S11]  /*1db80*/  DADD R4, -R30, R34 ;  /* 0x000000001e047229 */ /* 0x000fd60000000122 */
.L_x_14533:
[----:B------:R-:W-:Y:S05]  /*1db90*/  BSYNC B3 ;  /* 0x0000000000037941 */ /* 0x000fea0003800000 */
.L_x_14531:
        /* <DEDUP_REMOVED lines=26> */
.L_x_14537:
[----:B------:R-:W-:Y:S05]  /*1dd40*/  BSYNC B3 ;  /* 0x0000000000037941 */ /* 0x000fea0003800000 */
.L_x_14536:
[----:B------:R-:W-:Y:S01]  /*1dd50*/  PLOP3.LUT P0, PT, PT, PT, PT, 0x80, 0x0 ;  /* 0x000000000000781c */ /* 0x000fe20003f0f070 */
[----:B------:R-:W-:Y:S02]  /*1dd60*/  IMAD.MOV.U32 R4, RZ, RZ, R6 ;  /* 0x000000ffff047224 */ /* 0x000fe400078e0006 */
[----:B------:R-:W-:Y:S01]  /*1dd70*/  IMAD.MOV.U32 R5, RZ, RZ, R7 ;  /* 0x000000ffff057224 */ /* 0x000fe200078e0007 */
[----:B------:R-:W-:Y:S09]  /*1dd80*/  BRA `(.L_x_14523) ;  /* 0x0000000800407947 */ /* 0x000ff20003800000 */
.L_x_14525:
[----:B------:R-:W-:-:S14]  /*1dd90*/  DSETP.GT.AND P0, PT, R2, 1, PT ;  /* 0x3ff000000200742a */ /* 0x000fdc0003f04000 */
[----:B------:R-:W-:Y:S05]  /*1dda0*/  @P0 BRA `(.L_x_14538) ;  /* 0x0000000000740947 */ /* 0x000fea0003800000 */
[----:B------:R-:W-:Y:S01]  /*1ddb0*/  DADD R4, -R2, 1 ;  /* 0x3ff0000002047429 */ /* 0x000fe20000000100 */
[----:B------:R-:W-:Y:S01]  /*1ddc0*/  IMAD.MOV.U32 R6, RZ, RZ, 0x0 ;  /* 0x00000000ff067424 */ /* 0x000fe200078e00ff */
[----:B------:R-:W-:Y:S01]  /*1ddd0*/  MOV R7, 0x3fd80000 ;  /* 0x3fd8000000077802 */ /* 0x000fe20000000f00 */
        /* <DEDUP_REMOVED lines=21> */
.L_x_14540:
[----:B------:R-:W-:Y:S05]  /*1df30*/  BSYNC B3 ;  /* 0x0000000000037941 */ /* 0x000fea0003800000 */
.L_x_14539:
[----:B------:R-:W-:Y:S01]  /*1df40*/  PLOP3.LUT P0, PT, PT, PT, PT, 0x80, 0x0 ;  /* 0x000000000000781c */ /* 0x000fe20003f0f070 */
[----:B------:R-:W-:Y:S02]  /*1df50*/  IMAD.MOV.U32 R4, RZ, RZ, R6 ;  /* 0x000000ffff047224 */ /* 0x000fe400078e0006 */
[----:B------:R-:W-:Y:S01]  /*1df60*/  IMAD.MOV.U32 R5, RZ, RZ, R7 ;  /* 0x000000ffff057224 */ /* 0x000fe200078e0007 */
[----:B------:R-:W-:Y:S09]  /*1df70*/  BRA `(.L_x_14523) ;  /* 0x0000000400c47947 */ /* 0x000ff20003800000 */
.L_x_14538:
        /* <DEDUP_REMOVED lines=27> */
.L_x_14542:
[----:B------:R-:W-:Y:S05]  /*1e130*/  BSYNC B3 ;  /* 0x0000000000037941 */ /* 0x000fea0003800000 */
.L_x_14541:
        /* <DEDUP_REMOVED lines=21> */
.L_x_14544:
[----:B------:R-:W-:Y:S05]  /*1e290*/  BSYNC B3 ;  /* 0x0000000000037941 */ /* 0x000fea0003800000 */
.L_x_14543:
[----:B------:R-:W-:Y:S01]  /*1e2a0*/  DMUL R2, R2, 8.11296384146066816958e+31 ;  /* 0x4690000002027828 */ /* 0x000fe20000000000 */
[----:B------:R-:W-:Y:S01]  /*1e2b0*/  PLOP3.LUT P0, PT, PT, PT, PT, 0x80, 0x0 ;  /* 0x000000000000781c */ /* 0x000fe20003f0f070 */
[----:B------:R-:W-:Y:S02]  /*1e2c0*/  IMAD.MOV.U32 R4, RZ, RZ, R22 ;  /* 0x000000ffff047224 */ /* 0x000fe400078e0016 */
[----:B------:R-:W-:Y:S01]  /*1e2d0*/  IMAD.MOV.U32 R5, RZ, RZ, R23 ;  /* 0x000000ffff057224 */ /* 0x000fe200078e0017 */
[----:B------:R-:W-:Y:S09]  /*1e2e0*/  BRA `(.L_x_14523) ;  /* 0x0000000000e87947 */ /* 0x000ff20003800000 */
.L_x_14524:
        /* <DEDUP_REMOVED lines=22> */
[----:B------:R-:W-:Y:S01]  /*1e450*/  MOV R20, R6 ;  /* 0x0000000600147202 */ /* 0x000fe20000000f00 */
[----:B------:R-:W-:-:S07]  /*1e460*/  IMAD.MOV.U32 R21, RZ, RZ, R7 ;  /* 0x000000ffff157224 */ /* 0x000fce00078e0007 */
.L_x_14546:
[----:B------:R-:W-:Y:S05]  /*1e470*/  BSYNC B3 ;  /* 0x0000000000037941 */ /* 0x000fea0003800000 */
.L_x_14545:
        /* <DEDUP_REMOVED lines=26> */
.L_x_14548:
[----:B------:R-:W-:Y:S05]  /*1e620*/  BSYNC B3 ;  /* 0x0000000000037941 */ /* 0x000fea0003800000 */
.L_x_14547:
[----:B------:R-:W-:Y:S01]  /*1e630*/  DMUL R4, R6, R20 ;  /* 0x0000001406047228 */ /* 0x000fe20000000000 */
[----:B------:R-:W-:Y:S01]  /*1e640*/  PLOP3.LUT P0, PT, PT, PT, PT, 0x80, 0x0 ;  /* 0x000000000000781c */ /* 0x000fe20003f0f070 */
[----:B------:R-:W-:-:S12]  /*1e650*/  BRA `(.L_x_14523) ;  /* 0x00000000000c7947 */ /* 0x000fd80003800000 */
.L_x_14520:
[----:B------:R-:W-:Y:S01]  /*1e660*/  DMUL R4, R18, 9.00719925474099200000e+15 ;  /* 0x4340000012047828 */ /* 0x000fe20000000000 */
[----:B------:R-:W-:Y:S01]  /*1e670*/  PLOP3.LUT P0, PT, PT, PT, PT, 0x80, 0x0 ;  /* 0x000000000000781c */ /* 0x000fe20003f0f070 */
[----:B------:R-:W-:-:S12]  /*1e680*/  DMUL R2, R2, 9.00719925474099200000e+15 ;  /* 0x4340000002027828 */ /* 0x000fd80000000000 */
.L_x_14523:
[----:B------:R-:W-:Y:S05]  /*1e690*/  BSYNC B2 ;  /* 0x0000000000027941 */ /* 0x000fea0003800000 */
.L_x_14519:
        /* <DEDUP_REMOVED lines=67> */
.L_x_14554:
[----:B------:R-:W-:-:S11]  /*1ead0*/  DMUL R52, RZ, |R16| ;  /* 0x40000010ff347228 */ /* 0x000fd60000000000 */
.L_x_14555:
[----:B------:R-:W-:Y:S05]  /*1eae0*/  BSYNC B0 ;  /* 0x0000000000007941 */ /* 0x000fea0003800000 */
.L_x_14553:
        /* <DEDUP_REMOVED lines=11> */
.L_x_14552:
        /* <DEDUP_REMOVED lines=53> */
.L_x_14551:
        /* <DEDUP_REMOVED lines=62> */
.L_x_14559:
[----:B------:R-:W-:-:S11]  /*1f2d0*/  DMUL R52, RZ, |R16| ;  /* 0x40000010ff347228 */ /* 0x000fd60000000000 */
.L_x_14560:
[----:B------:R-:W-:Y:S05]  /*1f2e0*/  BSYNC B0 ;  /* 0x0000000000007941 */ /* 0x000fea0003800000 */
.L_x_14558:
        /* <DEDUP_REMOVED lines=11> */
.L_x_14557:
        /* <DEDUP_REMOVED lines=53> */
.L_x_14550:
        /* <DEDUP_REMOVED lines=30> */
.L_x_14563:
[----:B------:R-:W-:Y:S05]  /*1f8d0*/  BSYNC B3 ;  /* 0x0000000000037941 */ /* 0x000fea0003800000 */
.L_x_14562:
        /* <DEDUP_REMOVED lines=82> */
.L_x_14565:
[----:B------:R-:W-:Y:S02]  /*1fe00*/  FSEL R6, RZ, 3.37028055040000000000e+12, P1 ;  /* 0x54442d18ff067808 */ /* 0x000fe40000800000 */
[----:B------:R-:W-:-:S07]  /*1fe10*/  FSEL R7, RZ, 2.1426990032196044922, P1 ;  /* 0x400921fbff077808 */ /* 0x000fce0000800000 */
.L_x_14566:
[----:B------:R-:W-:Y:S05]  /*1fe20*/  BSYNC B0 ;  /* 0x0000000000007941 */ /* 0x000fea0003800000 */
.L_x_14564:
[----:B------:R-:W-:Y:S01]  /*1fe30*/  DADD R2, |R4|, |R2| ;  /* 0x0000000004027229 */ /* 0x000fe20000000602 */
[----:B------:R-:W-:-:S07]  /*1fe40*/  LOP3.LUT R5, R7, 0x80000000, R5, 0xb8, !PT ;  /* 0x8000000007057812 */ /* 0x000fce00078eb805 */
[----:B------:R-:W-:-:S06]  /*1fe50*/  DSETP.GTU.AND P0, PT, |R2|, +INF , PT ;  /* 0x7ff000000200742a */ /* 0x000fcc0003f0c200 */
[----:B------:R-:W-:Y:S02]  /*1fe60*/  FSEL R52, R2, R6, P0 ;  /* 0x0000000602347208 */ /* 0x000fe40000000000 */
[----:B------:R-:W-:Y:S01]  /*1fe70*/  FSEL R53, R3, R5, P0 ;  /* 0x0000000503357208 */ /* 0x000fe20000000000 */
[----:B------:R-:W-:Y:S06]  /*1fe80*/  BRA `(.L_x_14556) ;  /* 0x0000000400d47947 */ /* 0x000fec0003800000 */
.L_x_14561:
        /* <DEDUP_REMOVED lines=26> */
.L_x_14568:
[----:B------:R-:W-:Y:S05]  /*20030*/  BSYNC B3 ;  /* 0x0000000000037941 */ /* 0x000fea0003800000 */
.L_x_14567:
        /* <DEDUP_REMOVED lines=82> */
.L_x_14570:
[----:B------:R-:W-:Y:S02]  /*20560*/  FSEL R6, RZ, 3.37028055040000000000e+12, P1 ;  /* 0x54442d18ff067808 */ /* 0x000fe40000800000 */
[----:B------:R-:W-:-:S07]  /*20570*/  FSEL R7, RZ, 2.1426990032196044922, P1 ;  /* 0x400921fbff077808 */ /* 0x000fce0000800000 */
.L_x_14571:
[----:B------:R-:W-:Y:S05]  /*20580*/  BSYNC B0 ;  /* 0x0000000000007941 */ /* 0x000fea0003800000 */
.L_x_14569:
[----:B------:R-:W-:Y:S01]  /*20590*/  DADD R2, |R4|, |R2| ;  /* 0x0000000004027229 */ /* 0x000fe20000000602 */
[----:B------:R-:W-:-:S07]  /*205a0*/  LOP3.LUT R5, R7, 0x80000000, R5, 0xb8, !PT ;  /* 0x8000000007057812 */ /* 0x000fce00078eb805 */
[----:B------:R-:W-:-:S06]  /*205b0*/  DSETP.GTU.AND P0, PT, |R2|, +INF , PT ;  /* 0x7ff000000200742a */ /* 0x000fcc0003f0c200 */
[----:B------:R-:W-:Y:S02]  /*205c0*/  FSEL R52, R2, R6, P0 ;  /* 0x0000000602347208 */ /* 0x000fe40000000000 */
[----:B------:R-:W-:-:S07]  /*205d0*/  FSEL R53, R3, R5, P0 ;  /* 0x0000000503357208 */ /* 0x000fce0000000000 */
.L_x_14556:
[----:B------:R-:W-:Y:S05]  /*205e0*/  BSYNC B2 ;  /* 0x0000000000027941 */ /* 0x000fea0003800000 */
.L_x_14549:
[----:B------:R-:W-:Y:S01]  /*205f0*/  DADD R2, -RZ, -R24 ;  /* 0x00000000ff027229 */ /* 0x000fe20000000918 */
[----:B------:R-:W-:-:S09]  /*20600*/  ISETP.NE.AND P0, PT, R38, RZ, PT ;  /* 0x000000ff2600720c */ /* 0x000fd20003f05270 */
[----:B------:R-:W-:Y:S02]  /*20610*/  FSEL R54, R2, R24, !P0 ;  /* 0x0000001802367208 */ /* 0x000fe40004000000 */
[----:B------:R-:W-:Y:S01]  /*20620*/  FSEL R55, R3, R25, !P0 ;  /* 0x0000001903377208 */ /* 0x000fe20004000000 */
[----:B------:R-:W-:Y:S06]  /*20630*/  BRA `(.L_x_14572) ;  /* 0x0000003000287947 */ /* 0x000fec0003800000 */
.L_x_14483:
[----:B------:R-:W2:Y:S01]  /*20640*/  LDL.64 R2, [R1+0x8] ;  /* 0x0000080001027983 */ /* 0x000ea20000100a00 */
[----:B------:R-:W-:Y:S01]  /*20650*/  UMOV UR4, 0x54442d18 ;  /* 0x54442d1800047882 */ /* 0x000fe20000000000 */
[----:B------:R-:W-:Y:S01]  /*20660*/  UMOV UR5, 0x3ff921fb ;  /* 0x3ff921fb00057882 */ /* 0x000fe20000000000 */
[----:B------:R-:W-:Y:S02]  /*20670*/  DADD R54, -RZ, -R42 ;  /* 0x00000000ff367229 */ /* 0x000fe4000000092a */
[----:B--2---:R-:W-:-:S08]  /*20680*/  DADD R40, -R40, R2 ;  /* 0x0000000028287229 */ /* 0x004fd00000000102 */
[----:B------:R-:W-:Y:S01]  /*20690*/  DADD R52, R40, UR4 ;  /* 0x0000000428347e29 */ /* 0x000fe20008000000 */
[----:B------:R-:W-:Y:S10]  /*206a0*/  BRA `(.L_x_14572) ;  /* 0x00000030000c7947 */ /* 0x000ff40003800000 */
.L_x_14482:
[----:B------:R-:W-:Y:S01]  /*206b0*/  DADD R54, -RZ, -R42 ;  /* 0x00000000ff367229 */ /* 0x000fe2000000092a */
[----:B------:R-:W-:Y:S01]  /*206c0*/  CS2R R52, SRZ ;  /* 0x0000000000347805 */ /* 0x000fe2000001ff00 */
[----:B------:R-:W-:Y:S09]  /*206d0*/  BRA `(.L_x_14572) ;  /* 0x0000003000007947 */ /* 0x000ff20003800000 */
.L_x_14481:
        /* <DEDUP_REMOVED lines=108> */
.L_x_14577:
[----:B------:R-:W-:Y:S05]  /*20da0*/  BSYNC B0 ;  /* 0x0000000000007941 */ /* 0x000fea0003800000 */
.L_x_14576:
        /* <DEDUP_REMOVED lines=8> */
.L_x_14579:
[----:B------:R-:W-:Y:S05]  /*20e30*/  BSYNC B3 ;  /* 0x0000000000037941 */ /* 0x000fea0003800000 */
.L_x_14578:
        /* <DEDUP_REMOVED lines=82> */
.L_x_14581:
[----:B------:R-:W-:-:S04]  /*21360*/  ISETP.GE.AND P0, PT, R41, RZ, PT ;  /* 0x000000ff2900720c */ /* 0x000fc80003f06270 */
[----:B------:R-:W-:Y:S02]  /*21370*/  FSEL R6, RZ, 3.37028055040000000000e+12, P0 ;  /* 0x54442d18ff067808 */ /* 0x000fe40000000000 */
[----:B------:R-:W-:-:S07]  /*21380*/  FSEL R7, RZ, 2.1426990032196044922, P0 ;  /* 0x400921fbff077808 */ /* 0x000fce0000000000 */
.L_x_14582:
[----:B------:R-:W-:Y:S05]  /*21390*/  BSYNC B0 ;  /* 0x0000000000007941 */ /* 0x000fea0003800000 */
.L_x_14580:
[----:B------:R-:W-:Y:S01]  /*213a0*/  DADD R2, R2, R4 ;  /* 0x0000000002027229 */ /* 0x000fe20000000004 */
[----:B------:R-:W-:Y:S01]  /*213b0*/  LOP3.LUT R43, R7, 0x80000000, R43, 0xb8, !PT ;  /* 0x80000000072b7812 */ /* 0x000fe200078eb82b */
[----:B------:R-:W-:-:S06]  /*213c0*/  DMUL R24, R24, 0.5 ;  /* 0x3fe0000018187828 */ /* 0x000fcc0000000000 */
[----:B------:R-:W-:-:S06]  /*213d0*/  DSETP.GTU.AND P0, PT, |R2|, +INF , PT ;  /* 0x7ff000000200742a */ /* 0x000fcc0003f0c200 */
[----:B------:R-:W-:Y:S02]  /*213e0*/  FSEL R6, R2, R6, P0 ;  /* 0x0000000602067208 */ /* 0x000fe40000000000 */
[----:B------:R-:W-:Y:S01]  /*213f0*/  FSEL R7, R3, R43, P0 ;  /* 0x0000002b03077208 */ /* 0x000fe20000000000 */
[----:B------:R-:W-:Y:S06]  /*21400*/  BRA `(.L_x_14583) ;  /* 0x0000002000387947 */ /* 0x000fec0003800000 */
.L_x_14575:
        /* <DEDUP_REMOVED lines=135> */
.L_x_14585:
[----:B------:R-:W-:Y:S05]  /*21c80*/  BSYNC B0 ;  /* 0x0000000000007941 */ /* 0x000fea0003800000 */
.L_x_14584:
        /* <DEDUP_REMOVED lines=8> */
.L_x_14587:
[----:B------:R-:W-:Y:S05]  /*21d10*/  BSYNC B3 ;  /* 0x0000000000037941 */ /* 0x000fea0003800000 */
.L_x_14586:
        /* <DEDUP_REMOVED lines=82> */
.L_x_14589:
[----:B------:R-:W-:-:S04]  /*22240*/  ISETP.GE.AND P0, PT, R41, RZ, PT ;  /* 0x000000ff2900720c */ /* 0x000fc80003f06270 */
[----:B------:R-:W-:Y:S02]  /*22250*/  FSEL R6, RZ, 3.37028055040000000000e+12, P0 ;  /* 0x54442d18ff067808 */ /* 0x000fe40000000000 */
[----:B------:R-:W-:-:S07]  /*22260*/  FSEL R7, RZ, 2.1426990032196044922, P0 ;  /* 0x400921fbff077808 */ /* 0x000fce0000000000 */
.L_x_14590:
[----:B------:R-:W-:Y:S05]  /*22270*/  BSYNC B0 ;  /* 0x0000000000007941 */ /* 0x000fea0003800000 */
.L_x_14588:
[----:B------:R-:W-:Y:S01]  /*22280*/  DADD R2, R2, R4 ;  /* 0x0000000002027229 */ /* 0x000fe20000000004 */
[----:B------:R-:W-:-:S07]  /*22290*/  LOP3.LUT R43, R7, 0x80000000, R43, 0xb8, !PT ;  /* 0x80000000072b7812 */ /* 0x000fce00078eb82b */
[----:B------:R-:W-:-:S06]  /*222a0*/  DSETP.GTU.AND P0, PT, |R2|, +INF , PT ;  /* 0x7ff000000200742a */ /* 0x000fcc0003f0c200 */
[----:B------:R-:W-:Y:S02]  /*222b0*/  FSEL R6, R2, R6, P0 ;  /* 0x0000000602067208 */ /* 0x000fe40000000000 */
[----:B------:R-:W-:Y:S01]  /*222c0*/  FSEL R7, R3, R43, P0 ;  /* 0x0000002b03077208 */ /* 0x000fe20000000000 */
[----:B------:R-:W-:Y:S06]  /*222d0*/  BRA `(.L_x_14583) ;  /* 0x0000001000847947 */ /* 0x000fec0003800000 */
.L_x_14574:
        /* <DEDUP_REMOVED lines=23> */
.L_x_14592:
[----:B------:R-:W-:Y:S05]  /*22450*/  BSYNC B3 ;  /* 0x0000000000037941 */ /* 0x000fea0003800000 */
.L_x_14591:
        /* <DEDUP_REMOVED lines=24> */
[----:B------:R-:W-:Y:S02]  /*225e0*/  IMAD.MOV.U32 R6, RZ, RZ, R22 ;  /* 0x000000ffff067224 */ /* 0x000fe400078e0016 */
[----:B------:R-:W-:-:S07]  /*225f0*/  IMAD.MOV.U32 R7, RZ, RZ, R23 ;  /* 0x000000ffff077224 */ /* 0x000fce00078e0017 */
.L_x_14594:
[----:B------:R-:W-:Y:S05]  /*22600*/  BSYNC B3 ;  /* 0x0000000000037941 */ /* 0x000fea0003800000 */
.L_x_14593:
        /* <DEDUP_REMOVED lines=20> */
[----:B------:R-:W-:Y:S01]  /*22750*/  IMAD.MOV.U32 R24, RZ, RZ, 0x1 ;  /* 0x00000001ff187424 */ /* 0x000fe200078e00ff */
[----:B------:R-:W-:Y:S02]  /*22760*/  MOV R14, UR8 ;  /* 0x00000008000e7c02 */ /* 0x000fe40008000f00 */
[C---:B------:R-:W-:Y:S01]  /*22770*/  DMUL R12, R10.reuse, R6 ;  /* 0x000000060a0c7228 */ /* 0x040fe20000000000 */
[----:B------:R-:W-:Y:S01]  /*22780*/  ISETP.GE.U32.AND P2, PT, R7, 0x7ff00000, PT ;  /* 0x7ff000000700780c */ /* 0x000fe20003f46070 */
        /* <DEDUP_REMOVED lines=112> */
.L_x_14596:
[----:B------:R-:W-:Y:S05]  /*22e90*/  BSYNC B0 ;  /* 0x0000000000007941 */ /* 0x000fea0003800000 */
.L_x_14595:
        /* <DEDUP_REMOVED lines=8> */
.L_x_14598:
[----:B------:R-:W-:Y:S05]  /*22f20*/  BSYNC B3 ;  /* 0x0000000000037941 */ /* 0x000fea0003800000 */
.L_x_14597:
        /* <DEDUP_REMOVED lines=82> */
.L_x_14600:
[----:B------:R-:W-:-:S04]  /*23450*/  ISETP.GE.AND P0, PT, R41, RZ, PT ;  /* 0x000000ff2900720c */ /* 0x000fc80003f06270 */
[----:B------:R-:W-:Y:S02]  /*23460*/  FSEL R6, RZ, 3.37028055040000000000e+12, P0 ;  /* 0x54442d18ff067808 */ /* 0x000fe40000000000 */
[----:B------:R-:W-:-:S07]  /*23470*/  FSEL R7, RZ, 2.1426990032196044922, P0 ;  /* 0x400921fbff077808 */ /* 0x000fce0000000000 */
.L_x_14601:
[----:B------:R-:W-:Y:S05]  /*23480*/  BSYNC B0 ;  /* 0x0000000000007941 */ /* 0x000fea0003800000 */
.L_x_14599:
[----:B------:R-:W-:Y:S01]  /*23490*/  DADD R2, R2, R4 ;  /* 0x0000000002027229 */ /* 0x000fe20000000004 */
[----:B------:R-:W-:Y:S01]  /*234a0*/  LOP3.LUT R43, R7, 0x80000000, R43, 0xb8, !PT ;  /* 0x80000000072b7812 */ /* 0x000fe200078eb82b */
[----:B------:R-:W-:-:S06]  /*234b0*/  DADD R24, R24, 1 ;  /* 0x3ff0000018187429 */ /* 0x000fcc0000000000 */
[----:B------:R-:W-:-:S06]  /*234c0*/  DSETP.GTU.AND P0, PT, |R2|, +INF , PT ;  /* 0x7ff000000200742a */ /* 0x000fcc0003f0c200 */
[----:B------:R-:W-:Y:S02]  /*234d0*/  FSEL R6, R2, R6, P0 ;  /* 0x0000000602067208 */ /* 0x000fe40000000000 */
[----:B------:R-:W-:-:S07]  /*234e0*/  FSEL R7, R3, R43, P0 ;  /* 0x0000002b03077208 */ /* 0x000fce0000000000 */
.L_x_14583:
[----:B------:R-:W-:Y:S05]  /*234f0*/  BSYNC B2 ;  /* 0x0000000000027941 */ /* 0x000fea0003800000 */
.L_x_14573:
        /* <DEDUP_REMOVED lines=9> */
.L_x_14480:
        /* <DEDUP_REMOVED lines=21> */
.L_x_14572:
[----:B------:R-:W-:Y:S05]  /*236e0*/  BSYNC B1 ;  /* 0x0000000000017941 */ /* 0x000fea0003800000 */
.L_x_14479:
        /* <DEDUP_REMOVED lines=55> */
[C---:B------:R-:W-:Y:S01]  /*23a60*/  DMUL R14, R12.reuse, R8 ;  /* 0x000000080c0e7228 */ /* 0x040fe20000000000 */
[----:B------:R-:W-:Y:S01]  /*23a70*/  SEL R35, R29, R25, P0 ;  /* 0x000000191d237207 */ /* 0x000fe20000000000 */
[----:B------:R-:W-:Y:S01]  /*23a80*/  DMUL R16, R12, R10 ;  /* 0x0000000a0c107228 */ /* 0x000fe20000000000 */
[----:B------:R-:W-:Y:S01]  /*23a90*/  IADD3 R21, -R0, 0x7fd00000, RZ ;  /* 0x7fd0000000157810 */ /* 0x000fe20007ffe1ff */
[----:B------:R-:W-:Y:S01]  /*23aa0*/  IMAD.MOV.U32 R12, RZ, RZ, R34 ;  /* 0x000000ffff0c7224 */ /* 0x000fe200078e0022 */
[----:B------:R-:W-:-:S02]  /*23ab0*/  MOV R13, R35 ;  /* 0x00000023000d7202 */ /* 0x000fc40000000f00 */
[----:B------:R-:W-:Y:S01]  /*23ac0*/  SEL R6, R28, R24, P3 ;  /* 0x000000181c067207 */ /* 0x000fe20001800000 */
[----:B------:R-:W-:Y:S01]  /*23ad0*/  DMUL R14, R14, R14 ;  /* 0x0000000e0e0e7228 */ /* 0x000fe20000000000 */
[----:B------:R-:W-:Y:S02]  /*23ae0*/  IMAD.MOV.U32 R24, RZ, RZ, RZ ;  /* 0x000000ffff187224 */ /* 0x000fe400078e00ff */
[C---:B------:R-:W-:Y:S02]  /*23af0*/  DMUL R22, R20.reuse, R12 ;  /* 0x0000000c14167228 */ /* 0x040fe40000000000 */
[----:B------:R-:W-:-:S03]  /*23b00*/  DMUL R20, R20, R6 ;  /* 0x0000000614147228 */ /* 0x000fc60000000000 */
[----:B------:R-:W-:-:S03]  /*23b10*/  DFMA R16, R16, R16, R14 ;  /* 0x000000101010722b */ /* 0x000fc6000000000e */
[----:B------:R-:W-:-:S05]  /*23b20*/  DMUL R22, R22, R22 ;  /* 0x0000001616167228 */ /* 0x000fca0000000000 */
[----:B------:R-:W-:Y:S02]  /*23b30*/  DSETP.MIN.AND P0, P1, R16, UR4, PT ;  /* 0x0000000410007e2a */ /* 0x000fe4000b900000 */
[----:B------:R-:W-:Y:S01]  /*23b40*/  IMAD.MOV.U32 R14, RZ, RZ, R17 ;  /* 0x000000ffff0e7224 */ /* 0x000fe200078e0011 */
[----:B------:R-:W-:Y:S01]  /*23b50*/  DFMA R20, R20, R20, R22 ;  /* 0x000000141414722b */ /* 0x000fe20000000016 */
[----:B------:R-:W-:-:S03]  /*23b60*/  IMAD.U32 R23, RZ, RZ, UR5 ;  /* 0x00000005ff177e24 */ /* 0x000fc6000f8e00ff */
[----:B------:R-:W-:Y:S01]  /*23b70*/  FSEL R15, R14, UR8, P0 ;  /* 0x000000080e0f7c08 */ /* 0x000fe20008000000 */
[----:B------:R-:W-:Y:S01]  /*23b80*/  IMAD.MOV.U32 R14, RZ, RZ, R16 ;  /* 0x000000ffff0e7224 */ /* 0x000fe200078e0010 */
[----:B------:R-:W-:Y:S02]  /*23b90*/  UMOV UR8, UR4 ;  /* 0x0000000400087c82 */ /* 0x000fe40008000000 */
        /* <DEDUP_REMOVED lines=20> */
[----:B------:R-:W-:Y:S01]  /*23ce0*/  IMAD.MOV.U32 R14, RZ, RZ, 0x0 ;  /* 0x00000000ff0e7424 */ /* 0x000fe200078e00ff */
[----:B------:R-:W-:-:S06]  /*23cf0*/  MOV R15, 0x3fd80000 ;  /* 0x3fd80000000f7802 */ /* 0x000fcc0000000f00 */
        /* <DEDUP_REMOVED lines=46> */
.L_x_14610:
[----:B------:R-:W-:Y:S05]  /*23fe0*/  BSYNC B3 ;  /* 0x0000000000037941 */ /* 0x000fea0003800000 */
.L_x_14609:
        /* <DEDUP_REMOVED lines=20> */
[----:B------:R-:W-:Y:S01]  /*24130*/  IMAD.MOV.U32 R16, RZ, RZ, -0x748574fc ;  /* 0x8b7a8b04ff107424 */ /* 0x000fe200078e00ff */
[----:B------:R-:W-:Y:S01]  /*24140*/  MOV R8, RZ ;  /* 0x000000ff00087202 */ /* 0x000fe20000000f00 */
        /* <DEDUP_REMOVED lines=59> */
.L_x_14608:
        /* <DEDUP_REMOVED lines=32> */
.L_x_14618:
[----:B------:R-:W-:Y:S05]  /*24700*/  BSYNC B4 ;  /* 0x0000000000047941 */ /* 0x000fea0003800000 */
.L_x_14617:
[----:B------:R-:W-:Y:S02]  /*24710*/  IMAD.MOV.U32 R16, RZ, RZ, R22 ;  /* 0x000000ffff107224 */ /* 0x000fe400078e0016 */
[----:B------:R-:W-:Y:S01]  /*24720*/  IMAD.MOV.U32 R17, RZ, RZ, R23 ;  /* 0x000000ffff117224 */ /* 0x000fe200078e0017 */
[----:B------:R-:W-:Y:S06]  /*24730*/  BRA `(.L_x_14616) ;  /* 0x0000000000047947 */ /* 0x000fec0003800000 */
.L_x_14615:
[----:B------:R-:W-:-:S11]  /*24740*/  DADD R16, -R26, R32 ;  /* 0x000000001a107229 */ /* 0x000fd60000000120 */
.L_x_14616:
[----:B------:R-:W-:Y:S05]  /*24750*/  BSYNC B3 ;  /* 0x0000000000037941 */ /* 0x000fea0003800000 */
.L_x_14614:
        /* <DEDUP_REMOVED lines=27> */
.L_x_14623:
[----:B------:R-:W-:Y:S05]  /*24910*/  BSYNC B4 ;  /* 0x0000000000047941 */ /* 0x000fea0003800000 */
.L_x_14622:
[----:B------:R-:W-:Y:S05]  /*24920*/  BRA `(.L_x_14621) ;  /* 0x0000000000047947 */ /* 0x000fea0003800000 */
.L_x_14620:
[----:B------:R-:W-:-:S11]  /*24930*/  DADD R22, R34, -R6 ;  /* 0x0000000022167229 */ /* 0x000fd60000000806 */
.L_x_14621:
[----:B------:R-:W-:Y:S05]  /*24940*/  BSYNC B3 ;  /* 0x0000000000037941 */ /* 0x000fea0003800000 */
.L_x_14619:
        /* <DEDUP_REMOVED lines=24> */
[----:B------:R-:W-:Y:S01]  /*24ad0*/  IMAD.MOV.U32 R9, RZ, RZ, R11 ;  /* 0x000000ffff097224 */ /* 0x000fe200078e000b */
[----:B------:R-:W-:Y:S01]  /*24ae0*/  MOV R11, R23 ;  /* 0x00000017000b7202 */ /* 0x000fe20000000f00 */
[----:B------:R-:W-:Y:S02]  /*24af0*/  IMAD.MOV.U32 R10, RZ, RZ, R22 ;  /* 0x000000ffff0a7224 */ /* 0x000fe400078e0016 */
[----:B------:R-:W-:Y:S02]  /*24b00*/  IMAD.MOV.U32 R6, RZ, RZ, R20 ;  /* 0x000000ffff067224 */ /* 0x000fe400078e0014 */
[----:B------:R-:W-:-:S07]  /*24b10*/  IMAD.MOV.U32 R7, RZ, RZ, R21 ;  /* 0x000000ffff077224 */ /* 0x000fce00078e0015 */
[----:B------:R-:W-:Y:S05]  /*24b20*/  CALL.REL.NOINC `($__internal_23_$__cuda_sm20_dsqrt_rn_f64_mediumpath_v1) ;  /* 0x0000069c00847944 */ /* 0x000fea0003c00000 */
.L_x_14625:
[----:B------:R-:W-:Y:S05]  /*24b30*/  BSYNC B3 ;  /* 0x0000000000037941 */ /* 0x000fea0003800000 */
.L_x_14624:
        /* <DEDUP_REMOVED lines=86> */
.L_x_14626:
        /* <DEDUP_REMOVED lines=20> */
.L_x_14628:
[----:B------:R-:W-:Y:S05]  /*251e0*/  BSYNC B3 ;  /* 0x0000000000037941 */ /* 0x000fea0003800000 */
.L_x_14627:
        /* <DEDUP_REMOVED lines=30> */
.L_x_14613:
        /* <DEDUP_REMOVED lines=24> */
.L_x_14631:
[----:B------:R-:W-:Y:S05]  /*25550*/  BSYNC B3 ;  /* 0x0000000000037941 */ /* 0x000fea0003800000 */
.L_x_14630:
        /* <DEDUP_REMOVED lines=25> */
.L_x_14634:
[----:B------:R-:W-:Y:S05]  /*256f0*/  BSYNC B3 ;  /* 0x0000000000037941 */ /* 0x000fea0003800000 */
.L_x_14633:
        /* <DEDUP_REMOVED lines=30> */
.L_x_14632:
[----:B------:R-:W-:Y:S01]  /*258e0*/  DADD R16, R16, 1 ;  /* 0x3ff0000010107429 */ /* 0x000fe20000000000 */
[----:B------:R-:W-:-:S09]  /*258f0*/  IMAD.MOV.U32 R21, RZ, RZ, -0x3ff ;  /* 0xfffffc01ff157424 */ /* 0x000fd200078e00ff */
[----:B------:R-:W-:Y:S01]  /*25900*/  ISETP.GT.AND P0, PT, R17, 0xfffff, PT ;  /* 0x000fffff1100780c */ /* 0x000fe20003f04270 */
[----:B------:R-:W-:Y:S02]  /*25910*/  IMAD.MOV.U32 R6, RZ, RZ, R16 ;  /* 0x000000ffff067224 */ /* 0x000fe400078e0010 */
[--C-:B------:R-:W-:Y:S02]  /*25920*/  IMAD.MOV.U32 R7, RZ, RZ, R17.reuse ;  /* 0x000000ffff077224 */ /* 0x100fe400078e0011 */
[----:B------:R-:W-:-:S08]  /*25930*/  IMAD.MOV.U32 R0, RZ, RZ, R17 ;  /* 0x000000ffff007224 */ /* 0x000fd000078e0011 */
[----:B------:R-:W-:Y:S01]  /*25940*/  @!P0 DMUL R6, R6, 1.80143985094819840000e+16 ;  /* 0x4350000006068828 */ /* 0x000fe20000000000 */
[----:B------:R-:W-:-:S09]  /*25950*/  @!P0 MOV R21, 0xfffffbcb ;  /* 0xfffffbcb00158802 */ /* 0x000fd20000000f00 */
[----:B------:R-:W-:Y:S02]  /*25960*/  @!P0 IMAD.MOV.U32 R0, RZ, RZ, R7 ;  /* 0x000000ffff008224 */ /* 0x000fe400078e0007 */
[----:B------:R-:W-:Y:S02]  /*25970*/  @!P0 IMAD.MOV.U32 R16, RZ, RZ, R6 ;  /* 0x000000ffff108224 */ /* 0x000fe400078e0006 */
[----:B------:R-:W-:-:S05]  /*25980*/  VIADD R8, R0, 0xffffffff ;  /* 0xffffffff00087836 */ /* 0x000fca0000000000 */
        /* <DEDUP_REMOVED lines=65> */
.L_x_14635:
[----:B------:R-:W-:Y:S01]  /*25da0*/  IMAD.MOV.U32 R8, RZ, RZ, 0x0 ;  /* 0x00000000ff087424 */ /* 0x000fe200078e00ff */
[----:B------:R-:W-:Y:S02]  /*25db0*/  MOV R9, 0x7ff00000 ;  /* 0x7ff0000000097802 */ /* 0x000fe40000000f00 */
[----:B------:R-:W-:-:S04]  /*25dc0*/  FSETP.NEU.FTZ.AND P0, PT, R7, RZ, PT ;  /* 0x000000ff0700720b */ /* 0x000fc80003f1d000 */
[----:B------:R-:W-:-:S10]  /*25dd0*/  DFMA R8, R6, R8, +INF ;  /* 0x7ff000000608742b */ /* 0x000fd40000000008 */
[----:B------:R-:W-:Y:S02]  /*25de0*/  FSEL R24, R8, RZ, P0 ;  /* 0x000000ff08187208 */ /* 0x000fe40000000000 */
[----:B------:R-:W-:Y:S01]  /*25df0*/  FSEL R25, R9, -QNAN , P0 ;  /* 0xfff0000009197808 */ /* 0x000fe20000000000 */
[----:B------:R-:W-:Y:S06]  /*25e00*/  BRA `(.L_x_14611) ;  /* 0x00000004002c7947 */ /* 0x000fec0003800000 */
.L_x_14629:
        /* <DEDUP_REMOVED lines=23> */
.L_x_14637:
[----:B------:R-:W-:Y:S05]  /*25f80*/  BSYNC B3 ;  /* 0x0000000000037941 */ /* 0x000fea0003800000 */
.L_x_14636:
        /* <DEDUP_REMOVED lines=21> */
.L_x_14639:
[----:B------:R-:W-:Y:S05]  /*260e0*/  BSYNC B3 ;  /* 0x0000000000037941 */ /* 0x000fea0003800000 */
.L_x_14638:
[----:B------:R-:W-:Y:S02]  /*260f0*/  IMAD.MOV.U32 R24, RZ, RZ, R22 ;  /* 0x000000ffff187224 */ /* 0x000fe400078e0016 */
[----:B------:R-:W-:Y:S01]  /*26100*/  IMAD.MOV.U32 R25, RZ, RZ, R23 ;  /* 0x000000ffff197224 */ /* 0x000fe200078e0017 */
[----:B------:R-:W-:Y:S06]  /*26110*/  BRA `(.L_x_14611) ;  /* 0x0000000000687947 */ /* 0x000fec0003800000 */
.L_x_14612:
        /* <DEDUP_REMOVED lines=22> */
[----:B------:R-:W-:Y:S05]  /*26280*/  CALL.REL.NOINC `($__internal_23_$__cuda_sm20_dsqrt_rn_f64_mediumpath_v1) ;  /* 0x0000068400ac7944 */ /* 0x000fea0003c00000 */
.L_x_14641:
[----:B------:R-:W-:Y:S05]  /*26290*/  BSYNC B3 ;  /* 0x0000000000037941 */ /* 0x000fea0003800000 */
.L_x_14640:
[----:B------:R-:W-:Y:S02]  /*262a0*/  IMAD.MOV.U32 R24, RZ, RZ, R6 ;  /* 0x000000ffff187224 */ /* 0x000fe400078e0006 */
[----:B------:R-:W-:-:S07]  /*262b0*/  IMAD.MOV.U32 R25, RZ, RZ, R7 ;  /* 0x000000ffff197224 */ /* 0x000fce00078e0007 */
.L_x_14611:
[----:B------:R-:W-:Y:S05]  /*262c0*/  BSYNC B2 ;  /* 0x0000000000027941 */ /* 0x000fea0003800000 */
.L_x_14607:
        /* <DEDUP_REMOVED lines=24> */
[----:B------:R-:W-:Y:S02]  /*26450*/  IMAD.MOV.U32 R16, RZ, RZ, R22 ;  /* 0x000000ffff107224 */ /* 0x000fe400078e0016 */
[----:B------:R-:W-:-:S07]  /*26460*/  IMAD.MOV.U32 R17, RZ, RZ, R23 ;  /* 0x000000ffff117224 */ /* 0x000fce00078e0017 */
.L_x_14645:
[----:B------:R-:W-:Y:S05]  /*26470*/  BSYNC B3 ;  /* 0x0000000000037941 */ /* 0x000fea0003800000 */
.L_x_14644:
        /* <DEDUP_REMOVED lines=37> */
.L_x_14653:
[----:B------:R-:W-:Y:S05]  /*266d0*/  BSYNC B4 ;  /* 0x0000000000047941 */ /* 0x000fea0003800000 */
.L_x_14652:
[----:B------:R-:W-:Y:S02]  /*266e0*/  IMAD.MOV.U32 R36, RZ, RZ, R22 ;  /* 0x000000ffff247224 */ /* 0x000fe400078e0016 */
[----:B------:R-:W-:Y:S01]  /*266f0*/  IMAD.MOV.U32 R37, RZ, RZ, R23 ;  /* 0x000000ffff257224 */ /* 0x000fe200078e0017 */
[----:B------:R-:W-:Y:S06]  /*26700*/  BRA `(.L_x_14651) ;  /* 0x0000000000047947 */ /* 0x000fec0003800000 */
.L_x_14650:
[----:B------:R-:W-:-:S11]  /*26710*/  DADD R36, -R26, R32 ;  /* 0x000000001a247229 */ /* 0x000fd60000000120 */
.L_x_14651:
[----:B------:R-:W-:Y:S05]  /*26720*/  BSYNC B3 ;  /* 0x0000000000037941 */ /* 0x000fea0003800000 */
.L_x_14649:
        /* <DEDUP_REMOVED lines=24> */
.L_x_14658:
[----:B------:R-:W-:Y:S05]  /*268b0*/  BSYNC B4 ;  /* 0x0000000000047941 */ /* 0x000fea0003800000 */
.L_x_14657:
[----:B------:R-:W-:Y:S02]  /*268c0*/  IMAD.MOV.U32 R4, RZ, RZ, R22 ;  /* 0x000000ffff047224 */ /* 0x000fe400078e0016 */
[----:B------:R-:W-:Y:S01]  /*268d0*/  IMAD.MOV.U32 R5, RZ, RZ, R23 ;  /* 0x000000ffff057224 */ /* 0x000fe200078e0017 */
[----:B------:R-:W-:Y:S06]  /*268e0*/  BRA `(.L_x_14656) ;  /* 0x0000000000047947 */ /* 0x000fec0003800000 */
.L_x_14655:
[----:B------:R-:W-:-:S11]  /*268f0*/  DADD R4, -R30, R34 ;  /* 0x000000001e047229 */ /* 0x000fd60000000122 */
.L_x_14656:
[----:B------:R-:W-:Y:S05]  /*26900*/  BSYNC B3 ;  /* 0x0000000000037941 */ /* 0x000fea0003800000 */
.L_x_14654:
        /* <DEDUP_REMOVED lines=26> */
.L_x_14660:
[----:B------:R-:W-:Y:S05]  /*26ab0*/  BSYNC B3 ;  /* 0x0000000000037941 */ /* 0x000fea0003800000 */
.L_x_14659:
[----:B------:R-:W-:Y:S01]  /*26ac0*/  PLOP3.LUT P0, PT, PT, PT, PT, 0x80, 0x0 ;  /* 0x000000000000781c */ /* 0x000fe20003f0f070 */
[----:B------:R-:W-:Y:S02]  /*26ad0*/  IMAD.MOV.U32 R4, RZ, RZ, R6 ;  /* 0x000000ffff047224 */ /* 0x000fe400078e0006 */
[----:B------:R-:W-:Y:S01]  /*26ae0*/  IMAD.MOV.U32 R5, RZ, RZ, R7 ;  /* 0x000000ffff057224 */ /* 0x000fe200078e0007 */
[----:B------:R-:W-:Y:S09]  /*26af0*/  BRA `(.L_x_14646) ;  /* 0x0000000800407947 */ /* 0x000ff20003800000 */
.L_x_14648:
        /* <DEDUP_REMOVED lines=26> */
.L_x_14663:
[----:B------:R-:W-:Y:S05]  /*26ca0*/  BSYNC B3 ;  /* 0x0000000000037941 */ /* 0x000fea0003800000 */
.L_x_14662:
[----:B------:R-:W-:Y:S01]  /*26cb0*/  PLOP3.LUT P0, PT, PT, PT, PT, 0x80, 0x0 ;  /* 0x000000000000781c */ /* 0x000fe20003f0f070 */
[----:B------:R-:W-:Y:S02]  /*26cc0*/  IMAD.MOV.U32 R4, RZ, RZ, R6 ;  /* 0x000000ffff047224 */ /* 0x000fe400078e0006 */
[----:B------:R-:W-:Y:S01]  /*26cd0*/  IMAD.MOV.U32 R5, RZ, RZ, R7 ;  /* 0x000000ffff057224 */ /* 0x000fe200078e0007 */
[----:B------:R-:W-:Y:S09]  /*26ce0*/  BRA `(.L_x_14646) ;  /* 0x0000000400c47947 */ /* 0x000ff20003800000 */
.L_x_14661:
        /* <DEDUP_REMOVED lines=25> */
[----:B------:R-:W-:-:S07]  /*26e80*/  IMAD.MOV.U32 R7, RZ, RZ, R19 ;  /* 0x000000ffff077224 */ /* 0x000fce00078e0013 */
[----:B------:R-:W-:Y:S05]  /*26e90*/  CALL.REL.NOINC `($__internal_23_$__cuda_sm20_dsqrt_rn_f64_mediumpath_v1) ;  /* 0x0000067800a87944 */ /* 0x000fea0003c00000 */
.L_x_14665:
[----:B------:R-:W-:Y:S05]  /*26ea0*/  BSYNC B3 ;  /* 0x0000000000037941 */ /* 0x000fea0003800000 */
.L_x_14664:
        /* <DEDUP_REMOVED lines=21> */
.L_x_14667:
[----:B------:R-:W-:Y:S05]  /*27000*/  BSYNC B3 ;  /* 0x0000000000037941 */ /* 0x000fea0003800000 */
.L_x_14666:
[----:B------:R-:W-:Y:S01]  /*27010*/  DMUL R2, R2, 8.11296384146066816958e+31 ;  /* 0x4690000002027828 */ /* 0x000fe20000000000 */
[----:B------:R-:W-:Y:S01]  /*27020*/  PLOP3.LUT P0, PT, PT, PT, PT, 0x80, 0x0 ;  /* 0x000000000000781c */ /* 0x000fe20003f0f070 */
[----:B------:R-:W-:Y:S01]  /*27030*/  IMAD.MOV.U32 R4, RZ, RZ, R22 ;  /* 0x000000ffff047224 */ /* 0x000fe200078e0016 */
[----:B------:R-:W-:Y:S01]  /*27040*/  MOV R5, R23 ;  /* 0x0000001700057202 */ /* 0x000fe20000000f00 */
[----:B------:R-:W-:Y:S10]  /*27050*/  BRA `(.L_x_14646) ;  /* 0x0000000000e87947 */ /* 0x000ff40003800000 */
.L_x_14647:
        /* <DEDUP_REMOVED lines=24> */
.L_x_14669:
[----:B------:R-:W-:Y:S05]  /*271e0*/  BSYNC B3 ;  /* 0x0000000000037941 */ /* 0x000fea0003800000 */
.L_x_14668:
        /* <DEDUP_REMOVED lines=26> */
.L_x_14671:
[----:B------:R-:W-:Y:S05]  /*27390*/  BSYNC B3 ;  /* 0x0000000000037941 */ /* 0x000fea0003800000 */
.L_x_14670:
[----:B------:R-:W-:Y:S01]  /*273a0*/  DMUL R4, R6, R20 ;  /* 0x0000001406047228 */ /* 0x000fe20000000000 */
[----:B------:R-:W-:Y:S01]  /*273b0*/  PLOP3.LUT P0, PT, PT, PT, PT, 0x80, 0x0 ;  /* 0x000000000000781c */ /* 0x000fe20003f0f070 */
[----:B------:R-:W-:-:S12]  /*273c0*/  BRA `(.L_x_14646) ;  /* 0x00000000000c7947 */ /* 0x000fd80003800000 */
.L_x_14643:
[----:B------:R-:W-:Y:S01]  /*273d0*/  DMUL R4, R18, 9.00719925474099200000e+15 ;  /* 0x4340000012047828 */ /* 0x000fe20000000000 */
[----:B------:R-:W-:Y:S01]  /*273e0*/  PLOP3.LUT P0, PT, PT, PT, PT, 0x80, 0x0 ;  /* 0x000000000000781c */ /* 0x000fe20003f0f070 */
[----:B------:R-:W-:-:S12]  /*273f0*/  DMUL R2, R2, 9.00719925474099200000e+15 ;  /* 0x4340000002027828 */ /* 0x000fd80000000000 */
.L_x_14646:
[----:B------:R-:W-:Y:S05]  /*27400*/  BSYNC B2 ;  /* 0x0000000000027941 */ /* 0x000fea0003800000 */
.L_x_14642:
        /* <DEDUP_REMOVED lines=67> */
.L_x_14677:
[----:B------:R-:W-:-:S11]  /*27840*/  DMUL R36, RZ, |R16| ;  /* 0x40000010ff247228 */ /* 0x000fd60000000000 */
.L_x_14678:
[----:B------:R-:W-:Y:S05]  /*27850*/  BSYNC B0 ;  /* 0x0000000000007941 */ /* 0x000fea0003800000 */
.L_x_14676:
        /* <DEDUP_REMOVED lines=11> */
.L_x_14675:
        /* <DEDUP_REMOVED lines=12> */
[----:B------:R-:W-:Y:S01]  /*279d0*/  @P0 IMAD.MOV.U32 R36, RZ, RZ, 0x33145c07 ;  /* 0x33145c07ff240424 */ /* 0x000fe200078e00ff */
[----:B------:R-:W-:Y:S01]  /*279e0*/  @!P0 MOV R2, 0x33145c07 ;  /* 0x33145c0700028802 */ /* 0x000fe20000000f00 */
[----:B------:R-:W-:Y:S02]  /*279f0*/  @P0 IMAD.MOV.U32 R37, RZ, RZ, 0x3c91a626 ;  /* 0x3c91a626ff250424 */ /* 0x000fe400078e00ff */
[----:B------:R-:W-:Y:S01]  /*27a00*/  @!P0 IMAD.MOV.U32 R3, RZ, RZ, 0x3c91a626 ;  /* 0x3c91a626ff038424 */ /* 0x000fe200078e00ff */
        /* <DEDUP_REMOVED lines=37> */
.L_x_14674:
        /* <DEDUP_REMOVED lines=62> */
.L_x_14682:
[----:B------:R-:W-:-:S11]  /*28040*/  DMUL R36, RZ, |R16| ;  /* 0x40000010ff247228 */ /* 0x000fd60000000000 */
.L_x_14683:
[----:B------:R-:W-:Y:S05]  /*28050*/  BSYNC B0 ;  /* 0x0000000000007941 */ /* 0x000fea0003800000 */
.L_x_14681:
        /* <DEDUP_REMOVED lines=11> */
.L_x_14680:
        /* <DEDUP_REMOVED lines=53> */
.L_x_14673:
        /* <DEDUP_REMOVED lines=30> */
.L_x_14686:
[----:B------:R-:W-:Y:S05]  /*28640*/  BSYNC B3 ;  /* 0x0000000000037941 */ /* 0x000fea0003800000 */
.L_x_14685:
        /* <DEDUP_REMOVED lines=82> */
.L_x_14688:
[----:B------:R-:W-:Y:S02]  /*28b70*/  FSEL R6, RZ, 3.37028055040000000000e+12, P1 ;  /* 0x54442d18ff067808 */ /* 0x000fe40000800000 */
[----:B------:R-:W-:-:S07]  /*28b80*/  FSEL R7, RZ, 2.1426990032196044922, P1 ;  /* 0x400921fbff077808 */ /* 0x000fce0000800000 */
.L_x_14689:
[----:B------:R-:W-:Y:S05]  /*28b90*/  BSYNC B0 ;  /* 0x0000000000007941 */ /* 0x000fea0003800000 */
.L_x_14687:
[----:B------:R-:W-:Y:S01]  /*28ba0*/  DADD R2, |R4|, |R2| ;  /* 0x0000000004027229 */ /* 0x000fe20000000602 */
[----:B------:R-:W-:-:S07]  /*28bb0*/  LOP3.LUT R5, R7, 0x80000000, R5, 0xb8, !PT ;  /* 0x8000000007057812 */ /* 0x000fce00078eb805 */
[----:B------:R-:W-:-:S06]  /*28bc0*/  DSETP.GTU.AND P0, PT, |R2|, +INF , PT ;  /* 0x7ff000000200742a */ /* 0x000fcc0003f0c200 */
[----:B------:R-:W-:Y:S02]  /*28bd0*/  FSEL R36, R2, R6, P0 ;  /* 0x0000000602247208 */ /* 0x000fe40000000000 */
[----:B------:R-:W-:Y:S01]  /*28be0*/  FSEL R37, R3, R5, P0 ;  /* 0x0000000503257208 */ /* 0x000fe20000000000 */
[----:B------:R-:W-:Y:S06]  /*28bf0*/  BRA `(.L_x_14679) ;  /* 0x0000000400d47947 */ /* 0x000fec0003800000 */
.L_x_14684:
        /* <DEDUP_REMOVED lines=26> */
.L_x_14691:
[----:B------:R-:W-:Y:S05]  /*28da0*/  BSYNC B3 ;  /* 0x0000000000037941 */ /* 0x000fea0003800000 */
.L_x_14690:
        /* <DEDUP_REMOVED lines=82> */
.L_x_14693:
[----:B------:R-:W-:Y:S02]  /*292d0*/  FSEL R6, RZ, 3.37028055040000000000e+12, P1 ;  /* 0x54442d18ff067808 */ /* 0x000fe40000800000 */
[----:B------:R-:W-:-:S07]  /*292e0*/  FSEL R7, RZ, 2.1426990032196044922, P1 ;  /* 0x400921fbff077808 */ /* 0x000fce0000800000 */
.L_x_14694:
[----:B------:R-:W-:Y:S05]  /*292f0*/  BSYNC B0 ;  /* 0x0000000000007941 */ /* 0x000fea0003800000 */
.L_x_14692:
[----:B------:R-:W-:Y:S01]  /*29300*/  DADD R2, |R4|, |R2| ;  /* 0x0000000004027229 */ /* 0x000fe20000000602 */
[----:B------:R-:W-:-:S07]  /*29310*/  LOP3.LUT R5, R7, 0x80000000, R5, 0xb8, !PT ;  /* 0x8000000007057812 */ /* 0x000fce00078eb805 */
[----:B------:R-:W-:-:S06]  /*29320*/  DSETP.GTU.AND P0, PT, |R2|, +INF , PT ;  /* 0x7ff000000200742a */ /* 0x000fcc0003f0c200 */
[----:B------:R-:W-:Y:S02]  /*29330*/  FSEL R36, R2, R6, P0 ;  /* 0x0000000602247208 */ /* 0x000fe40000000000 */
[----:B------:R-:W-:-:S07]  /*29340*/  FSEL R37, R3, R5, P0 ;  /* 0x0000000503257208 */ /* 0x000fce0000000000 */
.L_x_14679:
[----:B------:R-:W-:Y:S05]  /*29350*/  BSYNC B2 ;  /* 0x0000000000027941 */ /* 0x000fea0003800000 */
.L_x_14672:
[----:B------:R-:W-:Y:S01]  /*29360*/  DADD R2, -RZ, -R24 ;  /* 0x00000000ff027229 */ /* 0x000fe20000000918 */
[----:B------:R-:W-:-:S09]  /*29370*/  ISETP.NE.AND P0, PT, R38, RZ, PT ;  /* 0x000000ff2600720c */ /* 0x000fd20003f05270 */
[----:B------:R-:W-:Y:S02]  /*29380*/  FSEL R38, R2, R24, !P0 ;  /* 0x0000001802267208 */ /* 0x000fe40004000000 */
[----:B------:R-:W-:Y:S01]  /*29390*/  FSEL R39, R3, R25, !P0 ;  /* 0x0000001903277208 */ /* 0x000fe20004000000 */
[----:B------:R-:W-:Y:S06]  /*293a0*/  BRA `(.L_x_14695) ;  /* 0x0000003000287947 */ /* 0x000fec0003800000 */
.L_x_14606:
[----:B------:R-:W2:Y:S01]  /*293b0*/  LDL.64 R36, [R1+0x8] ;  /* 0x0000080001247983 */ /* 0x000ea20000100a00 */
[----:B------:R-:W-:Y:S01]  /*293c0*/  UMOV UR4, 0x54442d18 ;  /* 0x54442d1800047882 */ /* 0x000fe20000000000 */
[----:B------:R-:W-:Y:S01]  /*293d0*/  UMOV UR5, 0x3ff921fb ;  /* 0x3ff921fb00057882 */ /* 0x000fe20000000000 */
[----:B------:R-:W-:Y:S02]  /*293e0*/  DADD R38, -RZ, -R46 ;  /* 0x00000000ff267229 */ /* 0x000fe4000000092e */
[----:B--2---:R-:W-:-:S08]  /*293f0*/  DADD R36, -R44, R36 ;  /* 0x000000002c247229 */ /* 0x004fd00000000124 */
[----:B------:R-:W-:Y:S01]  /*29400*/  DADD R36, R36, UR4 ;  /* 0x0000000424247e29 */ /* 0x000fe20008000000 */
[----:B------:R-:W-:Y:S10]  /*29410*/  BRA `(.L_x_14695) ;  /* 0x00000030000c7947 */ /* 0x000ff40003800000 */
.L_x_14605:
[----:B------:R-:W-:Y:S01]  /*29420*/  DADD R38, -RZ, -R46 ;  /* 0x00000000ff267229 */ /* 0x000fe2000000092e */
[----:B------:R-:W-:Y:S01]  /*29430*/  CS2R R36, SRZ ;  /* 0x0000000000247805 */ /* 0x000fe2000001ff00 */
[----:B------:R-:W-:Y:S09]  /*29440*/  BRA `(.L_x_14695) ;  /* 0x0000003000007947 */ /* 0x000ff20003800000 */
.L_x_14604:
        /* <DEDUP_REMOVED lines=21> */
[----:B------:R-:W-:Y:S01]  /*295a0*/  IMAD.MOV.U32 R6, RZ, RZ, R8 ;  /* 0x000000ffff067224 */ /* 0x000fe200078e0008 */
[----:B------:R-:W-:Y:S01]  /*295b0*/  MOV R7, R9 ;  /* 0x0000000900077202 */ /* 0x000fe20000000f00 */
[----:B------:R-:W-:-:S10]  /*295c0*/  DFMA R12, R12, R12, R12 ;  /* 0x0000000c0c0c722b */ /* 0x000fd4000000000c */
        /* <DEDUP_REMOVED lines=84> */
.L_x_14700:
[----:B------:R-:W-:Y:S05]  /*29b10*/  BSYNC B0 ;  /* 0x0000000000007941 */ /* 0x000fea0003800000 */
.L_x_14699:
        /* <DEDUP_REMOVED lines=8> */
.L_x_14702:
[----:B------:R-:W-:Y:S05]  /*29ba0*/  BSYNC B3 ;  /* 0x0000000000037941 */ /* 0x000fea0003800000 */
.L_x_14701:
        /* <DEDUP_REMOVED lines=82> */
.L_x_14704:
[----:B------:R-:W-:-:S04]  /*2a0d0*/  ISETP.GE.AND P0, PT, R45, RZ, PT ;  /* 0x000000ff2d00720c */ /* 0x000fc80003f06270 */
[----:B------:R-:W-:Y:S02]  /*2a0e0*/  FSEL R6, RZ, 3.37028055040000000000e+12, P0 ;  /* 0x54442d18ff067808 */ /* 0x000fe40000000000 */
[----:B------:R-:W-:-:S07]  /*2a0f0*/  FSEL R7, RZ, 2.1426990032196044922, P0 ;  /* 0x400921fbff077808 */ /* 0x000fce0000000000 */
.L_x_14705:
[----:B------:R-:W-:Y:S05]  /*2a100*/  BSYNC B0 ;  /* 0x0000000000007941 */ /* 0x000fea0003800000 */
.L_x_14703:
[----:B------:R-:W-:Y:S01]  /*2a110*/  DADD R2, R2, R4 ;  /* 0x0000000002027229 */ /* 0x000fe20000000004 */
[----:B------:R-:W-:Y:S01]  /*2a120*/  LOP3.LUT R47, R7, 0x80000000, R47, 0xb8, !PT ;  /* 0x80000000072f7812 */ /* 0x000fe200078eb82f */
[----:B------:R-:W-:-:S06]  /*2a130*/  DMUL R24, R24, 0.5 ;  /* 0x3fe0000018187828 */ /* 0x000fcc0000000000 */
[----:B------:R-:W-:-:S06]  /*2a140*/  DSETP.GTU.AND P0, PT, |R2|, +INF , PT ;  /* 0x7ff000000200742a */ /* 0x000fcc0003f0c200 */
[----:B------:R-:W-:Y:S02]  /*2a150*/  FSEL R6, R2, R6, P0 ;  /* 0x0000000602067208 */ /* 0x000fe40000000000 */
[----:B------:R-:W-:Y:S01]  /*2a160*/  FSEL R7, R3, R47, P0 ;  /* 0x0000002f03077208 */ /* 0x000fe20000000000 */
[----:B------:R-:W-:Y:S06]  /*2a170*/  BRA `(.L_x_14706) ;  /* 0x0000002000387947 */ /* 0x000fec0003800000 */
.L_x_14698:
        /* <DEDUP_REMOVED lines=52> */
[----:B------:R-:W-:Y:S01]  /*2a4c0*/  IMAD.MOV.U32 R9, RZ, RZ, R7 ;  /* 0x000000ffff097224 */ /* 0x000fe200078e0007 */
[----:B------:R-:W-:-:S03]  /*2a4d0*/  MOV R8, R6 ;  /* 0x0000000600087202 */ /* 0x000fc60000000f00 */
        /* <DEDUP_REMOVED lines=32> */
[----:B------:R-:W-:-:S03]  /*2a6e0*/  @P0 VIADD R0, R0, 0x1 ;  /* 0x0000000100000836 */ /* 0x000fc60000000000 */
[----:B------:R-:W-:-:S06]  /*2a6f0*/  @P0 MOV R9, R11 ;  /* 0x0000000b00090202 */ /* 0x000fcc0000000f00 */
        /* <DEDUP_REMOVED lines=47> */
.L_x_14708:
[----:B------:R-:W-:Y:S05]  /*2a9f0*/  BSYNC B0 ;  /* 0x0000000000007941 */ /* 0x000fea0003800000 */
.L_x_14707:
        /* <DEDUP_REMOVED lines=8> */
.L_x_14710:
[----:B------:R-:W-:Y:S05]  /*2aa80*/  BSYNC B3 ;  /* 0x0000000000037941 */ /* 0x000fea0003800000 */
.L_x_14709:
        /* <DEDUP_REMOVED lines=82> */
.L_x_14712:
[----:B------:R-:W-:-:S04]  /*2afb0*/  ISETP.GE.AND P0, PT, R45, RZ, PT ;  /* 0x000000ff2d00720c */ /* 0x000fc80003f06270 */
[----:B------:R-:W-:Y:S02]  /*2afc0*/  FSEL R6, RZ, 3.37028055040000000000e+12, P0 ;  /* 0x54442d18ff067808 */ /* 0x000fe40000000000 */
[----:B------:R-:W-:-:S07]  /*2afd0*/  FSEL R7, RZ, 2.1426990032196044922, P0 ;  /* 0x400921fbff077808 */ /* 0x000fce0000000000 */
.L_x_14713:
[----:B------:R-:W-:Y:S05]  /*2afe0*/  BSYNC B0 ;  /* 0x0000000000007941 */ /* 0x000fea0003800000 */
.L_x_14711:
[----:B------:R-:W-:Y:S01]  /*2aff0*/  DADD R2, R2, R4 ;  /* 0x0000000002027229 */ /* 0x000fe20000000004 */
[----:B------:R-:W-:-:S07]  /*2b000*/  LOP3.LUT R47, R7, 0x80000000, R47, 0xb8, !PT ;  /* 0x80000000072f7812 */ /* 0x000fce00078eb82f */
[----:B------:R-:W-:-:S06]  /*2b010*/  DSETP.GTU.AND P0, PT, |R2|, +INF , PT ;  /* 0x7ff000000200742a */ /* 0x000fcc0003f0c200 */
[----:B------:R-:W-:Y:S02]  /*2b020*/  FSEL R6, R2, R6, P0 ;  /* 0x0000000602067208 */ /* 0x000fe40000000000 */
[----:B------:R-:W-:Y:S01]  /*2b030*/  FSEL R7, R3, R47, P0 ;  /* 0x0000002f03077208 */ /* 0x000fe20000000000 */
[----:B------:R-:W-:Y:S06]  /*2b040*/  BRA `(.L_x_14706) ;  /* 0x0000001000847947 */ /* 0x000fec0003800000 */
.L_x_14697:
        /* <DEDUP_REMOVED lines=23> */
.L_x_14715:
[----:B------:R-:W-:Y:S05]  /*2b1c0*/  BSYNC B3 ;  /* 0x0000000000037941 */ /* 0x000fea0003800000 */
.L_x_14714:
        /* <DEDUP_REMOVED lines=26> */
.L_x_14717:
[----:B------:R-:W-:Y:S05]  /*2b370*/  BSYNC B3 ;  /* 0x0000000000037941 */ /* 0x000fea0003800000 */
.L_x_14716:
        /* <DEDUP_REMOVED lines=136> */
.L_x_14719:
[----:B------:R-:W-:Y:S05]  /*2bc00*/  BSYNC B0 ;  /* 0x0000000000007941 */ /* 0x000fea0003800000 */
.L_x_14718:
        /* <DEDUP_REMOVED lines=8> */
.L_x_14721:
[----:B------:R-:W-:Y:S05]  /*2bc90*/  BSYNC B3 ;  /* 0x0000000000037941 */ /* 0x000fea0003800000 */
.L_x_14720:
        /* <DEDUP_REMOVED lines=82> */
.L_x_14723:
[----:B------:R-:W-:-:S04]  /*2c1c0*/  ISETP.GE.AND P0, PT, R45, RZ, PT ;  /* 0x000000ff2d00720c */ /* 0x000fc80003f06270 */
[----:B------:R-:W-:Y:S02]  /*2c1d0*/  FSEL R6, RZ, 3.37028055040000000000e+12, P0 ;  /* 0x54442d18ff067808 */ /* 0x000fe40000000000 */
[----:B------:R-:W-:-:S07]  /*2c1e0*/  FSEL R7, RZ, 2.1426990032196044922, P0 ;  /* 0x400921fbff077808 */ /* 0x000fce0000000000 */
.L_x_14724:
[----:B------:R-:W-:Y:S05]  /*2c1f0*/  BSYNC B0 ;  /* 0x0000000000007941 */ /* 0x000fea0003800000 */
.L_x_14722:
[----:B------:R-:W-:Y:S01]  /*2c200*/  DADD R2, R2, R4 ;  /* 0x0000000002027229 */ /* 0x000fe20000000004 */
[----:B------:R-:W-:Y:S01]  /*2c210*/  LOP3.LUT R47, R7, 0x80000000, R47, 0xb8, !PT ;  /* 0x80000000072f7812 */ /* 0x000fe200078eb82f */
[----:B------:R-:W-:-:S06]  /*2c220*/  DADD R24, R24, 1 ;  /* 0x3ff0000018187429 */ /* 0x000fcc0000000000 */
[----:B------:R-:W-:-:S06]  /*2c230*/  DSETP.GTU.AND P0, PT, |R2|, +INF , PT ;  /* 0x7ff000000200742a */ /* 0x000fcc0003f0c200 */
[----:B------:R-:W-:Y:S02]  /*2c240*/  FSEL R6, R2, R6, P0 ;  /* 0x0000000602067208 */ /* 0x000fe40000000000 */
[----:B------:R-:W-:-:S07]  /*2c250*/  FSEL R7, R3, R47, P0 ;  /* 0x0000002f03077208 */ /* 0x000fce0000000000 */
.L_x_14706:
[----:B------:R-:W-:Y:S05]  /*2c260*/  BSYNC B2 ;  /* 0x0000000000027941 */ /* 0x000fea0003800000 */
.L_x_14696:
        /* <DEDUP_REMOVED lines=9> */
.L_x_14603:
        /* <DEDUP_REMOVED lines=21> */
.L_x_14695:
[----:B------:R-:W-:Y:S05]  /*2c450*/  BSYNC B1 ;  /* 0x0000000000017941 */ /* 0x000fea0003800000 */
.L_x_14602:
        /* <DEDUP_REMOVED lines=34> */
[----:B------:R-:W-:Y:S01]  /*2c680*/  MOV R19, UR8 ;  /* 0x0000000800137c02 */ /* 0x000fe20008000f00 */
        /* <DEDUP_REMOVED lines=108> */
.L_x_14733:
[----:B------:R-:W-:Y:S05]  /*2cd50*/  BSYNC B3 ;  /* 0x0000000000037941 */ /* 0x000fea0003800000 */
.L_x_14732:
        /* <DEDUP_REMOVED lines=81> */
.L_x_14731:
        /* <DEDUP_REMOVED lines=32> */
.L_x_14741:
[----:B------:R-:W-:Y:S05]  /*2d470*/  BSYNC B4 ;  /* 0x0000000000047941 */ /* 0x000fea0003800000 */
.L_x_14740:
[----:B------:R-:W-:Y:S01]  /*2d480*/  IMAD.MOV.U32 R16, RZ, RZ, R22 ;  /* 0x000000ffff107224 */ /* 0x000fe200078e0016 */
[----:B------:R-:W-:Y:S01]  /*2d490*/  MOV R17, R23 ;  /* 0x0000001700117202 */ /* 0x000fe20000000f00 */
[----:B------:R-:W-:Y:S06]  /*2d4a0*/  BRA `(.L_x_14739) ;  /* 0x0000000000047947 */ /* 0x000fec0003800000 */
.L_x_14738:
[----:B------:R-:W-:-:S11]  /*2d4b0*/  DADD R16, -R24, R32 ;  /* 0x0000000018107229 */ /* 0x000fd60000000120 */
.L_x_14739:
[----:B------:R-:W-:Y:S05]  /*2d4c0*/  BSYNC B3 ;  /* 0x0000000000037941 */ /* 0x000fea0003800000 */
.L_x_14737:
        /* <DEDUP_REMOVED lines=27> */
.L_x_14746:
[----:B------:R-:W-:Y:S05]  /*2d680*/  BSYNC B4 ;  /* 0x0000000000047941 */ /* 0x000fea0003800000 */
.L_x_14745:
[----:B------:R-:W-:Y:S05]  /*2d690*/  BRA `(.L_x_14744) ;  /* 0x0000000000047947 */ /* 0x000fea0003800000 */
.L_x_14743:
[----:B------:R-:W-:-:S11]  /*2d6a0*/  DADD R22, R34, -R6 ;  /* 0x0000000022167229 */ /* 0x000fd60000000806 */
.L_x_14744:
[----:B------:R-:W-:Y:S05]  /*2d6b0*/  BSYNC B3 ;  /* 0x0000000000037941 */ /* 0x000fea0003800000 */
.L_x_14742:
        /* <DEDUP_REMOVED lines=30> */
.L_x_14748:
[----:B------:R-:W-:Y:S05]  /*2d8a0*/  BSYNC B3 ;  /* 0x0000000000037941 */ /* 0x000fea0003800000 */
.L_x_14747:
        /* <DEDUP_REMOVED lines=29> */
[----:B------:R-:W-:Y:S01]  /*2da80*/  MOV R16, 0x8b7a8b04 ;  /* 0x8b7a8b0400107802 */ /* 0x000fe20000000f00 */
        /* <DEDUP_REMOVED lines=56> */
.L_x_14749:
        /* <DEDUP_REMOVED lines=20> */
.L_x_14751:
[----:B------:R-:W-:Y:S05]  /*2df50*/  BSYNC B3 ;  /* 0x0000000000037941 */ /* 0x000fea0003800000 */
.L_x_14750:
        /* <DEDUP_REMOVED lines=30> */
.L_x_14736:
        /* <DEDUP_REMOVED lines=24> */
.L_x_14754:
[----:B------:R-:W-:Y:S05]  /*2e2c0*/  BSYNC B3 ;  /* 0x0000000000037941 */ /* 0x000fea0003800000 */
.L_x_14753:
        /* <DEDUP_REMOVED lines=25> */
.L_x_14757:
[----:B------:R-:W-:Y:S05]  /*2e460*/  BSYNC B3 ;  /* 0x0000000000037941 */ /* 0x000fea0003800000 */
.L_x_14756:
        /* <DEDUP_REMOVED lines=30> */
.L_x_14755:
        /* <DEDUP_REMOVED lines=76> */
.L_x_14758:
[----:B------:R-:W-:Y:S01]  /*2eb10*/  IMAD.MOV.U32 R8, RZ, RZ, 0x0 ;  /* 0x00000000ff087424 */ /* 0x000fe200078e00ff */
[----:B------:R-:W-:Y:S01]  /*2eb20*/  FSETP.NEU.FTZ.AND P0, PT, R7, RZ, PT ;  /* 0x000000ff0700720b */ /* 0x000fe20003f1d000 */
[----:B------:R-:W-:-:S06]  /*2eb30*/  IMAD.MOV.U32 R9, RZ, RZ, 0x7ff00000 ;  /* 0x7ff00000ff097424 */ /* 0x000fcc00078e00ff */
[----:B------:R-:W-:-:S10]  /*2eb40*/  DFMA R8, R6, R8, +INF ;  /* 0x7ff000000608742b */ /* 0x000fd40000000008 */
[----:B------:R-:W-:Y:S02]  /*2eb50*/  FSEL R26, R8, RZ, P0 ;  /* 0x000000ff081a7208 */ /* 0x000fe40000000000 */
[----:B------:R-:W-:Y:S01]  /*2eb60*/  FSEL R27, R9, -QNAN , P0 ;  /* 0xfff00000091b7808 */ /* 0x000fe20000000000 */
[----:B------:R-:W-:Y:S06]  /*2eb70*/  BRA `(.L_x_14734) ;  /* 0x00000004002c7947 */ /* 0x000fec0003800000 */
.L_x_14752:
        /* <DEDUP_REMOVED lines=23> */
.L_x_14760:
[----:B------:R-:W-:Y:S05]  /*2ecf0*/  BSYNC B3 ;  /* 0x0000000000037941 */ /* 0x000fea0003800000 */
.L_x_14759:
        /* <DEDUP_REMOVED lines=21> */
.L_x_14762:
[----:B------:R-:W-:Y:S05]  /*2ee50*/  BSYNC B3 ;  /* 0x0000000000037941 */ /* 0x000fea0003800000 */
.L_x_14761:
[----:B------:R-:W-:Y:S02]  /*2ee60*/  IMAD.MOV.U32 R26, RZ, RZ, R22 ;  /* 0x000000ffff1a7224 */ /* 0x000fe400078e0016 */
[----:B------:R-:W-:Y:S01]  /*2ee70*/  IMAD.MOV.U32 R27, RZ, RZ, R23 ;  /* 0x000000ffff1b7224 */ /* 0x000fe200078e0017 */
[----:B------:R-:W-:Y:S06]  /*2ee80*/  BRA `(.L_x_14734) ;  /* 0x0000000000687947 */ /* 0x000fec0003800000 */
.L_x_14735:
        /* <DEDUP_REMOVED lines=23> */
.L_x_14764:
[----:B------:R-:W-:Y:S05]  /*2f000*/  BSYNC B3 ;  /* 0x0000000000037941 */ /* 0x000fea0003800000 */
.L_x_14763:
[----:B------:R-:W-:Y:S02]  /*2f010*/  IMAD.MOV.U32 R26, RZ, RZ, R6 ;  /* 0x000000ffff1a7224 */ /* 0x000fe400078e0006 */
[----:B------:R-:W-:-:S07]  /*2f020*/  IMAD.MOV.U32 R27, RZ, RZ, R7 ;  /* 0x000000ffff1b7224 */ /* 0x000fce00078e0007 */
.L_x_14734:
[----:B------:R-:W-:Y:S05]  /*2f030*/  BSYNC B2 ;  /* 0x0000000000027941 */ /* 0x000fea0003800000 */
.L_x_14730:
        /* <DEDUP_REMOVED lines=24> */
[----:B------:R-:W-:Y:S01]  /*2f1c0*/  IMAD.MOV.U32 R16, RZ, RZ, R22 ;  /* 0x000000ffff107224 */ /* 0x000fe200078e0016 */
[----:B------:R-:W-:-:S07]  /*2f1d0*/  MOV R17, R23 ;  /* 0x0000001700117202 */ /* 0x000fce0000000f00 */
.L_x_14768:
[----:B------:R-:W-:Y:S05]  /*2f1e0*/  BSYNC B3 ;  /* 0x0000000000037941 */ /* 0x000fea0003800000 */
.L_x_14767:
        /* <DEDUP_REMOVED lines=37> */
.L_x_14776:
[----:B------:R-:W-:Y:S05]  /*2f440*/  BSYNC B4 ;  /* 0x0000000000047941 */ /* 0x000fea0003800000 */
.L_x_14775:
[----:B------:R-:W-:Y:S02]  /*2f450*/  IMAD.MOV.U32 R40, RZ, RZ, R22 ;  /* 0x000000ffff287224 */ /* 0x000fe400078e0016 */
[----:B------:R-:W-:Y:S01]  /*2f460*/  IMAD.MOV.U32 R41, RZ, RZ, R23 ;  /* 0x000000ffff297224 */ /* 0x000fe200078e0017 */
[----:B------:R-:W-:Y:S06]  /*2f470*/  BRA `(.L_x_14774) ;  /* 0x0000000000047947 */ /* 0x000fec0003800000 */
.L_x_14773:
[----:B------:R-:W-:-:S11]  /*2f480*/  DADD R40, -R24, R32 ;  /* 0x0000000018287229 */ /* 0x000fd60000000120 */
.L_x_14774:
[----:B------:R-:W-:Y:S05]  /*2f490*/  BSYNC B3 ;  /* 0x0000000000037941 */ /* 0x000fea0003800000 */
.L_x_14772:
        /* <DEDUP_REMOVED lines=24> */
.L_x_14781:
[----:B------:R-:W-:Y:S05]  /*2f620*/  BSYNC B4 ;  /* 0x0000000000047941 */ /* 0x000fea0003800000 */
.L_x_14780:
[----:B------:R-:W-:Y:S02]  /*2f630*/  IMAD.MOV.U32 R4, RZ, RZ, R22 ;  /* 0x000000ffff047224 */ /* 0x000fe400078e0016 */
[----:B------:R-:W-:Y:S01]  /*2f640*/  IMAD.MOV.U32 R5, RZ, RZ, R23 ;  /* 0x000000ffff057224 */ /* 0x000fe200078e0017 */
[----:B------:R-:W-:Y:S06]  /*2f650*/  BRA `(.L_x_14779) ;  /* 0x0000000000047947 */ /* 0x000fec0003800000 */
.L_x_14778:
[----:B------:R-:W-:-:S11]  /*2f660*/  DADD R4, -R30, R34 ;  /* 0x000000001e047229 */ /* 0x000fd60000000122 */
.L_x_14779:
[----:B------:R-:W-:Y:S05]  /*2f670*/  BSYNC B3 ;  /* 0x0000000000037941 */ /* 0x000fea0003800000 */
.L_x_14777:
        /* <DEDUP_REMOVED lines=26> */
.L_x_14783:
[----:B------:R-:W-:Y:S05]  /*2f820*/  BSYNC B3 ;  /* 0x0000000000037941 */ /* 0x000fea0003800000 */
.L_x_14782:
[----:B------:R-:W-:Y:S01]  /*2f830*/  PLOP3.LUT P0, PT, PT, PT, PT, 0x80, 0x0 ;  /* 0x000000000000781c */ /* 0x000fe20003f0f070 */
[----:B------:R-:W-:Y:S02]  /*2f840*/  IMAD.MOV.U32 R4, RZ, RZ, R6 ;  /* 0x000000ffff047224 */ /* 0x000fe400078e0006 */
[----:B------:R-:W-:Y:S01]  /*2f850*/  IMAD.MOV.U32 R5, RZ, RZ, R7 ;  /* 0x000000ffff057224 */ /* 0x000fe200078e0007 */
[----:B------:R-:W-:Y:S09]  /*2f860*/  BRA `(.L_x_14769) ;  /* 0x0000000800407947 */ /* 0x000ff20003800000 */
.L_x_14771:
        /* <DEDUP_REMOVED lines=26> */
.L_x_14786:
[----:B------:R-:W-:Y:S05]  /*2fa10*/  BSYNC B3 ;  /* 0x0000000000037941 */ /* 0x000fea0003800000 */
.L_x_14785:
[----:B------:R-:W-:Y:S01]  /*2fa20*/  PLOP3.LUT P0, PT, PT, PT, PT, 0x80, 0x0 ;  /* 0x000000000000781c */ /* 0x000fe20003f0f070 */
[----:B------:R-:W-:Y:S02]  /*2fa30*/  IMAD.MOV.U32 R4, RZ, RZ, R6 ;  /* 0x000000ffff047224 */ /* 0x000fe400078e0006 */
[----:B------:R-:W-:Y:S01]  /*2fa40*/  IMAD.MOV.U32 R5, RZ, RZ, R7 ;  /* 0x000000ffff057224 */ /* 0x000fe200078e0007 */
[----:B------:R-:W-:Y:S09]  /*2fa50*/  BRA `(.L_x_14769) ;  /* 0x0000000400c47947 */ /* 0x000ff20003800000 */
.L_x_14784:
        /* <DEDUP_REMOVED lines=27> */
.L_x_14788:
[----:B------:R-:W-:Y:S05]  /*2fc10*/  BSYNC B3 ;  /* 0x0000000000037941 */ /* 0x000fea0003800000 */
.L_x_14787:
        /* <DEDUP_REMOVED lines=21> */
.L_x_14790:
[----:B------:R-:W-:Y:S05]  /*2fd70*/  BSYNC B3 ;  /* 0x0000000000037941 */ /* 0x000fea0003800000 */
.L_x_14789:
[----:B------:R-:W-:Y:S01]  /*2fd80*/  DMUL R2, R2, 8.11296384146066816958e+31 ;  /* 0x4690000002027828 */ /* 0x000fe20000000000 */
[----:B------:R-:W-:Y:S01]  /*2fd90*/  PLOP3.LUT P0, PT, PT, PT, PT, 0x80, 0x0 ;  /* 0x000000000000781c */ /* 0x000fe20003f0f070 */
[----:B------:R-:W-:Y:S02]  /*2fda0*/  IMAD.MOV.U32 R4, RZ, RZ, R22 ;  /* 0x000000ffff047224 */ /* 0x000fe400078e0016 */
[----:B------:R-:W-:Y:S01]  /*2fdb0*/  IMAD.MOV.U32 R5, RZ, RZ, R23 ;  /* 0x000000ffff057224 */ /* 0x000fe200078e0017 */
[----:B------:R-:W-:Y:S09]  /*2fdc0*/  BRA `(.L_x_14769) ;  /* 0x0000000000e87947 */ /* 0x000ff20003800000 */
.L_x_14770:
        /* <DEDUP_REMOVED lines=24> */
.L_x_14792:
[----:B------:R-:W-:Y:S05]  /*2ff50*/  BSYNC B3 ;  /* 0x0000000000037941 */ /* 0x000fea0003800000 */
.L_x_14791:
        /* <DEDUP_REMOVED lines=26> */
.L_x_14794:
[----:B------:R-:W-:Y:S05]  /*30100*/  BSYNC B3 ;  /* 0x0000000000037941 */ /* 0x000fea0003800000 */
.L_x_14793:
[----:B------:R-:W-:Y:S01]  /*30110*/  DMUL R4, R6, R20 ;  /* 0x0000001406047228 */ /* 0x000fe20000000000 */
[----:B------:R-:W-:Y:S01]  /*30120*/  PLOP3.LUT P0, PT, PT, PT, PT, 0x80, 0x0 ;  /* 0x000000000000781c */ /* 0x000fe20003f0f070 */
[----:B------:R-:W-:-:S12]  /*30130*/  BRA `(.L_x_14769) ;  /* 0x00000000000c7947 */ /* 0x000fd80003800000 */
.L_x_14766:
[----:B------:R-:W-:Y:S01]  /*30140*/  DMUL R4, R18, 9.00719925474099200000e+15 ;  /* 0x4340000012047828 */ /* 0x000fe20000000000 */
[----:B------:R-:W-:Y:S01]  /*30150*/  PLOP3.LUT P0, PT, PT, PT, PT, 0x80, 0x0 ;  /* 0x000000000000781c */ /* 0x000fe20003f0f070 */
[----:B------:R-:W-:-:S12]  /*30160*/  DMUL R2, R2, 9.00719925474099200000e+15 ;  /* 0x4340000002027828 */ /* 0x000fd80000000000 */
.L_x_14769:
[----:B------:R-:W-:Y:S05]  /*30170*/  BSYNC B2 ;  /* 0x0000000000027941 */ /* 0x000fea0003800000 */
.L_x_14765:
        /* <DEDUP_REMOVED lines=67> */
.L_x_14800:
[----:B------:R-:W-:-:S11]  /*305b0*/  DMUL R24, RZ, |R16| ;  /* 0x40000010ff187228 */ /* 0x000fd60000000000 */
.L_x_14801:
[----:B------:R-:W-:Y:S05]  /*305c0*/  BSYNC B0 ;  /* 0x0000000000007941 */ /* 0x000fea0003800000 */
.L_x_14799:
        /* <DEDUP_REMOVED lines=11> */
.L_x_14798:
        /* <DEDUP_REMOVED lines=53> */
.L_x_14797:
        /* <DEDUP_REMOVED lines=62> */
.L_x_14805:
[----:B------:R-:W-:-:S11]  /*30db0*/  DMUL R24, RZ, |R16| ;  /* 0x40000010ff187228 */ /* 0x000fd60000000000 */
.L_x_14806:
[----:B------:R-:W-:Y:S05]  /*30dc0*/  BSYNC B0 ;  /* 0x0000000000007941 */ /* 0x000fea0003800000 */
.L_x_14804:
        /* <DEDUP_REMOVED lines=11> */
.L_x_14803:
        /* <DEDUP_REMOVED lines=53> */
.L_x_14796:
        /* <DEDUP_REMOVED lines=30> */
.L_x_14809:
[----:B------:R-:W-:Y:S05]  /*313b0*/  BSYNC B3 ;  /* 0x0000000000037941 */ /* 0x000fea0003800000 */
.L_x_14808:
        /* <DEDUP_REMOVED lines=82> */
.L_x_14811:
[----:B------:R-:W-:Y:S02]  /*318e0*/  FSEL R6, RZ, 3.37028055040000000000e+12, P1 ;  /* 0x54442d18ff067808 */ /* 0x000fe40000800000 */
[----:B------:R-:W-:-:S07]  /*318f0*/  FSEL R7, RZ, 2.1426990032196044922, P1 ;  /* 0x400921fbff077808 */ /* 0x000fce0000800000 */
.L_x_14812:
[----:B------:R-:W-:Y:S05]  /*31900*/  BSYNC B0 ;  /* 0x0000000000007941 */ /* 0x000fea0003800000 */
.L_x_14810:
[----:B------:R-:W-:Y:S01]  /*31910*/  DADD R2, |R4|, |R2| ;  /* 0x0000000004027229 */ /* 0x000fe20000000602 */
[----:B------:R-:W-:-:S07]  /*31920*/  LOP3.LUT R5, R7, 0x80000000, R5, 0xb8, !PT ;  /* 0x8000000007057812 */ /* 0x000fce00078eb805 */
[----:B------:R-:W-:-:S06]  /*31930*/  DSETP.GTU.AND P0, PT, |R2|, +INF , PT ;  /* 0x7ff000000200742a */ /* 0x000fcc0003f0c200 */
[----:B------:R-:W-:Y:S02]  /*31940*/  FSEL R24, R2, R6, P0 ;  /* 0x0000000602187208 */ /* 0x000fe40000000000 */
[----:B------:R-:W-:Y:S01]  /*31950*/  FSEL R25, R3, R5, P0 ;  /* 0x0000000503197208 */ /* 0x000fe20000000000 */
[----:B------:R-:W-:Y:S06]  /*31960*/  BRA `(.L_x_14802) ;  /* 0x0000000400d47947 */ /* 0x000fec0003800000 */
.L_x_14807:
        /* <DEDUP_REMOVED lines=26> */
.L_x_14814:
[----:B------:R-:W-:Y:S05]  /*31b10*/  BSYNC B3 ;  /* 0x0000000000037941 */ /* 0x000fea0003800000 */
.L_x_14813:
        /* <DEDUP_REMOVED lines=82> */
.L_x_14816:
[----:B------:R-:W-:Y:S02]  /*32040*/  FSEL R6, RZ, 3.37028055040000000000e+12, P1 ;  /* 0x54442d18ff067808 */ /* 0x000fe40000800000 */
[----:B------:R-:W-:-:S07]  /*32050*/  FSEL R7, RZ, 2.1426990032196044922, P1 ;  /* 0x400921fbff077808 */ /* 0x000fce0000800000 */
.L_x_14817:
[----:B------:R-:W-:Y:S05]  /*32060*/  BSYNC B0 ;  /* 0x0000000000007941 */ /* 0x000fea0003800000 */
.L_x_14815:
[----:B------:R-:W-:Y:S01]  /*32070*/  DADD R2, |R4|, |R2| ;  /* 0x0000000004027229 */ /* 0x000fe20000000602 */
[----:B------:R-:W-:-:S07]  /*32080*/  LOP3.LUT R5, R7, 0x80000000, R5, 0xb8, !PT ;  /* 0x8000000007057812 */ /* 0x000fce00078eb805 */
[----:B------:R-:W-:-:S06]  /*32090*/  DSETP.GTU.AND P0, PT, |R2|, +INF , PT ;  /* 0x7ff000000200742a */ /* 0x000fcc0003f0c200 */
[----:B------:R-:W-:Y:S02]  /*320a0*/  FSEL R24, R2, R6, P0 ;  /* 0x0000000602187208 */ /* 0x000fe40000000000 */
[----:B------:R-:W-:-:S07]  /*320b0*/  FSEL R25, R3, R5, P0 ;  /* 0x0000000503197208 */ /* 0x000fce0000000000 */
.L_x_14802:
[----:B------:R-:W-:Y:S05]  /*320c0*/  BSYNC B2 ;  /* 0x0000000000027941 */ /* 0x000fea0003800000 */
.L_x_14795:
[----:B------:R-:W-:Y:S01]  /*320d0*/  DADD R2, -RZ, -R26 ;  /* 0x00000000ff027229 */ /* 0x000fe2000000091a */
[----:B------:R-:W-:-:S09]  /*320e0*/  ISETP.NE.AND P0, PT, R42, RZ, PT ;  /* 0x000000ff2a00720c */ /* 0x000fd20003f05270 */
[----:B------:R-:W-:Y:S02]  /*320f0*/  FSEL R26, R2, R26, !P0 ;  /* 0x0000001a021a7208 */ /* 0x000fe40004000000 */
[----:B------:R-:W-:Y:S01]  /*32100*/  FSEL R27, R3, R27, !P0 ;  /* 0x0000001b031b7208 */ /* 0x000fe20004000000 */
[----:B------:R-:W-:Y:S06]  /*32110*/  BRA `(.L_x_14818) ;  /* 0x0000003000287947 */ /* 0x000fec0003800000 */
.L_x_14729:
[----:B------:R-:W2:Y:S01]  /*32120*/  LDL.64 R24, [R1+0x8] ;  /* 0x0000080001187983 */ /* 0x000ea20000100a00 */
[----:B------:R-:W-:Y:S01]  /*32130*/  UMOV UR4, 0x54442d18 ;  /* 0x54442d1800047882 */ /* 0x000fe20000000000 */
[----:B------:R-:W-:Y:S01]  /*32140*/  UMOV UR5, 0x3ff921fb ;  /* 0x3ff921fb00057882 */ /* 0x000fe20000000000 */
[----:B------:R-:W-:Y:S02]  /*32150*/  DADD R26, -RZ, -R50 ;  /* 0x00000000ff1a7229 */ /* 0x000fe40000000932 */
[----:B--2---:R-:W-:-:S08]  /*32160*/  DADD R24, -R48, R24 ;  /* 0x0000000030187229 */ /* 0x004fd00000000118 */
[----:B------:R-:W-:Y:S01]  /*32170*/  DADD R24, R24, UR4 ;  /* 0x0000000418187e29 */ /* 0x000fe20008000000 */
[----:B------:R-:W-:Y:S10]  /*32180*/  BRA `(.L_x_14818) ;  /* 0x00000030000c7947 */ /* 0x000ff40003800000 */
.L_x_14728:
[----:B------:R-:W-:Y:S01]  /*32190*/  DADD R26, -RZ, -R50 ;  /* 0x00000000ff1a7229 */ /* 0x000fe20000000932 */
[----:B------:R-:W-:Y:S01]  /*321a0*/  CS2R R24, SRZ ;  /* 0x0000000000187805 */ /* 0x000fe2000001ff00 */
[----:B------:R-:W-:Y:S09]  /*321b0*/  BRA `(.L_x_14818) ;  /* 0x0000003000007947 */ /* 0x000ff20003800000 */
.L_x_14727:
        /* <DEDUP_REMOVED lines=108> */
.L_x_14823:
[----:B------:R-:W-:Y:S05]  /*32880*/  BSYNC B0 ;  /* 0x0000000000007941 */ /* 0x000fea0003800000 */
.L_x_14822:
        /* <DEDUP_REMOVED lines=8> */
.L_x_14825:
[----:B------:R-:W-:Y:S05]  /*32910*/  BSYNC B3 ;  /* 0x0000000000037941 */ /* 0x000fea0003800000 */
.L_x_14824:
        /* <DEDUP_REMOVED lines=82> */
.L_x_14827:
[----:B------:R-:W-:-:S04]  /*32e40*/  ISETP.GE.AND P0, PT, R49, RZ, PT ;  /* 0x000000ff3100720c */ /* 0x000fc80003f06270 */
[----:B------:R-:W-:Y:S02]  /*32e50*/  FSEL R6, RZ, 3.37028055040000000000e+12, P0 ;  /* 0x54442d18ff067808 */ /* 0x000fe40000000000 */
[----:B------:R-:W-:-:S07]  /*32e60*/  FSEL R7, RZ, 2.1426990032196044922, P0 ;  /* 0x400921fbff077808 */ /* 0x000fce0000000000 */
.L_x_14828:
[----:B------:R-:W-:Y:S05]  /*32e70*/  BSYNC B0 ;  /* 0x0000000000007941 */ /* 0x000fea0003800000 */
.L_x_14826:
[----:B------:R-:W-:Y:S01]  /*32e80*/  DADD R2, R2, R4 ;  /* 0x0000000002027229 */ /* 0x000fe20000000004 */
[----:B------:R-:W-:Y:S01]  /*32e90*/  LOP3.LUT R51, R7, 0x80000000, R51, 0xb8, !PT ;  /* 0x8000000007337812 */ /* 0x000fe200078eb833 */
[----:B------:R-:W-:-:S06]  /*32ea0*/  DMUL R24, R24, 0.5 ;  /* 0x3fe0000018187828 */ /* 0x000fcc0000000000 */
[----:B------:R-:W-:-:S06]  /*32eb0*/  DSETP.GTU.AND P0, PT, |R2|, +INF , PT ;  /* 0x7ff000000200742a */ /* 0x000fcc0003f0c200 */
[----:B------:R-:W-:Y:S02]  /*32ec0*/  FSEL R6, R2, R6, P0 ;  /* 0x0000000602067208 */ /* 0x000fe40000000000 */
[----:B------:R-:W-:Y:S01]  /*32ed0*/  FSEL R7, R3, R51, P0 ;  /* 0x0000003303077208 */ /* 0x000fe20000000000 */
[----:B------:R-:W-:Y:S06]  /*32ee0*/  BRA `(.L_x_14829) ;  /* 0x0000002000387947 */ /* 0x000fec0003800000 */
.L_x_14821:
        /* <DEDUP_REMOVED lines=63> */
[----:B------:R-:W-:Y:S02]  /*332e0*/  FSETP.GT.AND P3, PT, |R0|, 1.469367938527859385e-39, PT ;  /* 0x001000000000780b */ /* 0x000fe40003f64200 */
[----:B------:R-:W-:Y:S01]  /*332f0*/  MOV R0, 0xfffffc01 ;  /* 0xfffffc0100007802 */ /* 0x000fe20000000f00 */
        /* <DEDUP_REMOVED lines=70> */
.L_x_14831:
[----:B------:R-:W-:Y:S05]  /*33760*/  BSYNC B0 ;  /* 0x0000000000007941 */ /* 0x000fea0003800000 */
.L_x_14830:
        /* <DEDUP_REMOVED lines=8> */
.L_x_14833:
[----:B------:R-:W-:Y:S05]  /*337f0*/  BSYNC B3 ;  /* 0x0000000000037941 */ /* 0x000fea0003800000 */
.L_x_14832:
        /* <DEDUP_REMOVED lines=82> */
.L_x_14835:
[----:B------:R-:W-:-:S04]  /*33d20*/  ISETP.GE.AND P0, PT, R49, RZ, PT ;  /* 0x000000ff3100720c */ /* 0x000fc80003f06270 */
[----:B------:R-:W-:Y:S02]  /*33d30*/  FSEL R6, RZ, 3.37028055040000000000e+12, P0 ;  /* 0x54442d18ff067808 */ /* 0x000fe40000000000 */
[----:B------:R-:W-:-:S07]  /*33d40*/  FSEL R7, RZ, 2.1426990032196044922, P0 ;  /* 0x400921fbff077808 */ /* 0x000fce0000000000 */
.L_x_14836:
[----:B------:R-:W-:Y:S05]  /*33d50*/  BSYNC B0 ;  /* 0x0000000000007941 */ /* 0x000fea0003800000 */
.L_x_14834:
[----:B------:R-:W-:Y:S01]  /*33d60*/  DADD R2, R2, R4 ;  /* 0x0000000002027229 */ /* 0x000fe20000000004 */
[----:B------:R-:W-:-:S07]  /*33d70*/  LOP3.LUT R51, R7, 0x80000000, R51, 0xb8, !PT ;  /* 0x8000000007337812 */ /* 0x000fce00078eb833 */
[----:B------:R-:W-:-:S06]  /*33d80*/  DSETP.GTU.AND P0, PT, |R2|, +INF , PT ;  /* 0x7ff000000200742a */ /* 0x000fcc0003f0c200 */
[----:B------:R-:W-:Y:S02]  /*33d90*/  FSEL R6, R2, R6, P0 ;  /* 0x0000000602067208 */ /* 0x000fe40000000000 */
[----:B------:R-:W-:Y:S01]  /*33da0*/  FSEL R7, R3, R51, P0 ;  /* 0x0000003303077208 */ /* 0x000fe20000000000 */
[----:B------:R-:W-:Y:S06]  /*33db0*/  BRA `(.L_x_14829) ;  /* 0x0000001000847947 */ /* 0x000fec0003800000 */
.L_x_14820:
        /* <DEDUP_REMOVED lines=23> */
.L_x_14838:
[----:B------:R-:W-:Y:S05]  /*33f30*/  BSYNC B3 ;  /* 0x0000000000037941 */ /* 0x000fea0003800000 */
.L_x_14837:
        /* <DEDUP_REMOVED lines=24> */
[----:B------:R-:W-:Y:S02]  /*340c0*/  IMAD.MOV.U32 R6, RZ, RZ, R22 ;  /* 0x000000ffff067224 */ /* 0x000fe400078e0016 */
[----:B------:R-:W-:-:S07]  /*340d0*/  IMAD.MOV.U32 R7, RZ, RZ, R23 ;  /* 0x000000ffff077224 */ /* 0x000fce00078e0017 */
.L_x_14840:
[----:B------:R-:W-:Y:S05]  /*340e0*/  BSYNC B3 ;  /* 0x0000000000037941 */ /* 0x000fea0003800000 */
.L_x_14839:
[----:B------:R-:W-:Y:S01]  /*340f0*/  DADD R14, -RZ, |R6| ;  /* 0x00000000ff0e7229 */ /* 0x000fe20000000506 */
[----:B------:R-:W-:Y:S01]  /*34100*/  IMAD.MOV.U32 R10, RZ, RZ, RZ ;  /* 0x000000ffff0a7224 */ /* 0x000fe200078e00ff */
[----:B------:R-:W-:Y:S01]  /*34110*/  UMOV UR4, 0xffffffff ;  /* 0xffffffff00047882 */ /* 0x000fe20000000000 */
[----:B------:R-:W-:Y:S01]  /*34120*/  UMOV UR5, 0x7fefffff ;  /* 0x7fefffff00057882 */ /* 0x000fe20000000000 */
[----:B------:R-:W-:Y:S01]  /*34130*/  MOV R22, 0x0 ;  /* 0x0000000000167802 */ /* 0x000fe20000000f00 */
        /* <DEDUP_REMOVED lines=131> */
.L_x_14842:
[----:B------:R-:W-:Y:S05]  /*34970*/  BSYNC B0 ;  /* 0x0000000000007941 */ /* 0x000fea0003800000 */
.L_x_14841:
        /* <DEDUP_REMOVED lines=8> */
.L_x_14844:
[----:B------:R-:W-:Y:S05]  /*34a00*/  BSYNC B3 ;  /* 0x0000000000037941 */ /* 0x000fea0003800000 */
.L_x_14843:
        /* <DEDUP_REMOVED lines=82> */
.L_x_14846:
[----:B------:R-:W-:-:S04]  /*34f30*/  ISETP.GE.AND P0, PT, R49, RZ, PT ;  /* 0x000000ff3100720c */ /* 0x000fc80003f06270 */
[----:B------:R-:W-:Y:S02]  /*34f40*/  FSEL R6, RZ, 3.37028055040000000000e+12, P0 ;  /* 0x54442d18ff067808 */ /* 0x000fe40000000000 */
[----:B------:R-:W-:-:S07]  /*34f50*/  FSEL R7, RZ, 2.1426990032196044922, P0 ;  /* 0x400921fbff077808 */ /* 0x000fce0000000000 */
.L_x_14847:
[----:B------:R-:W-:Y:S05]  /*34f60*/  BSYNC B0 ;  /* 0x0000000000007941 */ /* 0x000fea0003800000 */
.L_x_14845:
[----:B------:R-:W-:Y:S01]  /*34f70*/  DADD R2, R2, R4 ;  /* 0x0000000002027229 */ /* 0x000fe20000000004 */
[----:B------:R-:W-:Y:S01]  /*34f80*/  LOP3.LUT R51, R7, 0x80000000, R51, 0xb8, !PT ;  /* 0x8000000007337812 */ /* 0x000fe200078eb833 */
[----:B------:R-:W-:-:S06]  /*34f90*/  DADD R24, R24, 1 ;  /* 0x3ff0000018187429 */ /* 0x000fcc0000000000 */
[----:B------:R-:W-:-:S06]  /*34fa0*/  DSETP.GTU.AND P0, PT, |R2|, +INF , PT ;  /* 0x7ff000000200742a */ /* 0x000fcc0003f0c200 */
[----:B------:R-:W-:Y:S02]  /*34fb0*/  FSEL R6, R2, R6, P0 ;  /* 0x0000000602067208 */ /* 0x000fe40000000000 */
[----:B------:R-:W-:-:S07]  /*34fc0*/  FSEL R7, R3, R51, P0 ;  /* 0x0000003303077208 */ /* 0x000fce0000000000 */
.L_x_14829:
[----:B------:R-:W-:Y:S05]  /*34fd0*/  BSYNC B2 ;  /* 0x0000000000027941 */ /* 0x000fea0003800000 */
.L_x_14819:
        /* <DEDUP_REMOVED lines=9> */
.L_x_14726:
        /* <DEDUP_REMOVED lines=21> */
.L_x_14818:
[----:B------:R-:W-:Y:S05]  /*351c0*/  BSYNC B1 ;  /* 0x0000000000017941 */ /* 0x000fea0003800000 */
.L_x_14725:
        /* <DEDUP_REMOVED lines=95> */
[----:B------:R-:W-:Y:S01]  /*357c0*/  MOV R14, 0x0 ;  /* 0x00000000000e7802 */ /* 0x000fe20000000f00 */
[----:B------:R-:W-:-:S06]  /*357d0*/  IMAD.MOV.U32 R15, RZ, RZ, 0x3fd80000 ;  /* 0x3fd80000ff0f7424 */ /* 0x000fcc00078e00ff */
        /* <DEDUP_REMOVED lines=46> */
.L_x_14856:
[----:B------:R-:W-:Y:S05]  /*35ac0*/  BSYNC B3 ;  /* 0x0000000000037941 */ /* 0x000fea0003800000 */
.L_x_14855:
[----:B------:R-:W-:Y:S01]  /*35ad0*/  DADD R6, R30, R6 ;  /* 0x000000001e067229 */ /* 0x000fe20000000006 */
        /* <DEDUP_REMOVED lines=80> */
.L_x_14854:
        /* <DEDUP_REMOVED lines=32> */
.L_x_14864:
[----:B------:R-:W-:Y:S05]  /*361e0*/  BSYNC B4 ;  /* 0x0000000000047941 */ /* 0x000fea0003800000 */
.L_x_14863:
[----:B------:R-:W-:Y:S02]  /*361f0*/  IMAD.MOV.U32 R16, RZ, RZ, R22 ;  /* 0x000000ffff107224 */ /* 0x000fe400078e0016 */
[----:B------:R-:W-:Y:S01]  /*36200*/  IMAD.MOV.U32 R17, RZ, RZ, R23 ;  /* 0x000000ffff117224 */ /* 0x000fe200078e0017 */
[----:B------:R-:W-:Y:S06]  /*36210*/  BRA `(.L_x_14862) ;  /* 0x0000000000047947 */ /* 0x000fec0003800000 */
.L_x_14861:
[----:B------:R-:W-:-:S11]  /*36220*/  DADD R16, -R34, R42 ;  /* 0x0000000022107229 */ /* 0x000fd6000000012a */
.L_x_14862:
[----:B------:R-:W-:Y:S05]  /*36230*/  BSYNC B3 ;  /* 0x0000000000037941 */ /* 0x000fea0003800000 */
.L_x_14860:
        /* <DEDUP_REMOVED lines=27> */
.L_x_14869:
[----:B------:R-:W-:Y:S05]  /*363f0*/  BSYNC B4 ;  /* 0x0000000000047941 */ /* 0x000fea0003800000 */
.L_x_14868:
[----:B------:R-:W-:Y:S05]  /*36400*/  BRA `(.L_x_14867) ;  /* 0x0000000000047947 */ /* 0x000fea0003800000 */
.L_x_14866:
[----:B------:R-:W-:-:S11]  /*36410*/  DADD R22, R44, -R6 ;  /* 0x000000002c167229 */ /* 0x000fd60000000806 */
.L_x_14867:
[----:B------:R-:W-:Y:S05]  /*36420*/  BSYNC B3 ;  /* 0x0000000000037941 */ /* 0x000fea0003800000 */
.L_x_14865:
        /* <DEDUP_REMOVED lines=30> */
.L_x_14871:
[----:B------:R-:W-:Y:S05]  /*36610*/  BSYNC B3 ;  /* 0x0000000000037941 */ /* 0x000fea0003800000 */
.L_x_14870:
        /* <DEDUP_REMOVED lines=86> */
.L_x_14872:
        /* <DEDUP_REMOVED lines=20> */
.L_x_14874:
[----:B------:R-:W-:Y:S05]  /*36cc0*/  BSYNC B3 ;  /* 0x0000000000037941 */ /* 0x000fea0003800000 */
.L_x_14873:
        /* <DEDUP_REMOVED lines=30> */
.L_x_14859:
        /* <DEDUP_REMOVED lines=24> */
.L_x_14877:
[----:B------:R-:W-:Y:S05]  /*37030*/  BSYNC B3 ;  /* 0x0000000000037941 */ /* 0x000fea0003800000 */
.L_x_14876:
        /* <DEDUP_REMOVED lines=24> */
[----:B------:R-:W-:Y:S05]  /*371c0*/  CALL.REL.NOINC `($__internal_22_$__cuda_sm20_div_rn_f64_full) ;  /* 0x00000570005c7944 */ /* 0x000fea0003c00000 */
.L_x_14880:
[----:B------:R-:W-:Y:S05]  /*371d0*/  BSYNC B3 ;  /* 0x0000000000037941 */ /* 0x000fea0003800000 */
.L_x_14879:
        /* <DEDUP_REMOVED lines=30> */
.L_x_14878:
        /* <DEDUP_REMOVED lines=76> */
.L_x_14881:
[----:B------:R-:W-:Y:S01]  /*37880*/  IMAD.MOV.U32 R8, RZ, RZ, 0x0 ;  /* 0x00000000ff087424 */ /* 0x000fe200078e00ff */
[----:B------:R-:W-:Y:S02]  /*37890*/  MOV R9, 0x7ff00000 ;  /* 0x7ff0000000097802 */ /* 0x000fe40000000f00 */
[----:B------:R-:W-:-:S04]  /*378a0*/  FSETP.NEU.FTZ.AND P0, PT, R7, RZ, PT ;  /* 0x000000ff0700720b */ /* 0x000fc80003f1d000 */
[----:B------:R-:W-:-:S10]  /*378b0*/  DFMA R8, R6, R8, +INF ;  /* 0x7ff000000608742b */ /* 0x000fd40000000008 */
[----:B------:R-:W-:Y:S02]  /*378c0*/  FSEL R32, R8, RZ, P0 ;  /* 0x000000ff08207208 */ /* 0x000fe40000000000 */
[----:B------:R-:W-:Y:S01]  /*378d0*/  FSEL R33, R9, -QNAN , P0 ;  /* 0xfff0000009217808 */ /* 0x000fe20000000000 */
[----:B------:R-:W-:Y:S06]  /*378e0*/  BRA `(.L_x_14857) ;  /* 0x00000004002c7947 */ /* 0x000fec0003800000 */
.L_x_14875:
        /* <DEDUP_REMOVED lines=23> */
.L_x_14883:
[----:B------:R-:W-:Y:S05]  /*37a60*/  BSYNC B3 ;  /* 0x0000000000037941 */ /* 0x000fea0003800000 */
.L_x_14882:
        /* <DEDUP_REMOVED lines=21> */
.L_x_14885:
[----:B------:R-:W-:Y:S05]  /*37bc0*/  BSYNC B3 ;  /* 0x0000000000037941 */ /* 0x000fea0003800000 */
.L_x_14884:
[----:B------:R-:W-:Y:S02]  /*37bd0*/  IMAD.MOV.U32 R32, RZ, RZ, R22 ;  /* 0x000000ffff207224 */ /* 0x000fe400078e0016 */
[----:B------:R-:W-:Y:S01]  /*37be0*/  IMAD.MOV.U32 R33, RZ, RZ, R23 ;  /* 0x000000ffff217224 */ /* 0x000fe200078e0017 */
[----:B------:R-:W-:Y:S06]  /*37bf0*/  BRA `(.L_x_14857) ;  /* 0x0000000000687947 */ /* 0x000fec0003800000 */
.L_x_14858:
        /* <DEDUP_REMOVED lines=23> */
.L_x_14887:
[----:B------:R-:W-:Y:S05]  /*37d70*/  BSYNC B3 ;  /* 0x0000000000037941 */ /* 0x000fea0003800000 */
.L_x_14886:
[----:B------:R-:W-:Y:S02]  /*37d80*/  IMAD.MOV.U32 R32, RZ, RZ, R6 ;  /* 0x000000ffff207224 */ /* 0x000fe400078e0006 */
[----:B------:R-:W-:-:S07]  /*37d90*/  IMAD.MOV.U32 R33, RZ, RZ, R7 ;  /* 0x000000ffff217224 */ /* 0x000fce00078e0007 */
.L_x_14857:
[----:B------:R-:W-:Y:S05]  /*37da0*/  BSYNC B2 ;  /* 0x0000000000027941 */ /* 0x000fea0003800000 */
.L_x_14853:
        /* <DEDUP_REMOVED lines=26> */
.L_x_14891:
[----:B------:R-:W-:Y:S05]  /*37f50*/  BSYNC B3 ;  /* 0x0000000000037941 */ /* 0x000fea0003800000 */
.L_x_14890:
        /* <DEDUP_REMOVED lines=37> */
.L_x_14899:
[----:B------:R-:W-:Y:S05]  /*381b0*/  BSYNC B4 ;  /* 0x0000000000047941 */ /* 0x000fea0003800000 */
.L_x_14898:
[----:B------:R-:W-:Y:S02]  /*381c0*/  IMAD.MOV.U32 R16, RZ, RZ, R22 ;  /* 0x000000ffff107224 */ /* 0x000fe400078e0016 */
[----:B------:R-:W-:Y:S01]  /*381d0*/  IMAD.MOV.U32 R17, RZ, RZ, R23 ;  /* 0x000000ffff117224 */ /* 0x000fe200078e0017 */
[----:B------:R-:W-:Y:S06]  /*381e0*/  BRA `(.L_x_14897) ;  /* 0x0000000000047947 */ /* 0x000fec0003800000 */
.L_x_14896:
[----:B------:R-:W-:-:S11]  /*381f0*/  DADD R16, -R34, R42 ;  /* 0x0000000022107229 */ /* 0x000fd6000000012a */
.L_x_14897:
[----:B------:R-:W-:Y:S05]  /*38200*/  BSYNC B3 ;  /* 0x0000000000037941 */ /* 0x000fea0003800000 */
.L_x_14895:
        /* <DEDUP_REMOVED lines=24> */
.L_x_14904:
[----:B------:R-:W-:Y:S05]  /*38390*/  BSYNC B4 ;  /* 0x0000000000047941 */ /* 0x000fea0003800000 */
.L_x_14903:
[----:B------:R-:W-:Y:S01]  /*383a0*/  IMAD.MOV.U32 R4, RZ, RZ, R22 ;  /* 0x000000ffff047224 */ /* 0x000fe200078e0016 */
[----:B------:R-:W-:Y:S01]  /*383b0*/  MOV R5, R23 ;  /* 0x0000001700057202 */ /* 0x000fe20000000f00 */
[----:B------:R-:W-:Y:S06]  /*383c0*/  BRA `(.L_x_14902) ;  /* 0x0000000000047947 */ /* 0x000fec0003800000 */
.L_x_14901:
[----:B------:R-:W-:-:S11]  /*383d0*/  DADD R4, -R40, R44 ;  /* 0x0000000028047229 */ /* 0x000fd6000000012c */
.L_x_14902:
[----:B------:R-:W-:Y:S05]  /*383e0*/  BSYNC B3 ;  /* 0x0000000000037941 */ /* 0x000fea0003800000 */
.L_x_14900:
        /* <DEDUP_REMOVED lines=26> */
.L_x_14906:
[----:B------:R-:W-:Y:S05]  /*38590*/  BSYNC B3 ;  /* 0x0000000000037941 */ /* 0x000fea0003800000 */
.L_x_14905:
[----:B------:R-:W-:Y:S01]  /*385a0*/  PLOP3.LUT P0, PT, PT, PT, PT, 0x80, 0x0 ;  /* 0x000000000000781c */ /* 0x000fe20003f0f070 */
[----:B------:R-:W-:Y:S01]  /*385b0*/  IMAD.MOV.U32 R4, RZ, RZ, R6 ;  /* 0x000000ffff047224 */ /* 0x000fe200078e0006 */
[----:B------:R-:W-:Y:S01]  /*385c0*/  MOV R5, R7 ;  /* 0x0000000700057202 */ /* 0x000fe20000000f00 */
[----:B------:R-:W-:Y:S10]  /*385d0*/  BRA `(.L_x_14892) ;  /* 0x0000000800407947 */ /* 0x000ff40003800000 */
.L_x_14894:
        /* <DEDUP_REMOVED lines=26> */
.L_x_14909:
[----:B------:R-:W-:Y:S05]  /*38780*/  BSYNC B3 ;  /* 0x0000000000037941 */ /* 0x000fea0003800000 */
.L_x_14908:
[----:B------:R-:W-:Y:S01]  /*38790*/  PLOP3.LUT P0, PT, PT, PT, PT, 0x80, 0x0 ;  /* 0x000000000000781c */ /* 0x000fe20003f0f070 */
[----:B------:R-:W-:Y:S01]  /*387a0*/  IMAD.MOV.U32 R4, RZ, RZ, R6 ;  /* 0x000000ffff047224 */ /* 0x000fe200078e0006 */
[----:B------:R-:W-:Y:S01]  /*387b0*/  MOV R5, R7 ;  /* 0x0000000700057202 */ /* 0x000fe20000000f00 */
[----:B------:R-:W-:Y:S10]  /*387c0*/  BRA `(.L_x_14892) ;  /* 0x0000000400c47947 */ /* 0x000ff40003800000 */
.L_x_14907:
        /* <DEDUP_REMOVED lines=26> */
[----:B------:R-:W-:Y:S05]  /*38970*/  CALL.REL.NOINC `($__internal_23_$__cuda_sm20_dsqrt_rn_f64_mediumpath_v1) ;  /* 0x0000055c00f07944 */ /* 0x000fea0003c00000 */
.L_x_14911:
[----:B------:R-:W-:Y:S05]  /*38980*/  BSYNC B3 ;  /* 0x0000000000037941 */ /* 0x000fea0003800000 */
.L_x_14910:
        /* <DEDUP_REMOVED lines=21> */
.L_x_14913:
[----:B------:R-:W-:Y:S05]  /*38ae0*/  BSYNC B3 ;  /* 0x0000000000037941 */ /* 0x000fea0003800000 */
.L_x_14912:
[----:B------:R-:W-:Y:S01]  /*38af0*/  DMUL R2, R2, 8.11296384146066816958e+31 ;  /* 0x4690000002027828 */ /* 0x000fe20000000000 */
[----:B------:R-:W-:Y:S01]  /*38b00*/  PLOP3.LUT P0, PT, PT, PT, PT, 0x80, 0x0 ;  /* 0x000000000000781c */ /* 0x000fe20003f0f070 */
[----:B------:R-:W-:Y:S02]  /*38b10*/  IMAD.MOV.U32 R4, RZ, RZ, R22 ;  /* 0x000000ffff047224 */ /* 0x000fe400078e0016 */
[----:B------:R-:W-:Y:S01]  /*38b20*/  IMAD.MOV.U32 R5, RZ, RZ, R23 ;  /* 0x000000ffff057224 */ /* 0x000fe200078e0017 */
[----:B------:R-:W-:Y:S09]  /*38b30*/  BRA `(.L_x_14892) ;  /* 0x0000000000e87947 */ /* 0x000ff20003800000 */
.L_x_14893:
        /* <DEDUP_REMOVED lines=24> */
.L_x_14915:
[----:B------:R-:W-:Y:S05]  /*38cc0*/  BSYNC B3 ;  /* 0x0000000000037941 */ /* 0x000fea0003800000 */
.L_x_14914:
        /* <DEDUP_REMOVED lines=26> */
.L_x_14917:
[----:B------:R-:W-:Y:S05]  /*38e70*/  BSYNC B3 ;  /* 0x0000000000037941 */ /* 0x000fea0003800000 */
.L_x_14916:
[----:B------:R-:W-:Y:S01]  /*38e80*/  DMUL R4, R6, R16 ;  /* 0x0000001006047228 */ /* 0x000fe20000000000 */
[----:B------:R-:W-:Y:S01]  /*38e90*/  PLOP3.LUT P0, PT, PT, PT, PT, 0x80, 0x0 ;  /* 0x000000000000781c */ /* 0x000fe20003f0f070 */
[----:B------:R-:W-:-:S12]  /*38ea0*/  BRA `(.L_x_14892) ;  /* 0x00000000000c7947 */ /* 0x000fd80003800000 */
.L_x_14889:
[----:B------:R-:W-:Y:S01]  /*38eb0*/  DMUL R4, R30, 9.00719925474099200000e+15 ;  /* 0x434000001e047828 */ /* 0x000fe20000000000 */
[----:B------:R-:W-:Y:S01]  /*38ec0*/  PLOP3.LUT P0, PT, PT, PT, PT, 0x80, 0x0 ;  /* 0x000000000000781c */ /* 0x000fe20003f0f070 */
[----:B------:R-:W-:-:S12]  /*38ed0*/  DMUL R2, R2, 9.00719925474099200000e+15 ;  /* 0x4340000002027828 */ /* 0x000fd80000000000 */
.L_x_14892:
[----:B------:R-:W-:Y:S05]  /*38ee0*/  BSYNC B2 ;  /* 0x0000000000027941 */ /* 0x000fea0003800000 */
.L_x_14888:
        /* <DEDUP_REMOVED lines=67> */
.L_x_14923:
[----:B------:R-:W-:-:S11]  /*39320*/  DMUL R16, RZ, |R18| ;  /* 0x40000012ff107228 */ /* 0x000fd60000000000 */
.L_x_14924:
[----:B------:R-:W-:Y:S05]  /*39330*/  BSYNC B0 ;  /* 0x0000000000007941 */ /* 0x000fea0003800000 */
.L_x_14922:
        /* <DEDUP_REMOVED lines=11> */
.L_x_14921:
        /* <DEDUP_REMOVED lines=53> */
.L_x_14920:
        /* <DEDUP_REMOVED lines=62> */
.L_x_14928:
[----:B------:R-:W-:-:S11]  /*39b20*/  DMUL R16, RZ, |R18| ;  /* 0x40000012ff107228 */ /* 0x000fd60000000000 */
.L_x_14929:
[----:B------:R-:W-:Y:S05]  /*39b30*/  BSYNC B0 ;  /* 0x0000000000007941 */ /* 0x000fea0003800000 */
.L_x_14927:
        /* <DEDUP_REMOVED lines=11> */
.L_x_14926:
        /* <DEDUP_REMOVED lines=53> */
.L_x_14919:
        /* <DEDUP_REMOVED lines=30> */
.L_x_14932:
[----:B------:R-:W-:Y:S05]  /*3a120*/  BSYNC B3 ;  /* 0x0000000000037941 */ /* 0x000fea0003800000 */
.L_x_14931:
        /* <DEDUP_REMOVED lines=82> */
.L_x_14934:
[----:B------:R-:W-:Y:S02]  /*3a650*/  FSEL R6, RZ, 3.37028055040000000000e+12, P1 ;  /* 0x54442d18ff067808 */ /* 0x000fe40000800000 */
[----:B------:R-:W-:-:S07]  /*3a660*/  FSEL R7, RZ, 2.1426990032196044922, P1 ;  /* 0x400921fbff077808 */ /* 0x000fce0000800000 */
.L_x_14935:
[----:B------:R-:W-:Y:S05]  /*3a670*/  BSYNC B0 ;  /* 0x0000000000007941 */ /* 0x000fea0003800000 */
.L_x_14933:
[----:B------:R-:W-:Y:S01]  /*3a680*/  DADD R2, |R4|, |R2| ;  /* 0x0000000004027229 */ /* 0x000fe20000000602 */
[----:B------:R-:W-:-:S07]  /*3a690*/  LOP3.LUT R5, R7, 0x80000000, R5, 0xb8, !PT ;  /* 0x8000000007057812 */ /* 0x000fce00078eb805 */
[----:B------:R-:W-:-:S06]  /*3a6a0*/  DSETP.GTU.AND P0, PT, |R2|, +INF , PT ;  /* 0x7ff000000200742a */ /* 0x000fcc0003f0c200 */
[----:B------:R-:W-:Y:S02]  /*3a6b0*/  FSEL R16, R2, R6, P0 ;  /* 0x0000000602107208 */ /* 0x000fe40000000000 */
[----:B------:R-:W-:Y:S01]  /*3a6c0*/  FSEL R17, R3, R5, P0 ;  /* 0x0000000503117208 */ /* 0x000fe20000000000 */
[----:B------:R-:W-:Y:S06]  /*3a6d0*/  BRA `(.L_x_14925) ;  /* 0x0000000400d47947 */ /* 0x000fec0003800000 */
.L_x_14930:
        /* <DEDUP_REMOVED lines=26> */
.L_x_14937:
[----:B------:R-:W-:Y:S05]  /*3a880*/  BSYNC B3 ;  /* 0x0000000000037941 */ /* 0x000fea0003800000 */
.L_x_14936:
        /* <DEDUP_REMOVED lines=82> */
.L_x_14939:
[----:B------:R-:W-:Y:S02]  /*3adb0*/  FSEL R6, RZ, 3.37028055040000000000e+12, P1 ;  /* 0x54442d18ff067808 */ /* 0x000fe40000800000 */
[----:B------:R-:W-:-:S07]  /*3adc0*/  FSEL R7, RZ, 2.1426990032196044922, P1 ;  /* 0x400921fbff077808 */ /* 0x000fce0000800000 */
.L_x_14940:
[----:B------:R-:W-:Y:S05]  /*3add0*/  BSYNC B0 ;  /* 0x0000000000007941 */ /* 0x000fea0003800000 */
.L_x_14938:
[----:B------:R-:W-:Y:S01]  /*3ade0*/  DADD R2, |R4|, |R2| ;  /* 0x0000000004027229 */ /* 0x000fe20000000602 */
[----:B------:R-:W-:-:S07]  /*3adf0*/  LOP3.LUT R5, R7, 0x80000000, R5, 0xb8, !PT ;  /* 0x8000000007057812 */ /* 0x000fce00078eb805 */
[----:B------:R-:W-:-:S06]  /*3ae00*/  DSETP.GTU.AND P0, PT, |R2|, +INF , PT ;  /* 0x7ff000000200742a */ /* 0x000fcc0003f0c200 */
[----:B------:R-:W-:Y:S02]  /*3ae10*/  FSEL R16, R2, R6, P0 ;  /* 0x0000000602107208 */ /* 0x000fe40000000000 */
[----:B------:R-:W-:-:S07]  /*3ae20*/  FSEL R17, R3, R5, P0 ;  /* 0x0000000503117208 */ /* 0x000fce0000000000 */
.L_x_14925:
[----:B------:R-:W-:Y:S05]  /*3ae30*/  BSYNC B2 ;  /* 0x0000000000027941 */ /* 0x000fea0003800000 */
.L_x_14918:
[----:B------:R-:W-:Y:S01]  /*3ae40*/  DADD R2, -RZ, -R32 ;  /* 0x00000000ff027229 */ /* 0x000fe20000000920 */
[----:B------:R-:W-:-:S09]  /*3ae50*/  ISETP.NE.AND P0, PT, R46, RZ, PT ;  /* 0x000000ff2e00720c */ /* 0x000fd20003f05270 */
[----:B------:R-:W-:Y:S02]  /*3ae60*/  FSEL R18, R2, R32, !P0 ;  /* 0x0000002002127208 */ /* 0x000fe40004000000 */
[----:B------:R-:W-:Y:S01]  /*3ae70*/  FSEL R19, R3, R33, !P0 ;  /* 0x0000002103137208 */ /* 0x000fe20004000000 */
[----:B------:R-:W-:Y:S06]  /*3ae80*/  BRA `(.L_x_14941) ;  /* 0x0000003000287947 */ /* 0x000fec0003800000 */
.L_x_14852:
[----:B------:R-:W2:Y:S01]  /*3ae90*/  LDL.64 R16, [R1+0x8] ;  /* 0x0000080001107983 */ /* 0x000ea20000100a00 */
[----:B------:R-:W-:Y:S01]  /*3aea0*/  UMOV UR4, 0x54442d18 ;  /* 0x54442d1800047882 */ /* 0x000fe20000000000 */
[----:B------:R-:W-:Y:S01]  /*3aeb0*/  UMOV UR5, 0x3ff921fb ;  /* 0x3ff921fb00057882 */ /* 0x000fe20000000000 */
[----:B------:R-:W-:Y:S02]  /*3aec0*/  DADD R18, -RZ, -R58 ;  /* 0x00000000ff127229 */ /* 0x000fe4000000093a */
[----:B--2---:R-:W-:-:S08]  /*3aed0*/  DADD R16, -R56, R16 ;  /* 0x0000000038107229 */ /* 0x004fd00000000110 */
[----:B------:R-:W-:Y:S01]  /*3aee0*/  DADD R16, R16, UR4 ;  /* 0x0000000410107e29 */ /* 0x000fe20008000000 */
[----:B------:R-:W-:Y:S10]  /*3aef0*/  BRA `(.L_x_14941) ;  /* 0x00000030000c7947 */ /* 0x000ff40003800000 */
.L_x_14851:
[----:B------:R-:W-:Y:S01]  /*3af00*/  DADD R18, -RZ, -R58 ;  /* 0x00000000ff127229 */ /* 0x000fe2000000093a */
[----:B------:R-:W-:Y:S01]  /*3af10*/  CS2R R16, SRZ ;  /* 0x0000000000107805 */ /* 0x000fe2000001ff00 */
[----:B------:R-:W-:Y:S09]  /*3af20*/  BRA `(.L_x_14941) ;  /* 0x0000003000007947 */ /* 0x000ff20003800000 */
.L_x_14850:
        /* <DEDUP_REMOVED lines=108> */
.L_x_14946:
[----:B------:R-:W-:Y:S05]  /*3b5f0*/  BSYNC B0 ;  /* 0x0000000000007941 */ /* 0x000fea0003800000 */
.L_x_14945:
        /* <DEDUP_REMOVED lines=8> */
.L_x_14948:
[----:B------:R-:W-:Y:S05]  /*3b680*/  BSYNC B3 ;  /* 0x0000000000037941 */ /* 0x000fea0003800000 */
.L_x_14947:
        /* <DEDUP_REMOVED lines=82> */
.L_x_14950:
[----:B------:R-:W-:-:S04]  /*3bbb0*/  ISETP.GE.AND P0, PT, R57, RZ, PT ;  /* 0x000000ff3900720c */ /* 0x000fc80003f06270 */
[----:B------:R-:W-:Y:S02]  /*3bbc0*/  FSEL R6, RZ, 3.37028055040000000000e+12, P0 ;  /* 0x54442d18ff067808 */ /* 0x000fe40000000000 */
[----:B------:R-:W-:-:S07]  /*3bbd0*/  FSEL R7, RZ, 2.1426990032196044922, P0 ;  /* 0x400921fbff077808 */ /* 0x000fce0000000000 */
.L_x_14951:
[----:B------:R-:W-:Y:S05]  /*3bbe0*/  BSYNC B0 ;  /* 0x0000000000007941 */ /* 0x000fea0003800000 */
.L_x_14949:
[----:B------:R-:W-:Y:S01]  /*3bbf0*/  DADD R2, R2, R4 ;  /* 0x0000000002027229 */ /* 0x000fe20000000004 */
[----:B------:R-:W-:Y:S01]  /*3bc00*/  LOP3.LUT R59, R7, 0x80000000, R59, 0xb8, !PT ;  /* 0x80000000073b7812 */ /* 0x000fe200078eb83b */
[----:B------:R-:W-:-:S06]  /*3bc10*/  DMUL R30, R30, 0.5 ;  /* 0x3fe000001e1e7828 */ /* 0x000fcc0000000000 */
[----:B------:R-:W-:-:S06]  /*3bc20*/  DSETP.GTU.AND P0, PT, |R2|, +INF , PT ;  /* 0x7ff000000200742a */ /* 0x000fcc0003f0c200 */
[----:B------:R-:W-:Y:S02]  /*3bc30*/  FSEL R6, R2, R6, P0 ;  /* 0x0000000602067208 */ /* 0x000fe40000000000 */
[----:B------:R-:W-:Y:S01]  /*3bc40*/  FSEL R7, R3, R59, P0 ;  /* 0x0000003b03077208 */ /* 0x000fe20000000000 */
[----:B------:R-:W-:Y:S06]  /*3bc50*/  BRA `(.L_x_14952) ;  /* 0x0000002000387947 */ /* 0x000fec0003800000 */
.L_x_14944:
        /* <DEDUP_REMOVED lines=135> */
.L_x_14954:
[----:B------:R-:W-:Y:S05]  /*3c4d0*/  BSYNC B0 ;  /* 0x0000000000007941 */ /* 0x000fea0003800000 */
.L_x_14953:
        /* <DEDUP_REMOVED lines=8> */
.L_x_14956:
[----:B------:R-:W-:Y:S05]  /*3c560*/  BSYNC B3 ;  /* 0x0000000000037941 */ /* 0x000fea0003800000 */
.L_x_14955:
        /* <DEDUP_REMOVED lines=82> */
.L_x_14958:
[----:B------:R-:W-:-:S04]  /*3ca90*/  ISETP.GE.AND P0, PT, R57, RZ, PT ;  /* 0x000000ff3900720c */ /* 0x000fc80003f06270 */
[----:B------:R-:W-:Y:S02]  /*3caa0*/  FSEL R6, RZ, 3.37028055040000000000e+12, P0 ;  /* 0x54442d18ff067808 */ /* 0x000fe40000000000 */
[----:B------:R-:W-:-:S07]  /*3cab0*/  FSEL R7, RZ, 2.1426990032196044922, P0 ;  /* 0x400921fbff077808 */ /* 0x000fce0000000000 */
.L_x_14959:
[----:B------:R-:W-:Y:S05]  /*3cac0*/  BSYNC B0 ;  /* 0x0000000000007941 */ /* 0x000fea0003800000 */
.L_x_14957:
[----:B------:R-:W-:Y:S01]  /*3cad0*/  DADD R2, R2, R4 ;  /* 0x0000000002027229 */ /* 0x000fe20000000004 */
[----:B------:R-:W-:-:S07]  /*3cae0*/  LOP3.LUT R59, R7, 0x80000000, R59, 0xb8, !PT ;  /* 0x80000000073b7812 */ /* 0x000fce00078eb83b */
[----:B------:R-:W-:-:S06]  /*3caf0*/  DSETP.GTU.AND P0, PT, |R2|, +INF , PT ;  /* 0x7ff000000200742a */ /* 0x000fcc0003f0c200 */
[----:B------:R-:W-:Y:S02]  /*3cb00*/  FSEL R6, R2, R6, P0 ;  /* 0x0000000602067208 */ /* 0x000fe40000000000 */
[----:B------:R-:W-:Y:S01]  /*3cb10*/  FSEL R7, R3, R59, P0 ;  /* 0x0000003b03077208 */ /* 0x000fe20000000000 */
[----:B------:R-:W-:Y:S06]  /*3cb20*/  BRA `(.L_x_14952) ;  /* 0x0000001000847947 */ /* 0x000fec0003800000 */
.L_x_14943:
        /* <DEDUP_REMOVED lines=23> */
.L_x_14961:
[----:B------:R-:W-:Y:S05]  /*3cca0*/  BSYNC B3 ;  /* 0x0000000000037941 */ /* 0x000fea0003800000 */
.L_x_14960:
        /* <DEDUP_REMOVED lines=26> */
.L_x_14963:
[----:B------:R-:W-:Y:S05]  /*3ce50*/  BSYNC B3 ;  /* 0x0000000000037941 */ /* 0x000fea0003800000 */
.L_x_14962:
        /* <DEDUP_REMOVED lines=136> */
.L_x_14965:
[----:B------:R-:W-:Y:S05]  /*3d6e0*/  BSYNC B0 ;  /* 0x0000000000007941 */ /* 0x000fea0003800000 */
.L_x_14964:
        /* <DEDUP_REMOVED lines=8> */
.L_x_14967:
[----:B------:R-:W-:Y:S05]  /*3d770*/  BSYNC B3 ;  /* 0x0000000000037941 */ /* 0x000fea0003800000 */
.L_x_14966:
        /* <DEDUP_REMOVED lines=82> */
.L_x_14969:
[----:B------:R-:W-:-:S04]  /*3dca0*/  ISETP.GE.AND P0, PT, R57, RZ, PT ;  /* 0x000000ff3900720c */ /* 0x000fc80003f06270 */
[----:B------:R-:W-:Y:S02]  /*3dcb0*/  FSEL R6, RZ, 3.37028055040000000000e+12, P0 ;  /* 0x54442d18ff067808 */ /* 0x000fe40000000000 */
[----:B------:R-:W-:-:S07]  /*3dcc0*/  FSEL R7, RZ, 2.1426990032196044922, P0 ;  /* 0x400921fbff077808 */ /* 0x000fce0000000000 */
.L_x_14970:
[----:B------:R-:W-:Y:S05]  /*3dcd0*/  BSYNC B0 ;  /* 0x0000000000007941 */ /* 0x000fea0003800000 */
.L_x_14968:
[----:B------:R-:W-:Y:S01]  /*3dce0*/  DADD R2, R2, R4 ;  /* 0x0000000002027229 */ /* 0x000fe20000000004 */
[----:B------:R-:W-:Y:S01]  /*3dcf0*/  LOP3.LUT R59, R7, 0x80000000, R59, 0xb8, !PT ;  /* 0x80000000073b7812 */ /* 0x000fe200078eb83b */
[----:B------:R-:W-:-:S06]  /*3dd00*/  DADD R30, R30, 1 ;  /* 0x3ff000001e1e7429 */ /* 0x000fcc0000000000 */
[----:B------:R-:W-:-:S06]  /*3dd10*/  DSETP.GTU.AND P0, PT, |R2|, +INF , PT ;  /* 0x7ff000000200742a */ /* 0x000fcc0003f0c200 */
[----:B------:R-:W-:Y:S02]  /*3dd20*/  FSEL R6, R2, R6, P0 ;  /* 0x0000000602067208 */ /* 0x000fe40000000000 */
[----:B------:R-:W-:-:S07]  /*3dd30*/  FSEL R7, R3, R59, P0 ;  /* 0x0000003b03077208 */ /* 0x000fce0000000000 */
.L_x_14952:
[----:B------:R-:W-:Y:S05]  /*3dd40*/  BSYNC B2 ;  /* 0x0000000000027941 */ /* 0x000fea0003800000 */
.L_x_14942:
        /* <DEDUP_REMOVED lines=9> */
.L_x_14849:
        /* <DEDUP_REMOVED lines=21> */
.L_x_14941:
[----:B------:R-:W-:Y:S05]  /*3df30*/  BSYNC B1 ;  /* 0x0000000000017941 */ /* 0x000fea0003800000 */
.L_x_14848:
        /* <DEDUP_REMOVED lines=61> */
[----:B------:R-:W-:Y:S01]  /*3e310*/  IMAD.MOV.U32 R13, RZ, RZ, R47 ;  /* 0x000000ffff0d7224 */ /* 0x000fe200078e002f */
[----:B------:R-:W-:Y:S01]  /*3e320*/  MOV R32, RZ ;  /* 0x000000ff00207202 */ /* 0x000fe20000000f00 */
[----:B------:R-:W-:-:S04]  /*3e330*/  DMUL R14, R14, R14 ;  /* 0x0000000e0e0e7228 */ /* 0x000fc80000000000 */
        /* <DEDUP_REMOVED lines=79> */
.L_x_14979:
[----:B------:R-:W-:Y:S05]  /*3e830*/  BSYNC B3 ;  /* 0x0000000000037941 */ /* 0x000fea0003800000 */
.L_x_14978:
[----:B------:R-:W-:Y:S01]  /*3e840*/  DADD R6, R32, R6 ;  /* 0x0000000020067229 */ /* 0x000fe20000000006 */
[----:B------:R-:W-:-:S09]  /*3e850*/  MOV R23, 0xfffffc01 ;  /* 0xfffffc0100177802 */ /* 0x000fd20000000f00 */
        /* <DEDUP_REMOVED lines=79> */
.L_x_14977:
        /* <DEDUP_REMOVED lines=32> */
.L_x_14987:
[----:B------:R-:W-:Y:S05]  /*3ef50*/  BSYNC B4 ;  /* 0x0000000000047941 */ /* 0x000fea0003800000 */
.L_x_14986:
[----:B------:R-:W-:Y:S02]  /*3ef60*/  IMAD.MOV.U32 R30, RZ, RZ, R22 ;  /* 0x000000ffff1e7224 */ /* 0x000fe400078e0016 */
[----:B------:R-:W-:Y:S01]  /*3ef70*/  IMAD.MOV.U32 R31, RZ, RZ, R23 ;  /* 0x000000ffff1f7224 */ /* 0x000fe200078e0017 */
[----:B------:R-:W-:Y:S06]  /*3ef80*/  BRA `(.L_x_14985) ;  /* 0x0000000000047947 */ /* 0x000fec0003800000 */
.L_x_14984:
[----:B------:R-:W-:-:S11]  /*3ef90*/  DADD R30, -R40, R44 ;  /* 0x00000000281e7229 */ /* 0x000fd6000000012c */
.L_x_14985:
[----:B------:R-:W-:Y:S05]  /*3efa0*/  BSYNC B3 ;  /* 0x0000000000037941 */ /* 0x000fea0003800000 */
.L_x_14983:
        /* <DEDUP_REMOVED lines=27> */
.L_x_14992:
[----:B------:R-:W-:Y:S05]  /*3f160*/  BSYNC B4 ;  /* 0x0000000000047941 */ /* 0x000fea0003800000 */
.L_x_14991:
[----:B------:R-:W-:Y:S05]  /*3f170*/  BRA `(.L_x_14990) ;  /* 0x0000000000047947 */ /* 0x000fea0003800000 */
.L_x_14989:
[----:B------:R-:W-:-:S11]  /*3f180*/  DADD R22, R46, -R6 ;  /* 0x000000002e167229 */ /* 0x000fd60000000806 */
.L_x_14990:
[----:B------:R-:W-:Y:S05]  /*3f190*/  BSYNC B3 ;  /* 0x0000000000037941 */ /* 0x000fea0003800000 */
.L_x_14988:
[----:B------:R-:W-:Y:S01]  /*3f1a0*/  DMUL R6, R22, 0.5 ;  /* 0x3fe0000016067828 */ /* 0x000fe20000000000 */
[----:B------:R-:W-:Y:S01]  /*3f1b0*/  BSSY B3, `(.L_x_14993) ;  /* 0x000001d000037945 */ /* 0x000fe20003800000 */
[----:B------:R-:W-:-:S06]  /*3f1c0*/  DADD R8, R32, 1 ;  /* 0x3ff0000020087429 */ /* 0x000fcc0000000000 */
[----:B------:R-:W-:-:S08]  /*3f1d0*/  DFMA R30, R30, 0.5, R6 ;  /* 0x3fe000001e1e782b */ /* 0x000fd00000000006 */
[----:B------:R-:W-:Y:S01]  /*3f1e0*/  DMUL R10, R30, R8 ;  /* 0x000000081e0a7228 */ /* 0x000fe20000000000 */
[----:B------:R-:W-:Y:S01]  /*3f1f0*/  IMAD.MOV.U32 R8, RZ, RZ, 0x0 ;  /* 0x00000000ff087424 */ /* 0x000fe200078e00ff */
[----:B------:R-:W-:-:S04]  /*3f200*/  MOV R9, 0x3fd80000 ;  /* 0x3fd8000000097802 */ /* 0x000fc80000000f00 */
        /* <DEDUP_REMOVED lines=23> */
.L_x_14994:
[----:B------:R-:W-:Y:S05]  /*3f380*/  BSYNC B3 ;  /* 0x0000000000037941 */ /* 0x000fea0003800000 */
.L_x_14993:
        /* <DEDUP_REMOVED lines=85> */
.L_x_14995:
        /* <DEDUP_REMOVED lines=20> */
.L_x_14997:
[----:B------:R-:W-:Y:S05]  /*3fa20*/  BSYNC B3 ;  /* 0x0000000000037941 */ /* 0x000fea0003800000 */
.L_x_14996:
        /* <DEDUP_REMOVED lines=30> */
.L_x_14982:
        /* <DEDUP_REMOVED lines=24> */
.L_x_15000:
[----:B------:R-:W-:Y:S05]  /*3fd90*/  BSYNC B3 ;  /* 0x0000000000037941 */ /* 0x000fea0003800000 */
.L_x_14999:
        /* <DEDUP_REMOVED lines=25> */
.L_x_15003:
[----:B------:R-:W-:Y:S05]  /*3ff30*/  BSYNC B3 ;  /* 0x0000000000037941 */ /* 0x000fea0003800000 */
.L_x_15002:
        /* <DEDUP_REMOVED lines=30> */
.L_x_15001:
        /* <DEDUP_REMOVED lines=75> */
.L_x_15004:
[----:B------:R-:W-:Y:S01]  /*405d0*/  IMAD.MOV.U32 R8, RZ, RZ, 0x0 ;  /* 0x00000000ff087424 */ /* 0x000fe200078e00ff */
[----:B------:R-:W-:Y:S02]  /*405e0*/  MOV R9, 0x7ff00000 ;  /* 0x7ff0000000097802 */ /* 0x000fe40000000f00 */
[----:B------:R-:W-:-:S04]  /*405f0*/  FSETP.NEU.FTZ.AND P0, PT, R7, RZ, PT ;  /* 0x000000ff0700720b */ /* 0x000fc80003f1d000 */
[----:B------:R-:W-:-:S10]  /*40600*/  DFMA R8, R6, R8, +INF ;  /* 0x7ff000000608742b */ /* 0x000fd40000000008 */
[----:B------:R-:W-:Y:S02]  /*40610*/  FSEL R34, R8, RZ, P0 ;  /* 0x000000ff08227208 */ /* 0x000fe40000000000 */
[----:B------:R-:W-:Y:S01]  /*40620*/  FSEL R35, R9, -QNAN , P0 ;  /* 0xfff0000009237808 */ /* 0x000fe20000000000 */
[----:B------:R-:W-:Y:S06]  /*40630*/  BRA `(.L_x_14980) ;  /* 0x00000004002c7947 */ /* 0x000fec0003800000 */
.L_x_14998:
        /* <DEDUP_REMOVED lines=23> */
.L_x_15006:
[----:B------:R-:W-:Y:S05]  /*407b0*/  BSYNC B3 ;  /* 0x0000000000037941 */ /* 0x000fea0003800000 */
.L_x_15005:
        /* <DEDUP_REMOVED lines=21> */
.L_x_15008:
[----:B------:R-:W-:Y:S05]  /*40910*/  BSYNC B3 ;  /* 0x0000000000037941 */ /* 0x000fea0003800000 */
.L_x_15007:
[----:B------:R-:W-:Y:S02]  /*40920*/  IMAD.MOV.U32 R34, RZ, RZ, R22 ;  /* 0x000000ffff227224 */ /* 0x000fe400078e0016 */
[----:B------:R-:W-:Y:S01]  /*40930*/  IMAD.MOV.U32 R35, RZ, RZ, R23 ;  /* 0x000000ffff237224 */ /* 0x000fe200078e0017 */
[----:B------:R-:W-:Y:S06]  /*40940*/  BRA `(.L_x_14980) ;  /* 0x0000000000687947 */ /* 0x000fec0003800000 */
.L_x_14981:
        /* <DEDUP_REMOVED lines=23> */
.L_x_15010:
[----:B------:R-:W-:Y:S05]  /*40ac0*/  BSYNC B3 ;  /* 0x0000000000037941 */ /* 0x000fea0003800000 */
.L_x_15009:
[----:B------:R-:W-:Y:S02]  /*40ad0*/  IMAD.MOV.U32 R34, RZ, RZ, R6 ;  /* 0x000000ffff227224 */ /* 0x000fe400078e0006 */
[----:B------:R-:W-:-:S07]  /*40ae0*/  IMAD.MOV.U32 R35, RZ, RZ, R7 ;  /* 0x000000ffff237224 */ /* 0x000fce00078e0007 */
.L_x_14980:
[----:B------:R-:W-:Y:S05]  /*40af0*/  BSYNC B2 ;  /* 0x0000000000027941 */ /* 0x000fea0003800000 */
.L_x_14976:
        /* <DEDUP_REMOVED lines=26> */
.L_x_15014:
[----:B------:R-:W-:Y:S05]  /*40ca0*/  BSYNC B3 ;  /* 0x0000000000037941 */ /* 0x000fea0003800000 */
.L_x_15013:
        /* <DEDUP_REMOVED lines=37> */
.L_x_15022:
[----:B------:R-:W-:Y:S05]  /*40f00*/  BSYNC B4 ;  /* 0x0000000000047941 */ /* 0x000fea0003800000 */
.L_x_15021:
[----:B------:R-:W-:Y:S02]  /*40f10*/  IMAD.MOV.U32 R48, RZ, RZ, R22 ;  /* 0x000000ffff307224 */ /* 0x000fe400078e0016 */
[----:B------:R-:W-:Y:S01]  /*40f20*/  IMAD.MOV.U32 R49, RZ, RZ, R23 ;  /* 0x000000ffff317224 */ /* 0x000fe200078e0017 */
[----:B------:R-:W-:Y:S06]  /*40f30*/  BRA `(.L_x_15020) ;  /* 0x0000000000047947 */ /* 0x000fec0003800000 */
.L_x_15019:
[----:B------:R-:W-:-:S11]  /*40f40*/  DADD R48, -R40, R44 ;  /* 0x0000000028307229 */ /* 0x000fd6000000012c */
.L_x_15020:
[----:B------:R-:W-:Y:S05]  /*40f50*/  BSYNC B3 ;  /* 0x0000000000037941 */ /* 0x000fea0003800000 */
.L_x_15018:
        /* <DEDUP_REMOVED lines=24> */
.L_x_15027:
[----:B------:R-:W-:Y:S05]  /*410e0*/  BSYNC B4 ;  /* 0x0000000000047941 */ /* 0x000fea0003800000 */
.L_x_15026:
[----:B------:R-:W-:Y:S01]  /*410f0*/  IMAD.MOV.U32 R4, RZ, RZ, R22 ;  /* 0x000000ffff047224 */ /* 0x000fe200078e0016 */
[----:B------:R-:W-:Y:S01]  /*41100*/  MOV R5, R23 ;  /* 0x0000001700057202 */ /* 0x000fe20000000f00 */
[----:B------:R-:W-:Y:S06]  /*41110*/  BRA `(.L_x_15025) ;  /* 0x0000000000047947 */ /* 0x000fec0003800000 */
.L_x_15024:
[----:B------:R-:W-:-:S11]  /*41120*/  DADD R4, -R42, R46 ;  /* 0x000000002a047229 */ /* 0x000fd6000000012e */
.L_x_15025:
[----:B------:R-:W-:Y:S05]  /*41130*/  BSYNC B3 ;  /* 0x0000000000037941 */ /* 0x000fea0003800000 */
.L_x_15023:
        /* <DEDUP_REMOVED lines=26> */
.L_x_15029:
[----:B------:R-:W-:Y:S05]  /*412e0*/  BSYNC B3 ;  /* 0x0000000000037941 */ /* 0x000fea0003800000 */
.L_x_15028:
[----:B------:R-:W-:Y:S01]  /*412f0*/  PLOP3.LUT P0, PT, PT, PT, PT, 0x80, 0x0 ;  /* 0x000000000000781c */ /* 0x000fe20003f0f070 */
[----:B------:R-:W-:Y:S01]  /*41300*/  IMAD.MOV.U32 R4, RZ, RZ, R6 ;  /* 0x000000ffff047224 */ /* 0x000fe200078e0006 */
[----:B------:R-:W-:Y:S01]  /*41310*/  MOV R5, R7 ;  /* 0x0000000700057202 */ /* 0x000fe20000000f00 */
[----:B------:R-:W-:Y:S10]  /*41320*/  BRA `(.L_x_15015) ;  /* 0x0000000800407947 */ /* 0x000ff40003800000 */
.L_x_15017:
        /* <DEDUP_REMOVED lines=26> */
.L_x_15032:
[----:B------:R-:W-:Y:S05]  /*414d0*/  BSYNC B3 ;  /* 0x0000000000037941 */ /* 0x000fea0003800000 */
.L_x_15031:
[----:B------:R-:W-:Y:S01]  /*414e0*/  PLOP3.LUT P0, PT, PT, PT, PT, 0x80, 0x0 ;  /* 0x000000000000781c */ /* 0x000fe20003f0f070 */
[----:B------:R-:W-:Y:S01]  /*414f0*/  IMAD.MOV.U32 R4, RZ, RZ, R6 ;  /* 0x000000ffff047224 */ /* 0x000fe200078e0006 */
[----:B------:R-:W-:Y:S01]  /*41500*/  MOV R5, R7 ;  /* 0x0000000700057202 */ /* 0x000fe20000000f00 */
[----:B------:R-:W-:Y:S10]  /*41510*/  BRA `(.L_x_15015) ;  /* 0x0000000400c47947 */ /* 0x000ff40003800000 */
.L_x_15030:
        /* <DEDUP_REMOVED lines=27> */
.L_x_15034:
[----:B------:R-:W-:Y:S05]  /*416d0*/  BSYNC B3 ;  /* 0x0000000000037941 */ /* 0x000fea0003800000 */
.L_x_15033:
        /* <DEDUP_REMOVED lines=21> */
.L_x_15036:
[----:B------:R-:W-:Y:S05]  /*41830*/  BSYNC B3 ;  /* 0x0000000000037941 */ /* 0x000fea0003800000 */
.L_x_15035:
[----:B------:R-:W-:Y:S01]  /*41840*/  DMUL R2, R2, 8.11296384146066816958e+31 ;  /* 0x4690000002027828 */ /* 0x000fe20000000000 */
[----:B------:R-:W-:Y:S01]  /*41850*/  PLOP3.LUT P0, PT, PT, PT, PT, 0x80, 0x0 ;  /* 0x000000000000781c */ /* 0x000fe20003f0f070 */
[----:B------:R-:W-:Y:S02]  /*41860*/  IMAD.MOV.U32 R4, RZ, RZ, R22 ;  /* 0x000000ffff047224 */ /* 0x000fe400078e0016 */
[----:B------:R-:W-:Y:S01]  /*41870*/  IMAD.MOV.U32 R5, RZ, RZ, R23 ;  /* 0x000000ffff057224 */ /* 0x000fe200078e0017 */
[----:B------:R-:W-:Y:S09]  /*41880*/  BRA `(.L_x_15015) ;  /* 0x0000000000e87947 */ /* 0x000ff20003800000 */
.L_x_15016:
        /* <DEDUP_REMOVED lines=24> */
.L_x_15038:
[----:B------:R-:W-:Y:S05]  /*41a10*/  BSYNC B3 ;  /* 0x0000000000037941 */ /* 0x000fea0003800000 */
.L_x_15037:
        /* <DEDUP_REMOVED lines=26> */
.L_x_15040:
[----:B------:R-:W-:Y:S05]  /*41bc0*/  BSYNC B3 ;  /* 0x0000000000037941 */ /* 0x000fea0003800000 */
.L_x_15039:
[----:B------:R-:W-:Y:S01]  /*41bd0*/  DMUL R4, R6, R20 ;  /* 0x0000001406047228 */ /* 0x000fe20000000000 */
[----:B------:R-:W-:Y:S01]  /*41be0*/  PLOP3.LUT P0, PT, PT, PT, PT, 0x80, 0x0 ;  /* 0x000000000000781c */ /* 0x000fe20003f0f070 */
[----:B------:R-:W-:-:S12]  /*41bf0*/  BRA `(.L_x_15015) ;  /* 0x00000000000c7947 */ /* 0x000fd80003800000 */
.L_x_15012:
[----:B------:R-:W-:Y:S01]  /*41c00*/  DMUL R4, R32, 9.00719925474099200000e+15 ;  /* 0x4340000020047828 */ /* 0x000fe20000000000 */
[----:B------:R-:W-:Y:S01]  /*41c10*/  PLOP3.LUT P0, PT, PT, PT, PT, 0x80, 0x0 ;  /* 0x000000000000781c */ /* 0x000fe20003f0f070 */
[----:B------:R-:W-:-:S12]  /*41c20*/  DMUL R2, R2, 9.00719925474099200000e+15 ;  /* 0x4340000002027828 */ /* 0x000fd80000000000 */
.L_x_15015:
[----:B------:R-:W-:Y:S05]  /*41c30*/  BSYNC B2 ;  /* 0x0000000000027941 */ /* 0x000fea0003800000 */
.L_x_15011:
        /* <DEDUP_REMOVED lines=67> */
.L_x_15046:
[----:B------:R-:W-:-:S11]  /*42070*/  DMUL R8, RZ, |R30| ;  /* 0x4000001eff087228 */ /* 0x000fd60000000000 */
.L_x_15047:
[----:B------:R-:W-:Y:S05]  /*42080*/  BSYNC B0 ;  /* 0x0000000000007941 */ /* 0x000fea0003800000 */
.L_x_15045:
        /* <DEDUP_REMOVED lines=11> */
.L_x_15044:
        /* <DEDUP_REMOVED lines=53> */
.L_x_15043:
        /* <DEDUP_REMOVED lines=62> */
.L_x_15051:
[----:B------:R-:W-:-:S11]  /*42870*/  DMUL R8, RZ, |R30| ;  /* 0x4000001eff087228 */ /* 0x000fd60000000000 */
.L_x_15052:
[----:B------:R-:W-:Y:S05]  /*42880*/  BSYNC B0 ;  /* 0x0000000000007941 */ /* 0x000fea0003800000 */
.L_x_15050:
        /* <DEDUP_REMOVED lines=11> */
.L_x_15049:
        /* <DEDUP_REMOVED lines=53> */
.L_x_15042:
        /* <DEDUP_REMOVED lines=30> */
.L_x_15055:
[----:B------:R-:W-:Y:S05]  /*42e70*/  BSYNC B3 ;  /* 0x0000000000037941 */ /* 0x000fea0003800000 */
.L_x_15054:
        /* <DEDUP_REMOVED lines=82> */
.L_x_15057:
[----:B------:R-:W-:Y:S02]  /*433a0*/  FSEL R6, RZ, 3.37028055040000000000e+12, P1 ;  /* 0x54442d18ff067808 */ /* 0x000fe40000800000 */
[----:B------:R-:W-:-:S07]  /*433b0*/  FSEL R7, RZ, 2.1426990032196044922, P1 ;  /* 0x400921fbff077808 */ /* 0x000fce0000800000 */
.L_x_15058:
[----:B------:R-:W-:Y:S05]  /*433c0*/  BSYNC B0 ;  /* 0x0000000000007941 */ /* 0x000fea0003800000 */
.L_x_15056:
[----:B------:R-:W-:Y:S01]  /*433d0*/  DADD R2, |R4|, |R2| ;  /* 0x0000000004027229 */ /* 0x000fe20000000602 */
[----:B------:R-:W-:-:S07]  /*433e0*/  LOP3.LUT R5, R7, 0x80000000, R5, 0xb8, !PT ;  /* 0x8000000007057812 */ /* 0x000fce00078eb805 */
[----:B------:R-:W-:-:S06]  /*433f0*/  DSETP.GTU.AND P0, PT, |R2|, +INF , PT ;  /* 0x7ff000000200742a */ /* 0x000fcc0003f0c200 */
[----:B------:R-:W-:Y:S02]  /*43400*/  FSEL R8, R2, R6, P0 ;  /* 0x0000000602087208 */ /* 0x000fe40000000000 */
[----:B------:R-:W-:Y:S01]  /*43410*/  FSEL R9, R3, R5, P0 ;  /* 0x0000000503097208 */ /* 0x000fe20000000000 */
[----:B------:R-:W-:Y:S06]  /*43420*/  BRA `(.L_x_15048) ;  /* 0x0000000400d47947 */ /* 0x000fec0003800000 */
.L_x_15053:
        /* <DEDUP_REMOVED lines=26> */
.L_x_15060:
[----:B------:R-:W-:Y:S05]  /*435d0*/  BSYNC B3 ;  /* 0x0000000000037941 */ /* 0x000fea0003800000 */
.L_x_15059:
        /* <DEDUP_REMOVED lines=82> */
.L_x_15062:
[----:B------:R-:W-:Y:S02]  /*43b00*/  FSEL R6, RZ, 3.37028055040000000000e+12, P1 ;  /* 0x54442d18ff067808 */ /* 0x000fe40000800000 */
[----:B------:R-:W-:-:S07]  /*43b10*/  FSEL R7, RZ, 2.1426990032196044922, P1 ;  /* 0x400921fbff077808 */ /* 0x000fce0000800000 */
.L_x_15063:
[----:B------:R-:W-:Y:S05]  /*43b20*/  BSYNC B0 ;  /* 0x0000000000007941 */ /* 0x000fea0003800000 */
.L_x_15061:
[----:B------:R-:W-:Y:S01]  /*43b30*/  DADD R2, |R4|, |R2| ;  /* 0x0000000004027229 */ /* 0x000fe20000000602 */
[----:B------:R-:W-:-:S07]  /*43b40*/  LOP3.LUT R5, R7, 0x80000000, R5, 0xb8, !PT ;  /* 0x8000000007057812 */ /* 0x000fce00078eb805 */
[----:B------:R-:W-:-:S06]  /*43b50*/  DSETP.GTU.AND P0, PT, |R2|, +INF , PT ;  /* 0x7ff000000200742a */ /* 0x000fcc0003f0c200 */
[----:B------:R-:W-:Y:S02]  /*43b60*/  FSEL R8, R2, R6, P0 ;  /* 0x0000000602087208 */ /* 0x000fe40000000000 */
[----:B------:R-:W-:-:S07]  /*43b70*/  FSEL R9, R3, R5, P0 ;  /* 0x0000000503097208 */ /* 0x000fce0000000000 */
.L_x_15048:
[----:B------:R-:W-:Y:S05]  /*43b80*/  BSYNC B2 ;  /* 0x0000000000027941 */ /* 0x000fea0003800000 */
.L_x_15041:
[----:B------:R-:W-:Y:S01]  /*43b90*/  DADD R2, -RZ, -R34 ;  /* 0x00000000ff027229 */ /* 0x000fe20000000922 */
[----:B------:R-:W-:-:S09]  /*43ba0*/  ISETP.NE.AND P0, PT, R50, RZ, PT ;  /* 0x000000ff3200720c */ /* 0x000fd20003f05270 */
[----:B------:R-:W-:Y:S02]  /*43bb0*/  FSEL R10, R2, R34, !P0 ;  /* 0x00000022020a7208 */ /* 0x000fe40004000000 */
[----:B------:R-:W-:Y:S01]  /*43bc0*/  FSEL R11, R3, R35, !P0 ;  /* 0x00000023030b7208 */ /* 0x000fe20004000000 */
[----:B------:R-:W-:Y:S06]  /*43bd0*/  BRA `(.L_x_15064) ;  /* 0x0000003000287947 */ /* 0x000fec0003800000 */
.L_x_14975:
[----:B------:R-:W2:Y:S01]  /*43be0*/  LDL.64 R8, [R1+0x8] ;  /* 0x0000080001087983 */ /* 0x000ea20000100a00 */
[----:B------:R-:W-:Y:S01]  /*43bf0*/  UMOV UR4, 0x54442d18 ;  /* 0x54442d1800047882 */ /* 0x000fe20000000000 */
[----:B------:R-:W-:Y:S01]  /*43c00*/  UMOV UR5, 0x3ff921fb ;  /* 0x3ff921fb00057882 */ /* 0x000fe20000000000 */
[----:B------:R-:W-:Y:S02]  /*43c10*/  DADD R10, -RZ, -R66 ;  /* 0x00000000ff0a7229 */ /* 0x000fe40000000942 */
[----:B--2---:R-:W-:-:S08]  /*43c20*/  DADD R8, -R64, R8 ;  /* 0x0000000040087229 */ /* 0x004fd00000000108 */
[----:B------:R-:W-:Y:S01]  /*43c30*/  DADD R8, R8, UR4 ;  /* 0x0000000408087e29 */ /* 0x000fe20008000000 */
[----:B------:R-:W-:Y:S10]  /*43c40*/  BRA `(.L_x_15064) ;  /* 0x00000030000c7947 */ /* 0x000ff40003800000 */
.L_x_14974:
[----:B------:R-:W-:Y:S01]  /*43c50*/  DADD R10, -RZ, -R66 ;  /* 0x00000000ff0a7229 */ /* 0x000fe20000000942 */
[----:B------:R-:W-:Y:S01]  /*43c60*/  CS2R R8, SRZ ;  /* 0x0000000000087805 */ /* 0x000fe2000001ff00 */
[----:B------:R-:W-:Y:S09]  /*43c70*/  BRA `(.L_x_15064) ;  /* 0x0000003000007947 */ /* 0x000ff20003800000 */
.L_x_14973:
        /* <DEDUP_REMOVED lines=108> */
.L_x_15069:
[----:B------:R-:W-:Y:S05]  /*44340*/  BSYNC B0 ;  /* 0x0000000000007941 */ /* 0x000fea0003800000 */
.L_x_15068:
        /* <DEDUP_REMOVED lines=8> */
.L_x_15071:
[----:B------:R-:W-:Y:S05]  /*443d0*/  BSYNC B3 ;  /* 0x0000000000037941 */ /* 0x000fea0003800000 */
.L_x_15070:
        /* <DEDUP_REMOVED lines=82> */
.L_x_15073:
[----:B------:R-:W-:-:S04]  /*44900*/  ISETP.GE.AND P0, PT, R65, RZ, PT ;  /* 0x000000ff4100720c */ /* 0x000fc80003f06270 */
[----:B------:R-:W-:Y:S02]  /*44910*/  FSEL R6, RZ, 3.37028055040000000000e+12, P0 ;  /* 0x54442d18ff067808 */ /* 0x000fe40000000000 */
[----:B------:R-:W-:-:S07]  /*44920*/  FSEL R7, RZ, 2.1426990032196044922, P0 ;  /* 0x400921fbff077808 */ /* 0x000fce0000000000 */
.L_x_15074:
[----:B------:R-:W-:Y:S05]  /*44930*/  BSYNC B0 ;  /* 0x0000000000007941 */ /* 0x000fea0003800000 */
.L_x_15072:
[----:B------:R-:W-:Y:S01]  /*44940*/  DADD R2, R2, R4 ;  /* 0x0000000002027229 */ /* 0x000fe20000000004 */
[----:B------:R-:W-:Y:S01]  /*44950*/  LOP3.LUT R67, R7, 0x80000000, R67, 0xb8, !PT ;  /* 0x8000000007437812 */ /* 0x000fe200078eb843 */
[----:B------:R-:W-:-:S06]  /*44960*/  DMUL R34, R34, 0.5 ;  /* 0x3fe0000022227828 */ /* 0x000fcc0000000000 */
[----:B------:R-:W-:-:S06]  /*44970*/  DSETP.GTU.AND P0, PT, |R2|, +INF , PT ;  /* 0x7ff000000200742a */ /* 0x000fcc0003f0c200 */
[----:B------:R-:W-:Y:S02]  /*44980*/  FSEL R6, R2, R6, P0 ;  /* 0x0000000602067208 */ /* 0x000fe40000000000 */
[----:B------:R-:W-:Y:S01]  /*44990*/  FSEL R7, R3, R67, P0 ;  /* 0x0000004303077208 */ /* 0x000fe20000000000 */
[----:B------:R-:W-:Y:S06]  /*449a0*/  BRA `(.L_x_15075) ;  /* 0x0000002000387947 */ /* 0x000fec0003800000 */
.L_x_15067:
        /* <DEDUP_REMOVED lines=135> */
.L_x_15077:
[----:B------:R-:W-:Y:S05]  /*45220*/  BSYNC B0 ;  /* 0x0000000000007941 */ /* 0x000fea0003800000 */
.L_x_15076:
        /* <DEDUP_REMOVED lines=8> */
.L_x_15079:
[----:B------:R-:W-:Y:S05]  /*452b0*/  BSYNC B3 ;  /* 0x0000000000037941 */ /* 0x000fea0003800000 */
.L_x_15078:
        /* <DEDUP_REMOVED lines=82> */
.L_x_15081:
[----:B------:R-:W-:-:S04]  /*457e0*/  ISETP.GE.AND P0, PT, R65, RZ, PT ;  /* 0x000000ff4100720c */ /* 0x000fc80003f06270 */
[----:B------:R-:W-:Y:S02]  /*457f0*/  FSEL R6, RZ, 3.37028055040000000000e+12, P0 ;  /* 0x54442d18ff067808 */ /* 0x000fe40000000000 */
[----:B------:R-:W-:-:S07]  /*45800*/  FSEL R7, RZ, 2.1426990032196044922, P0 ;  /* 0x400921fbff077808 */ /* 0x000fce0000000000 */
.L_x_15082:
[----:B------:R-:W-:Y:S05]  /*45810*/  BSYNC B0 ;  /* 0x0000000000007941 */ /* 0x000fea0003800000 */
.L_x_15080:
[----:B------:R-:W-:Y:S01]  /*45820*/  DADD R2, R2, R4 ;  /* 0x0000000002027229 */ /* 0x000fe20000000004 */
[----:B------:R-:W-:-:S07]  /*45830*/  LOP3.LUT R67, R7, 0x80000000, R67, 0xb8, !PT ;  /* 0x8000000007437812 */ /* 0x000fce00078eb843 */
[----:B------:R-:W-:-:S06]  /*45840*/  DSETP.GTU.AND P0, PT, |R2|, +INF , PT ;  /* 0x7ff000000200742a */ /* 0x000fcc0003f0c200 */
[----:B------:R-:W-:Y:S02]  /*45850*/  FSEL R6, R2, R6, P0 ;  /* 0x0000000602067208 */ /* 0x000fe40000000000 */
[----:B------:R-:W-:Y:S01]  /*45860*/  FSEL R7, R3, R67, P0 ;  /* 0x0000004303077208 */ /* 0x000fe20000000000 */
[----:B------:R-:W-:Y:S06]  /*45870*/  BRA `(.L_x_15075) ;  /* 0x0000001000847947 */ /* 0x000fec0003800000 */
.L_x_15066:
        /* <DEDUP_REMOVED lines=23> */
.L_x_15084:
[----:B------:R-:W-:Y:S05]  /*459f0*/  BSYNC B3 ;  /* 0x0000000000037941 */ /* 0x000fea0003800000 */
.L_x_15083:
        /* <DEDUP_REMOVED lines=26> */
.L_x_15086:
[----:B------:R-:W-:Y:S05]  /*45ba0*/  BSYNC B3 ;  /* 0x0000000000037941 */ /* 0x000fea0003800000 */
.L_x_15085:
        /* <DEDUP_REMOVED lines=136> */
.L_x_15088:
[----:B------:R-:W-:Y:S05]  /*46430*/  BSYNC B0 ;  /* 0x0000000000007941 */ /* 0x000fea0003800000 */
.L_x_15087:
        /* <DEDUP_REMOVED lines=8> */
.L_x_15090:
[----:B------:R-:W-:Y:S05]  /*464c0*/  BSYNC B3 ;  /* 0x0000000000037941 */ /* 0x000fea0003800000 */
.L_x_15089:
        /* <DEDUP_REMOVED lines=82> */
.L_x_15092:
[----:B------:R-:W-:-:S04]  /*469f0*/  ISETP.GE.AND P0, PT, R65, RZ, PT ;  /* 0x000000ff4100720c */ /* 0x000fc80003f06270 */
[----:B------:R-:W-:Y:S02]  /*46a00*/  FSEL R6, RZ, 3.37028055040000000000e+12, P0 ;  /* 0x54442d18ff067808 */ /* 0x000fe40000000000 */
[----:B------:R-:W-:-:S07]  /*46a10*/  FSEL R7, RZ, 2.1426990032196044922, P0 ;  /* 0x400921fbff077808 */ /* 0x000fce0000000000 */
.L_x_15093:
[----:B------:R-:W-:Y:S05]  /*46a20*/  BSYNC B0 ;  /* 0x0000000000007941 */ /* 0x000fea0003800000 */
.L_x_15091:
[----:B------:R-:W-:Y:S01]  /*46a30*/  DADD R2, R2, R4 ;  /* 0x0000000002027229 */ /* 0x000fe20000000004 */
[----:B------:R-:W-:Y:S01]  /*46a40*/  LOP3.LUT R67, R7, 0x80000000, R67, 0xb8, !PT ;  /* 0x8000000007437812 */ /* 0x000fe200078eb843 */
[----:B------:R-:W-:-:S06]  /*46a50*/  DADD R34, R34, 1 ;  /* 0x3ff0000022227429 */ /* 0x000fcc0000000000 */
[----:B------:R-:W-:-:S06]  /*46a60*/  DSETP.GTU.AND P0, PT, |R2|, +INF , PT ;  /* 0x7ff000000200742a */ /* 0x000fcc0003f0c200 */
[----:B------:R-:W-:Y:S02]  /*46a70*/  FSEL R6, R2, R6, P0 ;  /* 0x0000000602067208 */ /* 0x000fe40000000000 */
[----:B------:R-:W-:-:S07]  /*46a80*/  FSEL R7, R3, R67, P0 ;  /* 0x0000004303077208 */ /* 0x000fce0000000000 */
.L_x_15075:
[----:B------:R-:W-:Y:S05]  /*46a90*/  BSYNC B2 ;  /* 0x0000000000027941 */ /* 0x000fea0003800000 */
.L_x_15065:
        /* <DEDUP_REMOVED lines=9> */
.L_x_14972:
        /* <DEDUP_REMOVED lines=21> */
.L_x_15064:
[----:B------:R-:W-:Y:S05]  /*46c80*/  BSYNC B1 ;  /* 0x0000000000017941 */ /* 0x000fea0003800000 */
.L_x_14971:
[----:B------:R-:W0:Y:S02]  /*46c90*/  LDC.64 R2, c[0x0][0x218] ;  /* 0x00008600ff027b82 */ /* 0x000e240000000a00 */
[----:B0-----:R-:W-:-:S04]  /*46ca0*/  IMAD.WIDE.U32 R80, R80, 0x10, R2 ;  /* 0x0000001050507825 */ /* 0x001fc800078e0002 */
[----:B------:R-:W-:-:S05]  /*46cb0*/  IMAD.WIDE R80, R79, 0x20, R80 ;  /* 0x000000204f507825 */ /* 0x000fca00078e0250 */
[----:B------:R-:W-:Y:S04]  /*46cc0*/  STG.E.128 desc[UR6][R80.64], R72 ;  /* 0x0000004850007986 */ /* 0x000fe8000c101d06 */
[----:B------:R-:W-:Y:S04]  /*46cd0*/  STG.E.128 desc[UR6][R80.64+0x10], R68 ;  /* 0x0000104450007986 */ /* 0x000fe8000c101d06 */
[----:B------:R-:W-:Y:S04]  /*46ce0*/  STG.E.128 desc[UR6][R80.64+0x1000], R60 ;  /* 0x0010003c50007986 */ /* 0x000fe8000c101d06 */
[----:B------:R-:W-:Y:S04]  /*46cf0*/  STG.E.128 desc[UR6][R80.64+0x1010], R52 ;  /* 0x0010103450007986 */ /* 0x000fe8000c101d06 */
[----:B------:R-:W-:Y:S04]  /*46d00*/  STG.E.128 desc[UR6][R80.64+0x2000], R36 ;  /* 0x0020002450007986 */ /* 0x000fe8000c101d06 */
[----:B------:R-:W-:Y:S04]  /*46d10*/  STG.E.128 desc[UR6][R80.64+0x2010], R24 ;  /* 0x0020101850007986 */ /* 0x000fe8000c101d06 */
[----:B------:R-:W-:Y:S04]  /*46d20*/  STG.E.128 desc[UR6][R80.64+0x3000], R16 ;  /* 0x0030001050007986 */ /* 0x000fe8000c101d06 */
[----:B------:R-:W-:Y:S01]  /*46d30*/  STG.E.128 desc[UR6][R80.64+0x3010], R8 ;  /* 0x0030100850007986 */ /* 0x000fe2000c101d06 */
[----:B------:R-:W-:Y:S05]  /*46d40*/  EXIT ;  /* 0x000000000000794d */ /* 0x000fea0003800000 */
.L_x_14109:
[----:B------:R-:W0:Y:S01]  /*46d50*/  S2R R0, SR_TID.X ;  /* 0x0000000000007919 */ /* 0x000e220000002100 */
[----:B------:R-:W-:Y:S02]  /*46d60*/  CS2R R26, SRZ ;  /* 0x00000000001a7805 */ /* 0x000fe4000001ff00 */
[----:B------:R-:W-:Y:S02]  /*46d70*/  CS2R R24, SRZ ;  /* 0x0000000000187805 */ /* 0x000fe4000001ff00 */
[----:B0-----:R-:W-:-:S13]  /*46d80*/  ISETP.GE.AND P0, PT, R0, R79, PT ;  /* 0x0000004f0000720c */ /* 0x001fda0003f06270 */
[----:B------:R-:W-:Y:S02]  /*46d90*/  @!P0 IMAD.IADD R23, R80, 0x1, R0 ;  /* 0x0000000150178824 */ /* 0x000fe400078e0200 */
[----:B------:R-:W-:-:S05]  /*46da0*/  @!P0 VIADD R0, R0, 0x80 ;  /* 0x0000008000008836 */ /* 0x000fca0000000000 */
[----:B------:R-:W-:-:S13]  /*46db0*/  ISETP.GE.AND P6, PT, R0, R79, PT ;  /* 0x0000004f0000720c */ /* 0x000fda0003fc6270 */
[----:B------:R-:W-:Y:S01]  /*46dc0*/  @!P6 IMAD.IADD R5, R80, 0x1, R0 ;  /* 0x000000015005e824 */ /* 0x000fe200078e0200 */
[----:B------:R-:W0:Y:S01]  /*46dd0*/  @!P6 LDC.64 R2, c[0x0][0x220] ;  /* 0x00008800ff02eb82 */ /* 0x000e220000000a00 */
[----:B------:R-:W-:-:S05]  /*46de0*/  @!P6 VIADD R0, R0, 0x80 ;  /* 0x000000800000e836 */ /* 0x000fca0000000000 */
[----:B------:R-:W-:-:S13]  /*46df0*/  ISETP.GE.AND P5, PT, R0, R79, PT ;  /* 0x0000004f0000720c */ /* 0x000fda0003fa6270 */
[----:B------:R-:W-:Y:S01]  /*46e00*/  @!P5 IMAD.IADD R17, R80, 0x1, R0 ;  /* 0x000000015011d824 */ /* 0x000fe200078e0200 */
[----:B------:R-:W-:Y:S01]  /*46e10*/  @!P5 IADD3 R0, R0, 0x80, RZ ;  /* 0x000000800000d810 */ /* 0x000fe20007ffe0ff */
[----:B------:R-:W1:Y:S03]  /*46e20*/  @!P5 LDC.64 R6, c[0x0][0x220] ;  /* 0x00008800ff06db82 */ /* 0x000e660000000a00 */
[----:B------:R-:W-:Y:S01]  /*46e30*/  ISETP.GE.AND P4, PT, R0, R79, PT ;  /* 0x0000004f0000720c */ /* 0x000fe20003f86270 */
[----:B0-----:R-:W-:-:S04]  /*46e40*/  @!P6 IMAD.WIDE.U32 R4, R5, 0x10, R2 ;  /* 0x000000100504e825 */ /* 0x001fc800078e0002 */
[----:B------:R-:W0:Y:S01]  /*46e50*/  @!P0 LDC.64 R2, c[0x0][0x220] ;  /* 0x00008800ff028b82 */ /* 0x000e220000000a00 */
[----:B------:R2:W5:Y:S07]  /*46e60*/  @!P6 LDG.E.128 R24, desc[UR6][R4.64] ;  /* 0x000000060418e981 */ /* 0x00056e000c1e1d00 */
[----:B------:R-:W-:Y:S01]  /*46e70*/  @!P4 IMAD.IADD R19, R80, 0x1, R0 ;  /* 0x000000015013c824 */ /* 0x000fe200078e0200 */
[----:B------:R-:W3:Y:S01]  /*46e80*/  @!P4 LDC.64 R8, c[0x0][0x220] ;  /* 0x00008800ff08cb82 */ /* 0x000ee20000000a00 */
[----:B------:R-:W-:-:S05]  /*46e90*/  @!P4 VIADD R0, R0, 0x80 ;  /* 0x000000800000c836 */ /* 0x000fca0000000000 */
[----:B------:R-:W-:-:S13]  /*46ea0*/  ISETP.GE.AND P3, PT, R0, R79, PT ;  /* 0x0000004f0000720c */ /* 0x000fda0003f66270 */
[----:B------:R-:W-:Y:S01]  /*46eb0*/  @!P3 IMAD.IADD R29, R80, 0x1, R0 ;  /* 0x00000001501db824 */ /* 0x000fe200078e0200 */
[----:B------:R-:W4:Y:S01]  /*46ec0*/  @!P3 LDC.64 R10, c[0x0][0x220] ;  /* 0x00008800ff0abb82 */ /* 0x000f220000000a00 */
[----:B------:R-:W-:-:S05]  /*46ed0*/  @!P3 VIADD R0, R0, 0x80 ;  /* 0x000000800000b836 */ /* 0x000fca0000000000 */
[----:B------:R-:W-:-:S13]  /*46ee0*/  ISETP.GE.AND P2, PT, R0, R79, PT ;  /* 0x0000004f0000720c */ /* 0x000fda0003f46270 */
[----:B------:R-:W-:Y:S01]  /*46ef0*/  @!P2 IMAD.IADD R31, R80, 0x1, R0 ;  /* 0x00000001501fa824 */ /* 0x000fe200078e0200 */
[----:B------:R-:W0:Y:S01]  /*46f00*/  @!P2 LDC.64 R12, c[0x0][0x220] ;  /* 0x00008800ff0cab82 */ /* 0x000e220000000a00 */
[----:B------:R-:W-:-:S05]  /*46f10*/  @!P2 VIADD R0, R0, 0x80 ;  /* 0x000000800000a836 */ /* 0x000fca0000000000 */
[----:B------:R-:W-:-:S13]  /*46f20*/  ISETP.GE.AND P1, PT, R0, R79, PT ;  /* 0x0000004f0000720c */ /* 0x000fda0003f26270 */
[----:B------:R-:W-:Y:S01]  /*46f30*/  @!P1 IMAD.IADD R33, R80, 0x1, R0 ;  /* 0x0000000150219824 */ /* 0x000fe200078e0200 */
[----:B------:R-:W4:Y:S01]  /*46f40*/  @!P1 LDC.64 R14, c[0x0][0x220] ;  /* 0x00008800ff0e9b82 */ /* 0x000f220000000a00 */
[----:B------:R-:W-:-:S05]  /*46f50*/  @!P1 VIADD R0, R0, 0x80 ;  /* 0x0000008000009836 */ /* 0x000fca0000000000 */
[----:B------:R-:W-:-:S13]  /*46f60*/  ISETP.GE.AND P6, PT, R0, R79, PT ;  /* 0x0000004f0000720c */ /* 0x000fda0003fc6270 */
[----:B------:R-:W0:Y:S01]  /*46f70*/  @!P6 LDC.64 R20, c[0x0][0x220] ;  /* 0x00008800ff14eb82 */ /* 0x000e220000000a00 */
[----:B--2---:R-:W-:Y:S01]  /*46f80*/  @!P6 IMAD.IADD R5, R80, 0x1, R0 ;  /* 0x000000015005e824 */ /* 0x004fe200078e0200 */
[----:B------:R-:W-:Y:S01]  /*46f90*/  CS2R R42, SRZ ;  /* 0x00000000002a7805 */ /* 0x000fe2000001ff00 */
[----:B-1----:R-:W-:Y:S01]  /*46fa0*/  @!P5 IMAD.WIDE.U32 R6, R17, 0x10, R6 ;  /* 0x000000101106d825 */ /* 0x002fe200078e0006 */
[----:B------:R-:W-:Y:S02]  /*46fb0*/  CS2R R16, SRZ ;  /* 0x0000000000107805 */ /* 0x000fe4000001ff00 */
[----:B------:R-:W-:Y:S02]  /*46fc0*/  CS2R R40, SRZ ;  /* 0x0000000000287805 */ /* 0x000fe4000001ff00 */
[----:B------:R-:W-:Y:S01]  /*46fd0*/  CS2R R46, SRZ ;  /* 0x00000000002e7805 */ /* 0x000fe2000001ff00 */
[----:B---3--:R-:W-:Y:S01]  /*46fe0*/  @!P4 IMAD.WIDE.U32 R8, R19, 0x10, R8 ;  /* 0x000000101308c825 */ /* 0x008fe200078e0008 */
[----:B------:R-:W-:-:S02]  /*46ff0*/  CS2R R18, SRZ ;  /* 0x0000000000127805 */ /* 0x000fc4000001ff00 */
[----:B------:R-:W-:Y:S02]  /*47000*/  CS2R R44, SRZ ;  /* 0x00000000002c7805 */ /* 0x000fe4000001ff00 */
[----:B------:R-:W-:Y:S01]  /*47010*/  CS2R R50, SRZ ;  /* 0x0000000000327805 */ /* 0x000fe2000001ff00 */
[----:B----4-:R-:W-:Y:S01]  /*47020*/  @!P1 IMAD.WIDE.U32 R14, R33, 0x10, R14 ;  /* 0x00000010210e9825 */ /* 0x010fe200078e000e */
[----:B------:R-:W-:Y:S02]  /*47030*/  CS2R R48, SRZ ;  /* 0x0000000000307805 */ /* 0x000fe4000001ff00 */
[----:B------:R-:W-:Y:S02]  /*47040*/  CS2R R54, SRZ ;  /* 0x0000000000367805 */ /* 0x000fe4000001ff00 */
[----:B------:R-:W-:Y:S02]  /*47050*/  CS2R R52, SRZ ;  /* 0x0000000000347805 */ /* 0x000fe4000001ff00 */
[----:B------:R-:W-:-:S02]  /*47060*/  CS2R R66, SRZ ;  /* 0x0000000000427805 */ /* 0x000fc4000001ff00 */
[----:B------:R-:W-:Y:S02]  /*47070*/  CS2R R64, SRZ ;  /* 0x0000000000407805 */ /* 0x000fe4000001ff00 */
[----:B------:R-:W-:Y:S02]  /*47080*/  CS2R R34, SRZ ;  /* 0x0000000000227805 */ /* 0x000fe4000001ff00 */
[----:B------:R-:W-:Y:S01]  /*47090*/  CS2R R32, SRZ ;  /* 0x0000000000207805 */ /* 0x000fe2000001ff00 */
[----:B------:R-:W-:Y:S01]  /*470a0*/  @!P3 IMAD.WIDE.U32 R10, R29, 0x10, R10 ;  /* 0x000000101d0ab825 */ /* 0x000fe200078e000a */
[----:B------:R1:W5:Y:S03]  /*470b0*/  @!P5 LDG.E.128 R16, desc[UR6][R6.64] ;  /* 0x000000060610d981 */ /* 0x000366000c1e1d00 */
[----:B0-----:R-:W-:Y:S01]  /*470c0*/  @!P2 IMAD.WIDE.U32 R12, R31, 0x10, R12 ;  /* 0x000000101f0ca825 */ /* 0x001fe200078e000c */
[----:B------:R1:W5:Y:S03]  /*470d0*/  @!P4 LDG.E.128 R40, desc[UR6][R8.64] ;  /* 0x000000060828c981 */ /* 0x000366000c1e1d00 */
[----:B------:R-:W-:Y:S01]  /*470e0*/  @!P6 IMAD.WIDE.U32 R4, R5, 0x10, R20 ;  /* 0x000000100504e825 */ /* 0x000fe200078e0014 */
[----:B------:R1:W5:Y:S03]  /*470f0*/  @!P3 LDG.E.128 R44, desc[UR6][R10.64] ;  /* 0x000000060a2cb981 */ /* 0x000366000c1e1d00 */
[----:B------:R-:W-:Y:S01]  /*47100*/  @!P0 IMAD.WIDE.U32 R2, R23, 0x10, R2 ;  /* 0x0000001017028825 */ /* 0x000fe200078e0002 */
[----:B------:R1:W5:Y:S04]  /*47110*/  @!P2 LDG.E.128 R48, desc[UR6][R12.64] ;  /* 0x000000060c30a981 */ /* 0x000368000c1e1d00 */
[----:B------:R1:W5:Y:S04]  /*47120*/  @!P1 LDG.E.128 R52, desc[UR6][R14.64] ;  /* 0x000000060e349981 */ /* 0x000368000c1e1d00 */
[----:B------:R1:W5:Y:S04]  /*47130*/  @!P6 LDG.E.128 R64, desc[UR6][R4.64] ;  /* 0x000000060440e981 */ /* 0x000368000c1e1d00 */
[----:B------:R1:W5:Y:S01]  /*47140*/  @!P0 LDG.E.128 R32, desc[UR6][R2.64] ;  /* 0x0000000602208981 */ /* 0x000362000c1e1d00 */
[----:B------:R-:W-:Y:S01]  /*47150*/  BSSY B1, `(.L_x_15094) ;  /* 0x00008d9000017945 */ /* 0x000fe20003800000 */
[----:B------:R-:W-:-:S02]  /*47160*/  CS2R R74, SRZ ;  /* 0x00000000004a7805 */ /* 0x000fc4000001ff00 */
[----:B------:R-:W-:Y:S01]  /*47170*/  CS2R R72, SRZ ;  /* 0x0000000000487805 */ /* 0x000fe2000001ff00 */
[----:B------:R-:W-:Y:S06]  /*47180*/  @P0 BRA `(.L_x_15095) ;  /* 0x0000008c00540947 */ /* 0x000fec0003800000 */
[----:B-1----:R-:W-:Y:S01]  /*47190*/  MOV R6, 0x33145c07 ;  /* 0x33145c0700067802 */ /* 0x002fe20000000f00 */
[----:B------:R-:W-:Y:S01]  /*471a0*/  IMAD.MOV.U32 R7, RZ, RZ, 0x3c91a626 ;  /* 0x3c91a626ff077424 */ /* 0x000fe200078e00ff */
[----:B-----5:R-:W-:Y:S02]  /*471b0*/  DSETP.GTU.AND P0, PT, |R34|, +INF , PT ;  /* 0x7ff000002200742a */ /* 0x020fe40003f0c200 */
        /* <DEDUP_REMOVED lines=65> */
[----:B------:R-:W-:Y:S02]  /*475d0*/  MOV R14, R23 ;  /* 0x00000017000e7202 */ /* 0x000fe40000000f00 */
[----:B------:R-:W-:Y:S01]  /*475e0*/  DFMA R28, R28, R28, R30 ;  /* 0x0000001c1c1c722b */ /* 0x000fe2000000001e */
[----:B------:R-:W-:Y:S01]  /*475f0*/  IMAD.U32 R31, RZ, RZ, UR5 ;  /* 0x00000005ff1f7e24 */ /* 0x000fe2000f8e00ff */
[----:B------:R-:W-:Y:S01]  /*47600*/  FSEL R15, R14, UR8, P0 ;  /* 0x000000080e0f7c08 */ /* 0x000fe20008000000 */
[----:B------:R-:W-:Y:S01]  /*47610*/  IMAD.MOV.U32 R14, RZ, RZ, R22 ;  /* 0x000000ffff0e7224 */ /* 0x000fe200078e0016 */
[----:B------:R-:W-:-:S04]  /*47620*/  UMOV UR8, UR4 ;  /* 0x0000000400087c82 */ /* 0x000fc80008000000 */
        /* <DEDUP_REMOVED lines=30> */
[----:B------:R-:W-:Y:S02]  /*47810*/  LOP3.LUT R23, R0, 0x100000, RZ, 0xfc, !PT ;  /* 0x0010000000177812 */ /* 0x000fe400078efcff */
[----:B------:R-:W-:-:S03]  /*47820*/  MOV R22, RZ ;  /* 0x000000ff00167202 */ /* 0x000fc60000000f00 */
        /* <DEDUP_REMOVED lines=36> */
.L_x_15103:
[----:B------:R-:W-:Y:S05]  /*47a70*/  BSYNC B3 ;  /* 0x0000000000037941 */ /* 0x000fea0003800000 */
.L_x_15102:
        /* <DEDUP_REMOVED lines=81> */
.L_x_15101:
        /* <DEDUP_REMOVED lines=32> */
.L_x_15111:
[----:B------:R-:W-:Y:S05]  /*48190*/  BSYNC B4 ;  /* 0x0000000000047941 */ /* 0x000fea0003800000 */
.L_x_15110:
[----:B------:R-:W-:Y:S02]  /*481a0*/  IMAD.MOV.U32 R30, RZ, RZ, R22 ;  /* 0x000000ffff1e7224 */ /* 0x000fe400078e0016 */
[----:B------:R-:W-:Y:S01]  /*481b0*/  IMAD.MOV.U32 R31, RZ, RZ, R23 ;  /* 0x000000ffff1f7224 */ /* 0x000fe200078e0017 */
[----:B------:R-:W-:Y:S06]  /*481c0*/  BRA `(.L_x_15109) ;  /* 0x0000000000047947 */ /* 0x000fec0003800000 */
.L_x_15108:
[----:B------:R-:W-:-:S11]  /*481d0*/  DADD R30, -R56, R60 ;  /* 0x00000000381e7229 */ /* 0x000fd6000000013c */
.L_x_15109:
[----:B------:R-:W-:Y:S05]  /*481e0*/  BSYNC B3 ;  /* 0x0000000000037941 */ /* 0x000fea0003800000 */
.L_x_15107:
        /* <DEDUP_REMOVED lines=27> */
.L_x_15116:
[----:B------:R-:W-:Y:S05]  /*483a0*/  BSYNC B4 ;  /* 0x0000000000047941 */ /* 0x000fea0003800000 */
.L_x_15115:
[----:B------:R-:W-:Y:S05]  /*483b0*/  BRA `(.L_x_15114) ;  /* 0x0000000000047947 */ /* 0x000fea0003800000 */
.L_x_15113:
[----:B------:R-:W-:-:S11]  /*483c0*/  DADD R22, R62, -R6 ;  /* 0x000000003e167229 */ /* 0x000fd60000000806 */
.L_x_15114:
[----:B------:R-:W-:Y:S05]  /*483d0*/  BSYNC B3 ;  /* 0x0000000000037941 */ /* 0x000fea0003800000 */
.L_x_15112:
        /* <DEDUP_REMOVED lines=30> */
.L_x_15118:
[----:B------:R-:W-:Y:S05]  /*485c0*/  BSYNC B3 ;  /* 0x0000000000037941 */ /* 0x000fea0003800000 */
.L_x_15117:
        /* <DEDUP_REMOVED lines=85> */
.L_x_15119:
        /* <DEDUP_REMOVED lines=20> */
.L_x_15121:
[----:B------:R-:W-:Y:S05]  /*48c60*/  BSYNC B3 ;  /* 0x0000000000037941 */ /* 0x000fea0003800000 */
.L_x_15120:
        /* <DEDUP_REMOVED lines=30> */
.L_x_15106:
        /* <DEDUP_REMOVED lines=24> */
.L_x_15124:
[----:B------:R-:W-:Y:S05]  /*48fd0*/  BSYNC B3 ;  /* 0x0000000000037941 */ /* 0x000fea0003800000 */
.L_x_15123:
        /* <DEDUP_REMOVED lines=25> */
.L_x_15127:
[----:B------:R-:W-:Y:S05]  /*49170*/  BSYNC B3 ;  /* 0x0000000000037941 */ /* 0x000fea0003800000 */
.L_x_15126:
        /* <DEDUP_REMOVED lines=30> */
.L_x_15125:
        /* <DEDUP_REMOVED lines=75> */
.L_x_15128:
[----:B------:R-:W-:Y:S01]  /*49810*/  IMAD.MOV.U32 R8, RZ, RZ, 0x0 ;  /* 0x00000000ff087424 */ /* 0x000fe200078e00ff */
[----:B------:R-:W-:Y:S01]  /*49820*/  FSETP.NEU.FTZ.AND P0, PT, R7, RZ, PT ;  /* 0x000000ff0700720b */ /* 0x000fe20003f1d000 */
[----:B------:R-:W-:-:S06]  /*49830*/  IMAD.MOV.U32 R9, RZ, RZ, 0x7ff00000 ;  /* 0x7ff00000ff097424 */ /* 0x000fcc00078e00ff */
[----:B------:R-:W-:-:S10]  /*49840*/  DFMA R8, R6, R8, +INF ;  /* 0x7ff000000608742b */ /* 0x000fd40000000008 */
[----:B------:R-:W-:Y:S02]  /*49850*/  FSEL R38, R8, RZ, P0 ;  /* 0x000000ff08267208 */ /* 0x000fe40000000000 */
[----:B------:R-:W-:Y:S01]  /*49860*/  FSEL R39, R9, -QNAN , P0 ;  /* 0xfff0000009277808 */ /* 0x000fe20000000000 */
[----:B------:R-:W-:Y:S06]  /*49870*/  BRA `(.L_x_15104) ;  /* 0x00000004002c7947 */ /* 0x000fec0003800000 */
.L_x_15122:
        /* <DEDUP_REMOVED lines=23> */
.L_x_15130:
[----:B------:R-:W-:Y:S05]  /*499f0*/  BSYNC B3 ;  /* 0x0000000000037941 */ /* 0x000fea0003800000 */
.L_x_15129:
        /* <DEDUP_REMOVED lines=21> */
.L_x_15132:
[----:B------:R-:W-:Y:S05]  /*49b50*/  BSYNC B3 ;  /* 0x0000000000037941 */ /* 0x000fea0003800000 */
.L_x_15131:
[----:B------:R-:W-:Y:S02]  /*49b60*/  IMAD.MOV.U32 R38, RZ, RZ, R22 ;  /* 0x000000ffff267224 */ /* 0x000fe400078e0016 */
[----:B------:R-:W-:Y:S01]  /*49b70*/  IMAD.MOV.U32 R39, RZ, RZ, R23 ;  /* 0x000000ffff277224 */ /* 0x000fe200078e0017 */
[----:B------:R-:W-:Y:S06]  /*49b80*/  BRA `(.L_x_15104) ;  /* 0x0000000000687947 */ /* 0x000fec0003800000 */
.L_x_15105:
[----:B------:R-:W0:Y:S01]  /*49b90*/  MUFU.RSQ64H R9, R5 ;  /* 0x0000000500097308 */ /* 0x000e220000001c00 */
[----:B------:R-:W-:Y:S01]  /*49ba0*/  IADD3 R8, R5, -0x3500000, RZ ;  /* 0xfcb0000005087810 */ /* 0x000fe20007ffe0ff */
[----:B------:R-:W-:Y:S03]  /*49bb0*/  BSSY B3, `(.L_x_15133) ;  /* 0x0000015000037945 */ /* 0x000fe60003800000 */
        /* <DEDUP_REMOVED lines=20> */
.L_x_15134:
[----:B------:R-:W-:Y:S05]  /*49d00*/  BSYNC B3 ;  /* 0x0000000000037941 */ /* 0x000fea0003800000 */
.L_x_15133:
[----:B------:R-:W-:Y:S01]  /*49d10*/  IMAD.MOV.U32 R38, RZ, RZ, R6 ;  /* 0x000000ffff267224 */ /* 0x000fe200078e0006 */
[----:B------:R-:W-:-:S07]  /*49d20*/  MOV R39, R7 ;  /* 0x0000000700277202 */ /* 0x000fce0000000f00 */
.L_x_15104:
[----:B------:R-:W-:Y:S05]  /*49d30*/  BSYNC B2 ;  /* 0x0000000000027941 */ /* 0x000fea0003800000 */
.L_x_15100:
        /* <DEDUP_REMOVED lines=26> */
.L_x_15138:
[----:B------:R-:W-:Y:S05]  /*49ee0*/  BSYNC B3 ;  /* 0x0000000000037941 */ /* 0x000fea0003800000 */
.L_x_15137:
        /* <DEDUP_REMOVED lines=38> */
.L_x_15146:
[----:B------:R-:W-:Y:S05]  /*4a150*/  BSYNC B4 ;  /* 0x0000000000047941 */ /* 0x000fea0003800000 */
.L_x_15145:
[----:B------:R-:W-:Y:S02]  /*4a160*/  IMAD.MOV.U32 R68, RZ, RZ, R22 ;  /* 0x000000ffff447224 */ /* 0x000fe400078e0016 */
[----:B------:R-:W-:Y:S01]  /*4a170*/  IMAD.MOV.U32 R69, RZ, RZ, R23 ;  /* 0x000000ffff457224 */ /* 0x000fe200078e0017 */
[----:B------:R-:W-:Y:S06]  /*4a180*/  BRA `(.L_x_15144) ;  /* 0x0000000000047947 */ /* 0x000fec0003800000 */
.L_x_15143:
[----:B------:R-:W-:-:S11]  /*4a190*/  DADD R68, -R56, R60 ;  /* 0x0000000038447229 */ /* 0x000fd6000000013c */
.L_x_15144:
[----:B------:R-:W-:Y:S05]  /*4a1a0*/  BSYNC B3 ;  /* 0x0000000000037941 */ /* 0x000fea0003800000 */
.L_x_15142:
        /* <DEDUP_REMOVED lines=24> */
.L_x_15151:
[----:B------:R-:W-:Y:S05]  /*4a330*/  BSYNC B4 ;  /* 0x0000000000047941 */ /* 0x000fea0003800000 */
.L_x_15150:
[----:B------:R-:W-:Y:S02]  /*4a340*/  IMAD.MOV.U32 R4, RZ, RZ, R22 ;  /* 0x000000ffff047224 */ /* 0x000fe400078e0016 */
[----:B------:R-:W-:Y:S01]  /*4a350*/  IMAD.MOV.U32 R5, RZ, RZ, R23 ;  /* 0x000000ffff057224 */ /* 0x000fe200078e0017 */
[----:B------:R-:W-:Y:S06]  /*4a360*/  BRA `(.L_x_15149) ;  /* 0x0000000000047947 */ /* 0x000fec0003800000 */
.L_x_15148:
[----:B------:R-:W-:-:S11]  /*4a370*/  DADD R4, -R58, R62 ;  /* 0x000000003a047229 */ /* 0x000fd6000000013e */
.L_x_15149:
[----:B------:R-:W-:Y:S05]  /*4a380*/  BSYNC B3 ;  /* 0x0000000000037941 */ /* 0x000fea0003800000 */
.L_x_15147:
        /* <DEDUP_REMOVED lines=26> */
.L_x_15153:
[----:B------:R-:W-:Y:S05]  /*4a530*/  BSYNC B3 ;  /* 0x0000000000037941 */ /* 0x000fea0003800000 */
.L_x_15152:
[----:B------:R-:W-:Y:S01]  /*4a540*/  PLOP3.LUT P0, PT, PT, PT, PT, 0x80, 0x0 ;  /* 0x000000000000781c */ /* 0x000fe20003f0f070 */
[----:B------:R-:W-:Y:S02]  /*4a550*/  IMAD.MOV.U32 R4, RZ, RZ, R6 ;  /* 0x000000ffff047224 */ /* 0x000fe400078e0006 */
[----:B------:R-:W-:Y:S01]  /*4a560*/  IMAD.MOV.U32 R5, RZ, RZ, R7 ;  /* 0x000000ffff057224 */ /* 0x000fe200078e0007 */
[----:B------:R-:W-:Y:S09]  /*4a570*/  BRA `(.L_x_15139) ;  /* 0x0000000800407947 */ /* 0x000ff20003800000 */
.L_x_15141:
        /* <DEDUP_REMOVED lines=26> */
.L_x_15156:
[----:B------:R-:W-:Y:S05]  /*4a720*/  BSYNC B3 ;  /* 0x0000000000037941 */ /* 0x000fea0003800000 */
.L_x_15155:
[----:B------:R-:W-:Y:S01]  /*4a730*/  PLOP3.LUT P0, PT, PT, PT, PT, 0x80, 0x0 ;  /* 0x000000000000781c */ /* 0x000fe20003f0f070 */
[----:B------:R-:W-:Y:S02]  /*4a740*/  IMAD.MOV.U32 R4, RZ, RZ, R6 ;  /* 0x000000ffff047224 */ /* 0x000fe400078e0006 */
[----:B------:R-:W-:Y:S01]  /*4a750*/  IMAD.MOV.U32 R5, RZ, RZ, R7 ;  /* 0x000000ffff057224 */ /* 0x000fe200078e0007 */
[----:B------:R-:W-:Y:S09]  /*4a760*/  BRA `(.L_x_15139) ;  /* 0x0000000400c47947 */ /* 0x000ff20003800000 */
.L_x_15154:
        /* <DEDUP_REMOVED lines=27> */
.L_x_15158:
[----:B------:R-:W-:Y:S05]  /*4a920*/  BSYNC B3 ;  /* 0x0000000000037941 */ /* 0x000fea0003800000 */
.L_x_15157:
        /* <DEDUP_REMOVED lines=21> */
.L_x_15160:
[----:B------:R-:W-:Y:S05]  /*4aa80*/  BSYNC B3 ;  /* 0x0000000000037941 */ /* 0x000fea0003800000 */
.L_x_15159:
[----:B------:R-:W-:Y:S01]  /*4aa90*/  DMUL R2, R2, 8.11296384146066816958e+31 ;  /* 0x4690000002027828 */ /* 0x000fe20000000000 */
[----:B------:R-:W-:Y:S01]  /*4aaa0*/  PLOP3.LUT P0, PT, PT, PT, PT, 0x80, 0x0 ;  /* 0x000000000000781c */ /* 0x000fe20003f0f070 */
[----:B------:R-:W-:Y:S02]  /*4aab0*/  IMAD.MOV.U32 R4, RZ, RZ, R22 ;  /* 0x000000ffff047224 */ /* 0x000fe400078e0016 */
[----:B------:R-:W-:Y:S01]  /*4aac0*/  IMAD.MOV.U32 R5, RZ, RZ, R23 ;  /* 0x000000ffff057224 */ /* 0x000fe200078e0017 */
[----:B------:R-:W-:Y:S09]  /*4aad0*/  BRA `(.L_x_15139) ;  /* 0x0000000000e87947 */ /* 0x000ff20003800000 */
.L_x_15140:
        /* <DEDUP_REMOVED lines=24> */
.L_x_15162:
[----:B------:R-:W-:Y:S05]  /*4ac60*/  BSYNC B3 ;  /* 0x0000000000037941 */ /* 0x000fea0003800000 */
.L_x_15161:
        /* <DEDUP_REMOVED lines=26> */
.L_x_15164:
[----:B------:R-:W-:Y:S05]  /*4ae10*/  BSYNC B3 ;  /* 0x0000000000037941 */ /* 0x000fea0003800000 */
.L_x_15163:
[----:B------:R-:W-:Y:S01]  /*4ae20*/  DMUL R4, R6, R20 ;  /* 0x0000001406047228 */ /* 0x000fe20000000000 */
[----:B------:R-:W-:Y:S01]  /*4ae30*/  PLOP3.LUT P0, PT, PT, PT, PT, 0x80, 0x0 ;  /* 0x000000000000781c */ /* 0x000fe20003f0f070 */
[----:B------:R-:W-:-:S12]  /*4ae40*/  BRA `(.L_x_15139) ;  /* 0x00000000000c7947 */ /* 0x000fd80003800000 */
.L_x_15136:
[----:B------:R-:W-:Y:S01]  /*4ae50*/  DMUL R4, R36, 9.00719925474099200000e+15 ;  /* 0x4340000024047828 */ /* 0x000fe20000000000 */
[----:B------:R-:W-:Y:S01]  /*4ae60*/  PLOP3.LUT P0, PT, PT, PT, PT, 0x80, 0x0 ;  /* 0x000000000000781c */ /* 0x000fe20003f0f070 */
[----:B------:R-:W-:-:S12]  /*4ae70*/  DMUL R2, R2, 9.00719925474099200000e+15 ;  /* 0x4340000002027828 */ /* 0x000fd80000000000 */
.L_x_15139:
[----:B------:R-:W-:Y:S05]  /*4ae80*/  BSYNC B2 ;  /* 0x0000000000027941 */ /* 0x000fea0003800000 */
.L_x_15135:
        /* <DEDUP_REMOVED lines=67> */
.L_x_15170:
[----:B------:R-:W-:-:S11]  /*4b2c0*/  DMUL R72, RZ, |R30| ;  /* 0x4000001eff487228 */ /* 0x000fd60000000000 */
.L_x_15171:
[----:B------:R-:W-:Y:S05]  /*4b2d0*/  BSYNC B0 ;  /* 0x0000000000007941 */ /* 0x000fea0003800000 */
.L_x_15169:
        /* <DEDUP_REMOVED lines=11> */
.L_x_15168:
        /* <DEDUP_REMOVED lines=53> */
.L_x_15167:
        /* <DEDUP_REMOVED lines=62> */
.L_x_15175:
[----:B------:R-:W-:-:S11]  /*4bac0*/  DMUL R72, RZ, |R30| ;  /* 0x4000001eff487228 */ /* 0x000fd60000000000 */
.L_x_15176:
[----:B------:R-:W-:Y:S05]  /*4bad0*/  BSYNC B0 ;  /* 0x0000000000007941 */ /* 0x000fea0003800000 */
.L_x_15174:
        /* <DEDUP_REMOVED lines=11> */
.L_x_15173:
        /* <DEDUP_REMOVED lines=47> */
[----:B------:R-:W-:-:S08]  /*4be80*/  DFMA R4, R4, |R30|, |R30| ;  /* 0x4000001e0404722b */ /* 0x000fd0000000041e */
[C---:B------:R-:W-:Y:S02]  /*4be90*/  @P0 DADD R72, R4.reuse, -R72 ;  /* 0x0000000004480229 */ /* 0x040fe40000000848 */
[----:B------:R-:W-:-:S06]  /*4bea0*/  @!P0 DADD R2, R4, R2 ;  /* 0x0000000004028229 */ /* 0x000fcc0000000002 */
[----:B------:R-:W-:Y:S02]  /*4beb0*/  @P0 DADD R72, -R72, UR4 ;  /* 0x0000000448480e29 */ /* 0x000fe40008000100 */
[----:B------:R-:W-:Y:S01]  /*4bec0*/  @!P0 DADD R72, R2, UR4 ;  /* 0x0000000402488e29 */ /* 0x000fe20008000000 */
[----:B------:R-:W-:Y:S10]  /*4bed0*/  BRA `(.L_x_15172) ;  /* 0x0000000c00bc7947 */ /* 0x000ff40003800000 */
.L_x_15166:
        /* <DEDUP_REMOVED lines=30> */
.L_x_15179:
[----:B------:R-:W-:Y:S05]  /*4c0c0*/  BSYNC B3 ;  /* 0x0000000000037941 */ /* 0x000fea0003800000 */
.L_x_15178:
        /* <DEDUP_REMOVED lines=82> */
.L_x_15181:
[----:B------:R-:W-:Y:S02]  /*4c5f0*/  FSEL R6, RZ, 3.37028055040000000000e+12, P1 ;  /* 0x54442d18ff067808 */ /* 0x000fe40000800000 */
[----:B------:R-:W-:-:S07]  /*4c600*/  FSEL R7, RZ, 2.1426990032196044922, P1 ;  /* 0x400921fbff077808 */ /* 0x000fce0000800000 */
.L_x_15182:
[----:B------:R-:W-:Y:S05]  /*4c610*/  BSYNC B0 ;  /* 0x0000000000007941 */ /* 0x000fea0003800000 */
.L_x_15180:
[----:B------:R-:W-:Y:S01]  /*4c620*/  DADD R2, |R4|, |R2| ;  /* 0x0000000004027229 */ /* 0x000fe20000000602 */
[----:B------:R-:W-:-:S07]  /*4c630*/  LOP3.LUT R5, R7, 0x80000000, R5, 0xb8, !PT ;  /* 0x8000000007057812 */ /* 0x000fce00078eb805 */
[----:B------:R-:W-:-:S06]  /*4c640*/  DSETP.GTU.AND P0, PT, |R2|, +INF , PT ;  /* 0x7ff000000200742a */ /* 0x000fcc0003f0c200 */
[----:B------:R-:W-:Y:S02]  /*4c650*/  FSEL R72, R2, R6, P0 ;  /* 0x0000000602487208 */ /* 0x000fe40000000000 */
[----:B------:R-:W-:Y:S01]  /*4c660*/  FSEL R73, R3, R5, P0 ;  /* 0x0000000503497208 */ /* 0x000fe20000000000 */
[----:B------:R-:W-:Y:S06]  /*4c670*/  BRA `(.L_x_15172) ;  /* 0x0000000400d47947 */ /* 0x000fec0003800000 */
.L_x_15177:
        /* <DEDUP_REMOVED lines=26> */
.L_x_15184:
[----:B------:R-:W-:Y:S05]  /*4c820*/  BSYNC B3 ;  /* 0x0000000000037941 */ /* 0x000fea0003800000 */
.L_x_15183:
        /* <DEDUP_REMOVED lines=82> */
.L_x_15186:
[----:B------:R-:W-:Y:S02]  /*4cd50*/  FSEL R6, RZ, 3.37028055040000000000e+12, P0 ;  /* 0x54442d18ff067808 */ /* 0x000fe40000000000 */
[----:B------:R-:W-:-:S07]  /*4cd60*/  FSEL R7, RZ, 2.1426990032196044922, P0 ;  /* 0x400921fbff077808 */ /* 0x000fce0000000000 */
.L_x_15187:
[----:B------:R-:W-:Y:S05]  /*4cd70*/  BSYNC B0 ;  /* 0x0000000000007941 */ /* 0x000fea0003800000 */
.L_x_15185:
[----:B------:R-:W-:Y:S01]  /*4cd80*/  DADD R2, |R4|, |R2| ;  /* 0x0000000004027229 */ /* 0x000fe20000000602 */
[----:B------:R-:W-:-:S07]  /*4cd90*/  LOP3.LUT R5, R7, 0x80000000, R5, 0xb8, !PT ;  /* 0x8000000007057812 */ /* 0x000fce00078eb805 */
[----:B------:R-:W-:-:S06]  /*4cda0*/  DSETP.GTU.AND P0, PT, |R2|, +INF , PT ;  /* 0x7ff000000200742a */ /* 0x000fcc0003f0c200 */
[----:B------:R-:W-:Y:S02]  /*4cdb0*/  FSEL R72, R2, R6, P0 ;  /* 0x0000000602487208 */ /* 0x000fe40000000000 */
[----:B------:R-:W-:-:S07]  /*4cdc0*/  FSEL R73, R3, R5, P0 ;  /* 0x0000000503497208 */ /* 0x000fce0000000000 */
.L_x_15172:
[----:B------:R-:W-:Y:S05]  /*4cdd0*/  BSYNC B2 ;  /* 0x0000000000027941 */ /* 0x000fea0003800000 */
.L_x_15165:
[----:B------:R-:W-:Y:S01]  /*4cde0*/  DADD R2, -RZ, -R38 ;  /* 0x00000000ff027229 */ /* 0x000fe20000000926 */
[----:B------:R-:W-:-:S04]  /*4cdf0*/  SHF.R.U32.HI R34, RZ, 0x1f, R35 ;  /* 0x0000001fff227819 */ /* 0x000fc80000011623 */
[----:B------:R-:W-:-:S05]  /*4ce00*/  ISETP.NE.AND P0, PT, R34, RZ, PT ;  /* 0x000000ff2200720c */ /* 0x000fca0003f05270 */
[----:B------:R-:W-:Y:S02]  /*4ce10*/  FSEL R74, R2, R38, !P0 ;  /* 0x00000026024a7208 */ /* 0x000fe40004000000 */
[----:B------:R-:W-:Y:S01]  /*4ce20*/  FSEL R75, R3, R39, !P0 ;  /* 0x00000027034b7208 */ /* 0x000fe20004000000 */
[----:B------:R-:W-:Y:S06]  /*4ce30*/  BRA `(.L_x_15095) ;  /* 0x0000003000287947 */ /* 0x000fec0003800000 */
.L_x_15099:
[----:B------:R-:W2:Y:S01]  /*4ce40*/  LDL.64 R2, [R1+0x8] ;  /* 0x0000080001027983 */ /* 0x000ea20000100a00 */
[----:B------:R-:W-:Y:S01]  /*4ce50*/  UMOV UR4, 0x54442d18 ;  /* 0x54442d1800047882 */ /* 0x000fe20000000000 */
[----:B------:R-:W-:Y:S01]  /*4ce60*/  UMOV UR5, 0x3ff921fb ;  /* 0x3ff921fb00057882 */ /* 0x000fe20000000000 */
[----:B------:R-:W-:Y:S02]  /*4ce70*/  DADD R74, -RZ, -R34 ;  /* 0x00000000ff4a7229 */ /* 0x000fe40000000922 */
[----:B--2---:R-:W-:-:S08]  /*4ce80*/  DADD R32, R2, -R32 ;  /* 0x0000000002207229 */ /* 0x004fd00000000820 */
[----:B------:R-:W-:Y:S01]  /*4ce90*/  DADD R72, R32, UR4 ;  /* 0x0000000420487e29 */ /* 0x000fe20008000000 */
[----:B------:R-:W-:Y:S10]  /*4cea0*/  BRA `(.L_x_15095) ;  /* 0x00000030000c7947 */ /* 0x000ff40003800000 */
.L_x_15098:
[----:B------:R-:W-:Y:S01]  /*4ceb0*/  DADD R74, -RZ, -R34 ;  /* 0x00000000ff4a7229 */ /* 0x000fe20000000922 */
[----:B------:R-:W-:Y:S01]  /*4cec0*/  CS2R R72, SRZ ;  /* 0x0000000000487805 */ /* 0x000fe2000001ff00 */
[----:B------:R-:W-:Y:S09]  /*4ced0*/  BRA `(.L_x_15095) ;  /* 0x0000003000007947 */ /* 0x000ff20003800000 */
.L_x_15097:
        /* <DEDUP_REMOVED lines=28> */
[----:B------:R-:W-:-:S03]  /*4d0a0*/  @!P0 IMAD.MOV.U32 R8, RZ, RZ, R6 ;  /* 0x000000ffff088224 */ /* 0x000fc600078e0006 */
[----:B------:R-:W-:Y:S02]  /*4d0b0*/  IADD3 R0, R9, -0x1, RZ ;  /* 0xffffffff09007810 */ /* 0x000fe40007ffe0ff */
        /* <DEDUP_REMOVED lines=78> */
.L_x_15192:
[----:B------:R-:W-:Y:S05]  /*4d5a0*/  BSYNC B0 ;  /* 0x0000000000007941 */ /* 0x000fea0003800000 */
.L_x_15191:
        /* <DEDUP_REMOVED lines=8> */
.L_x_15194:
[----:B------:R-:W-:Y:S05]  /*4d630*/  BSYNC B3 ;  /* 0x0000000000037941 */ /* 0x000fea0003800000 */
.L_x_15193:
        /* <DEDUP_REMOVED lines=82> */
.L_x_15196:
[----:B------:R-:W-:-:S04]  /*4db60*/  ISETP.GE.AND P0, PT, R33, RZ, PT ;  /* 0x000000ff2100720c */ /* 0x000fc80003f06270 */
[----:B------:R-:W-:Y:S02]  /*4db70*/  FSEL R6, RZ, 3.37028055040000000000e+12, P0 ;  /* 0x54442d18ff067808 */ /* 0x000fe40000000000 */
[----:B------:R-:W-:-:S07]  /*4db80*/  FSEL R7, RZ, 2.1426990032196044922, P0 ;  /* 0x400921fbff077808 */ /* 0x000fce0000000000 */
.L_x_15197:
[----:B------:R-:W-:Y:S05]  /*4db90*/  BSYNC B0 ;  /* 0x0000000000007941 */ /* 0x000fea0003800000 */
.L_x_15195:
[----:B------:R-:W-:Y:S01]  /*4dba0*/  DADD R2, R2, R4 ;  /* 0x0000000002027229 */ /* 0x000fe20000000004 */
[----:B------:R-:W-:Y:S01]  /*4dbb0*/  LOP3.LUT R35, R7, 0x80000000, R35, 0xb8, !PT ;  /* 0x8000000007237812 */ /* 0x000fe200078eb823 */
[----:B------:R-:W-:-:S06]  /*4dbc0*/  DMUL R38, R38, 0.5 ;  /* 0x3fe0000026267828 */ /* 0x000fcc0000000000 */
[----:B------:R-:W-:-:S06]  /*4dbd0*/  DSETP.GTU.AND P0, PT, |R2|, +INF , PT ;  /* 0x7ff000000200742a */ /* 0x000fcc0003f0c200 */
[----:B------:R-:W-:Y:S02]  /*4dbe0*/  FSEL R6, R2, R6, P0 ;  /* 0x0000000602067208 */ /* 0x000fe40000000000 */
[----:B------:R-:W-:Y:S01]  /*4dbf0*/  FSEL R7, R3, R35, P0 ;  /* 0x0000002303077208 */ /* 0x000fe20000000000 */
[----:B------:R-:W-:Y:S06]  /*4dc00*/  BRA `(.L_x_15198) ;  /* 0x0000002000387947 */ /* 0x000fec0003800000 */
.L_x_15190:
        /* <DEDUP_REMOVED lines=135> */
.L_x_15200:
[----:B------:R-:W-:Y:S05]  /*4e480*/  BSYNC B0 ;  /* 0x0000000000007941 */ /* 0x000fea0003800000 */
.L_x_15199:
        /* <DEDUP_REMOVED lines=8> */
.L_x_15202:
[----:B------:R-:W-:Y:S05]  /*4e510*/  BSYNC B3 ;  /* 0x0000000000037941 */ /* 0x000fea0003800000 */
.L_x_15201:
        /* <DEDUP_REMOVED lines=82> */
.L_x_15204:
[----:B------:R-:W-:-:S04]  /*4ea40*/  ISETP.GE.AND P0, PT, R33, RZ, PT ;  /* 0x000000ff2100720c */ /* 0x000fc80003f06270 */
[----:B------:R-:W-:Y:S02]  /*4ea50*/  FSEL R6, RZ, 3.37028055040000000000e+12, P0 ;  /* 0x54442d18ff067808 */ /* 0x000fe40000000000 */
[----:B------:R-:W-:-:S07]  /*4ea60*/  FSEL R7, RZ, 2.1426990032196044922, P0 ;  /* 0x400921fbff077808 */ /* 0x000fce0000000000 */
.L_x_15205:
[----:B------:R-:W-:Y:S05]  /*4ea70*/  BSYNC B0 ;  /* 0x0000000000007941 */ /* 0x000fea0003800000 */
.L_x_15203:
[----:B------:R-:W-:Y:S01]  /*4ea80*/  DADD R2, R2, R4 ;  /* 0x0000000002027229 */ /* 0x000fe20000000004 */
[----:B------:R-:W-:-:S07]  /*4ea90*/  LOP3.LUT R35, R7, 0x80000000, R35, 0xb8, !PT ;  /* 0x8000000007237812 */ /* 0x000fce00078eb823 */
[----:B------:R-:W-:-:S06]  /*4eaa0*/  DSETP.GTU.AND P0, PT, |R2|, +INF , PT ;  /* 0x7ff000000200742a */ /* 0x000fcc0003f0c200 */
[----:B------:R-:W-:Y:S02]  /*4eab0*/  FSEL R6, R2, R6, P0 ;  /* 0x0000000602067208 */ /* 0x000fe40000000000 */
[----:B------:R-:W-:Y:S01]  /*4eac0*/  FSEL R7, R3, R35, P0 ;  /* 0x0000002303077208 */ /* 0x000fe20000000000 */
[----:B------:R-:W-:Y:S06]  /*4ead0*/  BRA `(.L_x_15198) ;  /* 0x0000001000847947 */ /* 0x000fec0003800000 */
.L_x_15189:
        /* <DEDUP_REMOVED lines=23> */
.L_x_15207:
[----:B------:R-:W-:Y:S05]  /*4ec50*/  BSYNC B3 ;  /* 0x0000000000037941 */ /* 0x000fea0003800000 */
.L_x_15206:
        /* <DEDUP_REMOVED lines=24> */
[----:B------:R-:W-:Y:S01]  /*4ede0*/  MOV R6, R22 ;  /* 0x0000001600067202 */ /* 0x000fe20000000f00 */
[----:B------:R-:W-:-:S07]  /*4edf0*/  IMAD.MOV.U32 R7, RZ, RZ, R23 ;  /* 0x000000ffff077224 */ /* 0x000fce00078e0017 */
.L_x_15209:
[----:B------:R-:W-:Y:S05]  /*4ee00*/  BSYNC B3 ;  /* 0x0000000000037941 */ /* 0x000fea0003800000 */
.L_x_15208:
        /* <DEDUP_REMOVED lines=136> */
.L_x_15211:
[----:B------:R-:W-:Y:S05]  /*4f690*/  BSYNC B0 ;  /* 0x0000000000007941 */ /* 0x000fea0003800000 */
.L_x_15210:
        /* <DEDUP_REMOVED lines=8> */
.L_x_15213:
[----:B------:R-:W-:Y:S05]  /*4f720*/  BSYNC B3 ;  /* 0x0000000000037941 */ /* 0x000fea0003800000 */
.L_x_15212:
        /* <DEDUP_REMOVED lines=82> */
.L_x_15215:
[----:B------:R-:W-:-:S04]  /*4fc50*/  ISETP.GE.AND P0, PT, R33, RZ, PT ;  /* 0x000000ff2100720c */ /* 0x000fc80003f06270 */
[----:B------:R-:W-:Y:S02]  /*4fc60*/  FSEL R6, RZ, 3.37028055040000000000e+12, P0 ;  /* 0x54442d18ff067808 */ /* 0x000fe40000000000 */
[----:B------:R-:W-:-:S07]  /*4fc70*/  FSEL R7, RZ, 2.1426990032196044922, P0 ;  /* 0x400921fbff077808 */ /* 0x000fce0000000000 */
.L_x_15216:
[----:B------:R-:W-:Y:S05]  /*4fc80*/  BSYNC B0 ;  /* 0x0000000000007941 */ /* 0x000fea0003800000 */
.L_x_15214:
[----:B------:R-:W-:Y:S01]  /*4fc90*/  DADD R2, R2, R4 ;  /* 0x0000000002027229 */ /* 0x000fe20000000004 */
[----:B------:R-:W-:Y:S01]  /*4fca0*/  LOP3.LUT R35, R7, 0x80000000, R35, 0xb8, !PT ;  /* 0x8000000007237812 */ /* 0x000fe200078eb823 */
[----:B------:R-:W-:-:S06]  /*4fcb0*/  DADD R38, R38, 1 ;  /* 0x3ff0000026267429 */ /* 0x000fcc0000000000 */
[----:B------:R-:W-:-:S06]  /*4fcc0*/  DSETP.GTU.AND P0, PT, |R2|, +INF , PT ;  /* 0x7ff000000200742a */ /* 0x000fcc0003f0c200 */
[----:B------:R-:W-:Y:S02]  /*4fcd0*/  FSEL R6, R2, R6, P0 ;  /* 0x0000000602067208 */ /* 0x000fe40000000000 */
[----:B------:R-:W-:-:S07]  /*4fce0*/  FSEL R7, R3, R35, P0 ;  /* 0x0000002303077208 */ /* 0x000fce0000000000 */
.L_x_15198:
[----:B------:R-:W-:Y:S05]  /*4fcf0*/  BSYNC B2 ;  /* 0x0000000000027941 */ /* 0x000fea0003800000 */
.L_x_15188:
        /* <DEDUP_REMOVED lines=9> */
.L_x_15096:
        /* <DEDUP_REMOVED lines=21> */
.L_x_15095:
[----:B------:R-:W-:Y:S05]  /*4fee0*/  BSYNC B1 ;  /* 0x0000000000017941 */ /* 0x000fea0003800000 */
.L_x_15094:
[----:B------:R-:W0:Y:S01]  /*4fef0*/  S2R R0, SR_TID.X ;  /* 0x0000000000007919 */ /* 0x000e220000002100 */
[----:B------:R-:W-:Y:S01]  /*4ff00*/  BSSY B1, `(.L_x_15217) ;  /* 0x00008db000017945 */ /* 0x000fe20003800000 */
[----:B------:R-:W-:Y:S02]  /*4ff10*/  CS2R R70, SRZ ;  /* 0x0000000000467805 */ /* 0x000fe4000001ff00 */
[----:B------:R-:W-:Y:S02]  /*4ff20*/  CS2R R68, SRZ ;  /* 0x0000000000447805 */ /* 0x000fe4000001ff00 */
[----:B0-----:R-:W-:-:S04]  /*4ff30*/  IADD3 R0, R0, 0x80, RZ ;  /* 0x0000008000007810 */ /* 0x001fc80007ffe0ff */
[----:B------:R-:W-:-:S13]  /*4ff40*/  ISETP.GE.AND P0, PT, R0, R79, PT ;  /* 0x0000004f0000720c */ /* 0x000fda0003f06270 */
[----:B------:R-:W-:Y:S05]  /*4ff50*/  @P0 BRA `(.L_x_15218) ;  /* 0x0000008c00540947 */ /* 0x000fea0003800000 */
[----:B-1----:R-:W-:Y:S01]  /*4ff60*/  IMAD.MOV.U32 R6, RZ, RZ, 0x33145c07 ;  /* 0x33145c07ff067424 */ /* 0x002fe200078e00ff */
[----:B-----5:R-:W-:Y:S01]  /*4ff70*/  DSETP.GTU.AND P0, PT, |R26|, +INF , PT ;  /* 0x7ff000001a00742a */ /* 0x020fe20003f0c200 */
        /* <DEDUP_REMOVED lines=140> */
.L_x_15226:
[----:B------:R-:W-:Y:S05]  /*50840*/  BSYNC B3 ;  /* 0x0000000000037941 */ /* 0x000fea0003800000 */
.L_x_15225:
        /* <DEDUP_REMOVED lines=81> */
.L_x_15224:
        /* <DEDUP_REMOVED lines=32> */
.L_x_15234:
[----:B------:R-:W-:Y:S05]  /*50f60*/  BSYNC B4 ;  /* 0x0000000000047941 */ /* 0x000fea0003800000 */
.L_x_15233:
[----:B------:R-:W-:Y:S01]  /*50f70*/  IMAD.MOV.U32 R30, RZ, RZ, R22 ;  /* 0x000000ffff1e7224 */ /* 0x000fe200078e0016 */
[----:B------:R-:W-:Y:S01]  /*50f80*/  MOV R31, R23 ;  /* 0x00000017001f7202 */ /* 0x000fe20000000f00 */
[----:B------:R-:W-:Y:S06]  /*50f90*/  BRA `(.L_x_15232) ;  /* 0x0000000000047947 */ /* 0x000fec0003800000 */
.L_x_15231:
[----:B------:R-:W-:-:S11]  /*50fa0*/  DADD R30, -R36, R56 ;  /* 0x00000000241e7229 */ /* 0x000fd60000000138 */
.L_x_15232:
[----:B------:R-:W-:Y:S05]  /*50fb0*/  BSYNC B3 ;  /* 0x0000000000037941 */ /* 0x000fea0003800000 */
.L_x_15230:
        /* <DEDUP_REMOVED lines=27> */
.L_x_15239:
[----:B------:R-:W-:Y:S05]  /*51170*/  BSYNC B4 ;  /* 0x0000000000047941 */ /* 0x000fea0003800000 */
.L_x_15238:
[----:B------:R-:W-:Y:S05]  /*51180*/  BRA `(.L_x_15237) ;  /* 0x0000000000047947 */ /* 0x000fea0003800000 */
.L_x_15236:
[----:B------:R-:W-:-:S11]  /*51190*/  DADD R22, R58, -R6 ;  /* 0x000000003a167229 */ /* 0x000fd60000000806 */
.L_x_15237:
[----:B------:R-:W-:Y:S05]  /*511a0*/  BSYNC B3 ;  /* 0x0000000000037941 */ /* 0x000fea0003800000 */
.L_x_15235:
        /* <DEDUP_REMOVED lines=30> */
.L_x_15241:
[----:B------:R-:W-:Y:S05]  /*51390*/  BSYNC B3 ;  /* 0x0000000000037941 */ /* 0x000fea0003800000 */
.L_x_15240:
        /* <DEDUP_REMOVED lines=85> */
.L_x_15242:
        /* <DEDUP_REMOVED lines=20> */
.L_x_15244:
[----:B------:R-:W-:Y:S05]  /*51a30*/  BSYNC B3 ;  /* 0x0000000000037941 */ /* 0x000fea0003800000 */
.L_x_15243:
        /* <DEDUP_REMOVED lines=30> */
.L_x_15229:
        /* <DEDUP_REMOVED lines=24> */
.L_x_15247:
[----:B------:R-:W-:Y:S05]  /*51da0*/  BSYNC B3 ;  /* 0x0000000000037941 */ /* 0x000fea0003800000 */
.L_x_15246:
        /* <DEDUP_REMOVED lines=25> */
.L_x_15250:
[----:B------:R-:W-:Y:S05]  /*51f40*/  BSYNC B3 ;  /* 0x0000000000037941 */ /* 0x000fea0003800000 */
.L_x_15249:
        /* <DEDUP_REMOVED lines=30> */
.L_x_15248:
        /* <DEDUP_REMOVED lines=75> */
.L_x_15251:
[----:B------:R-:W-:Y:S01]  /*525e0*/  IMAD.MOV.U32 R8, RZ, RZ, 0x0 ;  /* 0x00000000ff087424 */ /* 0x000fe200078e00ff */
[----:B------:R-:W-:Y:S01]  /*525f0*/  FSETP.NEU.FTZ.AND P0, PT, R7, RZ, PT ;  /* 0x000000ff0700720b */ /* 0x000fe20003f1d000 */
[----:B------:R-:W-:-:S06]  /*52600*/  IMAD.MOV.U32 R9, RZ, RZ, 0x7ff00000 ;  /* 0x7ff00000ff097424 */ /* 0x000fcc00078e00ff */
[----:B------:R-:W-:-:S10]  /*52610*/  DFMA R8, R6, R8, +INF ;  /* 0x7ff000000608742b */ /* 0x000fd40000000008 */
[----:B------:R-:W-:Y:S02]  /*52620*/  FSEL R34, R8, RZ, P0 ;  /* 0x000000ff08227208 */ /* 0x000fe40000000000 */
[----:B------:R-:W-:Y:S01]  /*52630*/  FSEL R35, R9, -QNAN , P0 ;  /* 0xfff0000009237808 */ /* 0x000fe20000000000 */
[----:B------:R-:W-:Y:S06]  /*52640*/  BRA `(.L_x_15227) ;  /* 0x00000004002c7947 */ /* 0x000fec0003800000 */
.L_x_15245:
        /* <DEDUP_REMOVED lines=23> */
.L_x_15253:
[----:B------:R-:W-:Y:S05]  /*527c0*/  BSYNC B3 ;  /* 0x0000000000037941 */ /* 0x000fea0003800000 */
.L_x_15252:
        /* <DEDUP_REMOVED lines=21> */
.L_x_15255:
[----:B------:R-:W-:Y:S05]  /*52920*/  BSYNC B3 ;  /* 0x0000000000037941 */ /* 0x000fea0003800000 */
.L_x_15254:
[----:B------:R-:W-:Y:S01]  /*52930*/  IMAD.MOV.U32 R34, RZ, RZ, R22 ;  /* 0x000000ffff227224 */ /* 0x000fe200078e0016 */
[----:B------:R-:W-:Y:S01]  /*52940*/  MOV R35, R23 ;  /* 0x0000001700237202 */ /* 0x000fe20000000f00 */
[----:B------:R-:W-:Y:S06]  /*52950*/  BRA `(.L_x_15227) ;  /* 0x0000000000687947 */ /* 0x000fec0003800000 */
.L_x_15228:
        /* <DEDUP_REMOVED lines=23> */
.L_x_15257:
[----:B------:R-:W-:Y:S05]  /*52ad0*/  BSYNC B3 ;  /* 0x0000000000037941 */ /* 0x000fea0003800000 */
.L_x_15256:
[----:B------:R-:W-:Y:S01]  /*52ae0*/  MOV R34, R6 ;  /* 0x0000000600227202 */ /* 0x000fe20000000f00 */
[----:B------:R-:W-:-:S07]  /*52af0*/  IMAD.MOV.U32 R35, RZ, RZ, R7 ;  /* 0x000000ffff237224 */ /* 0x000fce00078e0007 */
.L_x_15227:
[----:B------:R-:W-:Y:S05]  /*52b00*/  BSYNC B2 ;  /* 0x0000000000027941 */ /* 0x000fea0003800000 */
.L_x_15223:
        /* <DEDUP_REMOVED lines=26> */
.L_x_15261:
[----:B------:R-:W-:Y:S05]  /*52cb0*/  BSYNC B3 ;  /* 0x0000000000037941 */ /* 0x000fea0003800000 */
.L_x_15260:
        /* <DEDUP_REMOVED lines=38> */
.L_x_15269:
[----:B------:R-:W-:Y:S05]  /*52f20*/  BSYNC B4 ;  /* 0x0000000000047941 */ /* 0x000fea0003800000 */
.L_x_15268:
[----:B------:R-:W-:Y:S02]  /*52f30*/  IMAD.MOV.U32 R60, RZ, RZ, R22 ;  /* 0x000000ffff3c7224 */ /* 0x000fe400078e0016 */
[----:B------:R-:W-:Y:S01]  /*52f40*/  IMAD.MOV.U32 R61, RZ, RZ, R23 ;  /* 0x000000ffff3d7224 */ /* 0x000fe200078e0017 */
[----:B------:R-:W-:Y:S06]  /*52f50*/  BRA `(.L_x_15267) ;  /* 0x0000000000047947 */ /* 0x000fec0003800000 */
.L_x_15266:
[----:B------:R-:W-:-:S11]  /*52f60*/  DADD R60, -R36, R56 ;  /* 0x00000000243c7229 */ /* 0x000fd60000000138 */
.L_x_15267:
[----:B------:R-:W-:Y:S05]  /*52f70*/  BSYNC B3 ;  /* 0x0000000000037941 */ /* 0x000fea0003800000 */
.L_x_15265:
        /* <DEDUP_REMOVED lines=24> */
.L_x_15274:
[----:B------:R-:W-:Y:S05]  /*53100*/  BSYNC B4 ;  /* 0x0000000000047941 */ /* 0x000fea0003800000 */
.L_x_15273:
[----:B------:R-:W-:Y:S02]  /*53110*/  IMAD.MOV.U32 R4, RZ, RZ, R22 ;  /* 0x000000ffff047224 */ /* 0x000fe400078e0016 */
[----:B------:R-:W-:Y:S01]  /*53120*/  IMAD.MOV.U32 R5, RZ, RZ, R23 ;  /* 0x000000ffff057224 */ /* 0x000fe200078e0017 */
[----:B------:R-:W-:Y:S06]  /*53130*/  BRA `(.L_x_15272) ;  /* 0x0000000000047947 */ /* 0x000fec0003800000 */
.L_x_15271:
[----:B------:R-:W-:-:S11]  /*53140*/  DADD R4, -R38, R58 ;  /* 0x0000000026047229 */ /* 0x000fd6000000013a */
.L_x_15272:
[----:B------:R-:W-:Y:S05]  /*53150*/  BSYNC B3 ;  /* 0x0000000000037941 */ /* 0x000fea0003800000 */
.L_x_15270:
        /* <DEDUP_REMOVED lines=26> */
.L_x_15276:
[----:B------:R-:W-:Y:S05]  /*53300*/  BSYNC B3 ;  /* 0x0000000000037941 */ /* 0x000fea0003800000 */
.L_x_15275:
[----:B------:R-:W-:Y:S01]  /*53310*/  PLOP3.LUT P0, PT, PT, PT, PT, 0x80, 0x0 ;  /* 0x000000000000781c */ /* 0x000fe20003f0f070 */
[----:B------:R-:W-:Y:S02]  /*53320*/  IMAD.MOV.U32 R32, RZ, RZ, R6 ;  /* 0x000000ffff207224 */ /* 0x000fe400078e0006 */
[----:B------:R-:W-:Y:S01]  /*53330*/  IMAD.MOV.U32 R33, RZ, RZ, R7 ;  /* 0x000000ffff217224 */ /* 0x000fe200078e0007 */
[----:B------:R-:W-:Y:S09]  /*53340*/  BRA `(.L_x_15262) ;  /* 0x0000000800407947 */ /* 0x000ff20003800000 */
.L_x_15264:
        /* <DEDUP_REMOVED lines=26> */
.L_x_15279:
[----:B------:R-:W-:Y:S05]  /*534f0*/  BSYNC B3 ;  /* 0x0000000000037941 */ /* 0x000fea0003800000 */
.L_x_15278:
[----:B------:R-:W-:Y:S01]  /*53500*/  PLOP3.LUT P0, PT, PT, PT, PT, 0x80, 0x0 ;  /* 0x000000000000781c */ /* 0x000fe20003f0f070 */
[----:B------:R-:W-:Y:S02]  /*53510*/  IMAD.MOV.U32 R32, RZ, RZ, R6 ;  /* 0x000000ffff207224 */ /* 0x000fe400078e0006 */
[----:B------:R-:W-:Y:S01]  /*53520*/  IMAD.MOV.U32 R33, RZ, RZ, R7 ;  /* 0x000000ffff217224 */ /* 0x000fe200078e0007 */
[----:B------:R-:W-:Y:S09]  /*53530*/  BRA `(.L_x_15262) ;  /* 0x0000000400c47947 */ /* 0x000ff20003800000 */
.L_x_15277:
        /* <DEDUP_REMOVED lines=27> */
.L_x_15281:
[----:B------:R-:W-:Y:S05]  /*536f0*/  BSYNC B3 ;  /* 0x0000000000037941 */ /* 0x000fea0003800000 */
.L_x_15280:
        /* <DEDUP_REMOVED lines=21> */
.L_x_15283:
[----:B------:R-:W-:Y:S05]  /*53850*/  BSYNC B3 ;  /* 0x0000000000037941 */ /* 0x000fea0003800000 */
.L_x_15282:
[----:B------:R-:W-:Y:S01]  /*53860*/  DMUL R2, R2, 8.11296384146066816958e+31 ;  /* 0x4690000002027828 */ /* 0x000fe20000000000 */
[----:B------:R-:W-:Y:S01]  /*53870*/  PLOP3.LUT P0, PT, PT, PT, PT, 0x80, 0x0 ;  /* 0x000000000000781c */ /* 0x000fe20003f0f070 */
[----:B------:R-:W-:Y:S02]  /*53880*/  IMAD.MOV.U32 R32, RZ, RZ, R22 ;  /* 0x000000ffff207224 */ /* 0x000fe400078e0016 */
[----:B------:R-:W-:Y:S01]  /*53890*/  IMAD.MOV.U32 R33, RZ, RZ, R23 ;  /* 0x000000ffff217224 */ /* 0x000fe200078e0017 */
[----:B------:R-:W-:Y:S09]  /*538a0*/  BRA `(.L_x_15262) ;  /* 0x0000000000e87947 */ /* 0x000ff20003800000 */
.L_x_15263:
        /* <DEDUP_REMOVED lines=24> */
.L_x_15285:
[----:B------:R-:W-:Y:S05]  /*53a30*/  BSYNC B3 ;  /* 0x0000000000037941 */ /* 0x000fea0003800000 */
.L_x_15284:
        /* <DEDUP_REMOVED lines=26> */
.L_x_15287:
[----:B------:R-:W-:Y:S05]  /*53be0*/  BSYNC B3 ;  /* 0x0000000000037941 */ /* 0x000fea0003800000 */
.L_x_15286:
[----:B------:R-:W-:Y:S01]  /*53bf0*/  DMUL R32, R6, R20 ;  /* 0x0000001406207228 */ /* 0x000fe20000000000 */
[----:B------:R-:W-:Y:S01]  /*53c00*/  PLOP3.LUT P0, PT, PT, PT, PT, 0x80, 0x0 ;  /* 0x000000000000781c */ /* 0x000fe20003f0f070 */
[----:B------:R-:W-:-:S12]  /*53c10*/  BRA `(.L_x_15262) ;  /* 0x00000000000c7947 */ /* 0x000fd80003800000 */
.L_x_15259:
[----:B------:R-:W-:Y:S01]  /*53c20*/  DMUL R32, R32, 9.00719925474099200000e+15 ;  /* 0x4340000020207828 */ /* 0x000fe20000000000 */
[----:B------:R-:W-:Y:S01]  /*53c30*/  PLOP3.LUT P0, PT, PT, PT, PT, 0x80, 0x0 ;  /* 0x000000000000781c */ /* 0x000fe20003f0f070 */
[----:B------:R-:W-:-:S12]  /*53c40*/  DMUL R2, R2, 9.00719925474099200000e+15 ;  /* 0x4340000002027828 */ /* 0x000fd80000000000 */
.L_x_15262:
[----:B------:R-:W-:Y:S05]  /*53c50*/  BSYNC B2 ;  /* 0x0000000000027941 */ /* 0x000fea0003800000 */
.L_x_15258:
        /* <DEDUP_REMOVED lines=67> */
.L_x_15293:
[----:B------:R-:W-:-:S11]  /*54090*/  DMUL R68, RZ, |R30| ;  /* 0x4000001eff447228 */ /* 0x000fd60000000000 */
.L_x_15294:
[----:B------:R-:W-:Y:S05]  /*540a0*/  BSYNC B0 ;  /* 0x0000000000007941 */ /* 0x000fea0003800000 */
.L_x_15292:
        /* <DEDUP_REMOVED lines=11> */
.L_x_15291:
        /* <DEDUP_REMOVED lines=53> */
.L_x_15290:
        /* <DEDUP_REMOVED lines=62> */
.L_x_15298:
[----:B------:R-:W-:-:S11]  /*54890*/  DMUL R68, RZ, |R30| ;  /* 0x4000001eff447228 */ /* 0x000fd60000000000 */
.L_x_15299:
[----:B------:R-:W-:Y:S05]  /*548a0*/  BSYNC B0 ;  /* 0x0000000000007941 */ /* 0x000fea0003800000 */
.L_x_15297:
        /* <DEDUP_REMOVED lines=11> */
.L_x_15296:
        /* <DEDUP_REMOVED lines=53> */
.L_x_15289:
        /* <DEDUP_REMOVED lines=30> */
.L_x_15302:
[----:B------:R-:W-:Y:S05]  /*54e90*/  BSYNC B3 ;  /* 0x0000000000037941 */ /* 0x000fea0003800000 */
.L_x_15301:
        /* <DEDUP_REMOVED lines=82> */
.L_x_15304:
[----:B------:R-:W-:Y:S02]  /*553c0*/  FSEL R4, RZ, 3.37028055040000000000e+12, P1 ;  /* 0x54442d18ff047808 */ /* 0x000fe40000800000 */
[----:B------:R-:W-:-:S07]  /*553d0*/  FSEL R5, RZ, 2.1426990032196044922, P1 ;  /* 0x400921fbff057808 */ /* 0x000fce0000800000 */
.L_x_15305:
[----:B------:R-:W-:Y:S05]  /*553e0*/  BSYNC B0 ;  /* 0x0000000000007941 */ /* 0x000fea0003800000 */
.L_x_15303:
[----:B------:R-:W-:Y:S01]  /*553f0*/  DADD R2, |R32|, |R2| ;  /* 0x0000000020027229 */ /* 0x000fe20000000602 */
[----:B------:R-:W-:-:S07]  /*55400*/  LOP3.LUT R33, R5, 0x80000000, R33, 0xb8, !PT ;  /* 0x8000000005217812 */ /* 0x000fce00078eb821 */
[----:B------:R-:W-:-:S06]  /*55410*/  DSETP.GTU.AND P0, PT, |R2|, +INF , PT ;  /* 0x7ff000000200742a */ /* 0x000fcc0003f0c200 */
[----:B------:R-:W-:Y:S02]  /*55420*/  FSEL R68, R2, R4, P0 ;  /* 0x0000000402447208 */ /* 0x000fe40000000000 */
[----:B------:R-:W-:Y:S01]  /*55430*/  FSEL R69, R3, R33, P0 ;  /* 0x0000002103457208 */ /* 0x000fe20000000000 */
[----:B------:R-:W-:Y:S06]  /*55440*/  BRA `(.L_x_15295) ;  /* 0x0000000400d47947 */ /* 0x000fec0003800000 */
.L_x_15300:
[----:B------:R-:W-:Y:S01]  /*55450*/  DADD R10, -RZ, |R32| ;  /* 0x00000000ff0a7229 */ /* 0x000fe20000000520 */
[----:B------:R-:W-:Y:S01]  /*55460*/  MOV R6, 0x1 ;  /* 0x0000000100067802 */ /* 0x000fe20000000f00 */
        /* <DEDUP_REMOVED lines=24> */
.L_x_15307:
[----:B------:R-:W-:Y:S05]  /*555f0*/  BSYNC B3 ;  /* 0x0000000000037941 */ /* 0x000fea0003800000 */
.L_x_15306:
        /* <DEDUP_REMOVED lines=82> */
.L_x_15309:
[----:B------:R-:W-:Y:S02]  /*55b20*/  FSEL R4, RZ, 3.37028055040000000000e+12, P1 ;  /* 0x54442d18ff047808 */ /* 0x000fe40000800000 */
[----:B------:R-:W-:-:S07]  /*55b30*/  FSEL R5, RZ, 2.1426990032196044922, P1 ;  /* 0x400921fbff057808 */ /* 0x000fce0000800000 */
.L_x_15310:
[----:B------:R-:W-:Y:S05]  /*55b40*/  BSYNC B0 ;  /* 0x0000000000007941 */ /* 0x000fea0003800000 */
.L_x_15308:
[----:B------:R-:W-:Y:S01]  /*55b50*/  DADD R2, |R32|, |R2| ;  /* 0x0000000020027229 */ /* 0x000fe20000000602 */
[----:B------:R-:W-:-:S07]  /*55b60*/  LOP3.LUT R33, R5, 0x80000000, R33, 0xb8, !PT ;  /* 0x8000000005217812 */ /* 0x000fce00078eb821 */
[----:B------:R-:W-:-:S06]  /*55b70*/  DSETP.GTU.AND P0, PT, |R2|, +INF , PT ;  /* 0x7ff000000200742a */ /* 0x000fcc0003f0c200 */
[----:B------:R-:W-:Y:S02]  /*55b80*/  FSEL R68, R2, R4, P0 ;  /* 0x0000000402447208 */ /* 0x000fe40000000000 */
[----:B------:R-:W-:-:S07]  /*55b90*/  FSEL R69, R3, R33, P0 ;  /* 0x0000002103457208 */ /* 0x000fce0000000000 */
.L_x_15295:
[----:B------:R-:W-:Y:S05]  /*55ba0*/  BSYNC B2 ;  /* 0x0000000000027941 */ /* 0x000fea0003800000 */
.L_x_15288:
[----:B------:R-:W-:Y:S01]  /*55bb0*/  DADD R2, -RZ, -R34 ;  /* 0x00000000ff027229 */ /* 0x000fe20000000922 */
[----:B------:R-:W-:-:S04]  /*55bc0*/  SHF.R.U32.HI R26, RZ, 0x1f, R27 ;  /* 0x0000001fff1a7819 */ /* 0x000fc8000001161b */
[----:B------:R-:W-:-:S05]  /*55bd0*/  ISETP.NE.AND P0, PT, R26, RZ, PT ;  /* 0x000000ff1a00720c */ /* 0x000fca0003f05270 */
[----:B------:R-:W-:Y:S02]  /*55be0*/  FSEL R70, R2, R34, !P0 ;  /* 0x0000002202467208 */ /* 0x000fe40004000000 */
[----:B------:R-:W-:Y:S01]  /*55bf0*/  FSEL R71, R3, R35, !P0 ;  /* 0x0000002303477208 */ /* 0x000fe20004000000 */
[----:B------:R-:W-:Y:S06]  /*55c00*/  BRA `(.L_x_15218) ;  /* 0x0000003000287947 */ /* 0x000fec0003800000 */
.L_x_15222:
[----:B------:R-:W2:Y:S01]  /*55c10*/  LDL.64 R2, [R1+0x8] ;  /* 0x0000080001027983 */ /* 0x000ea20000100a00 */
[----:B------:R-:W-:Y:S01]  /*55c20*/  UMOV UR4, 0x54442d18 ;  /* 0x54442d1800047882 */ /* 0x000fe20000000000 */
[----:B------:R-:W-:Y:S01]  /*55c30*/  UMOV UR5, 0x3ff921fb ;  /* 0x3ff921fb00057882 */ /* 0x000fe20000000000 */
[----:B------:R-:W-:Y:S02]  /*55c40*/  DADD R70, -RZ, -R26 ;  /* 0x00000000ff467229 */ /* 0x000fe4000000091a */
[----:B--2---:R-:W-:-:S08]  /*55c50*/  DADD R24, R2, -R24 ;  /* 0x0000000002187229 */ /* 0x004fd00000000818 */
[----:B------:R-:W-:Y:S01]  /*55c60*/  DADD R68, R24, UR4 ;  /* 0x0000000418447e29 */ /* 0x000fe20008000000 */
[----:B------:R-:W-:Y:S10]  /*55c70*/  BRA `(.L_x_15218) ;  /* 0x00000030000c7947 */ /* 0x000ff40003800000 */
.L_x_15221:
[----:B------:R-:W-:Y:S01]  /*55c80*/  DADD R70, -RZ, -R26 ;  /* 0x00000000ff467229 */ /* 0x000fe2000000091a */
[----:B------:R-:W-:Y:S01]  /*55c90*/  CS2R R68, SRZ ;  /* 0x0000000000447805 */ /* 0x000fe2000001ff00 */
[----:B------:R-:W-:Y:S09]  /*55ca0*/  BRA `(.L_x_15218) ;  /* 0x0000003000007947 */ /* 0x000ff20003800000 */
.L_x_15220:
        /* <DEDUP_REMOVED lines=27> */
[----:B------:R-:W-:Y:S01]  /*55e60*/  @!P0 MOV R9, R7 ;  /* 0x0000000700098202 */ /* 0x000fe20000000f00 */
[----:B------:R-:W-:-:S04]  /*55e70*/  @!P0 IMAD.MOV.U32 R8, RZ, RZ, R6 ;  /* 0x000000ffff088224 */ /* 0x000fc800078e0006 */
[----:B------:R-:W-:Y:S02]  /*55e80*/  VIADD R0, R9, 0xffffffff ;  /* 0xffffffff09007836 */ /* 0x000fe40000000000 */
[----:B------:R-:W-:-:S03]  /*55e90*/  DFMA R10, R12, R10, R12 ;  /* 0x0000000a0c0a722b */ /* 0x000fc6000000000c */
[----:B------:R-:W-:-:S05]  /*55ea0*/  ISETP.GE.U32.AND P1, PT, R0, 0x7fefffff, PT ;  /* 0x7fefffff0000780c */ /* 0x000fca0003f26070 */
[----:B------:R-:W-:-:S08]  /*55eb0*/  DMUL R22, R32, R10 ;  /* 0x0000000a20167228 */ /* 0x000fd00000000000 */
[----:B------:R-:W-:Y:S01]  /*55ec0*/  DFMA R12, -R30, R22, R32 ;  /* 0x000000161e0c722b */ /* 0x000fe20000000120 */
[----:B------:R-:W-:-:S07]  /*55ed0*/  @P1 FSETP.NEU.FTZ.AND P2, PT, R7, RZ, PT ;  /* 0x000000ff0700120b */ /* 0x000fce0003f5d000 */
        /* <DEDUP_REMOVED lines=73> */
.L_x_15315:
[----:B------:R-:W-:Y:S05]  /*56370*/  BSYNC B0 ;  /* 0x0000000000007941 */ /* 0x000fea0003800000 */
.L_x_15314:
        /* <DEDUP_REMOVED lines=8> */
.L_x_15317:
[----:B------:R-:W-:Y:S05]  /*56400*/  BSYNC B3 ;  /* 0x0000000000037941 */ /* 0x000fea0003800000 */
.L_x_15316:
        /* <DEDUP_REMOVED lines=82> */
.L_x_15319:
[----:B------:R-:W-:-:S04]  /*56930*/  ISETP.GE.AND P0, PT, R25, RZ, PT ;  /* 0x000000ff1900720c */ /* 0x000fc80003f06270 */
[----:B------:R-:W-:Y:S02]  /*56940*/  FSEL R6, RZ, 3.37028055040000000000e+12, P0 ;  /* 0x54442d18ff067808 */ /* 0x000fe40000000000 */
[----:B------:R-:W-:-:S07]  /*56950*/  FSEL R7, RZ, 2.1426990032196044922, P0 ;  /* 0x400921fbff077808 */ /* 0x000fce0000000000 */
.L_x_15320:
[----:B------:R-:W-:Y:S05]  /*56960*/  BSYNC B0 ;  /* 0x0000000000007941 */ /* 0x000fea0003800000 */
.L_x_15318:
[----:B------:R-:W-:Y:S01]  /*56970*/  DADD R2, R2, R4 ;  /* 0x0000000002027229 */ /* 0x000fe20000000004 */
[----:B------:R-:W-:Y:S01]  /*56980*/  LOP3.LUT R27, R7, 0x80000000, R27, 0xb8, !PT ;  /* 0x80000000071b7812 */ /* 0x000fe200078eb81b */
[----:B------:R-:W-:-:S06]  /*56990*/  DMUL R34, R34, 0.5 ;  /* 0x3fe0000022227828 */ /* 0x000fcc0000000000 */
[----:B------:R-:W-:-:S06]  /*569a0*/  DSETP.GTU.AND P0, PT, |R2|, +INF , PT ;  /* 0x7ff000000200742a */ /* 0x000fcc0003f0c200 */
[----:B------:R-:W-:Y:S02]  /*569b0*/  FSEL R6, R2, R6, P0 ;  /* 0x0000000602067208 */ /* 0x000fe40000000000 */
[----:B------:R-:W-:Y:S01]  /*569c0*/  FSEL R7, R3, R27, P0 ;  /* 0x0000001b03077208 */ /* 0x000fe20000000000 */
[----:B------:R-:W-:Y:S06]  /*569d0*/  BRA `(.L_x_15321) ;  /* 0x0000002000387947 */ /* 0x000fec0003800000 */
.L_x_15313:
        /* <DEDUP_REMOVED lines=135> */
.L_x_15323:
[----:B------:R-:W-:Y:S05]  /*57250*/  BSYNC B0 ;  /* 0x0000000000007941 */ /* 0x000fea0003800000 */
.L_x_15322:
        /* <DEDUP_REMOVED lines=8> */
.L_x_15325:
[----:B------:R-:W-:Y:S05]  /*572e0*/  BSYNC B3 ;  /* 0x0000000000037941 */ /* 0x000fea0003800000 */
.L_x_15324:
        /* <DEDUP_REMOVED lines=82> */
.L_x_15327:
[----:B------:R-:W-:-:S04]  /*57810*/  ISETP.GE.AND P0, PT, R25, RZ, PT ;  /* 0x000000ff1900720c */ /* 0x000fc80003f06270 */
[----:B------:R-:W-:Y:S02]  /*57820*/  FSEL R6, RZ, 3.37028055040000000000e+12, P0 ;  /* 0x54442d18ff067808 */ /* 0x000fe40000000000 */
[----:B------:R-:W-:-:S07]  /*57830*/  FSEL R7, RZ, 2.1426990032196044922, P0 ;  /* 0x400921fbff077808 */ /* 0x000fce0000000000 */
.L_x_15328:
[----:B------:R-:W-:Y:S05]  /*57840*/  BSYNC B0 ;  /* 0x0000000000007941 */ /* 0x000fea0003800000 */
.L_x_15326:
[----:B------:R-:W-:Y:S01]  /*57850*/  DADD R2, R2, R4 ;  /* 0x0000000002027229 */ /* 0x000fe20000000004 */
[----:B------:R-:W-:-:S07]  /*57860*/  LOP3.LUT R27, R7, 0x80000000, R27, 0xb8, !PT ;  /* 0x80000000071b7812 */ /* 0x000fce00078eb81b */
[----:B------:R-:W-:-:S06]  /*57870*/  DSETP.GTU.AND P0, PT, |R2|, +INF , PT ;  /* 0x7ff000000200742a */ /* 0x000fcc0003f0c200 */
[----:B------:R-:W-:Y:S02]  /*57880*/  FSEL R6, R2, R6, P0 ;  /* 0x0000000602067208 */ /* 0x000fe40000000000 */
[----:B------:R-:W-:Y:S01]  /*57890*/  FSEL R7, R3, R27, P0 ;  /* 0x0000001b03077208 */ /* 0x000fe20000000000 */
[----:B------:R-:W-:Y:S06]  /*578a0*/  BRA `(.L_x_15321) ;  /* 0x0000001000847947 */ /* 0x000fec0003800000 */
.L_x_15312:
        /* <DEDUP_REMOVED lines=17> */
[----:B------:R-:W-:Y:S01]  /*579c0*/  MOV R12, R24 ;  /* 0x00000018000c7202 */ /* 0x000fe20000000f00 */
[----:B------:R-:W-:Y:S01]  /*579d0*/  IMAD.MOV.U32 R13, RZ, RZ, R25 ;  /* 0x000000ffff0d7224 */ /* 0x000fe200078e0019 */
[----:B------:R-:W-:Y:S01]  /*579e0*/  MOV R0, 0x57a20 ;  /* 0x00057a2000007802 */ /* 0x000fe20000000f00 */
[----:B------:R-:W-:Y:S02]  /*579f0*/  IMAD.MOV.U32 R10, RZ, RZ, -0x74eba897 ;  /* 0x8b145769ff0a7424 */ /* 0x000fe400078e00ff */
[----:B------:R-:W-:-:S07]  /*57a00*/  IMAD.MOV.U32 R11, RZ, RZ, 0x4005bf0a ;  /* 0x4005bf0aff0b7424 */ /* 0x000fce00078e00ff */
[----:B------:R-:W-:Y:S05]  /*57a10*/  CALL.REL.NOINC `($__internal_22_$__cuda_sm20_div_rn_f64_full) ;  /* 0x0000036800487944 */ /* 0x000fea0003c00000 */
.L_x_15330:
[----:B------:R-:W-:Y:S05]  /*57a20*/  BSYNC B3 ;  /* 0x0000000000037941 */ /* 0x000fea0003800000 */
.L_x_15329:
        /* <DEDUP_REMOVED lines=26> */
.L_x_15332:
[----:B------:R-:W-:Y:S05]  /*57bd0*/  BSYNC B3 ;  /* 0x0000000000037941 */ /* 0x000fea0003800000 */
.L_x_15331:
        /* <DEDUP_REMOVED lines=136> */
.L_x_15334:
[----:B------:R-:W-:Y:S05]  /*58460*/  BSYNC B0 ;  /* 0x0000000000007941 */ /* 0x000fea0003800000 */
.L_x_15333:
        /* <DEDUP_REMOVED lines=8> */
.L_x_15336:
[----:B------:R-:W-:Y:S05]  /*584f0*/  BSYNC B3 ;  /* 0x0000000000037941 */ /* 0x000fea0003800000 */
.L_x_15335:
        /* <DEDUP_REMOVED lines=82> */
.L_x_15338:
[----:B------:R-:W-:-:S04]  /*58a20*/  ISETP.GE.AND P0, PT, R25, RZ, PT ;  /* 0x000000ff1900720c */ /* 0x000fc80003f06270 */
[----:B------:R-:W-:Y:S02]  /*58a30*/  FSEL R6, RZ, 3.37028055040000000000e+12, P0 ;  /* 0x54442d18ff067808 */ /* 0x000fe40000000000 */
[----:B------:R-:W-:-:S07]  /*58a40*/  FSEL R7, RZ, 2.1426990032196044922, P0 ;  /* 0x400921fbff077808 */ /* 0x000fce0000000000 */
.L_x_15339:
[----:B------:R-:W-:Y:S05]  /*58a50*/  BSYNC B0 ;  /* 0x0000000000007941 */ /* 0x000fea0003800000 */
.L_x_15337:
[----:B------:R-:W-:Y:S01]  /*58a60*/  DADD R2, R2, R4 ;  /* 0x0000000002027229 */ /* 0x000fe20000000004 */
[----:B------:R-:W-:Y:S01]  /*58a70*/  LOP3.LUT R27, R7, 0x80000000, R27, 0xb8, !PT ;  /* 0x80000000071b7812 */ /* 0x000fe200078eb81b */
[----:B------:R-:W-:-:S06]  /*58a80*/  DADD R34, R34, 1 ;  /* 0x3ff0000022227429 */ /* 0x000fcc0000000000 */
[----:B------:R-:W-:-:S06]  /*58a90*/  DSETP.GTU.AND P0, PT, |R2|, +INF , PT ;  /* 0x7ff000000200742a */ /* 0x000fcc0003f0c200 */
[----:B------:R-:W-:Y:S02]  /*58aa0*/  FSEL R6, R2, R6, P0 ;  /* 0x0000000602067208 */ /* 0x000fe40000000000 */
[----:B------:R-:W-:-:S07]  /*58ab0*/  FSEL R7, R3, R27, P0 ;  /* 0x0000001b03077208 */ /* 0x000fce0000000000 */
.L_x_15321:
[----:B------:R-:W-:Y:S05]  /*58ac0*/  BSYNC B2 ;  /* 0x0000000000027941 */ /* 0x000fea0003800000 */
.L_x_15311:
        /* <DEDUP_REMOVED lines=9> */
.L_x_15219:
        /* <DEDUP_REMOVED lines=21> */
.L_x_15218:
[----:B------:R-:W-:Y:S05]  /*58cb0*/  BSYNC B1 ;  /* 0x0000000000017941 */ /* 0x000fea0003800000 */
.L_x_15217:
[----:B------:R-:W0:Y:S01]  /*58cc0*/  S2R R0, SR_TID.X ;  /* 0x0000000000007919 */ /* 0x000e220000002100 */
[----:B------:R-:W-:Y:S01]  /*58cd0*/  BSSY B1, `(.L_x_15340) ;  /* 0x00008db000017945 */ /* 0x000fe20003800000 */
[----:B------:R-:W-:Y:S02]  /*58ce0*/  CS2R R58, SRZ ;  /* 0x00000000003a7805 */ /* 0x000fe4000001ff00 */
[----:B------:R-:W-:Y:S02]  /*58cf0*/  CS2R R62, SRZ ;  /* 0x00000000003e7805 */ /* 0x000fe4000001ff00 */
[----:B------:R-:W-:Y:S01]  /*58d00*/  CS2R R60, SRZ ;  /* 0x00000000003c7805 */ /* 0x000fe2000001ff00 */
[----:B0-----:R-:W-:-:S05]  /*58d10*/  VIADD R0, R0, 0x100 ;  /* 0x0000010000007836 */ /* 0x001fca0000000000 */
        /* <DEDUP_REMOVED lines=144> */
.L_x_15349:
[----:B------:R-:W-:Y:S05]  /*59620*/  BSYNC B3 ;  /* 0x0000000000037941 */ /* 0x000fea0003800000 */
.L_x_15348:
[----:B------:R-:W-:-:S10]  /*59630*/  DADD R14, R24, R6 ;  /* 0x00000000180e7229 */ /* 0x000fd40000000006 */
[----:B------:R-:W-:Y:S01]  /*59640*/  ISETP.GT.AND P0, PT, R15, 0xfffff, PT ;  /* 0x000fffff0f00780c */ /* 0x000fe20003f04270 */
[----:B------:R-:W-:Y:S01]  /*59650*/  IMAD.MOV.U32 R7, RZ, RZ, R15 ;  /* 0x000000ffff077224 */ /* 0x000fe200078e000f */
[----:B------:R-:W-:Y:S01]  /*59660*/  MOV R6, R14 ;  /* 0x0000000e00067202 */ /* 0x000fe20000000f00 */
        /* <DEDUP_REMOVED lines=77> */
.L_x_15347:
        /* <DEDUP_REMOVED lines=32> */
.L_x_15357:
[----:B------:R-:W-:Y:S05]  /*59d40*/  BSYNC B4 ;  /* 0x0000000000047941 */ /* 0x000fea0003800000 */
.L_x_15356:
[----:B------:R-:W-:Y:S01]  /*59d50*/  MOV R18, R22 ;  /* 0x0000001600127202 */ /* 0x000fe20000000f00 */
[----:B------:R-:W-:Y:S01]  /*59d60*/  IMAD.MOV.U32 R19, RZ, RZ, R23 ;  /* 0x000000ffff137224 */ /* 0x000fe200078e0017 */
[----:B------:R-:W-:Y:S06]  /*59d70*/  BRA `(.L_x_15355) ;  /* 0x0000000000047947 */ /* 0x000fec0003800000 */
.L_x_15354:
[----:B------:R-:W-:-:S11]  /*59d80*/  DADD R18, -R30, R34 ;  /* 0x000000001e127229 */ /* 0x000fd60000000122 */
.L_x_15355:
[----:B------:R-:W-:Y:S05]  /*59d90*/  BSYNC B3 ;  /* 0x0000000000037941 */ /* 0x000fea0003800000 */
.L_x_15353:
        /* <DEDUP_REMOVED lines=27> */
.L_x_15362:
[----:B------:R-:W-:Y:S05]  /*59f50*/  BSYNC B4 ;  /* 0x0000000000047941 */ /* 0x000fea0003800000 */
.L_x_15361:
[----:B------:R-:W-:Y:S05]  /*59f60*/  BRA `(.L_x_15360) ;  /* 0x0000000000047947 */ /* 0x000fea0003800000 */
.L_x_15359:
[----:B------:R-:W-:-:S11]  /*59f70*/  DADD R22, R36, -R6 ;  /* 0x0000000024167229 */ /* 0x000fd60000000806 */
.L_x_15360:
[----:B------:R-:W-:Y:S05]  /*59f80*/  BSYNC B3 ;  /* 0x0000000000037941 */ /* 0x000fea0003800000 */
.L_x_15358:
        /* <DEDUP_REMOVED lines=30> */
.L_x_15364:
[----:B------:R-:W-:Y:S05]  /*5a170*/  BSYNC B3 ;  /* 0x0000000000037941 */ /* 0x000fea0003800000 */
.L_x_15363:
[----:B------:R-:W-:-:S10]  /*5a180*/  DADD R18, R18, R6 ;  /* 0x0000000012127229 */ /* 0x000fd40000000006 */
[C---:B------:R-:W-:Y:S02]  /*5a190*/  FSETP.GEU.FTZ.AND P1, PT, R19.reuse, 1.7916666269302368164, PT ;  /* 0x3fe555551300780b */ /* 0x040fe40003f3e000 */
[----:B------:R-:W-:-:S13]  /*5a1a0*/  FSETP.GT.FTZ.AND P0, PT, R19, -1.6999999284744262695, PT ;  /* 0xbfd999991300780b */ /* 0x000fda0003f14000 */
[----:B------:R-:W-:Y:S05]  /*5a1b0*/  @P0 BRA !P1, `(.L_x_15365) ;  /* 0x0000000400440947 */ /* 0x000fea0004800000 */
[----:B------:R-:W-:-:S10]  /*5a1c0*/  DADD R14, R18, 1 ;  /* 0x3ff00000120e7429 */ /* 0x000fd40000000000 */
[----:B------:R-:W-:Y:S01]  /*5a1d0*/  ISETP.GT.AND P0, PT, R15, 0xfffff, PT ;  /* 0x000fffff0f00780c */ /* 0x000fe20003f04270 */
[--C-:B------:R-:W-:Y:S02]  /*5a1e0*/  IMAD.MOV.U32 R6, RZ, RZ, R14.reuse ;  /* 0x000000ffff067224 */ /* 0x100fe400078e000e */
[----:B------:R-:W-:Y:S02]  /*5a1f0*/  IMAD.MOV.U32 R7, RZ, RZ, R15 ;  /* 0x000000ffff077224 */ /* 0x000fe400078e000f */
[----:B------:R-:W-:-:S08]  /*5a200*/  IMAD.MOV.U32 R12, RZ, RZ, R14 ;  /* 0x000000ffff0c7224 */ /* 0x000fd000078e000e */
        /* <DEDUP_REMOVED lines=76> */
.L_x_15365:
        /* <DEDUP_REMOVED lines=20> */
.L_x_15367:
[----:B------:R-:W-:Y:S05]  /*5a810*/  BSYNC B3 ;  /* 0x0000000000037941 */ /* 0x000fea0003800000 */
.L_x_15366:
        /* <DEDUP_REMOVED lines=30> */
.L_x_15352:
        /* <DEDUP_REMOVED lines=24> */
.L_x_15370:
[----:B------:R-:W-:Y:S05]  /*5ab80*/  BSYNC B3 ;  /* 0x0000000000037941 */ /* 0x000fea0003800000 */
.L_x_15369:
        /* <DEDUP_REMOVED lines=25> */
.L_x_15373:
[----:B------:R-:W-:Y:S05]  /*5ad20*/  BSYNC B3 ;  /* 0x0000000000037941 */ /* 0x000fea0003800000 */
.L_x_15372:
        /* <DEDUP_REMOVED lines=30> */
.L_x_15371:
        /* <DEDUP_REMOVED lines=76> */
.L_x_15374:
[----:B------:R-:W-:Y:S01]  /*5b3d0*/  IMAD.MOV.U32 R8, RZ, RZ, 0x0 ;  /* 0x00000000ff087424 */ /* 0x000fe200078e00ff */
[----:B------:R-:W-:Y:S01]  /*5b3e0*/  FSETP.NEU.FTZ.AND P0, PT, R7, RZ, PT ;  /* 0x000000ff0700720b */ /* 0x000fe20003f1d000 */
[----:B------:R-:W-:-:S06]  /*5b3f0*/  IMAD.MOV.U32 R9, RZ, RZ, 0x7ff00000 ;  /* 0x7ff00000ff097424 */ /* 0x000fcc00078e00ff */
[----:B------:R-:W-:-:S10]  /*5b400*/  DFMA R8, R6, R8, +INF ;  /* 0x7ff000000608742b */ /* 0x000fd40000000008 */
[----:B------:R-:W-:Y:S02]  /*5b410*/  FSEL R26, R8, RZ, P0 ;  /* 0x000000ff081a7208 */ /* 0x000fe40000000000 */
[----:B------:R-:W-:Y:S01]  /*5b420*/  FSEL R27, R9, -QNAN , P0 ;  /* 0xfff00000091b7808 */ /* 0x000fe20000000000 */
[----:B------:R-:W-:Y:S06]  /*5b430*/  BRA `(.L_x_15350) ;  /* 0x00000004002c7947 */ /* 0x000fec0003800000 */
.L_x_15368:
        /* <DEDUP_REMOVED lines=23> */
.L_x_15376:
[----:B------:R-:W-:Y:S05]  /*5b5b0*/  BSYNC B3 ;  /* 0x0000000000037941 */ /* 0x000fea0003800000 */
.L_x_15375:
        /* <DEDUP_REMOVED lines=21> */
.L_x_15378:
[----:B------:R-:W-:Y:S05]  /*5b710*/  BSYNC B3 ;  /* 0x0000000000037941 */ /* 0x000fea0003800000 */
.L_x_15377:
[----:B------:R-:W-:Y:S02]  /*5b720*/  IMAD.MOV.U32 R26, RZ, RZ, R22 ;  /* 0x000000ffff1a7224 */ /* 0x000fe400078e0016 */
[----:B------:R-:W-:Y:S01]  /*5b730*/  IMAD.MOV.U32 R27, RZ, RZ, R23 ;  /* 0x000000ffff1b7224 */ /* 0x000fe200078e0017 */
[----:B------:R-:W-:Y:S06]  /*5b740*/  BRA `(.L_x_15350) ;  /* 0x0000000000687947 */ /* 0x000fec0003800000 */
.L_x_15351:
        /* <DEDUP_REMOVED lines=23> */
.L_x_15380:
[----:B------:R-:W-:Y:S05]  /*5b8c0*/  BSYNC B3 ;  /* 0x0000000000037941 */ /* 0x000fea0003800000 */
.L_x_15379:
[----:B------:R-:W-:Y:S02]  /*5b8d0*/  IMAD.MOV.U32 R26, RZ, RZ, R6 ;  /* 0x000000ffff1a7224 */ /* 0x000fe400078e0006 */
[----:B------:R-:W-:-:S07]  /*5b8e0*/  IMAD.MOV.U32 R27, RZ, RZ, R7 ;  /* 0x000000ffff1b7224 */ /* 0x000fce00078e0007 */
.L_x_15350:
[----:B------:R-:W-:Y:S05]  /*5b8f0*/  BSYNC B2 ;  /* 0x0000000000027941 */ /* 0x000fea0003800000 */
.L_x_15346:
        /* <DEDUP_REMOVED lines=26> */
.L_x_15384:
[----:B------:R-:W-:Y:S05]  /*5baa0*/  BSYNC B3 ;  /* 0x0000000000037941 */ /* 0x000fea0003800000 */
.L_x_15383:
        /* <DEDUP_REMOVED lines=37> */
.L_x_15392:
[----:B------:R-:W-:Y:S05]  /*5bd00*/  BSYNC B4 ;  /* 0x0000000000047941 */ /* 0x000fea0003800000 */
.L_x_15391:
[----:B------:R-:W-:Y:S02]  /*5bd10*/  IMAD.MOV.U32 R38, RZ, RZ, R22 ;  /* 0x000000ffff267224 */ /* 0x000fe400078e0016 */
[----:B------:R-:W-:Y:S01]  /*5bd20*/  IMAD.MOV.U32 R39, RZ, RZ, R23 ;  /* 0x000000ffff277224 */ /* 0x000fe200078e0017 */
[----:B------:R-:W-:Y:S06]  /*5bd30*/  BRA `(.L_x_15390) ;  /* 0x0000000000047947 */ /* 0x000fec0003800000 */
.L_x_15389:
[----:B------:R-:W-:-:S11]  /*5bd40*/  DADD R38, -R30, R34 ;  /* 0x000000001e267229 */ /* 0x000fd60000000122 */
.L_x_15390:
[----:B------:R-:W-:Y:S05]  /*5bd50*/  BSYNC B3 ;  /* 0x0000000000037941 */ /* 0x000fea0003800000 */
.L_x_15388:
        /* <DEDUP_REMOVED lines=24> */
.L_x_15397:
[----:B------:R-:W-:Y:S05]  /*5bee0*/  BSYNC B4 ;  /* 0x0000000000047941 */ /* 0x000fea0003800000 */
.L_x_15396:
[----:B------:R-:W-:Y:S02]  /*5bef0*/  IMAD.MOV.U32 R4, RZ, RZ, R22 ;  /* 0x000000ffff047224 */ /* 0x000fe400078e0016 */
[----:B------:R-:W-:Y:S01]  /*5bf00*/  IMAD.MOV.U32 R5, RZ, RZ, R23 ;  /* 0x000000ffff057224 */ /* 0x000fe200078e0017 */
[----:B------:R-:W-:Y:S06]  /*5bf10*/  BRA `(.L_x_15395) ;  /* 0x0000000000047947 */ /* 0x000fec0003800000 */
.L_x_15394:
[----:B------:R-:W-:-:S11]  /*5bf20*/  DADD R4, -R32, R36 ;  /* 0x0000000020047229 */ /* 0x000fd60000000124 */
.L_x_15395:
[----:B------:R-:W-:Y:S05]  /*5bf30*/  BSYNC B3 ;  /* 0x0000000000037941 */ /* 0x000fea0003800000 */
.L_x_15393:
        /* <DEDUP_REMOVED lines=26> */
.L_x_15399:
[----:B------:R-:W-:Y:S05]  /*5c0e0*/  BSYNC B3 ;  /* 0x0000000000037941 */ /* 0x000fea0003800000 */
.L_x_15398:
[----:B------:R-:W-:Y:S01]  /*5c0f0*/  PLOP3.LUT P0, PT, PT, PT, PT, 0x80, 0x0 ;  /* 0x000000000000781c */ /* 0x000fe20003f0f070 */
[----:B------:R-:W-:Y:S02]  /*5c100*/  IMAD.MOV.U32 R24, RZ, RZ, R6 ;  /* 0x000000ffff187224 */ /* 0x000fe400078e0006 */
[----:B------:R-:W-:Y:S01]  /*5c110*/  IMAD.MOV.U32 R25, RZ, RZ, R7 ;  /* 0x000000ffff197224 */ /* 0x000fe200078e0007 */
[----:B------:R-:W-:Y:S09]  /*5c120*/  BRA `(.L_x_15385) ;  /* 0x0000000800407947 */ /* 0x000ff20003800000 */
.L_x_15387:
        /* <DEDUP_REMOVED lines=26> */
.L_x_15402:
[----:B------:R-:W-:Y:S05]  /*5c2d0*/  BSYNC B3 ;  /* 0x0000000000037941 */ /* 0x000fea0003800000 */
.L_x_15401:
[----:B------:R-:W-:Y:S01]  /*5c2e0*/  PLOP3.LUT P0, PT, PT, PT, PT, 0x80, 0x0 ;  /* 0x000000000000781c */ /* 0x000fe20003f0f070 */
[----:B------:R-:W-:Y:S02]  /*5c2f0*/  IMAD.MOV.U32 R24, RZ, RZ, R6 ;  /* 0x000000ffff187224 */ /* 0x000fe400078e0006 */
[----:B------:R-:W-:Y:S01]  /*5c300*/  IMAD.MOV.U32 R25, RZ, RZ, R7 ;  /* 0x000000ffff197224 */ /* 0x000fe200078e0007 */
[----:B------:R-:W-:Y:S09]  /*5c310*/  BRA `(.L_x_15385) ;  /* 0x0000000400c47947 */ /* 0x000ff20003800000 */
.L_x_15400:
        /* <DEDUP_REMOVED lines=27> */
.L_x_15404:
[----:B------:R-:W-:Y:S05]  /*5c4d0*/  BSYNC B3 ;  /* 0x0000000000037941 */ /* 0x000fea0003800000 */
.L_x_15403:
        /* <DEDUP_REMOVED lines=21> */
.L_x_15406:
[----:B------:R-:W-:Y:S05]  /*5c630*/  BSYNC B3 ;  /* 0x0000000000037941 */ /* 0x000fea0003800000 */
.L_x_15405:
[----:B------:R-:W-:Y:S01]  /*5c640*/  DMUL R2, R2, 8.11296384146066816958e+31 ;  /* 0x4690000002027828 */ /* 0x000fe20000000000 */
[----:B------:R-:W-:Y:S01]  /*5c650*/  PLOP3.LUT P0, PT, PT, PT, PT, 0x80, 0x0 ;  /* 0x000000000000781c */ /* 0x000fe20003f0f070 */
[----:B------:R-:W-:Y:S02]  /*5c660*/  IMAD.MOV.U32 R24, RZ, RZ, R22 ;  /* 0x000000ffff187224 */ /* 0x000fe400078e0016 */
[----:B------:R-:W-:Y:S01]  /*5c670*/  IMAD.MOV.U32 R25, RZ, RZ, R23 ;  /* 0x000000ffff197224 */ /* 0x000fe200078e0017 */
[----:B------:R-:W-:Y:S09]  /*5c680*/  BRA `(.L_x_15385) ;  /* 0x0000000000e87947 */ /* 0x000ff20003800000 */
.L_x_15386:
        /* <DEDUP_REMOVED lines=24> */
.L_x_15408:
[----:B------:R-:W-:Y:S05]  /*5c810*/  BSYNC B3 ;  /* 0x0000000000037941 */ /* 0x000fea0003800000 */
.L_x_15407:
        /* <DEDUP_REMOVED lines=26> */
.L_x_15410:
[----:B------:R-:W-:Y:S05]  /*5c9c0*/  BSYNC B3 ;  /* 0x0000000000037941 */ /* 0x000fea0003800000 */
.L_x_15409:
[----:B------:R-:W-:Y:S01]  /*5c9d0*/  DMUL R24, R6, R20 ;  /* 0x0000001406187228 */ /* 0x000fe20000000000 */
[----:B------:R-:W-:Y:S01]  /*5c9e0*/  PLOP3.LUT P0, PT, PT, PT, PT, 0x80, 0x0 ;  /* 0x000000000000781c */ /* 0x000fe20003f0f070 */
[----:B------:R-:W-:-:S12]  /*5c9f0*/  BRA `(.L_x_15385) ;  /* 0x00000000000c7947 */ /* 0x000fd80003800000 */
.L_x_15382:
[----:B------:R-:W-:Y:S01]  /*5ca00*/  DMUL R24, R24, 9.00719925474099200000e+15 ;  /* 0x4340000018187828 */ /* 0x000fe20000000000 */
[----:B------:R-:W-:Y:S01]  /*5ca10*/  PLOP3.LUT P0, PT, PT, PT, PT, 0x80, 0x0 ;  /* 0x000000000000781c */ /* 0x000fe20003f0f070 */
[----:B------:R-:W-:-:S12]  /*5ca20*/  DMUL R2, R2, 9.00719925474099200000e+15 ;  /* 0x4340000002027828 */ /* 0x000fd80000000000 */
.L_x_15385:
[----:B------:R-:W-:Y:S05]  /*5ca30*/  BSYNC B2 ;  /* 0x0000000000027941 */ /* 0x000fea0003800000 */
.L_x_15381:
        /* <DEDUP_REMOVED lines=67> */
.L_x_15416:
[----:B------:R-:W-:-:S11]  /*5ce70*/  DMUL R60, RZ, |R18| ;  /* 0x40000012ff3c7228 */ /* 0x000fd60000000000 */
.L_x_15417:
[----:B------:R-:W-:Y:S05]  /*5ce80*/  BSYNC B0 ;  /* 0x0000000000007941 */ /* 0x000fea0003800000 */
.L_x_15415:
        /* <DEDUP_REMOVED lines=11> */
.L_x_15414:
        /* <DEDUP_REMOVED lines=53> */
.L_x_15413:
        /* <DEDUP_REMOVED lines=62> */
.L_x_15421:
[----:B------:R-:W-:-:S11]  /*5d670*/  DMUL R60, RZ, |R18| ;  /* 0x40000012ff3c7228 */ /* 0x000fd60000000000 */
.L_x_15422:
[----:B------:R-:W-:Y:S05]  /*5d680*/  BSYNC B0 ;  /* 0x0000000000007941 */ /* 0x000fea0003800000 */
.L_x_15420:
        /* <DEDUP_REMOVED lines=11> */
.L_x_15419:
        /* <DEDUP_REMOVED lines=53> */
.L_x_15412:
        /* <DEDUP_REMOVED lines=30> */
.L_x_15425:
[----:B------:R-:W-:Y:S05]  /*5dc70*/  BSYNC B3 ;  /* 0x0000000000037941 */ /* 0x000fea0003800000 */
.L_x_15424:
        /* <DEDUP_REMOVED lines=82> */
.L_x_15427:
[----:B------:R-:W-:Y:S02]  /*5e1a0*/  FSEL R4, RZ, 3.37028055040000000000e+12, P1 ;  /* 0x54442d18ff047808 */ /* 0x000fe40000800000 */
[----:B------:R-:W-:-:S07]  /*5e1b0*/  FSEL R5, RZ, 2.1426990032196044922, P1 ;  /* 0x400921fbff057808 */ /* 0x000fce0000800000 */
.L_x_15428:
[----:B------:R-:W-:Y:S05]  /*5e1c0*/  BSYNC B0 ;  /* 0x0000000000007941 */ /* 0x000fea0003800000 */
.L_x_15426:
[----:B------:R-:W-:Y:S01]  /*5e1d0*/  DADD R2, |R24|, |R2| ;  /* 0x0000000018027229 */ /* 0x000fe20000000602 */
[----:B------:R-:W-:-:S07]  /*5e1e0*/  LOP3.LUT R25, R5, 0x80000000, R25, 0xb8, !PT ;  /* 0x8000000005197812 */ /* 0x000fce00078eb819 */
[----:B------:R-:W-:-:S06]  /*5e1f0*/  DSETP.GTU.AND P0, PT, |R2|, +INF , PT ;  /* 0x7ff000000200742a */ /* 0x000fcc0003f0c200 */
[----:B------:R-:W-:Y:S02]  /*5e200*/  FSEL R60, R2, R4, P0 ;  /* 0x00000004023c7208 */ /* 0x000fe40000000000 */
[----:B------:R-:W-:Y:S01]  /*5e210*/  FSEL R61, R3, R25, P0 ;  /* 0x00000019033d7208 */ /* 0x000fe20000000000 */
[----:B------:R-:W-:Y:S06]  /*5e220*/  BRA `(.L_x_15418) ;  /* 0x0000000400d47947 */ /* 0x000fec0003800000 */
.L_x_15423:
        /* <DEDUP_REMOVED lines=26> */
.L_x_15430:
[----:B------:R-:W-:Y:S05]  /*5e3d0*/  BSYNC B3 ;  /* 0x0000000000037941 */ /* 0x000fea0003800000 */
.L_x_15429:
        /* <DEDUP_REMOVED lines=82> */
.L_x_15432:
[----:B------:R-:W-:Y:S02]  /*5e900*/  FSEL R4, RZ, 3.37028055040000000000e+12, P1 ;  /* 0x54442d18ff047808 */ /* 0x000fe40000800000 */
[----:B------:R-:W-:-:S07]  /*5e910*/  FSEL R5, RZ, 2.1426990032196044922, P1 ;  /* 0x400921fbff057808 */ /* 0x000fce0000800000 */
.L_x_15433:
[----:B------:R-:W-:Y:S05]  /*5e920*/  BSYNC B0 ;  /* 0x0000000000007941 */ /* 0x000fea0003800000 */
.L_x_15431:
[----:B------:R-:W-:Y:S01]  /*5e930*/  DADD R2, |R24|, |R2| ;  /* 0x0000000018027229 */ /* 0x000fe20000000602 */
[----:B------:R-:W-:-:S07]  /*5e940*/  LOP3.LUT R25, R5, 0x80000000, R25, 0xb8, !PT ;  /* 0x8000000005197812 */ /* 0x000fce00078eb819 */
[----:B------:R-:W-:-:S06]  /*5e950*/  DSETP.GTU.AND P0, PT, |R2|, +INF , PT ;  /* 0x7ff000000200742a */ /* 0x000fcc0003f0c200 */
[----:B------:R-:W-:Y:S02]  /*5e960*/  FSEL R60, R2, R4, P0 ;  /* 0x00000004023c7208 */ /* 0x000fe40000000000 */
[----:B------:R-:W-:-:S07]  /*5e970*/  FSEL R61, R3, R25, P0 ;  /* 0x00000019033d7208 */ /* 0x000fce0000000000 */
.L_x_15418:
[----:B------:R-:W-:Y:S05]  /*5e980*/  BSYNC B2 ;  /* 0x0000000000027941 */ /* 0x000fea0003800000 */
.L_x_15411:
[----:B------:R-:W-:Y:S01]  /*5e990*/  DADD R2, -RZ, -R26 ;  /* 0x00000000ff027229 */ /* 0x000fe2000000091a */
[----:B------:R-:W-:-:S09]  /*5e9a0*/  ISETP.NE.AND P0, PT, R56, RZ, PT ;  /* 0x000000ff3800720c */ /* 0x000fd20003f05270 */
[----:B------:R-:W-:Y:S02]  /*5e9b0*/  FSEL R62, R2, R26, !P0 ;  /* 0x0000001a023e7208 */ /* 0x000fe40004000000 */
[----:B------:R-:W-:Y:S01]  /*5e9c0*/  FSEL R63, R3, R27, !P0 ;  /* 0x0000001b033f7208 */ /* 0x000fe20004000000 */
[----:B------:R-:W-:Y:S06]  /*5e9d0*/  BRA `(.L_x_15341) ;  /* 0x0000003000287947 */ /* 0x000fec0003800000 */
.L_x_15345:
[----:B------:R-:W2:Y:S01]  /*5e9e0*/  LDL.64 R2, [R1+0x8] ;  /* 0x0000080001027983 */ /* 0x000ea20000100a00 */
[----:B------:R-:W-:Y:S01]  /*5e9f0*/  UMOV UR4, 0x54442d18 ;  /* 0x54442d1800047882 */ /* 0x000fe20000000000 */
[----:B------:R-:W-:Y:S01]  /*5ea00*/  UMOV UR5, 0x3ff921fb ;  /* 0x3ff921fb00057882 */ /* 0x000fe20000000000 */
[----:B------:R-:W-:Y:S02]  /*5ea10*/  DADD R62, -RZ, -R18 ;  /* 0x00000000ff3e7229 */ /* 0x000fe40000000912 */
[----:B--2---:R-:W-:-:S08]  /*5ea20*/  DADD R16, R2, -R16 ;  /* 0x0000000002107229 */ /* 0x004fd00000000810 */
[----:B------:R-:W-:Y:S01]  /*5ea30*/  DADD R60, R16, UR4 ;  /* 0x00000004103c7e29 */ /* 0x000fe20008000000 */
[----:B------:R-:W-:Y:S10]  /*5ea40*/  BRA `(.L_x_15341) ;  /* 0x00000030000c7947 */ /* 0x000ff40003800000 */
.L_x_15344:
[----:B------:R-:W-:Y:S01]  /*5ea50*/  DADD R62, -RZ, -R18 ;  /* 0x00000000ff3e7229 */ /* 0x000fe20000000912 */
[----:B------:R-:W-:Y:S01]  /*5ea60*/  CS2R R60, SRZ ;  /* 0x00000000003c7805 */ /* 0x000fe2000001ff00 */
[----:B------:R-:W-:Y:S09]  /*5ea70*/  BRA `(.L_x_15341) ;  /* 0x0000003000007947 */ /* 0x000ff20003800000 */
.L_x_15343:
        /* <DEDUP_REMOVED lines=108> */
.L_x_15438:
[----:B------:R-:W-:Y:S05]  /*5f140*/  BSYNC B0 ;  /* 0x0000000000007941 */ /* 0x000fea0003800000 */
.L_x_15437:
        /* <DEDUP_REMOVED lines=8> */
.L_x_15440:
[----:B------:R-:W-:Y:S05]  /*5f1d0*/  BSYNC B3 ;  /* 0x0000000000037941 */ /* 0x000fea0003800000 */
.L_x_15439:
        /* <DEDUP_REMOVED lines=82> */
.L_x_15442:
[----:B------:R-:W-:-:S04]  /*5f700*/  ISETP.GE.AND P0, PT, R17, RZ, PT ;  /* 0x000000ff1100720c */ /* 0x000fc80003f06270 */
[----:B------:R-:W-:Y:S02]  /*5f710*/  FSEL R6, RZ, 3.37028055040000000000e+12, P0 ;  /* 0x54442d18ff067808 */ /* 0x000fe40000000000 */
[----:B------:R-:W-:-:S07]  /*5f720*/  FSEL R7, RZ, 2.1426990032196044922, P0 ;  /* 0x400921fbff077808 */ /* 0x000fce0000000000 */
.L_x_15443:
[----:B------:R-:W-:Y:S05]  /*5f730*/  BSYNC B0 ;  /* 0x0000000000007941 */ /* 0x000fea0003800000 */
.L_x_15441:
[----:B------:R-:W-:Y:S01]  /*5f740*/  DADD R2, R2, R4 ;  /* 0x0000000002027229 */ /* 0x000fe20000000004 */
[----:B------:R-:W-:Y:S01]  /*5f750*/  LOP3.LUT R19, R7, 0x80000000, R19, 0xb8, !PT ;  /* 0x8000000007137812 */ /* 0x000fe200078eb813 */
[----:B------:R-:W-:-:S06]  /*5f760*/  DMUL R30, R30, 0.5 ;  /* 0x3fe000001e1e7828 */ /* 0x000fcc0000000000 */
[----:B------:R-:W-:-:S06]  /*5f770*/  DSETP.GTU.AND P0, PT, |R2|, +INF , PT ;  /* 0x7ff000000200742a */ /* 0x000fcc0003f0c200 */
[----:B------:R-:W-:Y:S02]  /*5f780*/  FSEL R6, R2, R6, P0 ;  /* 0x0000000602067208 */ /* 0x000fe40000000000 */
[----:B------:R-:W-:Y:S01]  /*5f790*/  FSEL R7, R3, R19, P0 ;  /* 0x0000001303077208 */ /* 0x000fe20000000000 */
[----:B------:R-:W-:Y:S06]  /*5f7a0*/  BRA `(.L_x_15444) ;  /* 0x0000002000387947 */ /* 0x000fec0003800000 */
.L_x_15436:
        /* <DEDUP_REMOVED lines=135> */
.L_x_15446:
[----:B------:R-:W-:Y:S05]  /*60020*/  BSYNC B0 ;  /* 0x0000000000007941 */ /* 0x000fea0003800000 */
.L_x_15445:
        /* <DEDUP_REMOVED lines=8> */
.L_x_15448:
[----:B------:R-:W-:Y:S05]  /*600b0*/  BSYNC B3 ;  /* 0x0000000000037941 */ /* 0x000fea0003800000 */
.L_x_15447:
        /* <DEDUP_REMOVED lines=82> */
.L_x_15450:
[----:B------:R-:W-:-:S04]  /*605e0*/  ISETP.GE.AND P0, PT, R17, RZ, PT ;  /* 0x000000ff1100720c */ /* 0x000fc80003f06270 */
[----:B------:R-:W-:Y:S02]  /*605f0*/  FSEL R6, RZ, 3.37028055040000000000e+12, P0 ;  /* 0x54442d18ff067808 */ /* 0x000fe40000000000 */
[----:B------:R-:W-:-:S07]  /*60600*/  FSEL R7, RZ, 2.1426990032196044922, P0 ;  /* 0x400921fbff077808 */ /* 0x000fce0000000000 */
.L_x_15451:
[----:B------:R-:W-:Y:S05]  /*60610*/  BSYNC B0 ;  /* 0x0000000000007941 */ /* 0x000fea0003800000 */
.L_x_15449:
[----:B------:R-:W-:Y:S01]  /*60620*/  DADD R2, R2, R4 ;  /* 0x0000000002027229 */ /* 0x000fe20000000004 */
[----:B------:R-:W-:-:S07]  /*60630*/  LOP3.LUT R19, R7, 0x80000000, R19, 0xb8, !PT ;  /* 0x8000000007137812 */ /* 0x000fce00078eb813 */
[----:B------:R-:W-:-:S06]  /*60640*/  DSETP.GTU.AND P0, PT, |R2|, +INF , PT ;  /* 0x7ff000000200742a */ /* 0x000fcc0003f0c200 */
[----:B------:R-:W-:Y:S02]  /*60650*/  FSEL R6, R2, R6, P0 ;  /* 0x0000000602067208 */ /* 0x000fe40000000000 */
[----:B------:R-:W-:Y:S01]  /*60660*/  FSEL R7, R3, R19, P0 ;  /* 0x0000001303077208 */ /* 0x000fe20000000000 */
[----:B------:R-:W-:Y:S06]  /*60670*/  BRA `(.L_x_15444) ;  /* 0x0000001000847947 */ /* 0x000fec0003800000 */
.L_x_15435:
        /* <DEDUP_REMOVED lines=23> */
.L_x_15453:
[----:B------:R-:W-:Y:S05]  /*607f0*/  BSYNC B3 ;  /* 0x0000000000037941 */ /* 0x000fea0003800000 */
.L_x_15452:
        /* <DEDUP_REMOVED lines=26> */
.L_x_15455:
[----:B------:R-:W-:Y:S05]  /*609a0*/  BSYNC B3 ;  /* 0x0000000000037941 */ /* 0x000fea0003800000 */
.L_x_15454:
[----:B------:R-:W-:Y:S01]  /*609b0*/  DADD R14, -RZ, |R6| ;  /* 0x00000000ff0e7229 */ /* 0x000fe20000000506 */
[----:B------:R-:W-:Y:S01]  /*609c0*/  IMAD.MOV.U32 R10, RZ, RZ, RZ ;  /* 0x000000ffff0a7224 */ /* 0x000fe200078e00ff */
[----:B------:R-:W-:Y:S01]  /*609d0*/  UMOV UR4, 0xffffffff ;  /* 0xffffffff00047882 */ /* 0x000fe20000000000 */
[----:B------:R-:W-:Y:S01]  /*609e0*/  UMOV UR5, 0x7fefffff ;  /* 0x7fefffff00057882 */ /* 0x000fe20000000000 */
[----:B------:R-:W-:Y:S01]  /*609f0*/  MOV R22, 0x0 ;  /* 0x0000000000167802 */ /* 0x000fe20000000f00 */
        /* <DEDUP_REMOVED lines=131> */
.L_x_15457:
[----:B------:R-:W-:Y:S05]  /*61230*/  BSYNC B0 ;  /* 0x0000000000007941 */ /* 0x000fea0003800000 */
.L_x_15456:
        /* <DEDUP_REMOVED lines=8> */
.L_x_15459:
[----:B------:R-:W-:Y:S05]  /*612c0*/  BSYNC B3 ;  /* 0x0000000000037941 */ /* 0x000fea0003800000 */
.L_x_15458:
        /* <DEDUP_REMOVED lines=82> */
.L_x_15461:
[----:B------:R-:W-:-:S04]  /*617f0*/  ISETP.GE.AND P0, PT, R17, RZ, PT ;  /* 0x000000ff1100720c */ /* 0x000fc80003f06270 */
[----:B------:R-:W-:Y:S02]  /*61800*/  FSEL R6, RZ, 3.37028055040000000000e+12, P0 ;  /* 0x54442d18ff067808 */ /* 0x000fe40000000000 */
[----:B------:R-:W-:-:S07]  /*61810*/  FSEL R7, RZ, 2.1426990032196044922, P0 ;  /* 0x400921fbff077808 */ /* 0x000fce0000000000 */
.L_x_15462:
[----:B------:R-:W-:Y:S05]  /*61820*/  BSYNC B0 ;  /* 0x0000000000007941 */ /* 0x000fea0003800000 */
.L_x_15460:
[----:B------:R-:W-:Y:S01]  /*61830*/  DADD R2, R2, R4 ;  /* 0x0000000002027229 */ /* 0x000fe20000000004 */
[----:B------:R-:W-:Y:S01]  /*61840*/  LOP3.LUT R19, R7, 0x80000000, R19, 0xb8, !PT ;  /* 0x8000000007137812 */ /* 0x000fe200078eb813 */
[----:B------:R-:W-:-:S06]  /*61850*/  DADD R30, R30, 1 ;  /* 0x3ff000001e1e7429 */ /* 0x000fcc0000000000 */
[----:B------:R-:W-:-:S06]  /*61860*/  DSETP.GTU.AND P0, PT, |R2|, +INF , PT ;  /* 0x7ff000000200742a */ /* 0x000fcc0003f0c200 */
[----:B------:R-:W-:Y:S02]  /*61870*/  FSEL R6, R2, R6, P0 ;  /* 0x0000000602067208 */ /* 0x000fe40000000000 */
[----:B------:R-:W-:-:S07]  /*61880*/  FSEL R7, R3, R19, P0 ;  /* 0x0000001303077208 */ /* 0x000fce0000000000 */
.L_x_15444:
[----:B------:R-:W-:Y:S05]  /*61890*/  BSYNC B2 ;  /* 0x0000000000027941 */ /* 0x000fea0003800000 */
.L_x_15434:
        /* <DEDUP_REMOVED lines=9> */
.L_x_15342:
        /* <DEDUP_REMOVED lines=21> */
.L_x_15341:
[----:B------:R-:W-:Y:S05]  /*61a80*/  BSYNC B1 ;  /* 0x0000000000017941 */ /* 0x000fea0003800000 */
.L_x_15340:
[----:B------:R-:W0:Y:S01]  /*61a90*/  S2R R0, SR_TID.X ;  /* 0x0000000000007919 */ /* 0x000e220000002100 */
[----:B------:R-:W-:Y:S01]  /*61aa0*/  BSSY B1, `(.L_x_15463) ;  /* 0x00008da000017945 */ /* 0x000fe20003800000 */
        /* <DEDUP_REMOVED lines=86> */
[----:B------:R-:W-:-:S02]  /*62010*/  MOV R22, RZ ;  /* 0x000000ff00167202 */ /* 0x000fc40000000f00 */
[----:B------:R-:W-:Y:S01]  /*62020*/  SEL R42, R19, UR9, P2 ;  /* 0x00000009132a7c07 */ /* 0x000fe20009000000 */
[----:B------:R-:W-:Y:S01]  /*62030*/  DSETP.NEU.AND P2, PT, R12, RZ, PT ;  /* 0x000000ff0c00722a */ /* 0x000fe20003f4d000 */
[----:B------:R-:W-:Y:S01]  /*62040*/  LOP3.LUT R19, R18, 0x100000, RZ, 0xfc, !PT ;  /* 0x0010000012137812 */ /* 0x000fe200078efcff */
[----:B------:R-:W-:Y:S01]  /*62050*/  IMAD.MOV.U32 R18, RZ, RZ, RZ ;  /* 0x000000ffff127224 */ /* 0x000fe200078e00ff */
[----:B------:R-:W-:Y:S02]  /*62060*/  @P3 LOP3.LUT R43, R23, 0x80000, RZ, 0xfc, !PT ;  /* 0x00080000172b3812 */ /* 0x000fe400078efcff */
        /* <DEDUP_REMOVED lines=54> */
.L_x_15472:
[----:B------:R-:W-:Y:S05]  /*623d0*/  BSYNC B3 ;  /* 0x0000000000037941 */ /* 0x000fea0003800000 */
.L_x_15471:
        /* <DEDUP_REMOVED lines=81> */
.L_x_15470:
        /* <DEDUP_REMOVED lines=32> */
.L_x_15480:
[----:B------:R-:W-:Y:S05]  /*62af0*/  BSYNC B4 ;  /* 0x0000000000047941 */ /* 0x000fea0003800000 */
.L_x_15479:
[----:B------:R-:W-:Y:S02]  /*62b00*/  IMAD.MOV.U32 R16, RZ, RZ, R22 ;  /* 0x000000ffff107224 */ /* 0x000fe400078e0016 */
[----:B------:R-:W-:Y:S01]  /*62b10*/  IMAD.MOV.U32 R17, RZ, RZ, R23 ;  /* 0x000000ffff117224 */ /* 0x000fe200078e0017 */
[----:B------:R-:W-:Y:S06]  /*62b20*/  BRA `(.L_x_15478) ;  /* 0x0000000000047947 */ /* 0x000fec0003800000 */
.L_x_15477:
[----:B------:R-:W-:-:S11]  /*62b30*/  DADD R16, -R26, R32 ;  /* 0x000000001a107229 */ /* 0x000fd60000000120 */
.L_x_15478:
[----:B------:R-:W-:Y:S05]  /*62b40*/  BSYNC B3 ;  /* 0x0000000000037941 */ /* 0x000fea0003800000 */
.L_x_15476:
        /* <DEDUP_REMOVED lines=27> */
.L_x_15485:
[----:B------:R-:W-:Y:S05]  /*62d00*/  BSYNC B4 ;  /* 0x0000000000047941 */ /* 0x000fea0003800000 */
.L_x_15484:
[----:B------:R-:W-:Y:S05]  /*62d10*/  BRA `(.L_x_15483) ;  /* 0x0000000000047947 */ /* 0x000fea0003800000 */
.L_x_15482:
[----:B------:R-:W-:-:S11]  /*62d20*/  DADD R22, R34, -R6 ;  /* 0x0000000022167229 */ /* 0x000fd60000000806 */
.L_x_15483:
[----:B------:R-:W-:Y:S05]  /*62d30*/  BSYNC B3 ;  /* 0x0000000000037941 */ /* 0x000fea0003800000 */
.L_x_15481:
        /* <DEDUP_REMOVED lines=30> */
.L_x_15487:
[----:B------:R-:W-:Y:S05]  /*62f20*/  BSYNC B3 ;  /* 0x0000000000037941 */ /* 0x000fea0003800000 */
.L_x_15486:
        /* <DEDUP_REMOVED lines=86> */
.L_x_15488:
        /* <DEDUP_REMOVED lines=20> */
.L_x_15490:
[----:B------:R-:W-:Y:S05]  /*635d0*/  BSYNC B3 ;  /* 0x0000000000037941 */ /* 0x000fea0003800000 */
.L_x_15489:
        /* <DEDUP_REMOVED lines=30> */
.L_x_15475:
        /* <DEDUP_REMOVED lines=24> */
.L_x_15493:
[----:B------:R-:W-:Y:S05]  /*63940*/  BSYNC B3 ;  /* 0x0000000000037941 */ /* 0x000fea0003800000 */
.L_x_15492:
        /* <DEDUP_REMOVED lines=25> */
.L_x_15496:
[----:B------:R-:W-:Y:S05]  /*63ae0*/  BSYNC B3 ;  /* 0x0000000000037941 */ /* 0x000fea0003800000 */
.L_x_15495:
        /* <DEDUP_REMOVED lines=30> */
.L_x_15494:
        /* <DEDUP_REMOVED lines=76> */
.L_x_15497:
[----:B------:R-:W-:Y:S01]  /*64190*/  MOV R8, 0x0 ;  /* 0x0000000000087802 */ /* 0x000fe20000000f00 */
[----:B------:R-:W-:Y:S01]  /*641a0*/  IMAD.MOV.U32 R9, RZ, RZ, 0x7ff00000 ;  /* 0x7ff00000ff097424 */ /* 0x000fe200078e00ff */
[----:B------:R-:W-:-:S05]  /*641b0*/  FSETP.NEU.FTZ.AND P0, PT, R7, RZ, PT ;  /* 0x000000ff0700720b */ /* 0x000fca0003f1d000 */
[----:B------:R-:W-:-:S10]  /*641c0*/  DFMA R8, R6, R8, +INF ;  /* 0x7ff000000608742b */ /* 0x000fd40000000008 */
[----:B------:R-:W-:Y:S02]  /*641d0*/  FSEL R24, R8, RZ, P0 ;  /* 0x000000ff08187208 */ /* 0x000fe40000000000 */
[----:B------:R-:W-:Y:S01]  /*641e0*/  FSEL R25, R9, -QNAN , P0 ;  /* 0xfff0000009197808 */ /* 0x000fe20000000000 */
[----:B------:R-:W-:Y:S06]  /*641f0*/  BRA `(.L_x_15473) ;  /* 0x00000004002c7947 */ /* 0x000fec0003800000 */
.L_x_15491:
        /* <DEDUP_REMOVED lines=23> */
.L_x_15499:
[----:B------:R-:W-:Y:S05]  /*64370*/  BSYNC B3 ;  /* 0x0000000000037941 */ /* 0x000fea0003800000 */
.L_x_15498:
        /* <DEDUP_REMOVED lines=21> */
.L_x_15501:
[----:B------:R-:W-:Y:S05]  /*644d0*/  BSYNC B3 ;  /* 0x0000000000037941 */ /* 0x000fea0003800000 */
.L_x_15500:
[----:B------:R-:W-:Y:S02]  /*644e0*/  IMAD.MOV.U32 R24, RZ, RZ, R22 ;  /* 0x000000ffff187224 */ /* 0x000fe400078e0016 */
[----:B------:R-:W-:Y:S01]  /*644f0*/  IMAD.MOV.U32 R25, RZ, RZ, R23 ;  /* 0x000000ffff197224 */ /* 0x000fe200078e0017 */
[----:B------:R-:W-:Y:S06]  /*64500*/  BRA `(.L_x_15473) ;  /* 0x0000000000687947 */ /* 0x000fec0003800000 */
.L_x_15474:
        /* <DEDUP_REMOVED lines=23> */
.L_x_15503:
[----:B------:R-:W-:Y:S05]  /*64680*/  BSYNC B3 ;  /* 0x0000000000037941 */ /* 0x000fea0003800000 */
.L_x_15502:
[----:B------:R-:W-:Y:S02]  /*64690*/  IMAD.MOV.U32 R24, RZ, RZ, R6 ;  /* 0x000000ffff187224 */ /* 0x000fe400078e0006 */
[----:B------:R-:W-:-:S07]  /*646a0*/  IMAD.MOV.U32 R25, RZ, RZ, R7 ;  /* 0x000000ffff197224 */ /* 0x000fce00078e0007 */
.L_x_15473:
[----:B------:R-:W-:Y:S05]  /*646b0*/  BSYNC B2 ;  /* 0x0000000000027941 */ /* 0x000fea0003800000 */
.L_x_15469:
        /* <DEDUP_REMOVED lines=26> */
.L_x_15507:
[----:B------:R-:W-:Y:S05]  /*64860*/  BSYNC B3 ;  /* 0x0000000000037941 */ /* 0x000fea0003800000 */
.L_x_15506:
        /* <DEDUP_REMOVED lines=37> */
.L_x_15515:
[----:B------:R-:W-:Y:S05]  /*64ac0*/  BSYNC B4 ;  /* 0x0000000000047941 */ /* 0x000fea0003800000 */
.L_x_15514:
[----:B------:R-:W-:Y:S02]  /*64ad0*/  IMAD.MOV.U32 R36, RZ, RZ, R22 ;  /* 0x000000ffff247224 */ /* 0x000fe400078e0016 */
[----:B------:R-:W-:Y:S01]  /*64ae0*/  IMAD.MOV.U32 R37, RZ, RZ, R23 ;  /* 0x000000ffff257224 */ /* 0x000fe200078e0017 */
[----:B------:R-:W-:Y:S06]  /*64af0*/  BRA `(.L_x_15513) ;  /* 0x0000000000047947 */ /* 0x000fec0003800000 */
.L_x_15512:
[----:B------:R-:W-:-:S11]  /*64b00*/  DADD R36, -R26, R32 ;  /* 0x000000001a247229 */ /* 0x000fd60000000120 */
.L_x_15513:
[----:B------:R-:W-:Y:S05]  /*64b10*/  BSYNC B3 ;  /* 0x0000000000037941 */ /* 0x000fea0003800000 */
.L_x_15511:
        /* <DEDUP_REMOVED lines=24> */
.L_x_15520:
[----:B------:R-:W-:Y:S05]  /*64ca0*/  BSYNC B4 ;  /* 0x0000000000047941 */ /* 0x000fea0003800000 */
.L_x_15519:
[----:B------:R-:W-:Y:S01]  /*64cb0*/  MOV R4, R22 ;  /* 0x0000001600047202 */ /* 0x000fe20000000f00 */
[----:B------:R-:W-:Y:S01]  /*64cc0*/  IMAD.MOV.U32 R5, RZ, RZ, R23 ;  /* 0x000000ffff057224 */ /* 0x000fe200078e0017 */
[----:B------:R-:W-:Y:S06]  /*64cd0*/  BRA `(.L_x_15518) ;  /* 0x0000000000047947 */ /* 0x000fec0003800000 */
.L_x_15517:
[----:B------:R-:W-:-:S11]  /*64ce0*/  DADD R4, -R30, R34 ;  /* 0x000000001e047229 */ /* 0x000fd60000000122 */
.L_x_15518:
[----:B------:R-:W-:Y:S05]  /*64cf0*/  BSYNC B3 ;  /* 0x0000000000037941 */ /* 0x000fea0003800000 */
.L_x_15516:
        /* <DEDUP_REMOVED lines=26> */
.L_x_15522:
[----:B------:R-:W-:Y:S05]  /*64ea0*/  BSYNC B3 ;  /* 0x0000000000037941 */ /* 0x000fea0003800000 */
.L_x_15521:
[----:B------:R-:W-:Y:S01]  /*64eb0*/  PLOP3.LUT P0, PT, PT, PT, PT, 0x80, 0x0 ;  /* 0x000000000000781c */ /* 0x000fe20003f0f070 */
[----:B------:R-:W-:Y:S01]  /*64ec0*/  IMAD.MOV.U32 R19, RZ, RZ, R7 ;  /* 0x000000ffff137224 */ /* 0x000fe200078e0007 */
[----:B------:R-:W-:Y:S01]  /*64ed0*/  MOV R18, R6 ;  /* 0x0000000600127202 */ /* 0x000fe20000000f00 */
[----:B------:R-:W-:Y:S10]  /*64ee0*/  BRA `(.L_x_15508) ;  /* 0x0000000800407947 */ /* 0x000ff40003800000 */
.L_x_15510:
        /* <DEDUP_REMOVED lines=26> */
.L_x_15525:
[----:B------:R-:W-:Y:S05]  /*65090*/  BSYNC B3 ;  /* 0x0000000000037941 */ /* 0x000fea0003800000 */
.L_x_15524:
[----:B------:R-:W-:Y:S01]  /*650a0*/  PLOP3.LUT P0, PT, PT, PT, PT, 0x80, 0x0 ;  /* 0x000000000000781c */ /* 0x000fe20003f0f070 */
[----:B------:R-:W-:Y:S01]  /*650b0*/  IMAD.MOV.U32 R19, RZ, RZ, R7 ;  /* 0x000000ffff137224 */ /* 0x000fe200078e0007 */
[----:B------:R-:W-:Y:S01]  /*650c0*/  MOV R18, R6 ;  /* 0x0000000600127202 */ /* 0x000fe20000000f00 */
[----:B------:R-:W-:Y:S10]  /*650d0*/  BRA `(.L_x_15508) ;  /* 0x0000000400c47947 */ /* 0x000ff40003800000 */
.L_x_15523:
        /* <DEDUP_REMOVED lines=27> */
.L_x_15527:
[----:B------:R-:W-:Y:S05]  /*65290*/  BSYNC B3 ;  /* 0x0000000000037941 */ /* 0x000fea0003800000 */
.L_x_15526:
        /* <DEDUP_REMOVED lines=21> */
.L_x_15529:
[----:B------:R-:W-:Y:S05]  /*653f0*/  BSYNC B3 ;  /* 0x0000000000037941 */ /* 0x000fea0003800000 */
.L_x_15528:
[----:B------:R-:W-:Y:S01]  /*65400*/  DMUL R2, R2, 8.11296384146066816958e+31 ;  /* 0x4690000002027828 */ /* 0x000fe20000000000 */
[----:B------:R-:W-:Y:S01]  /*65410*/  PLOP3.LUT P0, PT, PT, PT, PT, 0x80, 0x0 ;  /* 0x000000000000781c */ /* 0x000fe20003f0f070 */
[----:B------:R-:W-:Y:S02]  /*65420*/  IMAD.MOV.U32 R18, RZ, RZ, R22 ;  /* 0x000000ffff127224 */ /* 0x000fe400078e0016 */
[----:B------:R-:W-:Y:S01]  /*65430*/  IMAD.MOV.U32 R19, RZ, RZ, R23 ;  /* 0x000000ffff137224 */ /* 0x000fe200078e0017 */
[----:B------:R-:W-:Y:S09]  /*65440*/  BRA `(.L_x_15508) ;  /* 0x0000000000e87947 */ /* 0x000ff20003800000 */
.L_x_15509:
        /* <DEDUP_REMOVED lines=24> */
.L_x_15531:
[----:B------:R-:W-:Y:S05]  /*655d0*/  BSYNC B3 ;  /* 0x0000000000037941 */ /* 0x000fea0003800000 */
.L_x_15530:
        /* <DEDUP_REMOVED lines=26> */
.L_x_15533:
[----:B------:R-:W-:Y:S05]  /*65780*/  BSYNC B3 ;  /* 0x0000000000037941 */ /* 0x000fea0003800000 */
.L_x_15532:
[----:B------:R-:W-:Y:S01]  /*65790*/  DMUL R18, R6, R20 ;  /* 0x0000001406127228 */ /* 0x000fe20000000000 */
[----:B------:R-:W-:Y:S01]  /*657a0*/  PLOP3.LUT P0, PT, PT, PT, PT, 0x80, 0x0 ;  /* 0x000000000000781c */ /* 0x000fe20003f0f070 */
[----:B------:R-:W-:-:S12]  /*657b0*/  BRA `(.L_x_15508) ;  /* 0x00000000000c7947 */ /* 0x000fd80003800000 */
.L_x_15505:
[----:B------:R-:W-:Y:S01]  /*657c0*/  DMUL R18, R18, 9.00719925474099200000e+15 ;  /* 0x4340000012127828 */ /* 0x000fe20000000000 */
[----:B------:R-:W-:Y:S01]  /*657d0*/  PLOP3.LUT P0, PT, PT, PT, PT, 0x80, 0x0 ;  /* 0x000000000000781c */ /* 0x000fe20003f0f070 */
[----:B------:R-:W-:-:S12]  /*657e0*/  DMUL R2, R2, 9.00719925474099200000e+15 ;  /* 0x4340000002027828 */ /* 0x000fd80000000000 */
.L_x_15508:
[----:B------:R-:W-:Y:S05]  /*657f0*/  BSYNC B2 ;  /* 0x0000000000027941 */ /* 0x000fea0003800000 */
.L_x_15504:
        /* <DEDUP_REMOVED lines=67> */
.L_x_15539:
[----:B------:R-:W-:-:S11]  /*65c30*/  DMUL R56, RZ, |R16| ;  /* 0x40000010ff387228 */ /* 0x000fd60000000000 */
.L_x_15540:
[----:B------:R-:W-:Y:S05]  /*65c40*/  BSYNC B0 ;  /* 0x0000000000007941 */ /* 0x000fea0003800000 */
.L_x_15538:
        /* <DEDUP_REMOVED lines=11> */
.L_x_15537:
        /* <DEDUP_REMOVED lines=13> */
[----:B------:R-:W-:Y:S01]  /*65dd0*/  @P0 MOV R57, 0x3c91a626 ;  /* 0x3c91a62600390802 */ /* 0x000fe20000000f00 */
[----:B------:R-:W-:Y:S02]  /*65de0*/  @!P0 IMAD.MOV.U32 R2, RZ, RZ, 0x33145c07 ;  /* 0x33145c07ff028424 */ /* 0x000fe400078e00ff */
        /* <DEDUP_REMOVED lines=38> */
.L_x_15536:
        /* <DEDUP_REMOVED lines=62> */
.L_x_15544:
[----:B------:R-:W-:-:S11]  /*66430*/  DMUL R56, RZ, |R16| ;  /* 0x40000010ff387228 */ /* 0x000fd60000000000 */
.L_x_15545:
[----:B------:R-:W-:Y:S05]  /*66440*/  BSYNC B0 ;  /* 0x0000000000007941 */ /* 0x000fea0003800000 */
.L_x_15543:
        /* <DEDUP_REMOVED lines=11> */
.L_x_15542:
        /* <DEDUP_REMOVED lines=53> */
.L_x_15535:
        /* <DEDUP_REMOVED lines=30> */
.L_x_15548:
[----:B------:R-:W-:Y:S05]  /*66a30*/  BSYNC B3 ;  /* 0x0000000000037941 */ /* 0x000fea0003800000 */
.L_x_15547:
        /* <DEDUP_REMOVED lines=82> */
.L_x_15550:
[----:B------:R-:W-:Y:S02]  /*66f60*/  FSEL R4, RZ, 3.37028055040000000000e+12, P1 ;  /* 0x54442d18ff047808 */ /* 0x000fe40000800000 */
[----:B------:R-:W-:-:S07]  /*66f70*/  FSEL R5, RZ, 2.1426990032196044922, P1 ;  /* 0x400921fbff057808 */ /* 0x000fce0000800000 */
.L_x_15551:
[----:B------:R-:W-:Y:S05]  /*66f80*/  BSYNC B0 ;  /* 0x0000000000007941 */ /* 0x000fea0003800000 */
.L_x_15549:
[----:B------:R-:W-:Y:S01]  /*66f90*/  DADD R2, |R18|, |R2| ;  /* 0x0000000012027229 */ /* 0x000fe20000000602 */
[----:B------:R-:W-:-:S07]  /*66fa0*/  LOP3.LUT R19, R5, 0x80000000, R19, 0xb8, !PT ;  /* 0x8000000005137812 */ /* 0x000fce00078eb813 */
[----:B------:R-:W-:-:S06]  /*66fb0*/  DSETP.GTU.AND P0, PT, |R2|, +INF , PT ;  /* 0x7ff000000200742a */ /* 0x000fcc0003f0c200 */
[----:B------:R-:W-:Y:S02]  /*66fc0*/  FSEL R56, R2, R4, P0 ;  /* 0x0000000402387208 */ /* 0x000fe40000000000 */
[----:B------:R-:W-:Y:S01]  /*66fd0*/  FSEL R57, R3, R19, P0 ;  /* 0x0000001303397208 */ /* 0x000fe20000000000 */
[----:B------:R-:W-:Y:S06]  /*66fe0*/  BRA `(.L_x_15541) ;  /* 0x0000000400d47947 */ /* 0x000fec0003800000 */
.L_x_15546:
        /* <DEDUP_REMOVED lines=26> */
.L_x_15553:
[----:B------:R-:W-:Y:S05]  /*67190*/  BSYNC B3 ;  /* 0x0000000000037941 */ /* 0x000fea0003800000 */
.L_x_15552:
        /* <DEDUP_REMOVED lines=82> */
.L_x_15555:
[----:B------:R-:W-:Y:S02]  /*676c0*/  FSEL R4, RZ, 3.37028055040000000000e+12, P1 ;  /* 0x54442d18ff047808 */ /* 0x000fe40000800000 */
[----:B------:R-:W-:-:S07]  /*676d0*/  FSEL R5, RZ, 2.1426990032196044922, P1 ;  /* 0x400921fbff057808 */ /* 0x000fce0000800000 */
.L_x_15556:
[----:B------:R-:W-:Y:S05]  /*676e0*/  BSYNC B0 ;  /* 0x0000000000007941 */ /* 0x000fea0003800000 */
.L_x_15554:
[----:B------:R-:W-:Y:S01]  /*676f0*/  DADD R2, |R18|, |R2| ;  /* 0x0000000012027229 */ /* 0x000fe20000000602 */
[----:B------:R-:W-:-:S07]  /*67700*/  LOP3.LUT R19, R5, 0x80000000, R19, 0xb8, !PT ;  /* 0x8000000005137812 */ /* 0x000fce00078eb813 */
[----:B------:R-:W-:-:S06]  /*67710*/  DSETP.GTU.AND P0, PT, |R2|, +INF , PT ;  /* 0x7ff000000200742a */ /* 0x000fcc0003f0c200 */
[----:B------:R-:W-:Y:S02]  /*67720*/  FSEL R56, R2, R4, P0 ;  /* 0x0000000402387208 */ /* 0x000fe40000000000 */
[----:B------:R-:W-:-:S07]  /*67730*/  FSEL R57, R3, R19, P0 ;  /* 0x0000001303397208 */ /* 0x000fce0000000000 */
.L_x_15541:
[----:B------:R-:W-:Y:S05]  /*67740*/  BSYNC B2 ;  /* 0x0000000000027941 */ /* 0x000fea0003800000 */
.L_x_15534:
[----:B------:R-:W-:Y:S01]  /*67750*/  DADD R2, -RZ, -R24 ;  /* 0x00000000ff027229 */ /* 0x000fe20000000918 */
[----:B------:R-:W-:-:S09]  /*67760*/  ISETP.NE.AND P0, PT, R38, RZ, PT ;  /* 0x000000ff2600720c */ /* 0x000fd20003f05270 */
[----:B------:R-:W-:Y:S02]  /*67770*/  FSEL R58, R2, R24, !P0 ;  /* 0x00000018023a7208 */ /* 0x000fe40004000000 */
[----:B------:R-:W-:Y:S01]  /*67780*/  FSEL R59, R3, R25, !P0 ;  /* 0x00000019033b7208 */ /* 0x000fe20004000000 */
[----:B------:R-:W-:Y:S06]  /*67790*/  BRA `(.L_x_15464) ;  /* 0x0000003000287947 */ /* 0x000fec0003800000 */
.L_x_15468:
[----:B------:R-:W2:Y:S01]  /*677a0*/  LDL.64 R2, [R1+0x8] ;  /* 0x0000080001027983 */ /* 0x000ea20000100a00 */
[----:B------:R-:W-:Y:S01]  /*677b0*/  UMOV UR4, 0x54442d18 ;  /* 0x54442d1800047882 */ /* 0x000fe20000000000 */
[----:B------:R-:W-:Y:S01]  /*677c0*/  UMOV UR5, 0x3ff921fb ;  /* 0x3ff921fb00057882 */ /* 0x000fe20000000000 */
[----:B------:R-:W-:Y:S02]  /*677d0*/  DADD R58, -RZ, -R42 ;  /* 0x00000000ff3a7229 */ /* 0x000fe4000000092a */
[----:B--2---:R-:W-:-:S08]  /*677e0*/  DADD R40, R2, -R40 ;  /* 0x0000000002287229 */ /* 0x004fd00000000828 */
[----:B------:R-:W-:Y:S01]  /*677f0*/  DADD R56, R40, UR4 ;  /* 0x0000000428387e29 */ /* 0x000fe20008000000 */
[----:B------:R-:W-:Y:S10]  /*67800*/  BRA `(.L_x_15464) ;  /* 0x00000030000c7947 */ /* 0x000ff40003800000 */
.L_x_15467:
[----:B------:R-:W-:Y:S01]  /*67810*/  DADD R58, -RZ, -R42 ;  /* 0x00000000ff3a7229 */ /* 0x000fe2000000092a */
[----:B------:R-:W-:Y:S01]  /*67820*/  CS2R R56, SRZ ;  /* 0x0000000000387805 */ /* 0x000fe2000001ff00 */
[----:B------:R-:W-:Y:S09]  /*67830*/  BRA `(.L_x_15464) ;  /* 0x0000003000007947 */ /* 0x000ff20003800000 */
.L_x_15466:
        /* <DEDUP_REMOVED lines=27> */
[----:B------:R-:W-:Y:S01]  /*679f0*/  @!P0 IMAD.MOV.U32 R9, RZ, RZ, R7 ;  /* 0x000000ffff098224 */ /* 0x000fe200078e0007 */
[----:B------:R-:W-:-:S03]  /*67a00*/  @!P0 MOV R8, R6 ;  /* 0x0000000600088202 */ /* 0x000fc60000000f00 */
        /* <DEDUP_REMOVED lines=79> */
.L_x_15561:
[----:B------:R-:W-:Y:S05]  /*67f00*/  BSYNC B0 ;  /* 0x0000000000007941 */ /* 0x000fea0003800000 */
.L_x_15560:
        /* <DEDUP_REMOVED lines=8> */
.L_x_15563:
[----:B------:R-:W-:Y:S05]  /*67f90*/  BSYNC B3 ;  /* 0x0000000000037941 */ /* 0x000fea0003800000 */
.L_x_15562:
        /* <DEDUP_REMOVED lines=82> */
.L_x_15565:
[----:B------:R-:W-:-:S04]  /*684c0*/  ISETP.GE.AND P0, PT, R41, RZ, PT ;  /* 0x000000ff2900720c */ /* 0x000fc80003f06270 */
[----:B------:R-:W-:Y:S02]  /*684d0*/  FSEL R6, RZ, 3.37028055040000000000e+12, P0 ;  /* 0x54442d18ff067808 */ /* 0x000fe40000000000 */
[----:B------:R-:W-:-:S07]  /*684e0*/  FSEL R7, RZ, 2.1426990032196044922, P0 ;  /* 0x400921fbff077808 */ /* 0x000fce0000000000 */
.L_x_15566:
[----:B------:R-:W-:Y:S05]  /*684f0*/  BSYNC B0 ;  /* 0x0000000000007941 */ /* 0x000fea0003800000 */
.L_x_15564:
[----:B------:R-:W-:Y:S01]  /*68500*/  DADD R2, R2, R4 ;  /* 0x0000000002027229 */ /* 0x000fe20000000004 */
[----:B------:R-:W-:Y:S01]  /*68510*/  LOP3.LUT R43, R7, 0x80000000, R43, 0xb8, !PT ;  /* 0x80000000072b7812 */ /* 0x000fe200078eb82b */
[----:B------:R-:W-:-:S06]  /*68520*/  DMUL R24, R24, 0.5 ;  /* 0x3fe0000018187828 */ /* 0x000fcc0000000000 */
[----:B------:R-:W-:-:S06]  /*68530*/  DSETP.GTU.AND P0, PT, |R2|, +INF , PT ;  /* 0x7ff000000200742a */ /* 0x000fcc0003f0c200 */
[----:B------:R-:W-:Y:S02]  /*68540*/  FSEL R6, R2, R6, P0 ;  /* 0x0000000602067208 */ /* 0x000fe40000000000 */
[----:B------:R-:W-:Y:S01]  /*68550*/  FSEL R7, R3, R43, P0 ;  /* 0x0000002b03077208 */ /* 0x000fe20000000000 */
[----:B------:R-:W-:Y:S06]  /*68560*/  BRA `(.L_x_15567) ;  /* 0x0000002000387947 */ /* 0x000fec0003800000 */
.L_x_15559:
        /* <DEDUP_REMOVED lines=27> */
[----:B------:R-:W-:-:S04]  /*68720*/  MOV R10, R13 ;  /* 0x0000000d000a7202 */ /* 0x000fc80000000f00 */
        /* <DEDUP_REMOVED lines=107> */
.L_x_15569:
[----:B------:R-:W-:Y:S05]  /*68de0*/  BSYNC B0 ;  /* 0x0000000000007941 */ /* 0x000fea0003800000 */
.L_x_15568:
        /* <DEDUP_REMOVED lines=8> */
.L_x_15571:
[----:B------:R-:W-:Y:S05]  /*68e70*/  BSYNC B3 ;  /* 0x0000000000037941 */ /* 0x000fea0003800000 */
.L_x_15570:
        /* <DEDUP_REMOVED lines=82> */
.L_x_15573:
[----:B------:R-:W-:-:S04]  /*693a0*/  ISETP.GE.AND P0, PT, R41, RZ, PT ;  /* 0x000000ff2900720c */ /* 0x000fc80003f06270 */
[----:B------:R-:W-:Y:S02]  /*693b0*/  FSEL R6, RZ, 3.37028055040000000000e+12, P0 ;  /* 0x54442d18ff067808 */ /* 0x000fe40000000000 */
[----:B------:R-:W-:-:S07]  /*693c0*/  FSEL R7, RZ, 2.1426990032196044922, P0 ;  /* 0x400921fbff077808 */ /* 0x000fce0000000000 */
.L_x_15574:
[----:B------:R-:W-:Y:S05]  /*693d0*/  BSYNC B0 ;  /* 0x0000000000007941 */ /* 0x000fea0003800000 */
.L_x_15572:
[----:B------:R-:W-:Y:S01]  /*693e0*/  DADD R2, R2, R4 ;  /* 0x0000000002027229 */ /* 0x000fe20000000004 */
[----:B------:R-:W-:-:S07]  /*693f0*/  LOP3.LUT R43, R7, 0x80000000, R43, 0xb8, !PT ;  /* 0x80000000072b7812 */ /* 0x000fce00078eb82b */
[----:B------:R-:W-:-:S06]  /*69400*/  DSETP.GTU.AND P0, PT, |R2|, +INF , PT ;  /* 0x7ff000000200742a */ /* 0x000fcc0003f0c200 */
[----:B------:R-:W-:Y:S02]  /*69410*/  FSEL R6, R2, R6, P0 ;  /* 0x0000000602067208 */ /* 0x000fe40000000000 */
[----:B------:R-:W-:Y:S01]  /*69420*/  FSEL R7, R3, R43, P0 ;  /* 0x0000002b03077208 */ /* 0x000fe20000000000 */
[----:B------:R-:W-:Y:S06]  /*69430*/  BRA `(.L_x_15567) ;  /* 0x0000001000847947 */ /* 0x000fec0003800000 */
.L_x_15558:
        /* <DEDUP_REMOVED lines=23> */
.L_x_15576:
[----:B------:R-:W-:Y:S05]  /*695b0*/  BSYNC B3 ;  /* 0x0000000000037941 */ /* 0x000fea0003800000 */
.L_x_15575:
        /* <DEDUP_REMOVED lines=26> */
.L_x_15578:
[----:B------:R-:W-:Y:S05]  /*69760*/  BSYNC B3 ;  /* 0x0000000000037941 */ /* 0x000fea0003800000 */
.L_x_15577:
        /* <DEDUP_REMOVED lines=136> */
.L_x_15580:
[----:B------:R-:W-:Y:S05]  /*69ff0*/  BSYNC B0 ;  /* 0x0000000000007941 */ /* 0x000fea0003800000 */
.L_x_15579:
        /* <DEDUP_REMOVED lines=8> */
.L_x_15582:
[----:B------:R-:W-:Y:S05]  /*6a080*/  BSYNC B3 ;  /* 0x0000000000037941 */ /* 0x000fea0003800000 */
.L_x_15581:
        /* <DEDUP_REMOVED lines=82> */
.L_x_15584:
[----:B------:R-:W-:-:S04]  /*6a5b0*/  ISETP.GE.AND P0, PT, R41, RZ, PT ;  /* 0x000000ff2900720c */ /* 0x000fc80003f06270 */
[----:B------:R-:W-:Y:S02]  /*6a5c0*/  FSEL R6, RZ, 3.37028055040000000000e+12, P0 ;  /* 0x54442d18ff067808 */ /* 0x000fe40000000000 */
[----:B------:R-:W-:-:S07]  /*6a5d0*/  FSEL R7, RZ, 2.1426990032196044922, P0 ;  /* 0x400921fbff077808 */ /* 0x000fce0000000000 */
.L_x_15585:
[----:B------:R-:W-:Y:S05]  /*6a5e0*/  BSYNC B0 ;  /* 0x0000000000007941 */ /* 0x000fea0003800000 */
.L_x_15583:
[----:B------:R-:W-:Y:S01]  /*6a5f0*/  DADD R2, R2, R4 ;  /* 0x0000000002027229 */ /* 0x000fe20000000004 */
[----:B------:R-:W-:Y:S01]  /*6a600*/  LOP3.LUT R43, R7, 0x80000000, R43, 0xb8, !PT ;  /* 0x80000000072b7812 */ /* 0x000fe200078eb82b */
[----:B------:R-:W-:-:S06]  /*6a610*/  DADD R24, R24, 1 ;  /* 0x3ff0000018187429 */ /* 0x000fcc0000000000 */
[----:B------:R-:W-:-:S06]  /*6a620*/  DSETP.GTU.AND P0, PT, |R2|, +INF , PT ;  /* 0x7ff000000200742a */ /* 0x000fcc0003f0c200 */
[----:B------:R-:W-:Y:S02]  /*6a630*/  FSEL R6, R2, R6, P0 ;  /* 0x0000000602067208 */ /* 0x000fe40000000000 */
[----:B------:R-:W-:-:S07]  /*6a640*/  FSEL R7, R3, R43, P0 ;  /* 0x0000002b03077208 */ /* 0x000fce0000000000 */
.L_x_15567:
[----:B------:R-:W-:Y:S05]  /*6a650*/  BSYNC B2 ;  /* 0x0000000000027941 */ /* 0x000fea0003800000 */
.L_x_15557:
        /* <DEDUP_REMOVED lines=9> */
.L_x_15465:
        /* <DEDUP_REMOVED lines=21> */
.L_x_15464:
[----:B------:R-:W-:Y:S05]  /*6a840*/  BSYNC B1 ;  /* 0x0000000000017941 */ /* 0x000fea0003800000 */
.L_x_15463:
[----:B------:R-:W0:Y:S01]  /*6a850*/  S2R R0, SR_TID.X ;  /* 0x0000000000007919 */ /* 0x000e220000002100 */
[----:B------:R-:W-:Y:S01]  /*6a860*/  BSSY B1, `(.L_x_15586) ;  /* 0x00008db000017945 */ /* 0x000fe20003800000 */
[----:B-----5:R-:W-:Y:S02]  /*6a870*/  CS2R R34, SRZ ;  /* 0x0000000000227805 */ /* 0x020fe4000001ff00 */
[----:B------:R-:W-:Y:S02]  /*6a880*/  CS2R R38, SRZ ;  /* 0x0000000000267805 */ /* 0x000fe4000001ff00 */
[----:B------:R-:W-:Y:S01]  /*6a890*/  CS2R R36, SRZ ;  /* 0x0000000000247805 */ /* 0x000fe2000001ff00 */
[----:B0-----:R-:W-:-:S05]  /*6a8a0*/  VIADD R0, R0, 0x200 ;  /* 0x0000020000007836 */ /* 0x001fca0000000000 */
[----:B------:R-:W-:-:S13]  /*6a8b0*/  ISETP.GE.AND P0, PT, R0, R79, PT ;  /* 0x0000004f0000720c */ /* 0x000fda0003f06270 */
[----:B------:R-:W-:Y:S05]  /*6a8c0*/  @P0 BRA `(.L_x_15587) ;  /* 0x0000008c00500947 */ /* 0x000fea0003800000 */
[----:B-1----:R-:W-:Y:S01]  /*6a8d0*/  IMAD.MOV.U32 R6, RZ, RZ, 0x33145c07 ;  /* 0x33145c07ff067424 */ /* 0x002fe200078e00ff */
        /* <DEDUP_REMOVED lines=74> */
[----:B------:R-:W-:Y:S02]  /*6ad80*/  IMAD.MOV.U32 R22, RZ, RZ, R21 ;  /* 0x000000ffff167224 */ /* 0x000fe400078e0015 */
[----:B------:R-:W-:Y:S02]  /*6ad90*/  @P1 LOP3.LUT R15, R19, 0x80000, RZ, 0xfc, !PT ;  /* 0x00080000130f1812 */ /* 0x000fe400078efcff */
[----:B------:R-:W-:Y:S02]  /*6ada0*/  MOV R19, R20 ;  /* 0x0000001400137202 */ /* 0x000fe40000000f00 */
[----:B------:R-:W-:Y:S01]  /*6adb0*/  FSEL R43, R22, UR5, P2 ;  /* 0x00000005162b7c08 */ /* 0x000fe20009000000 */
[----:B------:R-:W0:Y:S01]  /*6adc0*/  MUFU.RSQ64H R25, R15 ;  /* 0x0000000f00197308 */ /* 0x000e220000001c00 */
[----:B------:R-:W-:Y:S01]  /*6add0*/  IMAD.MOV.U32 R22, RZ, RZ, RZ ;  /* 0x000000ffff167224 */ /* 0x000fe200078e00ff */
[----:B------:R-:W-:Y:S01]  /*6ade0*/  SEL R14, R14, UR8, P0 ;  /* 0x000000080e0e7c07 */ /* 0x000fe20008000000 */
[----:B------:R-:W-:Y:S01]  /*6adf0*/  DSETP.NEU.AND P0, PT, R8, RZ, PT ;  /* 0x000000ff0800722a */ /* 0x000fe20003f0d000 */
[----:B------:R-:W-:Y:S01]  /*6ae00*/  SEL R42, R19, UR9, P2 ;  /* 0x00000009132a7c07 */ /* 0x000fe20009000000 */
[----:B------:R-:W-:Y:S01]  /*6ae10*/  DSETP.NEU.AND P2, PT, R12, RZ, PT ;  /* 0x000000ff0c00722a */ /* 0x000fe20003f4d000 */
[----:B------:R-:W-:-:S02]  /*6ae20*/  @P3 LOP3.LUT R43, R23, 0x80000, RZ, 0xfc, !PT ;  /* 0x00080000172b3812 */ /* 0x000fc400078efcff */
[----:B------:R-:W-:Y:S01]  /*6ae30*/  LOP3.LUT R19, R18, 0x100000, RZ, 0xfc, !PT ;  /* 0x0010000012137812 */ /* 0x000fe200078efcff */
[----:B------:R-:W-:Y:S01]  /*6ae40*/  IMAD.MOV.U32 R18, RZ, RZ, RZ ;  /* 0x000000ffff127224 */ /* 0x000fe200078e00ff */
[----:B------:R-:W1:Y:S01]  /*6ae50*/  MUFU.RSQ64H R23, R43 ;  /* 0x0000002b00177308 */ /* 0x000e620000001c00 */
[----:B------:R-:W-:Y:S02]  /*6ae60*/  ISETP.GE.U32.AND P1, PT, R33, 0x7ff00000, PT ;  /* 0x7ff000002100780c */ /* 0x000fe40003f26070 */
        /* <DEDUP_REMOVED lines=52> */
.L_x_15595:
[----:B------:R-:W-:Y:S05]  /*6b1b0*/  BSYNC B3 ;  /* 0x0000000000037941 */ /* 0x000fea0003800000 */
.L_x_15594:
[----:B------:R-:W-:-:S10]  /*6b1c0*/  DADD R14, R18, R6 ;  /* 0x00000000120e7229 */ /* 0x000fd40000000006 */
[----:B------:R-:W-:Y:S01]  /*6b1d0*/  ISETP.GT.AND P0, PT, R15, 0xfffff, PT ;  /* 0x000fffff0f00780c */ /* 0x000fe20003f04270 */
[--C-:B------:R-:W-:Y:S02]  /*6b1e0*/  IMAD.MOV.U32 R6, RZ, RZ, R14.reuse ;  /* 0x000000ffff067224 */ /* 0x100fe400078e000e */
[----:B------:R-:W-:Y:S02]  /*6b1f0*/  IMAD.MOV.U32 R7, RZ, RZ, R15 ;  /* 0x000000ffff077224 */ /* 0x000fe400078e000f */
[----:B------:R-:W-:-:S08]  /*6b200*/  IMAD.MOV.U32 R12, RZ, RZ, R14 ;  /* 0x000000ffff0c7224 */ /* 0x000fd000078e000e */
        /* <DEDUP_REMOVED lines=76> */
.L_x_15593:
        /* <DEDUP_REMOVED lines=32> */
.L_x_15603:
[----:B------:R-:W-:Y:S05]  /*6b8d0*/  BSYNC B4 ;  /* 0x0000000000047941 */ /* 0x000fea0003800000 */
.L_x_15602:
[----:B------:R-:W-:Y:S02]  /*6b8e0*/  IMAD.MOV.U32 R16, RZ, RZ, R22 ;  /* 0x000000ffff107224 */ /* 0x000fe400078e0016 */
[----:B------:R-:W-:Y:S01]  /*6b8f0*/  IMAD.MOV.U32 R17, RZ, RZ, R23 ;  /* 0x000000ffff117224 */ /* 0x000fe200078e0017 */
[----:B------:R-:W-:Y:S06]  /*6b900*/  BRA `(.L_x_15601) ;  /* 0x0000000000047947 */ /* 0x000fec0003800000 */
.L_x_15600:
[----:B------:R-:W-:-:S11]  /*6b910*/  DADD R16, -R26, R32 ;  /* 0x000000001a107229 */ /* 0x000fd60000000120 */
.L_x_15601:
[----:B------:R-:W-:Y:S05]  /*6b920*/  BSYNC B3 ;  /* 0x0000000000037941 */ /* 0x000fea0003800000 */
.L_x_15599:
        /* <DEDUP_REMOVED lines=27> */
.L_x_15608:
[----:B------:R-:W-:Y:S05]  /*6bae0*/  BSYNC B4 ;  /* 0x0000000000047941 */ /* 0x000fea0003800000 */
.L_x_15607:
[----:B------:R-:W-:Y:S05]  /*6baf0*/  BRA `(.L_x_15606) ;  /* 0x0000000000047947 */ /* 0x000fea0003800000 */
.L_x_15605:
[----:B------:R-:W-:-:S11]  /*6bb00*/  DADD R22, R36, -R6 ;  /* 0x0000000024167229 */ /* 0x000fd60000000806 */
.L_x_15606:
[----:B------:R-:W-:Y:S05]  /*6bb10*/  BSYNC B3 ;  /* 0x0000000000037941 */ /* 0x000fea0003800000 */
.L_x_15604:
        /* <DEDUP_REMOVED lines=30> */
.L_x_15610:
[----:B------:R-:W-:Y:S05]  /*6bd00*/  BSYNC B3 ;  /* 0x0000000000037941 */ /* 0x000fea0003800000 */
.L_x_15609:
        /* <DEDUP_REMOVED lines=10> */
[----:B------:R-:W-:Y:S01]  /*6bdb0*/  @!P0 IMAD.MOV.U32 R15, RZ, RZ, R7 ;  /* 0x000000ffff0f8224 */ /* 0x000fe200078e0007 */
[----:B------:R-:W-:-:S03]  /*6bdc0*/  @!P0 MOV R12, R6 ;  /* 0x00000006000c8202 */ /* 0x000fc60000000f00 */
        /* <DEDUP_REMOVED lines=73> */
.L_x_15611:
        /* <DEDUP_REMOVED lines=20> */
.L_x_15613:
[----:B------:R-:W-:Y:S05]  /*6c3a0*/  BSYNC B3 ;  /* 0x0000000000037941 */ /* 0x000fea0003800000 */
.L_x_15612:
        /* <DEDUP_REMOVED lines=30> */
.L_x_15598:
        /* <DEDUP_REMOVED lines=24> */
.L_x_15616:
[----:B------:R-:W-:Y:S05]  /*6c710*/  BSYNC B3 ;  /* 0x0000000000037941 */ /* 0x000fea0003800000 */
.L_x_15615:
        /* <DEDUP_REMOVED lines=25> */
.L_x_15619:
[----:B------:R-:W-:Y:S05]  /*6c8b0*/  BSYNC B3 ;  /* 0x0000000000037941 */ /* 0x000fea0003800000 */
.L_x_15618:
        /* <DEDUP_REMOVED lines=30> */
.L_x_15617:
        /* <DEDUP_REMOVED lines=76> */
.L_x_15620:
[----:B------:R-:W-:Y:S01]  /*6cf60*/  IMAD.MOV.U32 R8, RZ, RZ, 0x0 ;  /* 0x00000000ff087424 */ /* 0x000fe200078e00ff */
[----:B------:R-:W-:Y:S01]  /*6cf70*/  FSETP.NEU.FTZ.AND P0, PT, R7, RZ, PT ;  /* 0x000000ff0700720b */ /* 0x000fe20003f1d000 */
[----:B------:R-:W-:-:S06]  /*6cf80*/  IMAD.MOV.U32 R9, RZ, RZ, 0x7ff00000 ;  /* 0x7ff00000ff097424 */ /* 0x000fcc00078e00ff */
[----:B------:R-:W-:-:S10]  /*6cf90*/  DFMA R8, R6, R8, +INF ;  /* 0x7ff000000608742b */ /* 0x000fd40000000008 */
[----:B------:R-:W-:Y:S02]  /*6cfa0*/  FSEL R24, R8, RZ, P0 ;  /* 0x000000ff08187208 */ /* 0x000fe40000000000 */
[----:B------:R-:W-:Y:S01]  /*6cfb0*/  FSEL R25, R9, -QNAN , P0 ;  /* 0xfff0000009197808 */ /* 0x000fe20000000000 */
[----:B------:R-:W-:Y:S06]  /*6cfc0*/  BRA `(.L_x_15596) ;  /* 0x00000004002c7947 */ /* 0x000fec0003800000 */
.L_x_15614:
        /* <DEDUP_REMOVED lines=23> */
.L_x_15622:
[----:B------:R-:W-:Y:S05]  /*6d140*/  BSYNC B3 ;  /* 0x0000000000037941 */ /* 0x000fea0003800000 */
.L_x_15621:
        /* <DEDUP_REMOVED lines=21> */
.L_x_15624:
[----:B------:R-:W-:Y:S05]  /*6d2a0*/  BSYNC B3 ;  /* 0x0000000000037941 */ /* 0x000fea0003800000 */
.L_x_15623:
[----:B------:R-:W-:Y:S02]  /*6d2b0*/  IMAD.MOV.U32 R24, RZ, RZ, R22 ;  /* 0x000000ffff187224 */ /* 0x000fe400078e0016 */
[----:B------:R-:W-:Y:S01]  /*6d2c0*/  IMAD.MOV.U32 R25, RZ, RZ, R23 ;  /* 0x000000ffff197224 */ /* 0x000fe200078e0017 */
[----:B------:R-:W-:Y:S06]  /*6d2d0*/  BRA `(.L_x_15596) ;  /* 0x0000000000687947 */ /* 0x000fec0003800000 */
.L_x_15597:
        /* <DEDUP_REMOVED lines=23> */
.L_x_15626:
[----:B------:R-:W-:Y:S05]  /*6d450*/  BSYNC B3 ;  /* 0x0000000000037941 */ /* 0x000fea0003800000 */
.L_x_15625:
[----:B------:R-:W-:Y:S02]  /*6d460*/  IMAD.MOV.U32 R24, RZ, RZ, R6 ;  /* 0x000000ffff187224 */ /* 0x000fe400078e0006 */
[----:B------:R-:W-:-:S07]  /*6d470*/  IMAD.MOV.U32 R25, RZ, RZ, R7 ;  /* 0x000000ffff197224 */ /* 0x000fce00078e0007 */
.L_x_15596:
[----:B------:R-:W-:Y:S05]  /*6d480*/  BSYNC B2 ;  /* 0x0000000000027941 */ /* 0x000fea0003800000 */
.L_x_15592:
        /* <DEDUP_REMOVED lines=26> */
.L_x_15630:
[----:B------:R-:W-:Y:S05]  /*6d630*/  BSYNC B3 ;  /* 0x0000000000037941 */ /* 0x000fea0003800000 */
.L_x_15629:
        /* <DEDUP_REMOVED lines=37> */
.L_x_15638:
[----:B------:R-:W-:Y:S05]  /*6d890*/  BSYNC B4 ;  /* 0x0000000000047941 */ /* 0x000fea0003800000 */
.L_x_15637:
[----:B------:R-:W-:Y:S01]  /*6d8a0*/  IMAD.MOV.U32 R38, RZ, RZ, R22 ;  /* 0x000000ffff267224 */ /* 0x000fe200078e0016 */
[----:B------:R-:W-:Y:S01]  /*6d8b0*/  MOV R39, R23 ;  /* 0x0000001700277202 */ /* 0x000fe20000000f00 */
[----:B------:R-:W-:Y:S06]  /*6d8c0*/  BRA `(.L_x_15636) ;  /* 0x0000000000047947 */ /* 0x000fec0003800000 */
.L_x_15635:
[----:B------:R-:W-:-:S11]  /*6d8d0*/  DADD R38, -R26, R32 ;  /* 0x000000001a267229 */ /* 0x000fd60000000120 */
.L_x_15636:
[----:B------:R-:W-:Y:S05]  /*6d8e0*/  BSYNC B3 ;  /* 0x0000000000037941 */ /* 0x000fea0003800000 */
.L_x_15634:
        /* <DEDUP_REMOVED lines=24> */
.L_x_15643:
[----:B------:R-:W-:Y:S05]  /*6da70*/  BSYNC B4 ;  /* 0x0000000000047941 */ /* 0x000fea0003800000 */
.L_x_15642:
[----:B------:R-:W-:Y:S02]  /*6da80*/  IMAD.MOV.U32 R4, RZ, RZ, R22 ;  /* 0x000000ffff047224 */ /* 0x000fe400078e0016 */
[----:B------:R-:W-:Y:S01]  /*6da90*/  IMAD.MOV.U32 R5, RZ, RZ, R23 ;  /* 0x000000ffff057224 */ /* 0x000fe200078e0017 */
[----:B------:R-:W-:Y:S06]  /*6daa0*/  BRA `(.L_x_15641) ;  /* 0x0000000000047947 */ /* 0x000fec0003800000 */
.L_x_15640:
[----:B------:R-:W-:-:S11]  /*6dab0*/  DADD R4, -R30, R36 ;  /* 0x000000001e047229 */ /* 0x000fd60000000124 */
.L_x_15641:
[----:B------:R-:W-:Y:S05]  /*6dac0*/  BSYNC B3 ;  /* 0x0000000000037941 */ /* 0x000fea0003800000 */
.L_x_15639:
        /* <DEDUP_REMOVED lines=26> */
.L_x_15645:
[----:B------:R-:W-:Y:S05]  /*6dc70*/  BSYNC B3 ;  /* 0x0000000000037941 */ /* 0x000fea0003800000 */
.L_x_15644:
[----:B------:R-:W-:Y:S01]  /*6dc80*/  PLOP3.LUT P0, PT, PT, PT, PT, 0x80, 0x0 ;  /* 0x000000000000781c */ /* 0x000fe20003f0f070 */
[----:B------:R-:W-:Y:S02]  /*6dc90*/  IMAD.MOV.U32 R18, RZ, RZ, R6 ;  /* 0x000000ffff127224 */ /* 0x000fe400078e0006 */
[----:B------:R-:W-:Y:S01]  /*6dca0*/  IMAD.MOV.U32 R19, RZ, RZ, R7 ;  /* 0x000000ffff137224 */ /* 0x000fe200078e0007 */
[----:B------:R-:W-:Y:S09]  /*6dcb0*/  BRA `(.L_x_15631) ;  /* 0x0000000800407947 */ /* 0x000ff20003800000 */
.L_x_15633:
        /* <DEDUP_REMOVED lines=26> */
.L_x_15648:
[----:B------:R-:W-:Y:S05]  /*6de60*/  BSYNC B3 ;  /* 0x0000000000037941 */ /* 0x000fea0003800000 */
.L_x_15647:
[----:B------:R-:W-:Y:S01]  /*6de70*/  PLOP3.LUT P0, PT, PT, PT, PT, 0x80, 0x0 ;  /* 0x000000000000781c */ /* 0x000fe20003f0f070 */
[----:B------:R-:W-:Y:S02]  /*6de80*/  IMAD.MOV.U32 R18, RZ, RZ, R6 ;  /* 0x000000ffff127224 */ /* 0x000fe400078e0006 */
[----:B------:R-:W-:Y:S01]  /*6de90*/  IMAD.MOV.U32 R19, RZ, RZ, R7 ;  /* 0x000000ffff137224 */ /* 0x000fe200078e0007 */
[----:B------:R-:W-:Y:S09]  /*6dea0*/  BRA `(.L_x_15631) ;  /* 0x0000000400c47947 */ /* 0x000ff20003800000 */
.L_x_15646:
        /* <DEDUP_REMOVED lines=27> */
.L_x_15650:
[----:B------:R-:W-:Y:S05]  /*6e060*/  BSYNC B3 ;  /* 0x0000000000037941 */ /* 0x000fea0003800000 */
.L_x_15649:
        /* <DEDUP_REMOVED lines=21> */
.L_x_15652:
[----:B------:R-:W-:Y:S05]  /*6e1c0*/  BSYNC B3 ;  /* 0x0000000000037941 */ /* 0x000fea0003800000 */
.L_x_15651:
[----:B------:R-:W-:Y:S01]  /*6e1d0*/  DMUL R2, R2, 8.11296384146066816958e+31 ;  /* 0x4690000002027828 */ /* 0x000fe20000000000 */
[----:B------:R-:W-:Y:S01]  /*6e1e0*/  PLOP3.LUT P0, PT, PT, PT, PT, 0x80, 0x0 ;  /* 0x000000000000781c */ /* 0x000fe20003f0f070 */
[----:B------:R-:W-:Y:S01]  /*6e1f0*/  IMAD.MOV.U32 R18, RZ, RZ, R22 ;  /* 0x000000ffff127224 */ /* 0x000fe200078e0016 */
[----:B------:R-:W-:Y:S01]  /*6e200*/  MOV R19, R23 ;  /* 0x0000001700137202 */ /* 0x000fe20000000f00 */
[----:B------:R-:W-:Y:S10]  /*6e210*/  BRA `(.L_x_15631) ;  /* 0x0000000000e87947 */ /* 0x000ff40003800000 */
.L_x_15632:
        /* <DEDUP_REMOVED lines=22> */
[----:B------:R-:W-:Y:S01]  /*6e380*/  IMAD.MOV.U32 R20, RZ, RZ, R6 ;  /* 0x000000ffff147224 */ /* 0x000fe200078e0006 */
[----:B------:R-:W-:-:S07]  /*6e390*/  MOV R21, R7 ;  /* 0x0000000700157202 */ /* 0x000fce0000000f00 */
.L_x_15654:
[----:B------:R-:W-:Y:S05]  /*6e3a0*/  BSYNC B3 ;  /* 0x0000000000037941 */ /* 0x000fea0003800000 */
.L_x_15653:
        /* <DEDUP_REMOVED lines=26> */
.L_x_15656:
[----:B------:R-:W-:Y:S05]  /*6e550*/  BSYNC B3 ;  /* 0x0000000000037941 */ /* 0x000fea0003800000 */
.L_x_15655:
[----:B------:R-:W-:Y:S01]  /*6e560*/  DMUL R18, R6, R20 ;  /* 0x0000001406127228 */ /* 0x000fe20000000000 */
[----:B------:R-:W-:Y:S01]  /*6e570*/  PLOP3.LUT P0, PT, PT, PT, PT, 0x80, 0x0 ;  /* 0x000000000000781c */ /* 0x000fe20003f0f070 */
[----:B------:R-:W-:-:S12]  /*6e580*/  BRA `(.L_x_15631) ;  /* 0x00000000000c7947 */ /* 0x000fd80003800000 */
.L_x_15628:
[----:B------:R-:W-:Y:S01]  /*6e590*/  DMUL R18, R18, 9.00719925474099200000e+15 ;  /* 0x4340000012127828 */ /* 0x000fe20000000000 */
[----:B------:R-:W-:Y:S01]  /*6e5a0*/  PLOP3.LUT P0, PT, PT, PT, PT, 0x80, 0x0 ;  /* 0x000000000000781c */ /* 0x000fe20003f0f070 */
[----:B------:R-:W-:-:S12]  /*6e5b0*/  DMUL R2, R2, 9.00719925474099200000e+15 ;  /* 0x4340000002027828 */ /* 0x000fd80000000000 */
.L_x_15631:
[----:B------:R-:W-:Y:S05]  /*6e5c0*/  BSYNC B2 ;  /* 0x0000000000027941 */ /* 0x000fea0003800000 */
.L_x_15627:
        /* <DEDUP_REMOVED lines=67> */
.L_x_15662:
[----:B------:R-:W-:-:S11]  /*6ea00*/  DMUL R36, RZ, |R16| ;  /* 0x40000010ff247228 */ /* 0x000fd60000000000 */
.L_x_15663:
[----:B------:R-:W-:Y:S05]  /*6ea10*/  BSYNC B0 ;  /* 0x0000000000007941 */ /* 0x000fea0003800000 */
.L_x_15661:
        /* <DEDUP_REMOVED lines=11> */
.L_x_15660:
        /* <DEDUP_REMOVED lines=53> */
.L_x_15659:
        /* <DEDUP_REMOVED lines=62> */
.L_x_15667:
[----:B------:R-:W-:-:S11]  /*6f200*/  DMUL R36, RZ, |R16| ;  /* 0x40000010ff247228 */ /* 0x000fd60000000000 */
.L_x_15668:
[----:B------:R-:W-:Y:S05]  /*6f210*/  BSYNC B0 ;  /* 0x0000000000007941 */ /* 0x000fea0003800000 */
.L_x_15666:
        /* <DEDUP_REMOVED lines=11> */
.L_x_15665:
        /* <DEDUP_REMOVED lines=53> */
.L_x_15658:
        /* <DEDUP_REMOVED lines=11> */
[----:B------:R-:W-:Y:S02]  /*6f6d0*/  FSEL R12, R12, R10, P4 ;  /* 0x0000000a0c0c7208 */ /* 0x000fe40002000000 */
[----:B------:R-:W-:Y:S02]  /*6f6e0*/  FSEL R13, R13, R11, P4 ;  /* 0x0000000b0d0d7208 */ /* 0x000fe40002000000 */
[----:B------:R-:W-:Y:S02]  /*6f6f0*/  MOV R16, R17 ;  /* 0x0000001100107202 */ /* 0x000fe40000000f00 */
        /* <DEDUP_REMOVED lines=16> */
.L_x_15671:
[----:B------:R-:W-:Y:S05]  /*6f800*/  BSYNC B3 ;  /* 0x0000000000037941 */ /* 0x000fea0003800000 */
.L_x_15670:
        /* <DEDUP_REMOVED lines=82> */
.L_x_15673:
[----:B------:R-:W-:Y:S02]  /*6fd30*/  FSEL R4, RZ, 3.37028055040000000000e+12, P1 ;  /* 0x54442d18ff047808 */ /* 0x000fe40000800000 */
[----:B------:R-:W-:-:S07]  /*6fd40*/  FSEL R5, RZ, 2.1426990032196044922, P1 ;  /* 0x400921fbff057808 */ /* 0x000fce0000800000 */
.L_x_15674:
[----:B------:R-:W-:Y:S05]  /*6fd50*/  BSYNC B0 ;  /* 0x0000000000007941 */ /* 0x000fea0003800000 */
.L_x_15672:
[----:B------:R-:W-:Y:S01]  /*6fd60*/  DADD R2, |R18|, |R2| ;  /* 0x0000000012027229 */ /* 0x000fe20000000602 */
[----:B------:R-:W-:-:S07]  /*6fd70*/  LOP3.LUT R19, R5, 0x80000000, R19, 0xb8, !PT ;  /* 0x8000000005137812 */ /* 0x000fce00078eb813 */
[----:B------:R-:W-:-:S06]  /*6fd80*/  DSETP.GTU.AND P0, PT, |R2|, +INF , PT ;  /* 0x7ff000000200742a */ /* 0x000fcc0003f0c200 */
[----:B------:R-:W-:Y:S02]  /*6fd90*/  FSEL R36, R2, R4, P0 ;  /* 0x0000000402247208 */ /* 0x000fe40000000000 */
[----:B------:R-:W-:Y:S01]  /*6fda0*/  FSEL R37, R3, R19, P0 ;  /* 0x0000001303257208 */ /* 0x000fe20000000000 */
[----:B------:R-:W-:Y:S06]  /*6fdb0*/  BRA `(.L_x_15664) ;  /* 0x0000000400d47947 */ /* 0x000fec0003800000 */
.L_x_15669:
        /* <DEDUP_REMOVED lines=26> */
.L_x_15676:
[----:B------:R-:W-:Y:S05]  /*6ff60*/  BSYNC B3 ;  /* 0x0000000000037941 */ /* 0x000fea0003800000 */
.L_x_15675:
        /* <DEDUP_REMOVED lines=82> */
.L_x_15678:
[----:B------:R-:W-:Y:S02]  /*70490*/  FSEL R4, RZ, 3.37028055040000000000e+12, P1 ;  /* 0x54442d18ff047808 */ /* 0x000fe40000800000 */
[----:B------:R-:W-:-:S07]  /*704a0*/  FSEL R5, RZ, 2.1426990032196044922, P1 ;  /* 0x400921fbff057808 */ /* 0x000fce0000800000 */
.L_x_15679:
[----:B------:R-:W-:Y:S05]  /*704b0*/  BSYNC B0 ;  /* 0x0000000000007941 */ /* 0x000fea0003800000 */
.L_x_15677:
[----:B------:R-:W-:Y:S01]  /*704c0*/  DADD R2, |R18|, |R2| ;  /* 0x0000000012027229 */ /* 0x000fe20000000602 */
[----:B------:R-:W-:-:S07]  /*704d0*/  LOP3.LUT R19, R5, 0x80000000, R19, 0xb8, !PT ;  /* 0x8000000005137812 */ /* 0x000fce00078eb813 */
[----:B------:R-:W-:-:S06]  /*704e0*/  DSETP.GTU.AND P0, PT, |R2|, +INF , PT ;  /* 0x7ff000000200742a */ /* 0x000fcc0003f0c200 */
[----:B------:R-:W-:Y:S02]  /*704f0*/  FSEL R36, R2, R4, P0 ;  /* 0x0000000402247208 */ /* 0x000fe40000000000 */
[----:B------:R-:W-:-:S07]  /*70500*/  FSEL R37, R3, R19, P0 ;  /* 0x0000001303257208 */ /* 0x000fce0000000000 */
.L_x_15664:
[----:B------:R-:W-:Y:S05]  /*70510*/  BSYNC B2 ;  /* 0x0000000000027941 */ /* 0x000fea0003800000 */
.L_x_15657:
[----:B------:R-:W-:Y:S01]  /*70520*/  DADD R2, -RZ, -R24 ;  /* 0x00000000ff027229 */ /* 0x000fe20000000918 */
[----:B------:R-:W-:-:S09]  /*70530*/  ISETP.NE.AND P0, PT, R40, RZ, PT ;  /* 0x000000ff2800720c */ /* 0x000fd20003f05270 */
[----:B------:R-:W-:Y:S02]  /*70540*/  FSEL R38, R2, R24, !P0 ;  /* 0x0000001802267208 */ /* 0x000fe40004000000 */
[----:B------:R-:W-:Y:S01]  /*70550*/  FSEL R39, R3, R25, !P0 ;  /* 0x0000001903277208 */ /* 0x000fe20004000000 */
[----:B------:R-:W-:Y:S06]  /*70560*/  BRA `(.L_x_15587) ;  /* 0x0000003000287947 */ /* 0x000fec0003800000 */
.L_x_15591:
[----:B------:R-:W2:Y:S01]  /*70570*/  LDL.64 R36, [R1+0x8] ;  /* 0x0000080001247983 */ /* 0x000ea20000100a00 */
[----:B------:R-:W-:Y:S01]  /*70580*/  UMOV UR4, 0x54442d18 ;  /* 0x54442d1800047882 */ /* 0x000fe20000000000 */
[----:B------:R-:W-:Y:S01]  /*70590*/  UMOV UR5, 0x3ff921fb ;  /* 0x3ff921fb00057882 */ /* 0x000fe20000000000 */
[----:B------:R-:W-:Y:S02]  /*705a0*/  DADD R38, -RZ, -R46 ;  /* 0x00000000ff267229 */ /* 0x000fe4000000092e */
[----:B--2---:R-:W-:-:S08]  /*705b0*/  DADD R36, R36, -R44 ;  /* 0x0000000024247229 */ /* 0x004fd0000000082c */
[----:B------:R-:W-:Y:S01]  /*705c0*/  DADD R36, R36, UR4 ;  /* 0x0000000424247e29 */ /* 0x000fe20008000000 */
[----:B------:R-:W-:Y:S10]  /*705d0*/  BRA `(.L_x_15587) ;  /* 0x00000030000c7947 */ /* 0x000ff40003800000 */
.L_x_15590:
[----:B------:R-:W-:Y:S01]  /*705e0*/  DADD R38, -RZ, -R46 ;  /* 0x00000000ff267229 */ /* 0x000fe2000000092e */
[----:B------:R-:W-:Y:S01]  /*705f0*/  CS2R R36, SRZ ;  /* 0x0000000000247805 */ /* 0x000fe2000001ff00 */
[----:B------:R-:W-:Y:S09]  /*70600*/  BRA `(.L_x_15587) ;  /* 0x0000003000007947 */ /* 0x000ff20003800000 */
.L_x_15589:
        /* <DEDUP_REMOVED lines=36> */
[----:B------:R-:W-:Y:S01]  /*70850*/  @P1 IMAD.MOV.U32 R10, RZ, RZ, 0x0 ;  /* 0x00000000ff0a1424 */ /* 0x000fe200078e00ff */
[----:B------:R-:W-:-:S06]  /*70860*/  @P1 MOV R11, 0x7ff00000 ;  /* 0x7ff00000000b1802 */ /* 0x000fcc0000000f00 */
        /* <DEDUP_REMOVED lines=70> */
.L_x_15684:
[----:B------:R-:W-:Y:S05]  /*70cd0*/  BSYNC B0 ;  /* 0x0000000000007941 */ /* 0x000fea0003800000 */
.L_x_15683:
        /* <DEDUP_REMOVED lines=8> */
.L_x_15686:
[----:B------:R-:W-:Y:S05]  /*70d60*/  BSYNC B3 ;  /* 0x0000000000037941 */ /* 0x000fea0003800000 */
.L_x_15685:
        /* <DEDUP_REMOVED lines=82> */
.L_x_15688:
[----:B------:R-:W-:-:S04]  /*71290*/  ISETP.GE.AND P0, PT, R45, RZ, PT ;  /* 0x000000ff2d00720c */ /* 0x000fc80003f06270 */
[----:B------:R-:W-:Y:S02]  /*712a0*/  FSEL R6, RZ, 3.37028055040000000000e+12, P0 ;  /* 0x54442d18ff067808 */ /* 0x000fe40000000000 */
[----:B------:R-:W-:-:S07]  /*712b0*/  FSEL R7, RZ, 2.1426990032196044922, P0 ;  /* 0x400921fbff077808 */ /* 0x000fce0000000000 */
.L_x_15689:
[----:B------:R-:W-:Y:S05]  /*712c0*/  BSYNC B0 ;  /* 0x0000000000007941 */ /* 0x000fea0003800000 */
.L_x_15687:
[----:B------:R-:W-:Y:S01]  /*712d0*/  DADD R2, R2, R4 ;  /* 0x0000000002027229 */ /* 0x000fe20000000004 */
[----:B------:R-:W-:Y:S01]  /*712e0*/  LOP3.LUT R47, R7, 0x80000000, R47, 0xb8, !PT ;  /* 0x80000000072f7812 */ /* 0x000fe200078eb82f */
[----:B------:R-:W-:-:S06]  /*712f0*/  DMUL R24, R24, 0.5 ;  /* 0x3fe0000018187828 */ /* 0x000fcc0000000000 */
[----:B------:R-:W-:-:S06]  /*71300*/  DSETP.GTU.AND P0, PT, |R2|, +INF , PT ;  /* 0x7ff000000200742a */ /* 0x000fcc0003f0c200 */
[----:B------:R-:W-:Y:S02]  /*71310*/  FSEL R6, R2, R6, P0 ;  /* 0x0000000602067208 */ /* 0x000fe40000000000 */
[----:B------:R-:W-:Y:S01]  /*71320*/  FSEL R7, R3, R47, P0 ;  /* 0x0000002f03077208 */ /* 0x000fe20000000000 */
[----:B------:R-:W-:Y:S06]  /*71330*/  BRA `(.L_x_15690) ;  /* 0x0000002000387947 */ /* 0x000fec0003800000 */
.L_x_15682:
        /* <DEDUP_REMOVED lines=135> */
.L_x_15692:
[----:B------:R-:W-:Y:S05]  /*71bb0*/  BSYNC B0 ;  /* 0x0000000000007941 */ /* 0x000fea0003800000 */
.L_x_15691:
        /* <DEDUP_REMOVED lines=8> */
.L_x_15694:
[----:B------:R-:W-:Y:S05]  /*71c40*/  BSYNC B3 ;  /* 0x0000000000037941 */ /* 0x000fea0003800000 */
.L_x_15693:
        /* <DEDUP_REMOVED lines=82> */
.L_x_15696:
[----:B------:R-:W-:-:S04]  /*72170*/  ISETP.GE.AND P0, PT, R45, RZ, PT ;  /* 0x000000ff2d00720c */ /* 0x000fc80003f06270 */
[----:B------:R-:W-:Y:S02]  /*72180*/  FSEL R6, RZ, 3.37028055040000000000e+12, P0 ;  /* 0x54442d18ff067808 */ /* 0x000fe40000000000 */
[----:B------:R-:W-:-:S07]  /*72190*/  FSEL R7, RZ, 2.1426990032196044922, P0 ;  /* 0x400921fbff077808 */ /* 0x000fce0000000000 */
.L_x_15697:
[----:B------:R-:W-:Y:S05]  /*721a0*/  BSYNC B0 ;  /* 0x0000000000007941 */ /* 0x000fea0003800000 */
.L_x_15695:
[----:B------:R-:W-:Y:S01]  /*721b0*/  DADD R2, R2, R4 ;  /* 0x0000000002027229 */ /* 0x000fe20000000004 */
[----:B------:R-:W-:-:S07]  /*721c0*/  LOP3.LUT R47, R7, 0x80000000, R47, 0xb8, !PT ;  /* 0x80000000072f7812 */ /* 0x000fce00078eb82f */
[----:B------:R-:W-:-:S06]  /*721d0*/  DSETP.GTU.AND P0, PT, |R2|, +INF , PT ;  /* 0x7ff000000200742a */ /* 0x000fcc0003f0c200 */
[----:B------:R-:W-:Y:S02]  /*721e0*/  FSEL R6, R2, R6, P0 ;  /* 0x0000000602067208 */ /* 0x000fe40000000000 */
[----:B------:R-:W-:Y:S01]  /*721f0*/  FSEL R7, R3, R47, P0 ;  /* 0x0000002f03077208 */ /* 0x000fe20000000000 */
[----:B------:R-:W-:Y:S06]  /*72200*/  BRA `(.L_x_15690) ;  /* 0x0000001000847947 */ /* 0x000fec0003800000 */
.L_x_15681:
        /* <DEDUP_REMOVED lines=23> */
.L_x_15699:
[----:B------:R-:W-:Y:S05]  /*72380*/  BSYNC B3 ;  /* 0x0000000000037941 */ /* 0x000fea0003800000 */
.L_x_15698:
        /* <DEDUP_REMOVED lines=26> */
.L_x_15701:
[----:B------:R-:W-:Y:S05]  /*72530*/  BSYNC B3 ;  /* 0x0000000000037941 */ /* 0x000fea0003800000 */
.L_x_15700:
[----:B------:R-:W-:Y:S01]  /*72540*/  DADD R14, -RZ, |R6| ;  /* 0x00000000ff0e7229 */ /* 0x000fe20000000506 */
[----:B------:R-:W-:Y:S01]  /*72550*/  MOV R10, RZ ;  /* 0x000000ff000a7202 */ /* 0x000fe20000000f00 */
        /* <DEDUP_REMOVED lines=134> */
.L_x_15703:
[----:B------:R-:W-:Y:S05]  /*72dc0*/  BSYNC B0 ;  /* 0x0000000000007941 */ /* 0x000fea0003800000 */
.L_x_15702:
        /* <DEDUP_REMOVED lines=8> */
.L_x_15705:
[----:B------:R-:W-:Y:S05]  /*72e50*/  BSYNC B3 ;  /* 0x0000000000037941 */ /* 0x000fea0003800000 */
.L_x_15704:
        /* <DEDUP_REMOVED lines=82> */
.L_x_15707:
[----:B------:R-:W-:-:S04]  /*73380*/  ISETP.GE.AND P0, PT, R45, RZ, PT ;  /* 0x000000ff2d00720c */ /* 0x000fc80003f06270 */
[----:B------:R-:W-:Y:S02]  /*73390*/  FSEL R6, RZ, 3.37028055040000000000e+12, P0 ;  /* 0x54442d18ff067808 */ /* 0x000fe40000000000 */
[----:B------:R-:W-:-:S07]  /*733a0*/  FSEL R7, RZ, 2.1426990032196044922, P0 ;  /* 0x400921fbff077808 */ /* 0x000fce0000000000 */
.L_x_15708:
[----:B------:R-:W-:Y:S05]  /*733b0*/  BSYNC B0 ;  /* 0x0000000000007941 */ /* 0x000fea0003800000 */
.L_x_15706:
[----:B------:R-:W-:Y:S01]  /*733c0*/  DADD R2, R2, R4 ;  /* 0x0000000002027229 */ /* 0x000fe20000000004 */
[----:B------:R-:W-:Y:S01]  /*733d0*/  LOP3.LUT R47, R7, 0x80000000, R47, 0xb8, !PT ;  /* 0x80000000072f7812 */ /* 0x000fe200078eb82f */
[----:B------:R-:W-:-:S06]  /*733e0*/  DADD R24, R24, 1 ;  /* 0x3ff0000018187429 */ /* 0x000fcc0000000000 */
[----:B------:R-:W-:-:S06]  /*733f0*/  DSETP.GTU.AND P0, PT, |R2|, +INF , PT ;  /* 0x7ff000000200742a */ /* 0x000fcc0003f0c200 */
[----:B------:R-:W-:Y:S02]  /*73400*/  FSEL R6, R2, R6, P0 ;  /* 0x0000000602067208 */ /* 0x000fe40000000000 */
[----:B------:R-:W-:-:S07]  /*73410*/  FSEL R7, R3, R47, P0 ;  /* 0x0000002f03077208 */ /* 0x000fce0000000000 */
.L_x_15690:
[----:B------:R-:W-:Y:S05]  /*73420*/  BSYNC B2 ;  /* 0x0000000000027941 */ /* 0x000fea0003800000 */
.L_x_15680:
        /* <DEDUP_REMOVED lines=9> */
.L_x_15588:
        /* <DEDUP_REMOVED lines=21> */
.L_x_15587:
[----:B------:R-:W-:Y:S05]  /*73610*/  BSYNC B1 ;  /* 0x0000000000017941 */ /* 0x000fea0003800000 */
.L_x_15586:
[----:B------:R-:W0:Y:S01]  /*73620*/  S2R R0, SR_TID.X ;  /* 0x0000000000007919 */ /* 0x000e220000002100 */
[----:B------:R-:W-:Y:S01]  /*73630*/  BSSY B1, `(.L_x_15709) ;  /* 0x00008da000017945 */ /* 0x000fe20003800000 */
[----:B------:R-:W-:Y:S01]  /*73640*/  CS2R R32, SRZ ;  /* 0x0000000000207805 */ /* 0x000fe2000001ff00 */
[----:B0-----:R-:W-:-:S05]  /*73650*/  VIADD R0, R0, 0x280 ;  /* 0x0000028000007836 */ /* 0x001fca0000000000 */
[----:B------:R-:W-:-:S13]  /*73660*/  ISETP.GE.AND P0, PT, R0, R79, PT ;  /* 0x0000004f0000720c */ /* 0x000fda0003f06270 */
[----:B------:R-:W-:Y:S05]  /*73670*/  @P0 BRA `(.L_x_15710) ;  /* 0x0000008c00540947 */ /* 0x000fea0003800000 */
[----:B-1----:R-:W-:Y:S01]  /*73680*/  IMAD.MOV.U32 R6, RZ, RZ, 0x33145c07 ;  /* 0x33145c07ff067424 */ /* 0x002fe200078e00ff */
[----:B------:R-:W-:Y:S01]  /*73690*/  MOV R7, 0x3c91a626 ;  /* 0x3c91a62600077802 */ /* 0x000fe20000000f00 */
[----:B------:R-:W-:Y:S02]  /*736a0*/  DSETP.GTU.AND P0, PT, |R50|, +INF , PT ;  /* 0x7ff000003200742a */ /* 0x000fe40003f0c200 */
        /* <DEDUP_REMOVED lines=139> */
.L_x_15718:
[----:B------:R-:W-:Y:S05]  /*73f60*/  BSYNC B3 ;  /* 0x0000000000037941 */ /* 0x000fea0003800000 */
.L_x_15717:
        /* <DEDUP_REMOVED lines=8> */
[----:B------:R-:W-:Y:S01]  /*73ff0*/  @!P0 MOV R0, R9 ;  /* 0x0000000900008202 */ /* 0x000fe20000000f00 */
[----:B------:R-:W-:-:S04]  /*74000*/  @!P0 IMAD.MOV.U32 R6, RZ, RZ, R8 ;  /* 0x000000ffff068224 */ /* 0x000fc800078e0008 */
        /* <DEDUP_REMOVED lines=71> */
.L_x_15716:
        /* <DEDUP_REMOVED lines=32> */
.L_x_15726:
[----:B------:R-:W-:Y:S05]  /*74680*/  BSYNC B4 ;  /* 0x0000000000047941 */ /* 0x000fea0003800000 */
.L_x_15725:
[----:B------:R-:W-:Y:S02]  /*74690*/  IMAD.MOV.U32 R16, RZ, RZ, R22 ;  /* 0x000000ffff107224 */ /* 0x000fe400078e0016 */
[----:B------:R-:W-:Y:S01]  /*746a0*/  IMAD.MOV.U32 R17, RZ, RZ, R23 ;  /* 0x000000ffff117224 */ /* 0x000fe200078e0017 */
[----:B------:R-:W-:Y:S06]  /*746b0*/  BRA `(.L_x_15724) ;  /* 0x0000000000047947 */ /* 0x000fec0003800000 */
.L_x_15723:
[----:B------:R-:W-:-:S11]  /*746c0*/  DADD R16, -R26, R32 ;  /* 0x000000001a107229 */ /* 0x000fd60000000120 */
.L_x_15724:
[----:B------:R-:W-:Y:S05]  /*746d0*/  BSYNC B3 ;  /* 0x0000000000037941 */ /* 0x000fea0003800000 */
.L_x_15722:
        /* <DEDUP_REMOVED lines=27> */
.L_x_15731:
[----:B------:R-:W-:Y:S05]  /*74890*/  BSYNC B4 ;  /* 0x0000000000047941 */ /* 0x000fea0003800000 */
.L_x_15730:
[----:B------:R-:W-:Y:S05]  /*748a0*/  BRA `(.L_x_15729) ;  /* 0x0000000000047947 */ /* 0x000fea0003800000 */
.L_x_15728:
[----:B------:R-:W-:-:S11]  /*748b0*/  DADD R22, R34, -R6 ;  /* 0x0000000022167229 */ /* 0x000fd60000000806 */
.L_x_15729:
[----:B------:R-:W-:Y:S05]  /*748c0*/  BSYNC B3 ;  /* 0x0000000000037941 */ /* 0x000fea0003800000 */
.L_x_15727:
        /* <DEDUP_REMOVED lines=27> */
[----:B------:R-:W-:Y:S02]  /*74a80*/  IMAD.MOV.U32 R6, RZ, RZ, R20 ;  /* 0x000000ffff067224 */ /* 0x000fe400078e0014 */
[----:B------:R-:W-:-:S07]  /*74a90*/  IMAD.MOV.U32 R7, RZ, RZ, R21 ;  /* 0x000000ffff077224 */ /* 0x000fce00078e0015 */
[----:B------:R-:W-:Y:S05]  /*74aa0*/  CALL.REL.NOINC `($__internal_23_$__cuda_sm20_dsqrt_rn_f64_mediumpath_v1) ;  /* 0x0000019c00a47944 */ /* 0x000fea0003c00000 */
.L_x_15733:
[----:B------:R-:W-:Y:S05]  /*74ab0*/  BSYNC B3 ;  /* 0x0000000000037941 */ /* 0x000fea0003800000 */
.L_x_15732:
        /* <DEDUP_REMOVED lines=86> */
.L_x_15734:
        /* <DEDUP_REMOVED lines=20> */
.L_x_15736:
[----:B------:R-:W-:Y:S05]  /*75160*/  BSYNC B3 ;  /* 0x0000000000037941 */ /* 0x000fea0003800000 */
.L_x_15735:
        /* <DEDUP_REMOVED lines=30> */
.L_x_15721:
        /* <DEDUP_REMOVED lines=24> */
.L_x_15739:
[----:B------:R-:W-:Y:S05]  /*754d0*/  BSYNC B3 ;  /* 0x0000000000037941 */ /* 0x000fea0003800000 */
.L_x_15738:
        /* <DEDUP_REMOVED lines=25> */
.L_x_15742:
[----:B------:R-:W-:Y:S05]  /*75670*/  BSYNC B3 ;  /* 0x0000000000037941 */ /* 0x000fea0003800000 */
.L_x_15741:
        /* <DEDUP_REMOVED lines=30> */
.L_x_15740:
        /* <DEDUP_REMOVED lines=76> */
.L_x_15743:
[----:B------:R-:W-:Y:S01]  /*75d20*/  IMAD.MOV.U32 R8, RZ, RZ, 0x0 ;  /* 0x00000000ff087424 */ /* 0x000fe200078e00ff */
[----:B------:R-:W-:Y:S01]  /*75d30*/  FSETP.NEU.FTZ.AND P0, PT, R7, RZ, PT ;  /* 0x000000ff0700720b */ /* 0x000fe20003f1d000 */
[----:B------:R-:W-:-:S06]  /*75d40*/  IMAD.MOV.U32 R9, RZ, RZ, 0x7ff00000 ;  /* 0x7ff00000ff097424 */ /* 0x000fcc00078e00ff */
[----:B------:R-:W-:-:S10]  /*75d50*/  DFMA R8, R6, R8, +INF ;  /* 0x7ff000000608742b */ /* 0x000fd40000000008 */
[----:B------:R-:W-:Y:S02]  /*75d60*/  FSEL R24, R8, RZ, P0 ;  /* 0x000000ff08187208 */ /* 0x000fe40000000000 */
[----:B------:R-:W-:Y:S01]  /*75d70*/  FSEL R25, R9, -QNAN , P0 ;  /* 0xfff0000009197808 */ /* 0x000fe20000000000 */
[----:B------:R-:W-:Y:S06]  /*75d80*/  BRA `(.L_x_15719) ;  /* 0x00000004002c7947 */ /* 0x000fec0003800000 */
.L_x_15737:
        /* <DEDUP_REMOVED lines=23> */
.L_x_15745:
[----:B------:R-:W-:Y:S05]  /*75f00*/  BSYNC B3 ;  /* 0x0000000000037941 */ /* 0x000fea0003800000 */
.L_x_15744:
        /* <DEDUP_REMOVED lines=21> */
.L_x_15747:
[----:B------:R-:W-:Y:S05]  /*76060*/  BSYNC B3 ;  /* 0x0000000000037941 */ /* 0x000fea0003800000 */
.L_x_15746:
[----:B------:R-:W-:Y:S01]  /*76070*/  IMAD.MOV.U32 R24, RZ, RZ, R22 ;  /* 0x000000ffff187224 */ /* 0x000fe200078e0016 */
[----:B------:R-:W-:Y:S01]  /*76080*/  MOV R25, R23 ;  /* 0x0000001700197202 */ /* 0x000fe20000000f00 */
[----:B------:R-:W-:Y:S06]  /*76090*/  BRA `(.L_x_15719) ;  /* 0x0000000000687947 */ /* 0x000fec0003800000 */
.L_x_15720:
        /* <DEDUP_REMOVED lines=23> */
.L_x_15749:
[----:B------:R-:W-:Y:S05]  /*76210*/  BSYNC B3 ;  /* 0x0000000000037941 */ /* 0x000fea0003800000 */
.L_x_15748:
[----:B------:R-:W-:Y:S01]  /*76220*/  MOV R24, R6 ;  /* 0x0000000600187202 */ /* 0x000fe20000000f00 */
[----:B------:R-:W-:-:S07]  /*76230*/  IMAD.MOV.U32 R25, RZ, RZ, R7 ;  /* 0x000000ffff197224 */ /* 0x000fce00078e0007 */
.L_x_15719:
[----:B------:R-:W-:Y:S05]  /*76240*/  BSYNC B2 ;  /* 0x0000000000027941 */ /* 0x000fea0003800000 */
.L_x_15715:
        /* <DEDUP_REMOVED lines=26> */
.L_x_15753:
[----:B------:R-:W-:Y:S05]  /*763f0*/  BSYNC B3 ;  /* 0x0000000000037941 */ /* 0x000fea0003800000 */
.L_x_15752:
        /* <DEDUP_REMOVED lines=37> */
.L_x_15761:
[----:B------:R-:W-:Y:S05]  /*76650*/  BSYNC B4 ;  /* 0x0000000000047941 */ /* 0x000fea0003800000 */
.L_x_15760:
[----:B------:R-:W-:Y:S02]  /*76660*/  IMAD.MOV.U32 R40, RZ, RZ, R22 ;  /* 0x000000ffff287224 */ /* 0x000fe400078e0016 */
[----:B------:R-:W-:Y:S01]  /*76670*/  IMAD.MOV.U32 R41, RZ, RZ, R23 ;  /* 0x000000ffff297224 */ /* 0x000fe200078e0017 */
[----:B------:R-:W-:Y:S06]  /*76680*/  BRA `(.L_x_15759) ;  /* 0x0000000000047947 */ /* 0x000fec0003800000 */
.L_x_15758:
[----:B------:R-:W-:-:S11]  /*76690*/  DADD R40, -R26, R32 ;  /* 0x000000001a287229 */ /* 0x000fd60000000120 */
.L_x_15759:
[----:B------:R-:W-:Y:S05]  /*766a0*/  BSYNC B3 ;  /* 0x0000000000037941 */ /* 0x000fea0003800000 */
.L_x_15757:
        /* <DEDUP_REMOVED lines=24> */
.L_x_15766:
[----:B------:R-:W-:Y:S05]  /*76830*/  BSYNC B4 ;  /* 0x0000000000047941 */ /* 0x000fea0003800000 */
.L_x_15765:
[----:B------:R-:W-:Y:S02]  /*76840*/  IMAD.MOV.U32 R4, RZ, RZ, R22 ;  /* 0x000000ffff047224 */ /* 0x000fe400078e0016 */
[----:B------:R-:W-:Y:S01]  /*76850*/  IMAD.MOV.U32 R5, RZ, RZ, R23 ;  /* 0x000000ffff057224 */ /* 0x000fe200078e0017 */
[----:B------:R-:W-:Y:S06]  /*76860*/  BRA `(.L_x_15764) ;  /* 0x0000000000047947 */ /* 0x000fec0003800000 */
.L_x_15763:
[----:B------:R-:W-:-:S11]  /*76870*/  DADD R4, -R30, R34 ;  /* 0x000000001e047229 */ /* 0x000fd60000000122 */
.L_x_15764:
[----:B------:R-:W-:Y:S05]  /*76880*/  BSYNC B3 ;  /* 0x0000000000037941 */ /* 0x000fea0003800000 */
.L_x_15762:
        /* <DEDUP_REMOVED lines=26> */
.L_x_15768:
[----:B------:R-:W-:Y:S05]  /*76a30*/  BSYNC B3 ;  /* 0x0000000000037941 */ /* 0x000fea0003800000 */
.L_x_15767:
[----:B------:R-:W-:Y:S01]  /*76a40*/  PLOP3.LUT P0, PT, PT, PT, PT, 0x80, 0x0 ;  /* 0x000000000000781c */ /* 0x000fe20003f0f070 */
[----:B------:R-:W-:Y:S02]  /*76a50*/  IMAD.MOV.U32 R18, RZ, RZ, R6 ;  /* 0x000000ffff127224 */ /* 0x000fe400078e0006 */
[----:B------:R-:W-:Y:S01]  /*76a60*/  IMAD.MOV.U32 R19, RZ, RZ, R7 ;  /* 0x000000ffff137224 */ /* 0x000fe200078e0007 */
[----:B------:R-:W-:Y:S09]  /*76a70*/  BRA `(.L_x_15754) ;  /* 0x0000000800407947 */ /* 0x000ff20003800000 */
.L_x_15756:
        /* <DEDUP_REMOVED lines=26> */
.L_x_15771:
[----:B------:R-:W-:Y:S05]  /*76c20*/  BSYNC B3 ;  /* 0x0000000000037941 */ /* 0x000fea0003800000 */
.L_x_15770:
[----:B------:R-:W-:Y:S01]  /*76c30*/  PLOP3.LUT P0, PT, PT, PT, PT, 0x80, 0x0 ;  /* 0x000000000000781c */ /* 0x000fe20003f0f070 */
[----:B------:R-:W-:Y:S02]  /*76c40*/  IMAD.MOV.U32 R18, RZ, RZ, R6 ;  /* 0x000000ffff127224 */ /* 0x000fe400078e0006 */
[----:B------:R-:W-:Y:S01]  /*76c50*/  IMAD.MOV.U32 R19, RZ, RZ, R7 ;  /* 0x000000ffff137224 */ /* 0x000fe200078e0007 */
[----:B------:R-:W-:Y:S09]  /*76c60*/  BRA `(.L_x_15754) ;  /* 0x0000000400c47947 */ /* 0x000ff20003800000 */
.L_x_15769:
        /* <DEDUP_REMOVED lines=27> */
.L_x_15773:
[----:B------:R-:W-:Y:S05]  /*76e20*/  BSYNC B3 ;  /* 0x0000000000037941 */ /* 0x000fea0003800000 */
.L_x_15772:
        /* <DEDUP_REMOVED lines=21> */
.L_x_15775:
[----:B------:R-:W-:Y:S05]  /*76f80*/  BSYNC B3 ;  /* 0x0000000000037941 */ /* 0x000fea0003800000 */
.L_x_15774:
[----:B------:R-:W-:Y:S01]  /*76f90*/  DMUL R2, R2, 8.11296384146066816958e+31 ;  /* 0x4690000002027828 */ /* 0x000fe20000000000 */
[----:B------:R-:W-:Y:S01]  /*76fa0*/  PLOP3.LUT P0, PT, PT, PT, PT, 0x80, 0x0 ;  /* 0x000000000000781c */ /* 0x000fe20003f0f070 */
[----:B------:R-:W-:Y:S02]  /*76fb0*/  IMAD.MOV.U32 R18, RZ, RZ, R22 ;  /* 0x000000ffff127224 */ /* 0x000fe400078e0016 */
[----:B------:R-:W-:Y:S01]  /*76fc0*/  IMAD.MOV.U32 R19, RZ, RZ, R23 ;  /* 0x000000ffff137224 */ /* 0x000fe200078e0017 */
[----:B------:R-:W-:Y:S09]  /*76fd0*/  BRA `(.L_x_15754) ;  /* 0x0000000000e87947 */ /* 0x000ff20003800000 */
.L_x_15755:
        /* <DEDUP_REMOVED lines=24> */
.L_x_15777:
[----:B------:R-:W-:Y:S05]  /*77160*/  BSYNC B3 ;  /* 0x0000000000037941 */ /* 0x000fea0003800000 */
.L_x_15776:
        /* <DEDUP_REMOVED lines=26> */
.L_x_15779:
[----:B------:R-:W-:Y:S05]  /*77310*/  BSYNC B3 ;  /* 0x0000000000037941 */ /* 0x000fea0003800000 */
.L_x_15778:
[----:B------:R-:W-:Y:S01]  /*77320*/  DMUL R18, R6, R20 ;  /* 0x0000001406127228 */ /* 0x000fe20000000000 */
[----:B------:R-:W-:Y:S01]  /*77330*/  PLOP3.LUT P0, PT, PT, PT, PT, 0x80, 0x0 ;  /* 0x000000000000781c */ /* 0x000fe20003f0f070 */
[----:B------:R-:W-:-:S12]  /*77340*/  BRA `(.L_x_15754) ;  /* 0x00000000000c7947 */ /* 0x000fd80003800000 */
.L_x_15751:
[----:B------:R-:W-:Y:S01]  /*77350*/  DMUL R18, R18, 9.00719925474099200000e+15 ;  /* 0x4340000012127828 */ /* 0x000fe20000000000 */
[----:B------:R-:W-:Y:S01]  /*77360*/  PLOP3.LUT P0, PT, PT, PT, PT, 0x80, 0x0 ;  /* 0x000000000000781c */ /* 0x000fe20003f0f070 */
[----:B------:R-:W-:-:S12]  /*77370*/  DMUL R2, R2, 9.00719925474099200000e+15 ;  /* 0x4340000002027828 */ /* 0x000fd80000000000 */
.L_x_15754:
[----:B------:R-:W-:Y:S05]  /*77380*/  BSYNC B2 ;  /* 0x0000000000027941 */ /* 0x000fea0003800000 */
.L_x_15750:
        /* <DEDUP_REMOVED lines=67> */
.L_x_15785:
[----:B------:R-:W-:-:S11]  /*777c0*/  DMUL R32, RZ, |R16| ;  /* 0x40000010ff207228 */ /* 0x000fd60000000000 */
.L_x_15786:
[----:B------:R-:W-:Y:S05]  /*777d0*/  BSYNC B0 ;  /* 0x0000000000007941 */ /* 0x000fea0003800000 */
.L_x_15784:
        /* <DEDUP_REMOVED lines=11> */
.L_x_15783:
        /* <DEDUP_REMOVED lines=53> */
.L_x_15782:
        /* <DEDUP_REMOVED lines=62> */
.L_x_15790:
[----:B------:R-:W-:-:S11]  /*77fc0*/  DMUL R32, RZ, |R16| ;  /* 0x40000010ff207228 */ /* 0x000fd60000000000 */
.L_x_15791:
[----:B------:R-:W-:Y:S05]  /*77fd0*/  BSYNC B0 ;  /* 0x0000000000007941 */ /* 0x000fea0003800000 */
.L_x_15789:
        /* <DEDUP_REMOVED lines=11> */
.L_x_15788:
        /* <DEDUP_REMOVED lines=53> */
.L_x_15781:
        /* <DEDUP_REMOVED lines=30> */
.L_x_15794:
[----:B------:R-:W-:Y:S05]  /*785c0*/  BSYNC B3 ;  /* 0x0000000000037941 */ /* 0x000fea0003800000 */
.L_x_15793:
        /* <DEDUP_REMOVED lines=82> */
.L_x_15796:
[----:B------:R-:W-:Y:S02]  /*78af0*/  FSEL R4, RZ, 3.37028055040000000000e+12, P1 ;  /* 0x54442d18ff047808 */ /* 0x000fe40000800000 */
[----:B------:R-:W-:-:S07]  /*78b00*/  FSEL R5, RZ, 2.1426990032196044922, P1 ;  /* 0x400921fbff057808 */ /* 0x000fce0000800000 */
.L_x_15797:
[----:B------:R-:W-:Y:S05]  /*78b10*/  BSYNC B0 ;  /* 0x0000000000007941 */ /* 0x000fea0003800000 */
.L_x_15795:
[----:B------:R-:W-:Y:S01]  /*78b20*/  DADD R2, |R18|, |R2| ;  /* 0x0000000012027229 */ /* 0x000fe20000000602 */
[----:B------:R-:W-:-:S07]  /*78b30*/  LOP3.LUT R19, R5, 0x80000000, R19, 0xb8, !PT ;  /* 0x8000000005137812 */ /* 0x000fce00078eb813 */
[----:B------:R-:W-:-:S06]  /*78b40*/  DSETP.GTU.AND P0, PT, |R2|, +INF , PT ;  /* 0x7ff000000200742a */ /* 0x000fcc0003f0c200 */
[----:B------:R-:W-:Y:S02]  /*78b50*/  FSEL R32, R2, R4, P0 ;  /* 0x0000000402207208 */ /* 0x000fe40000000000 */
[----:B------:R-:W-:Y:S01]  /*78b60*/  FSEL R33, R3, R19, P0 ;  /* 0x0000001303217208 */ /* 0x000fe20000000000 */
[----:B------:R-:W-:Y:S06]  /*78b70*/  BRA `(.L_x_15787) ;  /* 0x0000000400d47947 */ /* 0x000fec0003800000 */
.L_x_15792:
        /* <DEDUP_REMOVED lines=26> */
.L_x_15799:
[----:B------:R-:W-:Y:S05]  /*78d20*/  BSYNC B3 ;  /* 0x0000000000037941 */ /* 0x000fea0003800000 */
.L_x_15798:
        /* <DEDUP_REMOVED lines=82> */
.L_x_15801:
[----:B------:R-:W-:Y:S02]  /*79250*/  FSEL R4, RZ, 3.37028055040000000000e+12, P1 ;  /* 0x54442d18ff047808 */ /* 0x000fe40000800000 */
[----:B------:R-:W-:-:S07]  /*79260*/  FSEL R5, RZ, 2.1426990032196044922, P1 ;  /* 0x400921fbff057808 */ /* 0x000fce0000800000 */
.L_x_15802:
[----:B------:R-:W-:Y:S05]  /*79270*/  BSYNC B0 ;  /* 0x0000000000007941 */ /* 0x000fea0003800000 */
.L_x_15800:
[----:B------:R-:W-:Y:S01]  /*79280*/  DADD R2, |R18|, |R2| ;  /* 0x0000000012027229 */ /* 0x000fe20000000602 */
[----:B------:R-:W-:-:S07]  /*79290*/  LOP3.LUT R19, R5, 0x80000000, R19, 0xb8, !PT ;  /* 0x8000000005137812 */ /* 0x000fce00078eb813 */
[----:B------:R-:W-:-:S06]  /*792a0*/  DSETP.GTU.AND P0, PT, |R2|, +INF , PT ;  /* 0x7ff000000200742a */ /* 0x000fcc0003f0c200 */
[----:B------:R-:W-:Y:S02]  /*792b0*/  FSEL R32, R2, R4, P0 ;  /* 0x0000000402207208 */ /* 0x000fe40000000000 */
[----:B------:R-:W-:-:S07]  /*792c0*/  FSEL R33, R3, R19, P0 ;  /* 0x0000001303217208 */ /* 0x000fce0000000000 */
.L_x_15787:
[----:B------:R-:W-:Y:S05]  /*792d0*/  BSYNC B2 ;  /* 0x0000000000027941 */ /* 0x000fea0003800000 */
.L_x_15780:
[----:B------:R-:W-:Y:S01]  /*792e0*/  DADD R2, -RZ, -R24 ;  /* 0x00000000ff027229 */ /* 0x000fe20000000918 */
[----:B------:R-:W-:-:S09]  /*792f0*/  ISETP.NE.AND P0, PT, R42, RZ, PT ;  /* 0x000000ff2a00720c */ /* 0x000fd20003f05270 */
[----:B------:R-:W-:Y:S02]  /*79300*/  FSEL R34, R2, R24, !P0 ;  /* 0x0000001802227208 */ /* 0x000fe40004000000 */
[----:B------:R-:W-:Y:S01]  /*79310*/  FSEL R35, R3, R25, !P0 ;  /* 0x0000001903237208 */ /* 0x000fe20004000000 */
[----:B------:R-:W-:Y:S06]  /*79320*/  BRA `(.L_x_15710) ;  /* 0x0000003000287947 */ /* 0x000fec0003800000 */
.L_x_15714:
[----:B------:R-:W2:Y:S01]  /*79330*/  LDL.64 R32, [R1+0x8] ;  /* 0x0000080001207983 */ /* 0x000ea20000100a00 */
[----:B------:R-:W-:Y:S01]  /*79340*/  UMOV UR4, 0x54442d18 ;  /* 0x54442d1800047882 */ /* 0x000fe20000000000 */
[----:B------:R-:W-:Y:S01]  /*79350*/  UMOV UR5, 0x3ff921fb ;  /* 0x3ff921fb00057882 */ /* 0x000fe20000000000 */
[----:B------:R-:W-:Y:S02]  /*79360*/  DADD R34, -RZ, -R50 ;  /* 0x00000000ff227229 */ /* 0x000fe40000000932 */
[----:B--2---:R-:W-:-:S08]  /*79370*/  DADD R32, R32, -R48 ;  /* 0x0000000020207229 */ /* 0x004fd00000000830 */
[----:B------:R-:W-:Y:S01]  /*79380*/  DADD R32, R32, UR4 ;  /* 0x0000000420207e29 */ /* 0x000fe20008000000 */
[----:B------:R-:W-:Y:S10]  /*79390*/  BRA `(.L_x_15710) ;  /* 0x00000030000c7947 */ /* 0x000ff40003800000 */
.L_x_15713:
[----:B------:R-:W-:Y:S01]  /*793a0*/  DADD R34, -RZ, -R50 ;  /* 0x00000000ff227229 */ /* 0x000fe20000000932 */
[----:B------:R-:W-:Y:S01]  /*793b0*/  CS2R R32, SRZ ;  /* 0x0000000000207805 */ /* 0x000fe2000001ff00 */
[----:B------:R-:W-:Y:S09]  /*793c0*/  BRA `(.L_x_15710) ;  /* 0x0000003000007947 */ /* 0x000ff20003800000 */
.L_x_15712:
        /* <DEDUP_REMOVED lines=108> */
.L_x_15807:
[----:B------:R-:W-:Y:S05]  /*79a90*/  BSYNC B0 ;  /* 0x0000000000007941 */ /* 0x000fea0003800000 */
.L_x_15806:
        /* <DEDUP_REMOVED lines=8> */
.L_x_15809:
[----:B------:R-:W-:Y:S05]  /*79b20*/  BSYNC B3 ;  /* 0x0000000000037941 */ /* 0x000fea0003800000 */
.L_x_15808:
        /* <DEDUP_REMOVED lines=82> */
.L_x_15811:
[----:B------:R-:W-:-:S04]  /*7a050*/  ISETP.GE.AND P0, PT, R49, RZ, PT ;  /* 0x000000ff3100720c */ /* 0x000fc80003f06270 */
[----:B------:R-:W-:Y:S02]  /*7a060*/  FSEL R6, RZ, 3.37028055040000000000e+12, P0 ;  /* 0x54442d18ff067808 */ /* 0x000fe40000000000 */
[----:B------:R-:W-:-:S07]  /*7a070*/  FSEL R7, RZ, 2.1426990032196044922, P0 ;  /* 0x400921fbff077808 */ /* 0x000fce0000000000 */
.L_x_15812:
[----:B------:R-:W-:Y:S05]  /*7a080*/  BSYNC B0 ;  /* 0x0000000000007941 */ /* 0x000fea0003800000 */
.L_x_15810:
[----:B------:R-:W-:Y:S01]  /*7a090*/  DADD R2, R2, R4 ;  /* 0x0000000002027229 */ /* 0x000fe20000000004 */
[----:B------:R-:W-:Y:S01]  /*7a0a0*/  LOP3.LUT R51, R7, 0x80000000, R51, 0xb8, !PT ;  /* 0x8000000007337812 */ /* 0x000fe200078eb833 */
[----:B------:R-:W-:-:S06]  /*7a0b0*/  DMUL R24, R24, 0.5 ;  /* 0x3fe0000018187828 */ /* 0x000fcc0000000000 */
[----:B------:R-:W-:-:S06]  /*7a0c0*/  DSETP.GTU.AND P0, PT, |R2|, +INF , PT ;  /* 0x7ff000000200742a */ /* 0x000fcc0003f0c200 */
[----:B------:R-:W-:Y:S02]  /*7a0d0*/  FSEL R6, R2, R6, P0 ;  /* 0x0000000602067208 */ /* 0x000fe40000000000 */
[----:B------:R-:W-:Y:S01]  /*7a0e0*/  FSEL R7, R3, R51, P0 ;  /* 0x0000003303077208 */ /* 0x000fe20000000000 */
[----:B------:R-:W-:Y:S06]  /*7a0f0*/  BRA `(.L_x_15813) ;  /* 0x0000002000387947 */ /* 0x000fec0003800000 */
.L_x_15805:
        /* <DEDUP_REMOVED lines=135> */
.L_x_15815:
[----:B------:R-:W-:Y:S05]  /*7a970*/  BSYNC B0 ;  /* 0x0000000000007941 */ /* 0x000fea0003800000 */
.L_x_15814:
        /* <DEDUP_REMOVED lines=8> */
.L_x_15817:
[----:B------:R-:W-:Y:S05]  /*7aa00*/  BSYNC B3 ;  /* 0x0000000000037941 */ /* 0x000fea0003800000 */
.L_x_15816:
        /* <DEDUP_REMOVED lines=82> */
.L_x_15819:
[----:B------:R-:W-:-:S04]  /*7af30*/  ISETP.GE.AND P0, PT, R49, RZ, PT ;  /* 0x000000ff3100720c */ /* 0x000fc80003f06270 */
[----:B------:R-:W-:Y:S02]  /*7af40*/  FSEL R6, RZ, 3.37028055040000000000e+12, P0 ;  /* 0x54442d18ff067808 */ /* 0x000fe40000000000 */
[----:B------:R-:W-:-:S07]  /*7af50*/  FSEL R7, RZ, 2.1426990032196044922, P0 ;  /* 0x400921fbff077808 */ /* 0x000fce0000000000 */
.L_x_15820:
[----:B------:R-:W-:Y:S05]  /*7af60*/  BSYNC B0 ;  /* 0x0000000000007941 */ /* 0x000fea0003800000 */
.L_x_15818:
[----:B------:R-:W-:Y:S01]  /*7af70*/  DADD R2, R2, R4 ;  /* 0x0000000002027229 */ /* 0x000fe20000000004 */
[----:B------:R-:W-:-:S07]  /*7af80*/  LOP3.LUT R51, R7, 0x80000000, R51, 0xb8, !PT ;  /* 0x8000000007337812 */ /* 0x000fce00078eb833 */
[----:B------:R-:W-:-:S06]  /*7af90*/  DSETP.GTU.AND P0, PT, |R2|, +INF , PT ;  /* 0x7ff000000200742a */ /* 0x000fcc0003f0c200 */
[----:B------:R-:W-:Y:S02]  /*7afa0*/  FSEL R6, R2, R6, P0 ;  /* 0x0000000602067208 */ /* 0x000fe40000000000 */
[----:B------:R-:W-:Y:S01]  /*7afb0*/  FSEL R7, R3, R51, P0 ;  /* 0x0000003303077208 */ /* 0x000fe20000000000 */
[----:B------:R-:W-:Y:S06]  /*7afc0*/  BRA `(.L_x_15813) ;  /* 0x0000001000847947 */ /* 0x000fec0003800000 */
.L_x_15804:
        /* <DEDUP_REMOVED lines=23> */
.L_x_15822:
[----:B------:R-:W-:Y:S05]  /*7b140*/  BSYNC B3 ;  /* 0x0000000000037941 */ /* 0x000fea0003800000 */
.L_x_15821:
        /* <DEDUP_REMOVED lines=26> */
.L_x_15824:
[----:B------:R-:W-:Y:S05]  /*7b2f0*/  BSYNC B3 ;  /* 0x0000000000037941 */ /* 0x000fea0003800000 */
.L_x_15823:
        /* <DEDUP_REMOVED lines=21> */
[----:B------:R-:W-:Y:S02]  /*7b450*/  MOV R24, 0x1 ;  /* 0x0000000100187802 */ /* 0x000fe40000000f00 */
        /* <DEDUP_REMOVED lines=114> */
.L_x_15826:
[----:B------:R-:W-:Y:S05]  /*7bb80*/  BSYNC B0 ;  /* 0x0000000000007941 */ /* 0x000fea0003800000 */
.L_x_15825:
        /* <DEDUP_REMOVED lines=8> */
.L_x_15828:
[----:B------:R-:W-:Y:S05]  /*7bc10*/  BSYNC B3 ;  /* 0x0000000000037941 */ /* 0x000fea0003800000 */
.L_x_15827:
        /* <DEDUP_REMOVED lines=82> */
.L_x_15830:
[----:B------:R-:W-:-:S04]  /*7c140*/  ISETP.GE.AND P0, PT, R49, RZ, PT ;  /* 0x000000ff3100720c */ /* 0x000fc80003f06270 */
[----:B------:R-:W-:Y:S02]  /*7c150*/  FSEL R6, RZ, 3.37028055040000000000e+12, P0 ;  /* 0x54442d18ff067808 */ /* 0x000fe40000000000 */
[----:B------:R-:W-:-:S07]  /*7c160*/  FSEL R7, RZ, 2.1426990032196044922, P0 ;  /* 0x400921fbff077808 */ /* 0x000fce0000000000 */
.L_x_15831:
[----:B------:R-:W-:Y:S05]  /*7c170*/  BSYNC B0 ;  /* 0x0000000000007941 */ /* 0x000fea0003800000 */
.L_x_15829:
[----:B------:R-:W-:Y:S01]  /*7c180*/  DADD R2, R2, R4 ;  /* 0x0000000002027229 */ /* 0x000fe20000000004 */
[----:B------:R-:W-:Y:S01]  /*7c190*/  LOP3.LUT R51, R7, 0x80000000, R51, 0xb8, !PT ;  /* 0x8000000007337812 */ /* 0x000fe200078eb833 */
[----:B------:R-:W-:-:S06]  /*7c1a0*/  DADD R24, R24, 1 ;  /* 0x3ff0000018187429 */ /* 0x000fcc0000000000 */
[----:B------:R-:W-:-:S06]  /*7c1b0*/  DSETP.GTU.AND P0, PT, |R2|, +INF , PT ;  /* 0x7ff000000200742a */ /* 0x000fcc0003f0c200 */
[----:B------:R-:W-:Y:S02]  /*7c1c0*/  FSEL R6, R2, R6, P0 ;  /* 0x0000000602067208 */ /* 0x000fe40000000000 */
[----:B------:R-:W-:-:S07]  /*7c1d0*/  FSEL R7, R3, R51, P0 ;  /* 0x0000003303077208 */ /* 0x000fce0000000000 */
.L_x_15813:
[----:B------:R-:W-:Y:S05]  /*7c1e0*/  BSYNC B2 ;  /* 0x0000000000027941 */ /* 0x000fea0003800000 */
.L_x_15803:
        /* <DEDUP_REMOVED lines=9> */
.L_x_15711:
        /* <DEDUP_REMOVED lines=21> */
.L_x_15710:
[----:B------:R-:W-:Y:S05]  /*7c3d0*/  BSYNC B1 ;  /* 0x0000000000017941 */ /* 0x000fea0003800000 */
.L_x_15709:
        /* <DEDUP_REMOVED lines=150> */
.L_x_15841:
[----:B------:R-:W-:Y:S05]  /*7cd40*/  BSYNC B3 ;  /* 0x0000000000037941 */ /* 0x000fea0003800000 */
.L_x_15840:
        /* <DEDUP_REMOVED lines=81> */
.L_x_15839:
        /* <DEDUP_REMOVED lines=32> */
.L_x_15849:
[----:B------:R-:W-:Y:S05]  /*7d460*/  BSYNC B4 ;  /* 0x0000000000047941 */ /* 0x000fea0003800000 */
.L_x_15848:
[----:B------:R-:W-:Y:S01]  /*7d470*/  MOV R16, R22 ;  /* 0x0000001600107202 */ /* 0x000fe20000000f00 */
[----:B------:R-:W-:Y:S01]  /*7d480*/  IMAD.MOV.U32 R17, RZ, RZ, R23 ;  /* 0x000000ffff117224 */ /* 0x000fe200078e0017 */
[----:B------:R-:W-:Y:S06]  /*7d490*/  BRA `(.L_x_15847) ;  /* 0x0000000000047947 */ /* 0x000fec0003800000 */
.L_x_15846:
[----:B------:R-:W-:-:S11]  /*7d4a0*/  DADD R16, -R30, R42 ;  /* 0x000000001e107229 */ /* 0x000fd6000000012a */
.L_x_15847:
[----:B------:R-:W-:Y:S05]  /*7d4b0*/  BSYNC B3 ;  /* 0x0000000000037941 */ /* 0x000fea0003800000 */
.L_x_15845:
        /* <DEDUP_REMOVED lines=27> */
.L_x_15854:
[----:B------:R-:W-:Y:S05]  /*7d670*/  BSYNC B4 ;  /* 0x0000000000047941 */ /* 0x000fea0003800000 */
.L_x_15853:
[----:B------:R-:W-:Y:S05]  /*7d680*/  BRA `(.L_x_15852) ;  /* 0x0000000000047947 */ /* 0x000fea0003800000 */
.L_x_15851:
[----:B------:R-:W-:-:S11]  /*7d690*/  DADD R22, R44, -R6 ;  /* 0x000000002c167229 */ /* 0x000fd60000000806 */
.L_x_15852:
[----:B------:R-:W-:Y:S05]  /*7d6a0*/  BSYNC B3 ;  /* 0x0000000000037941 */ /* 0x000fea0003800000 */
.L_x_15850:
        /* <DEDUP_REMOVED lines=30> */
.L_x_15856:
[----:B------:R-:W-:Y:S05]  /*7d890*/  BSYNC B3 ;  /* 0x0000000000037941 */ /* 0x000fea0003800000 */
.L_x_15855:
        /* <DEDUP_REMOVED lines=85> */
.L_x_15857:
        /* <DEDUP_REMOVED lines=20> */
.L_x_15859:
[----:B------:R-:W-:Y:S05]  /*7df30*/  BSYNC B3 ;  /* 0x0000000000037941 */ /* 0x000fea0003800000 */
.L_x_15858:
        /* <DEDUP_REMOVED lines=30> */
.L_x_15844:
        /* <DEDUP_REMOVED lines=24> */
.L_x_15862:
[----:B------:R-:W-:Y:S05]  /*7e2a0*/  BSYNC B3 ;  /* 0x0000000000037941 */ /* 0x000fea0003800000 */
.L_x_15861:
        /* <DEDUP_REMOVED lines=25> */
.L_x_15865:
[----:B------:R-:W-:Y:S05]  /*7e440*/  BSYNC B3 ;  /* 0x0000000000037941 */ /* 0x000fea0003800000 */
.L_x_15864:
        /* <DEDUP_REMOVED lines=30> */
.L_x_15863:
        /* <DEDUP_REMOVED lines=76> */
.L_x_15866:
[----:B------:R-:W-:Y:S01]  /*7eaf0*/  IMAD.MOV.U32 R8, RZ, RZ, 0x0 ;  /* 0x00000000ff087424 */ /* 0x000fe200078e00ff */
[----:B------:R-:W-:Y:S01]  /*7eb00*/  FSETP.NEU.FTZ.AND P0, PT, R7, RZ, PT ;  /* 0x000000ff0700720b */ /* 0x000fe20003f1d000 */
[----:B------:R-:W-:-:S06]  /*7eb10*/  IMAD.MOV.U32 R9, RZ, RZ, 0x7ff00000 ;  /* 0x7ff00000ff097424 */ /* 0x000fcc00078e00ff */
[----:B------:R-:W-:-:S10]  /*7eb20*/  DFMA R8, R6, R8, +INF ;  /* 0x7ff000000608742b */ /* 0x000fd40000000008 */
[----:B------:R-:W-:Y:S02]  /*7eb30*/  FSEL R26, R8, RZ, P0 ;  /* 0x000000ff081a7208 */ /* 0x000fe40000000000 */
[----:B------:R-:W-:Y:S01]  /*7eb40*/  FSEL R27, R9, -QNAN , P0 ;  /* 0xfff00000091b7808 */ /* 0x000fe20000000000 */
[----:B------:R-:W-:Y:S06]  /*7eb50*/  BRA `(.L_x_15842) ;  /* 0x00000004002c7947 */ /* 0x000fec0003800000 */
.L_x_15860:
        /* <DEDUP_REMOVED lines=23> */
.L_x_15868:
[----:B------:R-:W-:Y:S05]  /*7ecd0*/  BSYNC B3 ;  /* 0x0000000000037941 */ /* 0x000fea0003800000 */
.L_x_15867:
        /* <DEDUP_REMOVED lines=21> */
.L_x_15870:
[----:B------:R-:W-:Y:S05]  /*7ee30*/  BSYNC B3 ;  /* 0x0000000000037941 */ /* 0x000fea0003800000 */
.L_x_15869:
[----:B------:R-:W-:Y:S02]  /*7ee40*/  IMAD.MOV.U32 R26, RZ, RZ, R22 ;  /* 0x000000ffff1a7224 */ /* 0x000fe400078e0016 */
[----:B------:R-:W-:Y:S01]  /*7ee50*/  IMAD.MOV.U32 R27, RZ, RZ, R23 ;  /* 0x000000ffff1b7224 */ /* 0x000fe200078e0017 */
[----:B------:R-:W-:Y:S06]  /*7ee60*/  BRA `(.L_x_15842) ;  /* 0x0000000000687947 */ /* 0x000fec0003800000 */
.L_x_15843:
        /* <DEDUP_REMOVED lines=23> */
.L_x_15872:
[----:B------:R-:W-:Y:S05]  /*7efe0*/  BSYNC B3 ;  /* 0x0000000000037941 */ /* 0x000fea0003800000 */
.L_x_15871:
[----:B------:R-:W-:Y:S02]  /*7eff0*/  IMAD.MOV.U32 R26, RZ, RZ, R6 ;  /* 0x000000ffff1a7224 */ /* 0x000fe400078e0006 */
[----:B------:R-:W-:-:S07]  /*7f000*/  IMAD.MOV.U32 R27, RZ, RZ, R7 ;  /* 0x000000ffff1b7224 */ /* 0x000fce00078e0007 */
.L_x_15842:
[----:B------:R-:W-:Y:S05]  /*7f010*/  BSYNC B2 ;  /* 0x0000000000027941 */ /* 0x000fea0003800000 */
.L_x_15838:
        /* <DEDUP_REMOVED lines=26> */
.L_x_15876:
[----:B------:R-:W-:Y:S05]  /*7f1c0*/  BSYNC B3 ;  /* 0x0000000000037941 */ /* 0x000fea0003800000 */
.L_x_15875:
        /* <DEDUP_REMOVED lines=37> */
.L_x_15884:
[----:B------:R-:W-:Y:S05]  /*7f420*/  BSYNC B4 ;  /* 0x0000000000047941 */ /* 0x000fea0003800000 */
.L_x_15883:
[----:B------:R-:W-:Y:S02]  /*7f430*/  IMAD.MOV.U32 R46, RZ, RZ, R22 ;  /* 0x000000ffff2e7224 */ /* 0x000fe400078e0016 */
[----:B------:R-:W-:Y:S01]  /*7f440*/  IMAD.MOV.U32 R47, RZ, RZ, R23 ;  /* 0x000000ffff2f7224 */ /* 0x000fe200078e0017 */
[----:B------:R-:W-:Y:S06]  /*7f450*/  BRA `(.L_x_15882) ;  /* 0x0000000000047947 */ /* 0x000fec0003800000 */
.L_x_15881:
[----:B------:R-:W-:-:S11]  /*7f460*/  DADD R46, -R30, R42 ;  /* 0x000000001e2e7229 */ /* 0x000fd6000000012a */
.L_x_15882:
[----:B------:R-:W-:Y:S05]  /*7f470*/  BSYNC B3 ;  /* 0x0000000000037941 */ /* 0x000fea0003800000 */
.L_x_15880:
        /* <DEDUP_REMOVED lines=24> */
.L_x_15889:
[----:B------:R-:W-:Y:S05]  /*7f600*/  BSYNC B4 ;  /* 0x0000000000047941 */ /* 0x000fea0003800000 */
.L_x_15888:
[----:B------:R-:W-:Y:S02]  /*7f610*/  IMAD.MOV.U32 R4, RZ, RZ, R22 ;  /* 0x000000ffff047224 */ /* 0x000fe400078e0016 */
[----:B------:R-:W-:Y:S01]  /*7f620*/  IMAD.MOV.U32 R5, RZ, RZ, R23 ;  /* 0x000000ffff057224 */ /* 0x000fe200078e0017 */
[----:B------:R-:W-:Y:S06]  /*7f630*/  BRA `(.L_x_15887) ;  /* 0x0000000000047947 */ /* 0x000fec0003800000 */
.L_x_15886:
[----:B------:R-:W-:-:S11]  /*7f640*/  DADD R4, -R40, R44 ;  /* 0x0000000028047229 */ /* 0x000fd6000000012c */
.L_x_15887:
[----:B------:R-:W-:Y:S05]  /*7f650*/  BSYNC B3 ;  /* 0x0000000000037941 */ /* 0x000fea0003800000 */
.L_x_15885:
        /* <DEDUP_REMOVED lines=26> */
.L_x_15891:
[----:B------:R-:W-:Y:S05]  /*7f800*/  BSYNC B3 ;  /* 0x0000000000037941 */ /* 0x000fea0003800000 */
.L_x_15890:
[----:B------:R-:W-:Y:S01]  /*7f810*/  PLOP3.LUT P0, PT, PT, PT, PT, 0x80, 0x0 ;  /* 0x000000000000781c */ /* 0x000fe20003f0f070 */
[----:B------:R-:W-:Y:S02]  /*7f820*/  IMAD.MOV.U32 R24, RZ, RZ, R6 ;  /* 0x000000ffff187224 */ /* 0x000fe400078e0006 */
[----:B------:R-:W-:Y:S01]  /*7f830*/  IMAD.MOV.U32 R25, RZ, RZ, R7 ;  /* 0x000000ffff197224 */ /* 0x000fe200078e0007 */
[----:B------:R-:W-:Y:S09]  /*7f840*/  BRA `(.L_x_15877) ;  /* 0x0000000800407947 */ /* 0x000ff20003800000 */
.L_x_15879:
        /* <DEDUP_REMOVED lines=26> */
.L_x_15894:
[----:B------:R-:W-:Y:S05]  /*7f9f0*/  BSYNC B3 ;  /* 0x0000000000037941 */ /* 0x000fea0003800000 */
.L_x_15893:
[----:B------:R-:W-:Y:S01]  /*7fa00*/  PLOP3.LUT P0, PT, PT, PT, PT, 0x80, 0x0 ;  /* 0x000000000000781c */ /* 0x000fe20003f0f070 */
[----:B------:R-:W-:Y:S02]  /*7fa10*/  IMAD.MOV.U32 R24, RZ, RZ, R6 ;  /* 0x000000ffff187224 */ /* 0x000fe400078e0006 */
[----:B------:R-:W-:Y:S01]  /*7fa20*/  IMAD.MOV.U32 R25, RZ, RZ, R7 ;  /* 0x000000ffff197224 */ /* 0x000fe200078e0007 */
[----:B------:R-:W-:Y:S09]  /*7fa30*/  BRA `(.L_x_15877) ;  /* 0x0000000400c47947 */ /* 0x000ff20003800000 */
.L_x_15892:
        /* <DEDUP_REMOVED lines=27> */
.L_x_15896:
[----:B------:R-:W-:Y:S05]  /*7fbf0*/  BSYNC B3 ;  /* 0x0000000000037941 */ /* 0x000fea0003800000 */
.L_x_15895:
        /* <DEDUP_REMOVED lines=21> */
.L_x_15898:
[----:B------:R-:W-:Y:S05]  /*7fd50*/  BSYNC B3 ;  /* 0x0000000000037941 */ /* 0x000fea0003800000 */
.L_x_15897:
[----:B------:R-:W-:Y:S01]  /*7fd60*/  DMUL R2, R2, 8.11296384146066816958e+31 ;  /* 0x4690000002027828 */ /* 0x000fe20000000000 */
[----:B------:R-:W-:Y:S01]  /*7fd70*/  PLOP3.LUT P0, PT, PT, PT, PT, 0x80, 0x0 ;  /* 0x000000000000781c */ /* 0x000fe20003f0f070 */
[----:B------:R-:W-:Y:S02]  /*7fd80*/  IMAD.MOV.U32 R24, RZ, RZ, R22 ;  /* 0x000000ffff187224 */ /* 0x000fe400078e0016 */
[----:B------:R-:W-:Y:S01]  /*7fd90*/  IMAD.MOV.U32 R25, RZ, RZ, R23 ;  /* 0x000000ffff197224 */ /* 0x000fe200078e0017 */
[----:B------:R-:W-:Y:S09]  /*7fda0*/  BRA `(.L_x_15877) ;  /* 0x0000000000e87947 */ /* 0x000ff20003800000 */
.L_x_15878:
        /* <DEDUP_REMOVED lines=24> */
.L_x_15900:
[----:B------:R-:W-:Y:S05]  /*7ff30*/  BSYNC B3 ;  /* 0x0000000000037941 */ /* 0x000fea0003800000 */
.L_x_15899:
        /* <DEDUP_REMOVED lines=26> */
.L_x_15902:
[----:B------:R-:W-:Y:S05]  /*800e0*/  BSYNC B3 ;  /* 0x0000000000037941 */ /* 0x000fea0003800000 */
.L_x_15901:
[----:B------:R-:W-:Y:S01]  /*800f0*/  DMUL R24, R6, R20 ;  /* 0x0000001406187228 */ /* 0x000fe20000000000 */
[----:B------:R-:W-:Y:S01]  /*80100*/  PLOP3.LUT P0, PT, PT, PT, PT, 0x80, 0x0 ;  /* 0x000000000000781c */ /* 0x000fe20003f0f070 */
[----:B------:R-:W-:-:S12]  /*80110*/  BRA `(.L_x_15877) ;  /* 0x00000000000c7947 */ /* 0x000fd80003800000 */
.L_x_15874:
[----:B------:R-:W-:Y:S01]  /*80120*/  DMUL R24, R24, 9.00719925474099200000e+15 ;  /* 0x4340000018187828 */ /* 0x000fe20000000000 */
[----:B------:R-:W-:Y:S01]  /*80130*/  PLOP3.LUT P0, PT, PT, PT, PT, 0x80, 0x0 ;  /* 0x000000000000781c */ /* 0x000fe20003f0f070 */
[----:B------:R-:W-:-:S12]  /*80140*/  DMUL R2, R2, 9.00719925474099200000e+15 ;  /* 0x4340000002027828 */ /* 0x000fd80000000000 */
.L_x_15877:
[----:B------:R-:W-:Y:S05]  /*80150*/  BSYNC B2 ;  /* 0x0000000000027941 */ /* 0x000fea0003800000 */
.L_x_15873:
        /* <DEDUP_REMOVED lines=67> */
.L_x_15908:
[----:B------:R-:W-:-:S11]  /*80590*/  DMUL R24, RZ, |R16| ;  /* 0x40000010ff187228 */ /* 0x000fd60000000000 */
.L_x_15909:
[----:B------:R-:W-:Y:S05]  /*805a0*/  BSYNC B0 ;  /* 0x0000000000007941 */ /* 0x000fea0003800000 */
.L_x_15907:
        /* <DEDUP_REMOVED lines=11> */
.L_x_15906:
        /* <DEDUP_REMOVED lines=53> */
.L_x_15905:
        /* <DEDUP_REMOVED lines=62> */
.L_x_15913:
[----:B------:R-:W-:-:S11]  /*80d90*/  DMUL R24, RZ, |R16| ;  /* 0x40000010ff187228 */ /* 0x000fd60000000000 */
.L_x_15914:
[----:B------:R-:W-:Y:S05]  /*80da0*/  BSYNC B0 ;  /* 0x0000000000007941 */ /* 0x000fea0003800000 */
.L_x_15912:
        /* <DEDUP_REMOVED lines=11> */
.L_x_15911:
        /* <DEDUP_REMOVED lines=53> */
.L_x_15904:
        /* <DEDUP_REMOVED lines=30> */
.L_x_15917:
[----:B------:R-:W-:Y:S05]  /*81390*/  BSYNC B3 ;  /* 0x0000000000037941 */ /* 0x000fea0003800000 */
.L_x_15916:
        /* <DEDUP_REMOVED lines=82> */
.L_x_15919:
[----:B------:R-:W-:Y:S02]  /*818c0*/  FSEL R4, RZ, 3.37028055040000000000e+12, P1 ;  /* 0x54442d18ff047808 */ /* 0x000fe40000800000 */
[----:B------:R-:W-:-:S07]  /*818d0*/  FSEL R5, RZ, 2.1426990032196044922, P1 ;  /* 0x400921fbff057808 */ /* 0x000fce0000800000 */
.L_x_15920:
[----:B------:R-:W-:Y:S05]  /*818e0*/  BSYNC B0 ;  /* 0x0000000000007941 */ /* 0x000fea0003800000 */
.L_x_15918:
[----:B------:R-:W-:Y:S01]  /*818f0*/  DADD R2, |R24|, |R2| ;  /* 0x0000000018027229 */ /* 0x000fe20000000602 */
[----:B------:R-:W-:-:S07]  /*81900*/  LOP3.LUT R25, R5, 0x80000000, R25, 0xb8, !PT ;  /* 0x8000000005197812 */ /* 0x000fce00078eb819 */
[----:B------:R-:W-:-:S06]  /*81910*/  DSETP.GTU.AND P0, PT, |R2|, +INF , PT ;  /* 0x7ff000000200742a */ /* 0x000fcc0003f0c200 */
[----:B------:R-:W-:Y:S02]  /*81920*/  FSEL R24, R2, R4, P0 ;  /* 0x0000000402187208 */ /* 0x000fe40000000000 */
[----:B------:R-:W-:Y:S01]  /*81930*/  FSEL R25, R3, R25, P0 ;  /* 0x0000001903197208 */ /* 0x000fe20000000000 */
[----:B------:R-:W-:Y:S06]  /*81940*/  BRA `(.L_x_15910) ;  /* 0x0000000400d47947 */ /* 0x000fec0003800000 */
.L_x_15915:
        /* <DEDUP_REMOVED lines=26> */
.L_x_15922:
[----:B------:R-:W-:Y:S05]  /*81af0*/  BSYNC B3 ;  /* 0x0000000000037941 */ /* 0x000fea0003800000 */
.L_x_15921:
        /* <DEDUP_REMOVED lines=82> */
.L_x_15924:
[----:B------:R-:W-:Y:S02]  /*82020*/  FSEL R4, RZ, 3.37028055040000000000e+12, P1 ;  /* 0x54442d18ff047808 */ /* 0x000fe40000800000 */
[----:B------:R-:W-:-:S07]  /*82030*/  FSEL R5, RZ, 2.1426990032196044922, P1 ;  /* 0x400921fbff057808 */ /* 0x000fce0000800000 */
.L_x_15925:
[----:B------:R-:W-:Y:S05]  /*82040*/  BSYNC B0 ;  /* 0x0000000000007941 */ /* 0x000fea0003800000 */
.L_x_15923:
[----:B------:R-:W-:Y:S01]  /*82050*/  DADD R2, |R24|, |R2| ;  /* 0x0000000018027229 */ /* 0x000fe20000000602 */
[----:B------:R-:W-:-:S07]  /*82060*/  LOP3.LUT R25, R5, 0x80000000, R25, 0xb8, !PT ;  /* 0x8000000005197812 */ /* 0x000fce00078eb819 */
[----:B------:R-:W-:-:S06]  /*82070*/  DSETP.GTU.AND P0, PT, |R2|, +INF , PT ;  /* 0x7ff000000200742a */ /* 0x000fcc0003f0c200 */
[----:B------:R-:W-:Y:S02]  /*82080*/  FSEL R24, R2, R4, P0 ;  /* 0x0000000402187208 */ /* 0x000fe40000000000 */
[----:B------:R-:W-:-:S07]  /*82090*/  FSEL R25, R3, R25, P0 ;  /* 0x0000001903197208 */ /* 0x000fce0000000000 */
.L_x_15910:
[----:B------:R-:W-:Y:S05]  /*820a0*/  BSYNC B2 ;  /* 0x0000000000027941 */ /* 0x000fea0003800000 */
.L_x_15903:
[----:B------:R-:W-:Y:S01]  /*820b0*/  DADD R2, -RZ, -R26 ;  /* 0x00000000ff027229 */ /* 0x000fe2000000091a */
[----:B------:R-:W-:-:S09]  /*820c0*/  ISETP.NE.AND P0, PT, R48, RZ, PT ;  /* 0x000000ff3000720c */ /* 0x000fd20003f05270 */
[----:B------:R-:W-:Y:S02]  /*820d0*/  FSEL R26, R2, R26, !P0 ;  /* 0x0000001a021a7208 */ /* 0x000fe40004000000 */
[----:B------:R-:W-:Y:S01]  /*820e0*/  FSEL R27, R3, R27, !P0 ;  /* 0x0000001b031b7208 */ /* 0x000fe20004000000 */
[----:B------:R-:W-:Y:S06]  /*820f0*/  BRA `(.L_x_15833) ;  /* 0x0000003000287947 */ /* 0x000fec0003800000 */
.L_x_15837:
[----:B------:R-:W2:Y:S01]  /*82100*/  LDL.64 R24, [R1+0x8] ;  /* 0x0000080001187983 */ /* 0x000ea20000100a00 */
[----:B------:R-:W-:Y:S01]  /*82110*/  UMOV UR4, 0x54442d18 ;  /* 0x54442d1800047882 */ /* 0x000fe20000000000 */
[----:B------:R-:W-:Y:S01]  /*82120*/  UMOV UR5, 0x3ff921fb ;  /* 0x3ff921fb00057882 */ /* 0x000fe20000000000 */
[----:B------:R-:W-:Y:S02]  /*82130*/  DADD R26, -RZ, -R54 ;  /* 0x00000000ff1a7229 */ /* 0x000fe40000000936 */
[----:B--2---:R-:W-:-:S08]  /*82140*/  DADD R24, R24, -R52 ;  /* 0x0000000018187229 */ /* 0x004fd00000000834 */
[----:B------:R-:W-:Y:S01]  /*82150*/  DADD R24, R24, UR4 ;  /* 0x0000000418187e29 */ /* 0x000fe20008000000 */
[----:B------:R-:W-:Y:S10]  /*82160*/  BRA `(.L_x_15833) ;  /* 0x00000030000c7947 */ /* 0x000ff40003800000 */
.L_x_15836:
[----:B------:R-:W-:Y:S01]  /*82170*/  DADD R26, -RZ, -R54 ;  /* 0x00000000ff1a7229 */ /* 0x000fe20000000936 */
[----:B------:R-:W-:Y:S01]  /*82180*/  CS2R R24, SRZ ;  /* 0x0000000000187805 */ /* 0x000fe2000001ff00 */
[----:B------:R-:W-:Y:S09]  /*82190*/  BRA `(.L_x_15833) ;  /* 0x0000003000007947 */ /* 0x000ff20003800000 */
.L_x_15835:
        /* <DEDUP_REMOVED lines=108> */
.L_x_15930:
[----:B------:R-:W-:Y:S05]  /*82860*/  BSYNC B0 ;  /* 0x0000000000007941 */ /* 0x000fea0003800000 */
.L_x_15929:
        /* <DEDUP_REMOVED lines=8> */
.L_x_15932:
[----:B------:R-:W-:Y:S05]  /*828f0*/  BSYNC B3 ;  /* 0x0000000000037941 */ /* 0x000fea0003800000 */
.L_x_15931:
        /* <DEDUP_REMOVED lines=82> */
.L_x_15934:
[----:B------:R-:W-:-:S04]  /*82e20*/  ISETP.GE.AND P0, PT, R53, RZ, PT ;  /* 0x000000ff3500720c */ /* 0x000fc80003f06270 */
[----:B------:R-:W-:Y:S02]  /*82e30*/  FSEL R6, RZ, 3.37028055040000000000e+12, P0 ;  /* 0x54442d18ff067808 */ /* 0x000fe40000000000 */
[----:B------:R-:W-:-:S07]  /*82e40*/  FSEL R7, RZ, 2.1426990032196044922, P0 ;  /* 0x400921fbff077808 */ /* 0x000fce0000000000 */
.L_x_15935:
[----:B------:R-:W-:Y:S05]  /*82e50*/  BSYNC B0 ;  /* 0x0000000000007941 */ /* 0x000fea0003800000 */
.L_x_15933:
[----:B------:R-:W-:Y:S01]  /*82e60*/  DADD R2, R2, R4 ;  /* 0x0000000002027229 */ /* 0x000fe20000000004 */
[----:B------:R-:W-:Y:S01]  /*82e70*/  LOP3.LUT R55, R7, 0x80000000, R55, 0xb8, !PT ;  /* 0x8000000007377812 */ /* 0x000fe200078eb837 */
[----:B------:R-:W-:-:S06]  /*82e80*/  DMUL R26, R26, 0.5 ;  /* 0x3fe000001a1a7828 */ /* 0x000fcc0000000000 */
[----:B------:R-:W-:-:S06]  /*82e90*/  DSETP.GTU.AND P0, PT, |R2|, +INF , PT ;  /* 0x7ff000000200742a */ /* 0x000fcc0003f0c200 */
[----:B------:R-:W-:Y:S02]  /*82ea0*/  FSEL R6, R2, R6, P0 ;  /* 0x0000000602067208 */ /* 0x000fe40000000000 */
[----:B------:R-:W-:Y:S01]  /*82eb0*/  FSEL R7, R3, R55, P0 ;  /* 0x0000003703077208 */ /* 0x000fe20000000000 */
[----:B------:R-:W-:Y:S06]  /*82ec0*/  BRA `(.L_x_15936) ;  /* 0x0000002000387947 */ /* 0x000fec0003800000 */
.L_x_15928:
        /* <DEDUP_REMOVED lines=135> */
.L_x_15938:
[----:B------:R-:W-:Y:S05]  /*83740*/  BSYNC B0 ;  /* 0x0000000000007941 */ /* 0x000fea0003800000 */
.L_x_15937:
        /* <DEDUP_REMOVED lines=8> */
.L_x_15940:
[----:B------:R-:W-:Y:S05]  /*837d0*/  BSYNC B3 ;  /* 0x0000000000037941 */ /* 0x000fea0003800000 */
.L_x_15939:
        /* <DEDUP_REMOVED lines=82> */
.L_x_15942:
[----:B------:R-:W-:-:S04]  /*83d00*/  ISETP.GE.AND P0, PT, R53, RZ, PT ;  /* 0x000000ff3500720c */ /* 0x000fc80003f06270 */
[----:B------:R-:W-:Y:S02]  /*83d10*/  FSEL R6, RZ, 3.37028055040000000000e+12, P0 ;  /* 0x54442d18ff067808 */ /* 0x000fe40000000000 */
[----:B------:R-:W-:-:S07]  /*83d20*/  FSEL R7, RZ, 2.1426990032196044922, P0 ;  /* 0x400921fbff077808 */ /* 0x000fce0000000000 */
.L_x_15943:
[----:B------:R-:W-:Y:S05]  /*83d30*/  BSYNC B0 ;  /* 0x0000000000007941 */ /* 0x000fea0003800000 */
.L_x_15941:
[----:B------:R-:W-:Y:S01]  /*83d40*/  DADD R2, R2, R4 ;  /* 0x0000000002027229 */ /* 0x000fe20000000004 */
[----:B------:R-:W-:-:S07]  /*83d50*/  LOP3.LUT R55, R7, 0x80000000, R55, 0xb8, !PT ;  /* 0x8000000007377812 */ /* 0x000fce00078eb837 */
[----:B------:R-:W-:-:S06]  /*83d60*/  DSETP.GTU.AND P0, PT, |R2|, +INF , PT ;  /* 0x7ff000000200742a */ /* 0x000fcc0003f0c200 */
[----:B------:R-:W-:Y:S02]  /*83d70*/  FSEL R6, R2, R6, P0 ;  /* 0x0000000602067208 */ /* 0x000fe40000000000 */
[----:B------:R-:W-:Y:S01]  /*83d80*/  FSEL R7, R3, R55, P0 ;  /* 0x0000003703077208 */ /* 0x000fe20000000000 */
[----:B------:R-:W-:Y:S06]  /*83d90*/  BRA `(.L_x_15936) ;  /* 0x0000001000847947 */ /* 0x000fec0003800000 */
.L_x_15927:
        /* <DEDUP_REMOVED lines=23> */
.L_x_15945:
[----:B------:R-:W-:Y:S05]  /*83f10*/  BSYNC B3 ;  /* 0x0000000000037941 */ /* 0x000fea0003800000 */
.L_x_15944:
        /* <DEDUP_REMOVED lines=26> */
.L_x_15947:
[----:B------:R-:W-:Y:S05]  /*840c0*/  BSYNC B3 ;  /* 0x0000000000037941 */ /* 0x000fea0003800000 */
.L_x_15946:
        /* <DEDUP_REMOVED lines=136> */
.L_x_15949:
[----:B------:R-:W-:Y:S05]  /*84950*/  BSYNC B0 ;  /* 0x0000000000007941 */ /* 0x000fea0003800000 */
.L_x_15948:
        /* <DEDUP_REMOVED lines=8> */
.L_x_15951:
[----:B------:R-:W-:Y:S05]  /*849e0*/  BSYNC B3 ;  /* 0x0000000000037941 */ /* 0x000fea0003800000 */
.L_x_15950:
        /* <DEDUP_REMOVED lines=82> */
.L_x_15953:
[----:B------:R-:W-:-:S04]  /*84f10*/  ISETP.GE.AND P0, PT, R53, RZ, PT ;  /* 0x000000ff3500720c */ /* 0x000fc80003f06270 */
[----:B------:R-:W-:Y:S02]  /*84f20*/  FSEL R6, RZ, 3.37028055040000000000e+12, P0 ;  /* 0x54442d18ff067808 */ /* 0x000fe40000000000 */
[----:B------:R-:W-:-:S07]  /*84f30*/  FSEL R7, RZ, 2.1426990032196044922, P0 ;  /* 0x400921fbff077808 */ /* 0x000fce0000000000 */
.L_x_15954:
[----:B------:R-:W-:Y:S05]  /*84f40*/  BSYNC B0 ;  /* 0x0000000000007941 */ /* 0x000fea0003800000 */
.L_x_15952:
[----:B------:R-:W-:Y:S01]  /*84f50*/  DADD R2, R2, R4 ;  /* 0x0000000002027229 */ /* 0x000fe20000000004 */
[----:B------:R-:W-:Y:S01]  /*84f60*/  LOP3.LUT R55, R7, 0x80000000, R55, 0xb8, !PT ;  /* 0x8000000007377812 */ /* 0x000fe200078eb837 */
[----:B------:R-:W-:-:S06]  /*84f70*/  DADD R26, R26, 1 ;  /* 0x3ff000001a1a7429 */ /* 0x000fcc0000000000 */
[----:B------:R-:W-:-:S06]  /*84f80*/  DSETP.GTU.AND P0, PT, |R2|, +INF , PT ;  /* 0x7ff000000200742a */ /* 0x000fcc0003f0c200 */
[----:B------:R-:W-:Y:S02]  /*84f90*/  FSEL R6, R2, R6, P0 ;  /* 0x0000000602067208 */ /* 0x000fe40000000000 */
[----:B------:R-:W-:-:S07]  /*84fa0*/  FSEL R7, R3, R55, P0 ;  /* 0x0000003703077208 */ /* 0x000fce0000000000 */
.L_x_15936:
[----:B------:R-:W-:Y:S05]  /*84fb0*/  BSYNC B2 ;  /* 0x0000000000027941 */ /* 0x000fea0003800000 */
.L_x_15926:
        /* <DEDUP_REMOVED lines=9> */
.L_x_15834:
        /* <DEDUP_REMOVED lines=21> */
.L_x_15833:
[----:B------:R-:W-:Y:S05]  /*851a0*/  BSYNC B1 ;  /* 0x0000000000017941 */ /* 0x000fea0003800000 */
.L_x_15832:
[----:B------:R-:W0:Y:S01]  /*851b0*/  S2R R0, SR_TID.X ;  /* 0x0000000000007919 */ /* 0x000e220000002100 */
[----:B------:R-:W-:Y:S01]  /*851c0*/  BSSY B1, `(.L_x_15955) ;  /* 0x00008da000017945 */ /* 0x000fe20003800000 */
        /* <DEDUP_REMOVED lines=146> */
.L_x_15964:
[----:B------:R-:W-:Y:S05]  /*85af0*/  BSYNC B3 ;  /* 0x0000000000037941 */ /* 0x000fea0003800000 */
.L_x_15963:
        /* <DEDUP_REMOVED lines=81> */
.L_x_15962:
        /* <DEDUP_REMOVED lines=32> */
.L_x_15972:
[----:B------:R-:W-:Y:S05]  /*86210*/  BSYNC B4 ;  /* 0x0000000000047941 */ /* 0x000fea0003800000 */
.L_x_15971:
[----:B------:R-:W-:Y:S02]  /*86220*/  IMAD.MOV.U32 R16, RZ, RZ, R22 ;  /* 0x000000ffff107224 */ /* 0x000fe400078e0016 */
[----:B------:R-:W-:Y:S01]  /*86230*/  IMAD.MOV.U32 R17, RZ, RZ, R23 ;  /* 0x000000ffff117224 */ /* 0x000fe200078e0017 */
[----:B------:R-:W-:Y:S06]  /*86240*/  BRA `(.L_x_15970) ;  /* 0x0000000000047947 */ /* 0x000fec0003800000 */
.L_x_15969:
[----:B------:R-:W-:-:S11]  /*86250*/  DADD R16, -R42, R46 ;  /* 0x000000002a107229 */ /* 0x000fd6000000012e */
.L_x_15970:
[----:B------:R-:W-:Y:S05]  /*86260*/  BSYNC B3 ;  /* 0x0000000000037941 */ /* 0x000fea0003800000 */
.L_x_15968:
        /* <DEDUP_REMOVED lines=27> */
.L_x_15977:
[----:B------:R-:W-:Y:S05]  /*86420*/  BSYNC B4 ;  /* 0x0000000000047941 */ /* 0x000fea0003800000 */
.L_x_15976:
[----:B------:R-:W-:Y:S05]  /*86430*/  BRA `(.L_x_15975) ;  /* 0x0000000000047947 */ /* 0x000fea0003800000 */
.L_x_15974:
[----:B------:R-:W-:-:S11]  /*86440*/  DADD R22, R48, -R6 ;  /* 0x0000000030167229 */ /* 0x000fd60000000806 */
.L_x_15975:
[----:B------:R-:W-:Y:S05]  /*86450*/  BSYNC B3 ;  /* 0x0000000000037941 */ /* 0x000fea0003800000 */
.L_x_15973:
        /* <DEDUP_REMOVED lines=30> */
.L_x_15979:
[----:B------:R-:W-:Y:S05]  /*86640*/  BSYNC B3 ;  /* 0x0000000000037941 */ /* 0x000fea0003800000 */
.L_x_15978:
        /* <DEDUP_REMOVED lines=86> */
.L_x_15980:
        /* <DEDUP_REMOVED lines=20> */
.L_x_15982:
[----:B------:R-:W-:Y:S05]  /*86cf0*/  BSYNC B3 ;  /* 0x0000000000037941 */ /* 0x000fea0003800000 */
.L_x_15981:
        /* <DEDUP_REMOVED lines=30> */
.L_x_15967:
        /* <DEDUP_REMOVED lines=24> */
.L_x_15985:
[----:B------:R-:W-:Y:S05]  /*87060*/  BSYNC B3 ;  /* 0x0000000000037941 */ /* 0x000fea0003800000 */
.L_x_15984:
        /* <DEDUP_REMOVED lines=25> */
.L_x_15988:
[----:B------:R-:W-:Y:S05]  /*87200*/  BSYNC B3 ;  /* 0x0000000000037941 */ /* 0x000fea0003800000 */
.L_x_15987:
        /* <DEDUP_REMOVED lines=30> */
.L_x_15986:
        /* <DEDUP_REMOVED lines=76> */
.L_x_15989:
[----:B------:R-:W-:Y:S01]  /*878b0*/  MOV R8, 0x0 ;  /* 0x0000000000087802 */ /* 0x000fe20000000f00 */
[----:B------:R-:W-:Y:S01]  /*878c0*/  IMAD.MOV.U32 R9, RZ, RZ, 0x7ff00000 ;  /* 0x7ff00000ff097424 */ /* 0x000fe200078e00ff */
[----:B------:R-:W-:-:S05]  /*878d0*/  FSETP.NEU.FTZ.AND P0, PT, R7, RZ, PT ;  /* 0x000000ff0700720b */ /* 0x000fca0003f1d000 */
[----:B------:R-:W-:-:S10]  /*878e0*/  DFMA R8, R6, R8, +INF ;  /* 0x7ff000000608742b */ /* 0x000fd40000000008 */
[----:B------:R-:W-:Y:S02]  /*878f0*/  FSEL R40, R8, RZ, P0 ;  /* 0x000000ff08287208 */ /* 0x000fe40000000000 */
[----:B------:R-:W-:Y:S01]  /*87900*/  FSEL R41, R9, -QNAN , P0 ;  /* 0xfff0000009297808 */ /* 0x000fe20000000000 */
[----:B------:R-:W-:Y:S06]  /*87910*/  BRA `(.L_x_15965) ;  /* 0x00000004002c7947 */ /* 0x000fec0003800000 */
.L_x_15983:
        /* <DEDUP_REMOVED lines=23> */
.L_x_15991:
[----:B------:R-:W-:Y:S05]  /*87a90*/  BSYNC B3 ;  /* 0x0000000000037941 */ /* 0x000fea0003800000 */
.L_x_15990:
        /* <DEDUP_REMOVED lines=21> */
.L_x_15993:
[----:B------:R-:W-:Y:S05]  /*87bf0*/  BSYNC B3 ;  /* 0x0000000000037941 */ /* 0x000fea0003800000 */
.L_x_15992:
[----:B------:R-:W-:Y:S02]  /*87c00*/  IMAD.MOV.U32 R40, RZ, RZ, R22 ;  /* 0x000000ffff287224 */ /* 0x000fe400078e0016 */
[----:B------:R-:W-:Y:S01]  /*87c10*/  IMAD.MOV.U32 R41, RZ, RZ, R23 ;  /* 0x000000ffff297224 */ /* 0x000fe200078e0017 */
[----:B------:R-:W-:Y:S06]  /*87c20*/  BRA `(.L_x_15965) ;  /* 0x0000000000687947 */ /* 0x000fec0003800000 */
.L_x_15966:
        /* <DEDUP_REMOVED lines=23> */
.L_x_15995:
[----:B------:R-:W-:Y:S05]  /*87da0*/  BSYNC B3 ;  /* 0x0000000000037941 */ /* 0x000fea0003800000 */
.L_x_15994:
[----:B------:R-:W-:Y:S02]  /*87db0*/  IMAD.MOV.U32 R40, RZ, RZ, R6 ;  /* 0x000000ffff287224 */ /* 0x000fe400078e0006 */
[----:B------:R-:W-:-:S07]  /*87dc0*/  IMAD.MOV.U32 R41, RZ, RZ, R7 ;  /* 0x000000ffff297224 */ /* 0x000fce00078e0007 */
.L_x_15965:
[----:B------:R-:W-:Y:S05]  /*87dd0*/  BSYNC B2 ;  /* 0x0000000000027941 */ /* 0x000fea0003800000 */
.L_x_15961:
        /* <DEDUP_REMOVED lines=26> */
.L_x_15999:
[----:B------:R-:W-:Y:S05]  /*87f80*/  BSYNC B3 ;  /* 0x0000000000037941 */ /* 0x000fea0003800000 */
.L_x_15998:
        /* <DEDUP_REMOVED lines=37> */
.L_x_16007:
[----:B------:R-:W-:Y:S05]  /*881e0*/  BSYNC B4 ;  /* 0x0000000000047941 */ /* 0x000fea0003800000 */
.L_x_16006:
[----:B------:R-:W-:Y:S02]  /*881f0*/  IMAD.MOV.U32 R16, RZ, RZ, R22 ;  /* 0x000000ffff107224 */ /* 0x000fe400078e0016 */
[----:B------:R-:W-:Y:S01]  /*88200*/  IMAD.MOV.U32 R17, RZ, RZ, R23 ;  /* 0x000000ffff117224 */ /* 0x000fe200078e0017 */
[----:B------:R-:W-:Y:S06]  /*88210*/  BRA `(.L_x_16005) ;  /* 0x0000000000047947 */ /* 0x000fec0003800000 */
.L_x_16004:
[----:B------:R-:W-:-:S11]  /*88220*/  DADD R16, -R42, R46 ;  /* 0x000000002a107229 */ /* 0x000fd6000000012e */
.L_x_16005:
[----:B------:R-:W-:Y:S05]  /*88230*/  BSYNC B3 ;  /* 0x0000000000037941 */ /* 0x000fea0003800000 */
.L_x_16003:
        /* <DEDUP_REMOVED lines=24> */
.L_x_16012:
[----:B------:R-:W-:Y:S05]  /*883c0*/  BSYNC B4 ;  /* 0x0000000000047941 */ /* 0x000fea0003800000 */
.L_x_16011:
[----:B------:R-:W-:Y:S01]  /*883d0*/  MOV R4, R22 ;  /* 0x0000001600047202 */ /* 0x000fe20000000f00 */
[----:B------:R-:W-:Y:S01]  /*883e0*/  IMAD.MOV.U32 R5, RZ, RZ, R23 ;  /* 0x000000ffff057224 */ /* 0x000fe200078e0017 */
[----:B------:R-:W-:Y:S06]  /*883f0*/  BRA `(.L_x_16010) ;  /* 0x0000000000047947 */ /* 0x000fec0003800000 */
.L_x_16009:
[----:B------:R-:W-:-:S11]  /*88400*/  DADD R4, -R44, R48 ;  /* 0x000000002c047229 */ /* 0x000fd60000000130 */
.L_x_16010:
[----:B------:R-:W-:Y:S05]  /*88410*/  BSYNC B3 ;  /* 0x0000000000037941 */ /* 0x000fea0003800000 */
.L_x_16008:
        /* <DEDUP_REMOVED lines=26> */
.L_x_16014:
[----:B------:R-:W-:Y:S05]  /*885c0*/  BSYNC B3 ;  /* 0x0000000000037941 */ /* 0x000fea0003800000 */
.L_x_16013:
[----:B------:R-:W-:Y:S01]  /*885d0*/  PLOP3.LUT P0, PT, PT, PT, PT, 0x80, 0x0 ;  /* 0x000000000000781c */ /* 0x000fe20003f0f070 */
[----:B------:R-:W-:Y:S01]  /*885e0*/  IMAD.MOV.U32 R5, RZ, RZ, R7 ;  /* 0x000000ffff057224 */ /* 0x000fe200078e0007 */
[----:B------:R-:W-:Y:S01]  /*885f0*/  MOV R4, R6 ;  /* 0x0000000600047202 */ /* 0x000fe20000000f00 */
[----:B------:R-:W-:Y:S10]  /*88600*/  BRA `(.L_x_16000) ;  /* 0x0000000800407947 */ /* 0x000ff40003800000 */
.L_x_16002:
        /* <DEDUP_REMOVED lines=26> */
.L_x_16017:
[----:B------:R-:W-:Y:S05]  /*887b0*/  BSYNC B3 ;  /* 0x0000000000037941 */ /* 0x000fea0003800000 */
.L_x_16016:
[----:B------:R-:W-:Y:S01]  /*887c0*/  PLOP3.LUT P0, PT, PT, PT, PT, 0x80, 0x0 ;  /* 0x000000000000781c */ /* 0x000fe20003f0f070 */
[----:B------:R-:W-:Y:S01]  /*887d0*/  IMAD.MOV.U32 R5, RZ, RZ, R7 ;  /* 0x000000ffff057224 */ /* 0x000fe200078e0007 */
[----:B------:R-:W-:Y:S01]  /*887e0*/  MOV R4, R6 ;  /* 0x0000000600047202 */ /* 0x000fe20000000f00 */
[----:B------:R-:W-:Y:S10]  /*887f0*/  BRA `(.L_x_16000) ;  /* 0x0000000400c47947 */ /* 0x000ff40003800000 */
.L_x_16015:
        /* <DEDUP_REMOVED lines=27> */
.L_x_16019:
[----:B------:R-:W-:Y:S05]  /*889b0*/  BSYNC B3 ;  /* 0x0000000000037941 */ /* 0x000fea0003800000 */
.L_x_16018:
        /* <DEDUP_REMOVED lines=21> */
.L_x_16021:
[----:B------:R-:W-:Y:S05]  /*88b10*/  BSYNC B3 ;  /* 0x0000000000037941 */ /* 0x000fea0003800000 */
.L_x_16020:
[----:B------:R-:W-:Y:S01]  /*88b20*/  DMUL R2, R2, 8.11296384146066816958e+31 ;  /* 0x4690000002027828 */ /* 0x000fe20000000000 */
[----:B------:R-:W-:Y:S01]  /*88b30*/  PLOP3.LUT P0, PT, PT, PT, PT, 0x80, 0x0 ;  /* 0x000000000000781c */ /* 0x000fe20003f0f070 */
[----:B------:R-:W-:Y:S02]  /*88b40*/  IMAD.MOV.U32 R4, RZ, RZ, R22 ;  /* 0x000000ffff047224 */ /* 0x000fe400078e0016 */
[----:B------:R-:W-:Y:S01]  /*88b50*/  IMAD.MOV.U32 R5, RZ, RZ, R23 ;  /* 0x000000ffff057224 */ /* 0x000fe200078e0017 */
[----:B------:R-:W-:Y:S09]  /*88b60*/  BRA `(.L_x_16000) ;  /* 0x0000000000e87947 */ /* 0x000ff20003800000 */
.L_x_16001:
        /* <DEDUP_REMOVED lines=24> */
.L_x_16023:
[----:B------:R-:W-:Y:S05]  /*88cf0*/  BSYNC B3 ;  /* 0x0000000000037941 */ /* 0x000fea0003800000 */
.L_x_16022:
        /* <DEDUP_REMOVED lines=26> */
.L_x_16025:
[----:B------:R-:W-:Y:S05]  /*88ea0*/  BSYNC B3 ;  /* 0x0000000000037941 */ /* 0x000fea0003800000 */
.L_x_16024:
[----:B------:R-:W-:Y:S01]  /*88eb0*/  DMUL R4, R6, R16 ;  /* 0x0000001006047228 */ /* 0x000fe20000000000 */
[----:B------:R-:W-:Y:S01]  /*88ec0*/  PLOP3.LUT P0, PT, PT, PT, PT, 0x80, 0x0 ;  /* 0x000000000000781c */ /* 0x000fe20003f0f070 */
[----:B------:R-:W-:-:S12]  /*88ed0*/  BRA `(.L_x_16000) ;  /* 0x00000000000c7947 */ /* 0x000fd80003800000 */
.L_x_15997:
[----:B------:R-:W-:Y:S01]  /*88ee0*/  DMUL R4, R30, 9.00719925474099200000e+15 ;  /* 0x434000001e047828 */ /* 0x000fe20000000000 */
[----:B------:R-:W-:Y:S01]  /*88ef0*/  PLOP3.LUT P0, PT, PT, PT, PT, 0x80, 0x0 ;  /* 0x000000000000781c */ /* 0x000fe20003f0f070 */
[----:B------:R-:W-:-:S12]  /*88f00*/  DMUL R2, R2, 9.00719925474099200000e+15 ;  /* 0x4340000002027828 */ /* 0x000fd80000000000 */
.L_x_16000:
[----:B------:R-:W-:Y:S05]  /*88f10*/  BSYNC B2 ;  /* 0x0000000000027941 */ /* 0x000fea0003800000 */
.L_x_15996:
        /* <DEDUP_REMOVED lines=67> */
.L_x_16031:
[----:B------:R-:W-:-:S11]  /*89350*/  DMUL R16, RZ, |R18| ;  /* 0x40000012ff107228 */ /* 0x000fd60000000000 */
.L_x_16032:
[----:B------:R-:W-:Y:S05]  /*89360*/  BSYNC B0 ;  /* 0x0000000000007941 */ /* 0x000fea0003800000 */
.L_x_16030:
        /* <DEDUP_REMOVED lines=11> */
.L_x_16029:
        /* <DEDUP_REMOVED lines=53> */
.L_x_16028:
        /* <DEDUP_REMOVED lines=62> */
.L_x_16036:
[----:B------:R-:W-:-:S11]  /*89b50*/  DMUL R16, RZ, |R18| ;  /* 0x40000012ff107228 */ /* 0x000fd60000000000 */
.L_x_16037:
[----:B------:R-:W-:Y:S05]  /*89b60*/  BSYNC B0 ;  /* 0x0000000000007941 */ /* 0x000fea0003800000 */
.L_x_16035:
        /* <DEDUP_REMOVED lines=11> */
.L_x_16034:
        /* <DEDUP_REMOVED lines=53> */
.L_x_16027:
        /* <DEDUP_REMOVED lines=30> */
.L_x_16040:
[----:B------:R-:W-:Y:S05]  /*8a150*/  BSYNC B3 ;  /* 0x0000000000037941 */ /* 0x000fea0003800000 */
.L_x_16039:
        /* <DEDUP_REMOVED lines=82> */
.L_x_16042:
[----:B------:R-:W-:Y:S02]  /*8a680*/  FSEL R6, RZ, 3.37028055040000000000e+12, P1 ;  /* 0x54442d18ff067808 */ /* 0x000fe40000800000 */
[----:B------:R-:W-:-:S07]  /*8a690*/  FSEL R7, RZ, 2.1426990032196044922, P1 ;  /* 0x400921fbff077808 */ /* 0x000fce0000800000 */
.L_x_16043:
[----:B------:R-:W-:Y:S05]  /*8a6a0*/  BSYNC B0 ;  /* 0x0000000000007941 */ /* 0x000fea0003800000 */
.L_x_16041:
[----:B------:R-:W-:Y:S01]  /*8a6b0*/  DADD R2, |R4|, |R2| ;  /* 0x0000000004027229 */ /* 0x000fe20000000602 */
[----:B------:R-:W-:-:S07]  /*8a6c0*/  LOP3.LUT R5, R7, 0x80000000, R5, 0xb8, !PT ;  /* 0x8000000007057812 */ /* 0x000fce00078eb805 */
[----:B------:R-:W-:-:S06]  /*8a6d0*/  DSETP.GTU.AND P0, PT, |R2|, +INF , PT ;  /* 0x7ff000000200742a */ /* 0x000fcc0003f0c200 */
[----:B------:R-:W-:Y:S02]  /*8a6e0*/  FSEL R16, R2, R6, P0 ;  /* 0x0000000602107208 */ /* 0x000fe40000000000 */
[----:B------:R-:W-:Y:S01]  /*8a6f0*/  FSEL R17, R3, R5, P0 ;  /* 0x0000000503117208 */ /* 0x000fe20000000000 */
[----:B------:R-:W-:Y:S06]  /*8a700*/  BRA `(.L_x_16033) ;  /* 0x0000000400d47947 */ /* 0x000fec0003800000 */
.L_x_16038:
        /* <DEDUP_REMOVED lines=26> */
.L_x_16045:
[----:B------:R-:W-:Y:S05]  /*8a8b0*/  BSYNC B3 ;  /* 0x0000000000037941 */ /* 0x000fea0003800000 */
.L_x_16044:
        /* <DEDUP_REMOVED lines=82> */
.L_x_16047:
[----:B------:R-:W-:Y:S02]  /*8ade0*/  FSEL R6, RZ, 3.37028055040000000000e+12, P1 ;  /* 0x54442d18ff067808 */ /* 0x000fe40000800000 */
[----:B------:R-:W-:-:S07]  /*8adf0*/  FSEL R7, RZ, 2.1426990032196044922, P1 ;  /* 0x400921fbff077808 */ /* 0x000fce0000800000 */
.L_x_16048:
[----:B------:R-:W-:Y:S05]  /*8ae00*/  BSYNC B0 ;  /* 0x0000000000007941 */ /* 0x000fea0003800000 */
.L_x_16046:
[----:B------:R-:W-:Y:S01]  /*8ae10*/  DADD R2, |R4|, |R2| ;  /* 0x0000000004027229 */ /* 0x000fe20000000602 */
[----:B------:R-:W-:-:S07]  /*8ae20*/  LOP3.LUT R5, R7, 0x80000000, R5, 0xb8, !PT ;  /* 0x8000000007057812 */ /* 0x000fce00078eb805 */
[----:B------:R-:W-:-:S06]  /*8ae30*/  DSETP.GTU.AND P0, PT, |R2|, +INF , PT ;  /* 0x7ff000000200742a */ /* 0x000fcc0003f0c200 */
[----:B------:R-:W-:Y:S02]  /*8ae40*/  FSEL R16, R2, R6, P0 ;  /* 0x0000000602107208 */ /* 0x000fe40000000000 */
[----:B------:R-:W-:-:S07]  /*8ae50*/  FSEL R17, R3, R5, P0 ;  /* 0x0000000503117208 */ /* 0x000fce0000000000 */
.L_x_16033:
[----:B------:R-:W-:Y:S05]  /*8ae60*/  BSYNC B2 ;  /* 0x0000000000027941 */ /* 0x000fea0003800000 */
.L_x_16026:
[----:B------:R-:W-:Y:S01]  /*8ae70*/  DADD R2, -RZ, -R40 ;  /* 0x00000000ff027229 */ /* 0x000fe20000000928 */
[----:B------:R-:W-:-:S09]  /*8ae80*/  ISETP.NE.AND P0, PT, R50, RZ, PT ;  /* 0x000000ff3200720c */ /* 0x000fd20003f05270 */
[----:B------:R-:W-:Y:S02]  /*8ae90*/  FSEL R18, R2, R40, !P0 ;  /* 0x0000002802127208 */ /* 0x000fe40004000000 */
[----:B------:R-:W-:Y:S01]  /*8aea0*/  FSEL R19, R3, R41, !P0 ;  /* 0x0000002903137208 */ /* 0x000fe20004000000 */
[----:B------:R-:W-:Y:S06]  /*8aeb0*/  BRA `(.L_x_15956) ;  /* 0x0000003000287947 */ /* 0x000fec0003800000 */
.L_x_15960:
[----:B------:R-:W2:Y:S01]  /*8aec0*/  LDL.64 R16, [R1+0x8] ;  /* 0x0000080001107983 */ /* 0x000ea20000100a00 */
[----:B------:R-:W-:Y:S01]  /*8aed0*/  UMOV UR4, 0x54442d18 ;  /* 0x54442d1800047882 */ /* 0x000fe20000000000 */
[----:B------:R-:W-:Y:S01]  /*8aee0*/  UMOV UR5, 0x3ff921fb ;  /* 0x3ff921fb00057882 */ /* 0x000fe20000000000 */
[----:B------:R-:W-:Y:S02]  /*8aef0*/  DADD R18, -RZ, -R66 ;  /* 0x00000000ff127229 */ /* 0x000fe40000000942 */
[----:B--2---:R-:W-:-:S08]  /*8af00*/  DADD R16, R16, -R64 ;  /* 0x0000000010107229 */ /* 0x004fd00000000840 */
[----:B------:R-:W-:Y:S01]  /*8af10*/  DADD R16, R16, UR4 ;  /* 0x0000000410107e29 */ /* 0x000fe20008000000 */
[----:B------:R-:W-:Y:S10]  /*8af20*/  BRA `(.L_x_15956) ;  /* 0x00000030000c7947 */ /* 0x000ff40003800000 */
.L_x_15959:
[----:B------:R-:W-:Y:S01]  /*8af30*/  DADD R18, -RZ, -R66 ;  /* 0x00000000ff127229 */ /* 0x000fe20000000942 */
[----:B------:R-:W-:Y:S01]  /*8af40*/  CS2R R16, SRZ ;  /* 0x0000000000107805 */ /* 0x000fe2000001ff00 */
[----:B------:R-:W-:Y:S09]  /*8af50*/  BRA `(.L_x_15956) ;  /* 0x0000003000007947 */ /* 0x000ff20003800000 */
.L_x_15958:
        /* <DEDUP_REMOVED lines=108> */
.L_x_16053:
[----:B------:R-:W-:Y:S05]  /*8b620*/  BSYNC B0 ;  /* 0x0000000000007941 */ /* 0x000fea0003800000 */
.L_x_16052:
        /* <DEDUP_REMOVED lines=8> */
.L_x_16055:
[----:B------:R-:W-:Y:S05]  /*8b6b0*/  BSYNC B3 ;  /* 0x0000000000037941 */ /* 0x000fea0003800000 */
.L_x_16054:
        /* <DEDUP_REMOVED lines=82> */
.L_x_16057:
[----:B------:R-:W-:-:S04]  /*8bbe0*/  ISETP.GE.AND P0, PT, R65, RZ, PT ;  /* 0x000000ff4100720c */ /* 0x000fc80003f06270 */
[----:B------:R-:W-:Y:S02]  /*8bbf0*/  FSEL R6, RZ, 3.37028055040000000000e+12, P0 ;  /* 0x54442d18ff067808 */ /* 0x000fe40000000000 */
[----:B------:R-:W-:-:S07]  /*8bc00*/  FSEL R7, RZ, 2.1426990032196044922, P0 ;  /* 0x400921fbff077808 */ /* 0x000fce0000000000 */
.L_x_16058:
[----:B------:R-:W-:Y:S05]  /*8bc10*/  BSYNC B0 ;  /* 0x0000000000007941 */ /* 0x000fea0003800000 */
.L_x_16056:
[----:B------:R-:W-:Y:S01]  /*8bc20*/  DADD R2, R2, R4 ;  /* 0x0000000002027229 */ /* 0x000fe20000000004 */
[----:B------:R-:W-:Y:S01]  /*8bc30*/  LOP3.LUT R67, R7, 0x80000000, R67, 0xb8, !PT ;  /* 0x8000000007437812 */ /* 0x000fe200078eb843 */
[----:B------:R-:W-:-:S06]  /*8bc40*/  DMUL R30, R30, 0.5 ;  /* 0x3fe000001e1e7828 */ /* 0x000fcc0000000000 */
[----:B------:R-:W-:-:S06]  /*8bc50*/  DSETP.GTU.AND P0, PT, |R2|, +INF , PT ;  /* 0x7ff000000200742a */ /* 0x000fcc0003f0c200 */
[----:B------:R-:W-:Y:S02]  /*8bc60*/  FSEL R6, R2, R6, P0 ;  /* 0x0000000602067208 */ /* 0x000fe40000000000 */
[----:B------:R-:W-:Y:S01]  /*8bc70*/  FSEL R7, R3, R67, P0 ;  /* 0x0000004303077208 */ /* 0x000fe20000000000 */
[----:B------:R-:W-:Y:S06]  /*8bc80*/  BRA `(.L_x_16059) ;  /* 0x0000002000387947 */ /* 0x000fec0003800000 */
.L_x_16051:
        /* <DEDUP_REMOVED lines=135> */
.L_x_16061:
[----:B------:R-:W-:Y:S05]  /*8c500*/  BSYNC B0 ;  /* 0x0000000000007941 */ /* 0x000fea0003800000 */
.L_x_16060:
        /* <DEDUP_REMOVED lines=8> */
.L_x_16063:
[----:B------:R-:W-:Y:S05]  /*8c590*/  BSYNC B3 ;  /* 0x0000000000037941 */ /* 0x000fea0003800000 */
.L_x_16062:
        /* <DEDUP_REMOVED lines=82> */
.L_x_16065:
[----:B------:R-:W-:-:S04]  /*8cac0*/  ISETP.GE.AND P0, PT, R65, RZ, PT ;  /* 0x000000ff4100720c */ /* 0x000fc80003f06270 */
[----:B------:R-:W-:Y:S02]  /*8cad0*/  FSEL R6, RZ, 3.37028055040000000000e+12, P0 ;  /* 0x54442d18ff067808 */ /* 0x000fe40000000000 */
[----:B------:R-:W-:-:S07]  /*8cae0*/  FSEL R7, RZ, 2.1426990032196044922, P0 ;  /* 0x400921fbff077808 */ /* 0x000fce0000000000 */
.L_x_16066:
[----:B------:R-:W-:Y:S05]  /*8caf0*/  BSYNC B0 ;  /* 0x0000000000007941 */ /* 0x000fea0003800000 */
.L_x_16064:
[----:B------:R-:W-:Y:S01]  /*8cb00*/  DADD R2, R2, R4 ;  /* 0x0000000002027229 */ /* 0x000fe20000000004 */
[----:B------:R-:W-:-:S07]  /*8cb10*/  LOP3.LUT R67, R7, 0x80000000, R67, 0xb8, !PT ;  /* 0x8000000007437812 */ /* 0x000fce00078eb843 */
[----:B------:R-:W-:-:S06]  /*8cb20*/  DSETP.GTU.AND P0, PT, |R2|, +INF , PT ;  /* 0x7ff000000200742a */ /* 0x000fcc0003f0c200 */
[----:B------:R-:W-:Y:S02]  /*8cb30*/  FSEL R6, R2, R6, P0 ;  /* 0x0000000602067208 */ /* 0x000fe40000000000 */
[----:B------:R-:W-:Y:S01]  /*8cb40*/  FSEL R7, R3, R67, P0 ;  /* 0x0000004303077208 */ /* 0x000fe20000000000 */
[----:B------:R-:W-:Y:S06]  /*8cb50*/  BRA `(.L_x_16059) ;  /* 0x0000001000847947 */ /* 0x000fec0003800000 */
.L_x_16050:
        /* <DEDUP_REMOVED lines=23> */
.L_x_16068:
[----:B------:R-:W-:Y:S05]  /*8ccd0*/  BSYNC B3 ;  /* 0x0000000000037941 */ /* 0x000fea0003800000 */
.L_x_16067:
        /* <DEDUP_REMOVED lines=26> */
.L_x_16070:
[----:B------:R-:W-:Y:S05]  /*8ce80*/  BSYNC B3 ;  /* 0x0000000000037941 */ /* 0x000fea0003800000 */
.L_x_16069:
        /* <DEDUP_REMOVED lines=136> */
.L_x_16072:
[----:B------:R-:W-:Y:S05]  /*8d710*/  BSYNC B0 ;  /* 0x0000000000007941 */ /* 0x000fea0003800000 */
.L_x_16071:
        /* <DEDUP_REMOVED lines=8> */
.L_x_16074:
[----:B------:R-:W-:Y:S05]  /*8d7a0*/  BSYNC B3 ;  /* 0x0000000000037941 */ /* 0x000fea0003800000 */
.L_x_16073:
        /* <DEDUP_REMOVED lines=82> */
.L_x_16076:
[----:B------:R-:W-:-:S04]  /*8dcd0*/  ISETP.GE.AND P0, PT, R65, RZ, PT ;  /* 0x000000ff4100720c */ /* 0x000fc80003f06270 */
[----:B------:R-:W-:Y:S02]  /*8dce0*/  FSEL R6, RZ, 3.37028055040000000000e+12, P0 ;  /* 0x54442d18ff067808 */ /* 0x000fe40000000000 */
[----:B------:R-:W-:-:S07]  /*8dcf0*/  FSEL R7, RZ, 2.1426990032196044922, P0 ;  /* 0x400921fbff077808 */ /* 0x000fce0000000000 */
.L_x_16077:
[----:B------:R-:W-:Y:S05]  /*8dd00*/  BSYNC B0 ;  /* 0x0000000000007941 */ /* 0x000fea0003800000 */
.L_x_16075:
[----:B------:R-:W-:Y:S01]  /*8dd10*/  DADD R2, R2, R4 ;  /* 0x0000000002027229 */ /* 0x000fe20000000004 */
[----:B------:R-:W-:Y:S01]  /*8dd20*/  LOP3.LUT R67, R7, 0x80000000, R67, 0xb8, !PT ;  /* 0x8000000007437812 */ /* 0x000fe200078eb843 */
[----:B------:R-:W-:-:S06]  /*8dd30*/  DADD R30, R30, 1 ;  /* 0x3ff000001e1e7429 */ /* 0x000fcc0000000000 */
[----:B------:R-:W-:-:S06]  /*8dd40*/  DSETP.GTU.AND P0, PT, |R2|, +INF , PT ;  /* 0x7ff000000200742a */ /* 0x000fcc0003f0c200 */
[----:B------:R-:W-:Y:S02]  /*8dd50*/  FSEL R6, R2, R6, P0 ;  /* 0x0000000602067208 */ /* 0x000fe40000000000 */
[----:B------:R-:W-:-:S07]  /*8dd60*/  FSEL R7, R3, R67, P0 ;  /* 0x0000004303077208 */ /* 0x000fce0000000000 */
.L_x_16059:
[----:B------:R-:W-:Y:S05]  /*8dd70*/  BSYNC B2 ;  /* 0x0000000000027941 */ /* 0x000fea0003800000 */
.L_x_16049:
        /* <DEDUP_REMOVED lines=9> */
.L_x_15957:
        /* <DEDUP_REMOVED lines=21> */
.L_x_15956:
[----:B------:R-:W-:Y:S05]  /*8df60*/  BSYNC B1 ;  /* 0x0000000000017941 */ /* 0x000fea0003800000 */
.L_x_15955:
[----:B------:R-:W0:Y:S01]  /*8df70*/  S2R R0, SR_TID.X ;  /* 0x0000000000007919 */ /* 0x000e220000002100 */
[----:B------:R-:W-:Y:S04]  /*8df80*/  BSSY B0, `(.L_x_16078) ;  /* 0x0000033000007945 */ /* 0x000fe80003800000 */
[----:B------:R-:W-:Y:S01]  /*8df90*/  BSSY B1, `(.L_x_16079) ;  /* 0x000002b000017945 */ /* 0x000fe20003800000 */
[----:B0-----:R-:W-:-:S13]  /*8dfa0*/  ISETP.GE.AND P0, PT, R0, R79, PT ;  /* 0x0000004f0000720c */ /* 0x001fda0003f06270 */
[----:B-1----:R-:W0:Y:S01]  /*8dfb0*/  @!P0 LDC.64 R2, c[0x0][0x218] ;  /* 0x00008600ff028b82 */ /* 0x002e220000000a00 */
[----:B------:R-:W-:Y:S02]  /*8dfc0*/  @!P0 IMAD.IADD R5, R80, 0x1, R0 ;  /* 0x0000000150058824 */ /* 0x000fe400078e0200 */
[----:B------:R-:W-:Y:S02]  /*8dfd0*/  @!P0 VIADD R0, R0, 0x80 ;  /* 0x0000008000008836 */ /* 0x000fe40000000000 */
[----:B0-----:R-:W-:-:S05]  /*8dfe0*/  @!P0 IMAD.WIDE.U32 R2, R5, 0x10, R2 ;  /* 0x0000001005028825 */ /* 0x001fca00078e0002 */
[----:B------:R0:W-:Y:S01]  /*8dff0*/  @!P0 STG.E.128 desc[UR6][R2.64], R72 ;  /* 0x0000004802008986 */ /* 0x0001e2000c101d06 */
[----:B------:R-:W-:-:S13]  /*8e000*/  ISETP.GE.AND P0, PT, R0, R79, PT ;  /* 0x0000004f0000720c */ /* 0x000fda0003f06270 */
[----:B------:R-:W-:Y:S05]  /*8e010*/  @P0 BRA `(.L_x_16080) ;  /* 0x0000000000300947 */ /* 0x000fea0003800000 */
[----:B0-----:R-:W0:Y:S01]  /*8e020*/  LDC.64 R2, c[0x0][0x218] ;  /* 0x00008600ff027b82 */ /* 0x001e220000000a00 */
[----:B------:R-:W-:Y:S02]  /*8e030*/  IMAD.IADD R5, R80, 0x1, R0 ;  /* 0x0000000150057824 */ /* 0x000fe400078e0200 */
[----:B------:R-:W-:-:S05]  /*8e040*/  VIADD R0, R0, 0x80 ;  /* 0x0000008000007836 */ /* 0x000fca0000000000 */
[----:B------:R-:W-:Y:S01]  /*8e050*/  ISETP.GE.AND P0, PT, R0, R79, PT ;  /* 0x0000004f0000720c */ /* 0x000fe20003f06270 */
[----:B0-----:R-:W-:-:S05]  /*8e060*/  IMAD.WIDE.U32 R2, R5, 0x10, R2 ;  /* 0x0000001005027825 */ /* 0x001fca00078e0002 */
[----:B------:R0:W-:Y:S07]  /*8e070*/  STG.E.128 desc[UR6][R2.64], R68 ;  /* 0x0000004402007986 */ /* 0x0001ee000c101d06 */
[----:B------:R-:W-:Y:S05]  /*8e080*/  @P0 BRA `(.L_x_16081) ;  /* 0x0000000000300947 */ /* 0x000fea0003800000 */
[----:B0-----:R-:W0:Y:S01]  /*8e090*/  LDC.64 R2, c[0x0][0x218] ;  /* 0x00008600ff027b82 */ /* 0x001e220000000a00 */
[----:B------:R-:W-:Y:S01]  /*8e0a0*/  IADD3 R5, R80, R0, RZ ;  /* 0x0000000050057210 */ /* 0x000fe20007ffe0ff */
[----:B------:R-:W-:-:S04]  /*8e0b0*/  VIADD R0, R0, 0x80 ;  /* 0x0000008000007836 */ /* 0x000fc80000000000 */
[----:B0-----:R-:W-:-:S05]  /*8e0c0*/  IMAD.WIDE.U32 R2, R5, 0x10, R2 ;  /* 0x0000001005027825 */ /* 0x001fca00078e0002 */
[----:B------:R1:W-:Y:S02]  /*8e0d0*/  STG.E.128 desc[UR6][R2.64], R60 ;  /* 0x0000003c02007986 */ /* 0x0003e4000c101d06 */
.L_x_16080:
[----:B------:R-:W-:-:S13]  /*8e0e0*/  ISETP.GE.AND P0, PT, R0, R79, PT ;  /* 0x0000004f0000720c */ /* 0x000fda0003f06270 */
[----:B------:R-:W-:Y:S05]  /*8e0f0*/  @P0 BRA `(.L_x_16082) ;  /* 0x0000000000300947 */ /* 0x000fea0003800000 */
[----:B01----:R-:W0:Y:S01]  /*8e100*/  LDC.64 R2, c[0x0][0x218] ;  /* 0x00008600ff027b82 */ /* 0x003e220000000a00 */
[----:B------:R-:W-:Y:S02]  /*8e110*/  IMAD.IADD R5, R80, 0x1, R0 ;  /* 0x0000000150057824 */ /* 0x000fe400078e0200 */
[----:B------:R-:W-:Y:S02]  /*8e120*/  VIADD R0, R0, 0x80 ;  /* 0x0000008000007836 */ /* 0x000fe40000000000 */
[----:B0-----:R-:W-:-:S05]  /*8e130*/  IMAD.WIDE.U32 R2, R5, 0x10, R2 ;  /* 0x0000001005027825 */ /* 0x001fca00078e0002 */
[----:B------:R1:W-:Y:S02]  /*8e140*/  STG.E.128 desc[UR6][R2.64], R56 ;  /* 0x0000003802007986 */ /* 0x0003e4000c101d06 */
.L_x_16081:
[----:B------:R-:W-:-:S13]  /*8e150*/  ISETP.GE.AND P0, PT, R0, R79, PT ;  /* 0x0000004f0000720c */ /* 0x000fda0003f06270 */
[----:B------:R-:W-:Y:S05]  /*8e160*/  @P0 BRA `(.L_x_16083) ;  /* 0x0000000000340947 */ /* 0x000fea0003800000 */
[----:B01----:R-:W0:Y:S01]  /*8e170*/  LDC.64 R2, c[0x0][0x218] ;  /* 0x00008600ff027b82 */ /* 0x003e220000000a00 */
[----:B------:R-:W-:Y:S02]  /*8e180*/  IMAD.IADD R5, R80, 0x1, R0 ;  /* 0x0000000150057824 */ /* 0x000fe400078e0200 */
[----:B------:R-:W-:Y:S02]  /*8e190*/  VIADD R0, R0, 0x80 ;  /* 0x0000008000007836 */ /* 0x000fe40000000000 */
[----:B0-----:R-:W-:-:S05]  /*8e1a0*/  IMAD.WIDE.U32 R2, R5, 0x10, R2 ;  /* 0x0000001005027825 */ /* 0x001fca00078e0002 */
[----:B------:R2:W-:Y:S02]  /*8e1b0*/  STG.E.128 desc[UR6][R2.64], R36 ;  /* 0x0000002402007986 */ /* 0x0005e4000c101d06 */
.L_x_16082:
[----:B------:R-:W-:-:S13]  /*8e1c0*/  ISETP.GE.AND P0, PT, R0, R79, PT ;  /* 0x0000004f0000720c */ /* 0x000fda0003f06270 */
[----:B------:R-:W-:Y:S05]  /*8e1d0*/  @P0 BREAK B1 ;  /* 0x0000000000010942 */ /* 0x000fea0003800000 */
[----:B------:R-:W-:Y:S05]  /*8e1e0*/  @P0 BRA `(.L_x_16084) ;  /* 0x0000000000300947 */ /* 0x000fea0003800000 */
[----:B012---:R-:W0:Y:S01]  /*8e1f0*/  LDC.64 R2, c[0x0][0x218] ;  /* 0x00008600ff027b82 */ /* 0x007e220000000a00 */
[----:B------:R-:W-:Y:S02]  /*8e200*/  IMAD.IADD R5, R80, 0x1, R0 ;  /* 0x0000000150057824 */ /* 0x000fe400078e0200 */
[----:B------:R-:W-:Y:S02]  /*8e210*/  VIADD R0, R0, 0x80 ;  /* 0x0000008000007836 */ /* 0x000fe40000000000 */
[----:B0-----:R-:W-:-:S05]  /*8e220*/  IMAD.WIDE.U32 R2, R5, 0x10, R2 ;  /* 0x0000001005027825 */ /* 0x001fca00078e0002 */
[----:B------:R2:W-:Y:S02]  /*8e230*/  STG.E.128 desc[UR6][R2.64], R32 ;  /* 0x0000002002007986 */ /* 0x0005e4000c101d06 */
.L_x_16083:
[----:B------:R-:W-:Y:S05]  /*8e240*/  BSYNC B1 ;  /* 0x0000000000017941 */ /* 0x000fea0003800000 */
.L_x_16079:
[----:B------:R-:W-:-:S13]  /*8e250*/  ISETP.GE.AND P0, PT, R0, R79, PT ;  /* 0x0000004f0000720c */ /* 0x000fda0003f06270 */
[----:B012---:R-:W0:Y:S01]  /*8e260*/  @!P0 LDC.64 R2, c[0x0][0x218] ;  /* 0x00008600ff028b82 */ /* 0x007e220000000a00 */
[----:B------:R-:W-:Y:S02]  /*8e270*/  @!P0 IMAD.IADD R5, R80, 0x1, R0 ;  /* 0x0000000150058824 */ /* 0x000fe400078e0200 */
[----:B------:R-:W-:Y:S02]  /*8e280*/  @!P0 VIADD R0, R0, 0x80 ;  /* 0x0000008000008836 */ /* 0x000fe40000000000 */
[----:B0-----:R-:W-:-:S05]  /*8e290*/  @!P0 IMAD.WIDE.U32 R2, R5, 0x10, R2 ;  /* 0x0000001005028825 */ /* 0x001fca00078e0002 */
[----:B------:R3:W-:Y:S02]  /*8e2a0*/  @!P0 STG.E.128 desc[UR6][R2.64], R24 ;  /* 0x0000001802008986 */ /* 0x0007e4000c101d06 */
.L_x_16084:
[----:B------:R-:W-:Y:S05]  /*8e2b0*/  BSYNC B0 ;  /* 0x0000000000007941 */ /* 0x000fea0003800000 */
.L_x_16078:
[----:B------:R-:W-:Y:S05]  /*8e2c0*/  WARPSYNC.ALL ;  /* 0x0000000000007948 */ /* 0x000fea0003800000 */
[----:B------:R-:W-:-:S13]  /*8e2d0*/  ISETP.GE.AND P0, PT, R0, R79, PT ;  /* 0x0000004f0000720c */ /* 0x000fda0003f06270 */
[----:B------:R-:W-:Y:S05]  /*8e2e0*/  @P0 EXIT ;  /* 0x000000000000094d */ /* 0x000fea0003800000 */
[----:B0123--:R-:W0:Y:S01]  /*8e2f0*/  LDC.64 R2, c[0x0][0x218] ;  /* 0x00008600ff027b82 */ /* 0x00fe220000000a00 */
[----:B------:R-:W-:-:S05]  /*8e300*/  IADD3 R5, R80, R0, RZ ;  /* 0x0000000050057210 */ /* 0x000fca0007ffe0ff */
[----:B0-----:R-:W-:-:S05]  /*8e310*/  IMAD.WIDE.U32 R2, R5, 0x10, R2 ;  /* 0x0000001005027825 */ /* 0x001fca00078e0002 */
[----:B------:R-:W-:Y:S01]  /*8e320*/  STG.E.128 desc[UR6][R2.64], R16 ;  /* 0x0000001002007986 */ /* 0x000fe2000c101d06 */
[----:B------:R-:W-:Y:S05]  /*8e330*/  EXIT ;  /* 0x000000000000794d */ /* 0x000fea0003800000 */
        .weak           $__internal_22_$__cuda_sm20_div_rn_f64_full
        .type           $__internal_22_$__cuda_sm20_div_rn_f64_full,@function
        .size           $__internal_22_$__cuda_sm20_div_rn_f64_full,($__internal_23_$__cuda_sm20_dsqrt_rn_f64_mediumpath_v1 - $__internal_22_$__cuda_sm20_div_rn_f64_full)
$__internal_22_$__cuda_sm20_div_rn_f64_full:
[C---:B------:R-:W-:Y:S01]  /*8e340*/  FSETP.GEU.AND P0, PT, |R11|.reuse, 1.469367938527859385e-39, PT ;  /* 0x001000000b00780b */ /* 0x040fe20003f0e200 */
[----:B------:R-:W-:Y:S01]  /*8e350*/  IMAD.MOV.U32 R6, RZ, RZ, 0x1 ;  /* 0x00000001ff067424 */ /* 0x000fe200078e00ff */
[----:B------:R-:W-:Y:S01]  /*8e360*/  LOP3.LUT R8, R11, 0x800fffff, RZ, 0xc0, !PT ;  /* 0x800fffff0b087812 */ /* 0x000fe200078ec0ff */
[----:B------:R-:W-:Y:S01]  /*8e370*/  IMAD.MOV.U32 R81, RZ, RZ, 0x1ca00000 ;  /* 0x1ca00000ff517424 */ /* 0x000fe200078e00ff */
[C---:B------:R-:W-:Y:S01]  /*8e380*/  FSETP.GEU.AND P1, PT, |R13|.reuse, 1.469367938527859385e-39, PT ;  /* 0x001000000d00780b */ /* 0x040fe20003f2e200 */
[----:B------:R-:W-:Y:S01]  /*8e390*/  BSSY B0, `(.L_x_16085) ;  /* 0x0000057000007945 */ /* 0x000fe20003800000 */
[----:B------:R-:W-:Y:S01]  /*8e3a0*/  LOP3.LUT R9, R8, 0x3ff00000, RZ, 0xfc, !PT ;  /* 0x3ff0000008097812 */ /* 0x000fe200078efcff */
[----:B------:R-:W-:Y:S01]  /*8e3b0*/  IMAD.MOV.U32 R8, RZ, RZ, R10 ;  /* 0x000000ffff087224 */ /* 0x000fe200078e000a */
[----:B------:R-:W-:-:S05]  /*8e3c0*/  LOP3.LUT R76, R13, 0x7ff00000, RZ, 0xc0, !PT ;  /* 0x7ff000000d4c7812 */ /* 0x000fca00078ec0ff */
[----:B------:R-:W-:-:S04]  /*8e3d0*/  @!P0 DMUL R8, R10, 8.98846567431157953865e+307 ;  /* 0x7fe000000a088828 */ /* 0x000fc80000000000 */
[----:B------:R-:W-:Y:S01]  /*8e3e0*/  @!P1 LOP3.LUT R22, R11, 0x7ff00000, RZ, 0xc0, !PT ;  /* 0x7ff000000b169812 */ /* 0x000fe200078ec0ff */
[----:B------:R-:W-:Y:S01]  /*8e3f0*/  @!P1 IMAD.MOV.U32 R28, RZ, RZ, RZ ;  /* 0x000000ffff1c9224 */ /* 0x000fe200078e00ff */
[----:B------:R-:W0:Y:S02]  /*8e400*/  MUFU.RCP64H R7, R9 ;  /* 0x0000000900077308 */ /* 0x000e240000001800 */
[----:B------:R-:W-:Y:S01]  /*8e410*/  @!P1 ISETP.GE.U32.AND P2, PT, R76, R22, PT ;  /* 0x000000164c00920c */ /* 0x000fe20003f46070 */
[----:B0-----:R-:W-:-:S08]  /*8e420*/  DFMA R14, R6, -R8, 1 ;  /* 0x3ff00000060e742b */ /* 0x001fd00000000808 */
[----:B------:R-:W-:Y:S01]  /*8e430*/  DFMA R20, R14, R14, R14 ;  /* 0x0000000e0e14722b */ /* 0x000fe2000000000e */
[----:B------:R-:W-:Y:S01]  /*8e440*/  LOP3.LUT R15, R11, 0x7ff00000, RZ, 0xc0, !PT ;  /* 0x7ff000000b0f7812 */ /* 0x000fe200078ec0ff */
[----:B------:R-:W-:-:S03]  /*8e450*/  IMAD.MOV.U32 R14, RZ, RZ, R76 ;  /* 0x000000ffff0e7224 */ /* 0x000fc600078e004c */
[----:B------:R-:W-:-:S03]  /*8e460*/  ISETP.GE.U32.AND P3, PT, R76, R15, PT ;  /* 0x0000000f4c00720c */ /* 0x000fc60003f66070 */
[----:B------:R-:W-:Y:S01]  /*8e470*/  DFMA R20, R6, R20, R6 ;  /* 0x000000140614722b */ /* 0x000fe20000000006 */
[----:B------:R-:W-:Y:S02]  /*8e480*/  @!P0 LOP3.LUT R15, R9, 0x7ff00000, RZ, 0xc0, !PT ;  /* 0x7ff00000090f8812 */ /* 0x000fe400078ec0ff */
[C---:B------:R-:W-:Y:S02]  /*8e490*/  @!P1 SEL R6, R81.reuse, 0x63400000, !P2 ;  /* 0x6340000051069807 */ /* 0x040fe40005000000 */
[----:B------:R-:W-:Y:S01]  /*8e4a0*/  SEL R7, R81, 0x63400000, !P3 ;  /* 0x6340000051077807 */ /* 0x000fe20005800000 */
[----:B------:R-:W-:Y:S01]  /*8e4b0*/  VIADD R77, R15, 0xffffffff ;  /* 0xffffffff0f4d7836 */ /* 0x000fe20000000000 */
[--C-:B------:R-:W-:Y:S01]  /*8e4c0*/  @!P1 LOP3.LUT R6, R6, 0x80000000, R13.reuse, 0xf8, !PT ;  /* 0x8000000006069812 */ /* 0x100fe200078ef80d */
[----:B------:R-:W-:Y:S01]  /*8e4d0*/  DFMA R22, R20, -R8, 1 ;  /* 0x3ff000001416742b */ /* 0x000fe20000000808 */
[----:B------:R-:W-:Y:S02]  /*8e4e0*/  LOP3.LUT R7, R7, 0x800fffff, R13, 0xf8, !PT ;  /* 0x800fffff07077812 */ /* 0x000fe400078ef80d */
[----:B------:R-:W-:Y:S01]  /*8e4f0*/  @!P1 LOP3.LUT R29, R6, 0x100000, RZ, 0xfc, !PT ;  /* 0x00100000061d9812 */ /* 0x000fe200078efcff */
[----:B------:R-:W-:-:S04]  /*8e500*/  IMAD.MOV.U32 R6, RZ, RZ, R12 ;  /* 0x000000ffff067224 */ /* 0x000fc800078e000c */
[----:B------:R-:W-:Y:S02]  /*8e510*/  DFMA R20, R20, R22, R20 ;  /* 0x000000161414722b */ /* 0x000fe40000000014 */
[----:B------:R-:W-:-:S08]  /*8e520*/  @!P1 DFMA R6, R6, 2, -R28 ;  /* 0x400000000606982b */ /* 0x000fd0000000081c */
[----:B------:R-:W-:Y:S02]  /*8e530*/  DMUL R22, R20, R6 ;  /* 0x0000000614167228 */ /* 0x000fe40000000000 */
[----:B------:R-:W-:-:S05]  /*8e540*/  @!P1 LOP3.LUT R14, R7, 0x7ff00000, RZ, 0xc0, !PT ;  /* 0x7ff00000070e9812 */ /* 0x000fca00078ec0ff */
[----:B------:R-:W-:Y:S01]  /*8e550*/  VIADD R78, R14, 0xffffffff ;  /* 0xffffffff0e4e7836 */ /* 0x000fe20000000000 */
[----:B------:R-:W-:-:S04]  /*8e560*/  DFMA R28, R22, -R8, R6 ;  /* 0x80000008161c722b */ /* 0x000fc80000000006 */
[----:B------:R-:W-:-:S04]  /*8e570*/  ISETP.GT.U32.AND P0, PT, R78, 0x7feffffe, PT ;  /* 0x7feffffe4e00780c */ /* 0x000fc80003f04070 */
[----:B------:R-:W-:Y:S01]  /*8e580*/  ISETP.GT.U32.OR P0, PT, R77, 0x7feffffe, P0 ;  /* 0x7feffffe4d00780c */ /* 0x000fe20000704470 */
[----:B------:R-:W-:-:S12]  /*8e590*/  DFMA R20, R20, R28, R22 ;  /* 0x0000001c1414722b */ /* 0x000fd80000000016 */
[----:B------:R-:W-:Y:S05]  /*8e5a0*/  @P0 BRA `(.L_x_16086) ;  /* 0x0000000000740947 */ /* 0x000fea0003800000 */
[----:B------:R-:W-:-:S04]  /*8e5b0*/  LOP3.LUT R12, R11, 0x7ff00000, RZ, 0xc0, !PT ;  /* 0x7ff000000b0c7812 */ /* 0x000fc800078ec0ff */
[CC--:B------:R-:W-:Y:S02]  /*8e5c0*/  VIADDMNMX R13, R76.reuse, -R12.reuse, 0xb9600000, !PT ;  /* 0xb96000004c0d7446 */ /* 0x0c0fe4000780090c */
[----:B------:R-:W-:Y:S02]  /*8e5d0*/  ISETP.GE.U32.AND P0, PT, R76, R12, PT ;  /* 0x0000000c4c00720c */ /* 0x000fe40003f06070 */
[----:B------:R-:W-:Y:S02]  /*8e5e0*/  VIMNMX R12, R13, 0x46a00000, PT ;  /* 0x46a000000d0c7848 */ /* 0x000fe40003fe0100 */
[----:B------:R-:W-:-:S05]  /*8e5f0*/  SEL R14, R81, 0x63400000, !P0 ;  /* 0x63400000510e7807 */ /* 0x000fca0004000000 */
[----:B------:R-:W-:Y:S02]  /*8e600*/  IMAD.IADD R14, R12, 0x1, -R14 ;  /* 0x000000010c0e7824 */ /* 0x000fe400078e0a0e */
[----:B------:R-:W-:-:S03]  /*8e610*/  IMAD.MOV.U32 R12, RZ, RZ, RZ ;  /* 0x000000ffff0c7224 */ /* 0x000fc600078e00ff */
[----:B------:R-:W-:-:S06]  /*8e620*/  IADD3 R13, R14, 0x7fe00000, RZ ;  /* 0x7fe000000e0d7810 */ /* 0x000fcc0007ffe0ff */
        /* <DEDUP_REMOVED lines=10> */
[----:B------:R-:W-:Y:S01]  /*8e6d0*/  DMUL.RP R8, R20, R8 ;  /* 0x0000000814087228 */ /* 0x000fe20000008000 */
[----:B------:R-:W-:Y:S01]  /*8e6e0*/  IMAD.MOV.U32 R10, RZ, RZ, RZ ;  /* 0x000000ffff0a7224 */ /* 0x000fe200078e00ff */
[----:B------:R-:W-:-:S05]  /*8e6f0*/  IADD3 R14, -R14, -0x43300000, RZ ;  /* 0xbcd000000e0e7810 */ /* 0x000fca0007ffe1ff */
[----:B------:R-:W-:-:S03]  /*8e700*/  DFMA R10, R22, -R10, R20 ;  /* 0x8000000a160a722b */ /* 0x000fc60000000014 */
[----:B------:R-:W-:-:S07]  /*8e710*/  LOP3.LUT R6, R9, R6, RZ, 0x3c, !PT ;  /* 0x0000000609067212 */ /* 0x000fce00078e3cff */
[----:B------:R-:W-:-:S04]  /*8e720*/  FSETP.NEU.AND P0, PT, |R11|, R14, PT ;  /* 0x0000000e0b00720b */ /* 0x000fc80003f0d200 */
[----:B------:R-:W-:Y:S02]  /*8e730*/  FSEL R8, R8, R22, !P0 ;  /* 0x0000001608087208 */ /* 0x000fe40004000000 */
[----:B------:R-:W-:-:S05]  /*8e740*/  FSEL R22, R6, R23, !P0 ;  /* 0x0000001706167208 */ /* 0x000fca0004000000 */
[----:B------:R-:W-:Y:S02]  /*8e750*/  IMAD.MOV.U32 R23, RZ, RZ, R22 ;  /* 0x000000ffff177224 */ /* 0x000fe400078e0016 */
[----:B------:R-:W-:Y:S01]  /*8e760*/  IMAD.MOV.U32 R22, RZ, RZ, R8 ;  /* 0x000000ffff167224 */ /* 0x000fe200078e0008 */
[----:B------:R-:W-:Y:S06]  /*8e770*/  BRA `(.L_x_16087) ;  /* 0x0000000000607947 */ /* 0x000fec0003800000 */
.L_x_16086:
        /* <DEDUP_REMOVED lines=17> */
.L_x_16089:
[----:B------:R-:W-:-:S05]  /*8e890*/  LOP3.LUT R22, R11, 0x80000, RZ, 0xfc, !PT ;  /* 0x000800000b167812 */ /* 0x000fca00078efcff */
[----:B------:R-:W-:Y:S02]  /*8e8a0*/  IMAD.MOV.U32 R23, RZ, RZ, R22 ;  /* 0x000000ffff177224 */ /* 0x000fe400078e0016 */
[----:B------:R-:W-:Y:S01]  /*8e8b0*/  IMAD.MOV.U32 R22, RZ, RZ, R10 ;  /* 0x000000ffff167224 */ /* 0x000fe200078e000a */
[----:B------:R-:W-:Y:S06]  /*8e8c0*/  BRA `(.L_x_16087) ;  /* 0x00000000000c7947 */ /* 0x000fec0003800000 */
.L_x_16088:
[----:B------:R-:W-:-:S05]  /*8e8d0*/  LOP3.LUT R22, R13, 0x80000, RZ, 0xfc, !PT ;  /* 0x000800000d167812 */ /* 0x000fca00078efcff */
[----:B------:R-:W-:Y:S02]  /*8e8e0*/  IMAD.MOV.U32 R23, RZ, RZ, R22 ;  /* 0x000000ffff177224 */ /* 0x000fe400078e0016 */
[----:B------:R-:W-:-:S07]  /*8e8f0*/  IMAD.MOV.U32 R22, RZ, RZ, R12 ;  /* 0x000000ffff167224 */ /* 0x000fce00078e000c */
.L_x_16087:
[----:B------:R-:W-:Y:S05]  /*8e900*/  BSYNC B0 ;  /* 0x0000000000007941 */ /* 0x000fea0003800000 */
.L_x_16085:
[----:B------:R-:W-:Y:S02]  /*8e910*/  IMAD.MOV.U32 R6, RZ, RZ, R0 ;  /* 0x000000ffff067224 */ /* 0x000fe400078e0000 */
[----:B------:R-:W-:-:S04]  /*8e920*/  IMAD.MOV.U32 R7, RZ, RZ, 0x0 ;  /* 0x00000000ff077424 */ /* 0x000fc800078e00ff */
[----:B------:R-:W-:Y:S05]  /*8e930*/  RET.REL.NODEC R6 `(_ZN2at6native29vectorized_elementwise_kernelILi2EZZZNS0_16acos_kernel_cudaERNS_18TensorIteratorBaseEENKUlvE_clEvENKUlvE_clEvEUlN3c107complexIdEEE_St5arrayIPcLm2EEEEviT0_T1_) ;  /* 0xfffff71406b07950 */ /* 0x000fea0003c3ffff */
        .weak           $__internal_23_$__cuda_sm20_dsqrt_rn_f64_mediumpath_v1
        .type           $__internal_23_$__cuda_sm20_dsqrt_rn_f64_mediumpath_v1,@function
        .size           $__internal_23_$__cuda_sm20_dsqrt_rn_f64_mediumpath_v1,(.L_x_20090 - $__internal_23_$__cuda_sm20_dsqrt_rn_f64_mediumpath_v1)
$__internal_23_$__cuda_sm20_dsqrt_rn_f64_mediumpath_v1:
[----:B------:R-:W-:Y:S01]  /*8e940*/  ISETP.GE.U32.AND P0, PT, R14, -0x3400000, PT ;  /* 0xfcc000000e00780c */ /* 0x000fe20003f06070 */
[----:B------:R-:W-:-:S12]  /*8e950*/  BSSY B0, `(.L_x_16090) ;  /* 0x0000023000007945 */ /* 0x000fd80003800000 */
        /* <DEDUP_REMOVED lines=9> */
.L_x_16091:
        /* <DEDUP_REMOVED lines=9> */
[----:B------:R-:W-:-:S05]  /*8ea80*/  IMAD.MOV.U32 R10, RZ, RZ, RZ ;  /* 0x000000ffff0a7224 */ /* 0x000fca00078e00ff */
[----:B------:R-:W0:Y:S02]  /*8ea90*/  MUFU.RSQ64H R11, R7 ;  /* 0x00000007000b7308 */ /* 0x000e240000001c00 */
[----:B0-----:R-:W-:-:S08]  /*8eaa0*/  DMUL R8, R10, R10 ;  /* 0x0000000a0a087228 */ /* 0x001fd00000000000 */
[----:B------:R-:W-:Y:S01]  /*8eab0*/  DFMA R12, R6, -R8, 1 ;  /* 0x3ff00000060c742b */ /* 0x000fe20000000808 */
[----:B------:R-:W-:Y:S02]  /*8eac0*/  IMAD.MOV.U32 R8, RZ, RZ, 0x0 ;  /* 0x00000000ff087424 */ /* 0x000fe400078e00ff */
[----:B------:R-:W-:-:S06]  /*8ead0*/  IMAD.MOV.U32 R9, RZ, RZ, 0x3fd80000 ;  /* 0x3fd80000ff097424 */ /* 0x000fcc00078e00ff */
        /* <DEDUP_REMOVED lines=9> */
.L_x_16093:
[----:B------:R-:W-:-:S11]  /*8eb70*/  DADD R6, R8, R8 ;  /* 0x0000000008067229 */ /* 0x000fd60000000008 */
.L_x_16092:
[----:B------:R-:W-:Y:S05]  /*8eb80*/  BSYNC B0 ;  /* 0x0000000000007941 */ /* 0x000fea0003800000 */
.L_x_16090:
[----:B------:R-:W-:Y:S02]  /*8eb90*/  IMAD.MOV.U32 R8, RZ, RZ, R0 ;  /* 0x000000ffff087224 */ /* 0x000fe400078e0000 */
[----:B------:R-:W-:-:S04]  /*8eba0*/  IMAD.MOV.U32 R9, RZ, RZ, 0x0 ;  /* 0x00000000ff097424 */ /* 0x000fc800078e00ff */
[----:B------:R-:W-:Y:S05]  /*8ebb0*/  RET.REL.NODEC R8 `(_ZN2at6native29vectorized_elementwise_kernelILi2EZZZNS0_16acos_kernel_cudaERNS_18TensorIteratorBaseEENKUlvE_clEvENKUlvE_clEvEUlN3c107complexIdEEE_St5arrayIPcLm2EEEEviT0_T1_) ;  /* 0xfffff71408107950 */ /* 0x000fea0003c3ffff */
.L_x_16094:
        /* <DEDUP_REMOVED lines=12> */
.L_x_20090:


//--------------------- .text._ZN2at6native29vectorized_elementwise_kernelILi4EZZZNS0_16acos_kernel_cudaERNS_18TensorIteratorBaseEENKUlvE_clEvENKUlvE_clEvEUlN3c107complexIdEEE_St5arrayIPcLm2EEEEviT0_T1_ --------------------------
	.section	.text._ZN2at6native29vectorized_elementwise_kernelILi4EZZZNS0_16acos_kernel_cudaERNS_18TensorIteratorBaseEENKUlvE_clEvENKUlvE_clEvEUlN3c107complexIdEEE_St5arrayIPcLm2EEEEviT0_T1_,"ax",@progbits
	.align	128
        .global         _ZN2at6native29vectorized_elementwise_kernelILi4EZZZNS0_16acos_kernel_cudaERNS_18TensorIteratorBaseEENKUlvE_clEvENKUlvE_clEvEUlN3c107complexIdEEE_St5arrayIPcLm2EEEEviT0_T1_
        .type           _ZN2at6native29vectorized_elementwise_kernelILi4EZZZNS0_16acos_kernel_cudaERNS_18TensorIteratorBaseEENKUlvE_clEvENKUlvE_clEvEUlN3c107complexIdEEE_St5arrayIPcLm2EEEEviT0_T1_,@function
        .size           _ZN2at6native29vectorized_elementwise_kernelILi4EZZZNS0_16acos_kernel_cudaERNS_18TensorIteratorBaseEENKUlvE_clEvENKUlvE_clEvEUlN3c107complexIdEEE_St5arrayIPcLm2EEEEviT0_T1_,(.L_x_20092 - _ZN2at6native29vectorized_elementwise_kernelILi4EZZZNS0_16acos_kernel_cudaERNS_18TensorIteratorBaseEENKUlvE_clEvENKUlvE_clEvEUlN3c107complexIdEEE_St5arrayIPcLm2EEEEviT0_T1_)
        .other          _ZN2at6native29vectorized_elementwise_kernelILi4EZZZNS0_16acos_kernel_cudaERNS_18TensorIteratorBaseEENKUlvE_clEvENKUlvE_clEvEUlN3c107complexIdEEE_St5arrayIPcLm2EEEEviT0_T1_,@"STO_CUDA_ENTRY STV_DEFAULT"
_ZN2at6native29vectorized_elementwise_kernelILi4EZZZNS0_16acos_kernel_cudaERNS_18TensorIteratorBaseEENKUlvE_clEvENKUlvE_clEvEUlN3c107complexIdEEE_St5arrayIPcLm2EEEEviT0_T1_:
.text._ZN2at6native29vectorized_elementwise_kernelILi4EZZZNS0_16acos_kernel_cudaERNS_18TensorIteratorBaseEENKUlvE_clEvENKUlvE_clEvEUlN3c107complexIdEEE_St5arrayIPcLm2EEEEviT0_T1_:
        /* <DEDUP_REMOVED lines=163> */
[----:B-----5:R-:W-:Y:S05]  /*0a30*/  CALL.REL.NOINC `($__internal_25_$__cuda_sm20_dsqrt_rn_f64_mediumpath_v1) ;  /* 0x000008dc00c07944 */ /* 0x020fea0003c00000 */
.L_x_16104:
[----:B------:R-:W-:Y:S05]  /*0a40*/  BSYNC B3 ;  /* 0x0000000000037941 */ /* 0x000fea0003800000 */
.L_x_16103:
        /* <DEDUP_REMOVED lines=81> */
.L_x_16102:
        /* <DEDUP_REMOVED lines=31> */
[----:B-----5:R-:W-:Y:S05]  /*1150*/  CALL.REL.NOINC `($__internal_24_$__cuda_sm20_div_rn_f64_full) ;  /* 0x000008d000787944 */ /* 0x020fea0003c00000 */
.L_x_16112:
[----:B------:R-:W-:Y:S05]  /*1160*/  BSYNC B4 ;  /* 0x0000000000047941 */ /* 0x000fea0003800000 */
.L_x_16111:
[----:B------:R-:W-:Y:S02]  /*1170*/  IMAD.MOV.U32 R26, RZ, RZ, R22 ;  /* 0x000000ffff1a7224 */ /* 0x000fe400078e0016 */
[----:B------:R-:W-:Y:S01]  /*1180*/  IMAD.MOV.U32 R27, RZ, RZ, R23 ;  /* 0x000000ffff1b7224 */ /* 0x000fe200078e0017 */
[----:B------:R-:W-:Y:S06]  /*1190*/  BRA `(.L_x_16110) ;  /* 0x0000000000047947 */ /* 0x000fec0003800000 */
.L_x_16109:
[----:B------:R-:W-:-:S11]  /*11a0*/  DADD R26, -R38, R54 ;  /* 0x00000000261a7229 */ /* 0x000fd60000000136 */
.L_x_16110:
[----:B------:R-:W-:Y:S05]  /*11b0*/  BSYNC B3 ;  /* 0x0000000000037941 */ /* 0x000fea0003800000 */
.L_x_16108:
        /* <DEDUP_REMOVED lines=27> */
.L_x_16117:
[----:B------:R-:W-:Y:S05]  /*1370*/  BSYNC B4 ;  /* 0x0000000000047941 */ /* 0x000fea0003800000 */
.L_x_16116:
[----:B------:R-:W-:Y:S05]  /*1380*/  BRA `(.L_x_16115) ;  /* 0x0000000000047947 */ /* 0x000fea0003800000 */
.L_x_16114:
[----:B------:R-:W-:-:S11]  /*1390*/  DADD R22, R60, -R6 ;  /* 0x000000003c167229 */ /* 0x000fd60000000806 */
.L_x_16115:
[----:B------:R-:W-:Y:S05]  /*13a0*/  BSYNC B3 ;  /* 0x0000000000037941 */ /* 0x000fea0003800000 */
.L_x_16113:
        /* <DEDUP_REMOVED lines=29> */
[----:B-----5:R-:W-:Y:S05]  /*1580*/  CALL.REL.NOINC `($__internal_25_$__cuda_sm20_dsqrt_rn_f64_mediumpath_v1) ;  /* 0x000008d000ec7944 */ /* 0x020fea0003c00000 */
.L_x_16119:
[----:B------:R-:W-:Y:S05]  /*1590*/  BSYNC B3 ;  /* 0x0000000000037941 */ /* 0x000fea0003800000 */
.L_x_16118:
        /* <DEDUP_REMOVED lines=85> */
.L_x_16120:
        /* <DEDUP_REMOVED lines=19> */
[----:B-----5:R-:W-:Y:S05]  /*1c20*/  CALL.REL.NOINC `($__internal_24_$__cuda_sm20_div_rn_f64_full) ;  /* 0x000008c400c47944 */ /* 0x020fea0003c00000 */
.L_x_16122:
[----:B------:R-:W-:Y:S05]  /*1c30*/  BSYNC B3 ;  /* 0x0000000000037941 */ /* 0x000fea0003800000 */
.L_x_16121:
        /* <DEDUP_REMOVED lines=30> */
.L_x_16107:
        /* <DEDUP_REMOVED lines=24> */
.L_x_16125:
[----:B------:R-:W-:Y:S05]  /*1fa0*/  BSYNC B3 ;  /* 0x0000000000037941 */ /* 0x000fea0003800000 */
.L_x_16124:
        /* <DEDUP_REMOVED lines=24> */
[----:B-----5:R-:W-:Y:S05]  /*2130*/  CALL.REL.NOINC `($__internal_24_$__cuda_sm20_div_rn_f64_full) ;  /* 0x000008c000807944 */ /* 0x020fea0003c00000 */
.L_x_16128:
[----:B------:R-:W-:Y:S05]  /*2140*/  BSYNC B3 ;  /* 0x0000000000037941 */ /* 0x000fea0003800000 */
.L_x_16127:
        /* <DEDUP_REMOVED lines=30> */
.L_x_16126:
        /* <DEDUP_REMOVED lines=75> */
.L_x_16129:
[----:B------:R-:W-:Y:S01]  /*27e0*/  IMAD.MOV.U32 R8, RZ, RZ, 0x0 ;  /* 0x00000000ff087424 */ /* 0x000fe200078e00ff */
[----:B------:R-:W-:Y:S01]  /*27f0*/  FSETP.NEU.FTZ.AND P0, PT, R7, RZ, PT ;  /* 0x000000ff0700720b */ /* 0x000fe20003f1d000 */
[----:B------:R-:W-:-:S06]  /*2800*/  IMAD.MOV.U32 R9, RZ, RZ, 0x7ff00000 ;  /* 0x7ff00000ff097424 */ /* 0x000fcc00078e00ff */
[----:B------:R-:W-:-:S10]  /*2810*/  DFMA R8, R6, R8, +INF ;  /* 0x7ff000000608742b */ /* 0x000fd40000000008 */
[----:B------:R-:W-:Y:S02]  /*2820*/  FSEL R36, R8, RZ, P0 ;  /* 0x000000ff08247208 */ /* 0x000fe40000000000 */
[----:B------:R-:W-:Y:S01]  /*2830*/  FSEL R37, R9, -QNAN , P0 ;  /* 0xfff0000009257808 */ /* 0x000fe20000000000 */
[----:B------:R-:W-:Y:S06]  /*2840*/  BRA `(.L_x_16105) ;  /* 0x00000004002c7947 */ /* 0x000fec0003800000 */
.L_x_16123:
        /* <DEDUP_REMOVED lines=23> */
.L_x_16131:
[----:B------:R-:W-:Y:S05]  /*29c0*/  BSYNC B3 ;  /* 0x0000000000037941 */ /* 0x000fea0003800000 */
.L_x_16130:
        /* <DEDUP_REMOVED lines=20> */
[----:B-----5:R-:W-:Y:S05]  /*2b10*/  CALL.REL.NOINC `($__internal_24_$__cuda_sm20_div_rn_f64_full) ;  /* 0x000008b800087944 */ /* 0x020fea0003c00000 */
.L_x_16133:
[----:B------:R-:W-:Y:S05]  /*2b20*/  BSYNC B3 ;  /* 0x0000000000037941 */ /* 0x000fea0003800000 */
.L_x_16132:
[----:B------:R-:W-:Y:S01]  /*2b30*/  IMAD.MOV.U32 R36, RZ, RZ, R22 ;  /* 0x000000ffff247224 */ /* 0x000fe200078e0016 */
[----:B------:R-:W-:Y:S01]  /*2b40*/  MOV R37, R23 ;  /* 0x0000001700257202 */ /* 0x000fe20000000f00 */
[----:B------:R-:W-:Y:S06]  /*2b50*/  BRA `(.L_x_16105) ;  /* 0x0000000000687947 */ /* 0x000fec0003800000 */
.L_x_16106:
        /* <DEDUP_REMOVED lines=22> */
[----:B-----5:R-:W-:Y:S05]  /*2cc0*/  CALL.REL.NOINC `($__internal_25_$__cuda_sm20_dsqrt_rn_f64_mediumpath_v1) ;  /* 0x000008bc001c7944 */ /* 0x020fea0003c00000 */
.L_x_16135:
[----:B------:R-:W-:Y:S05]  /*2cd0*/  BSYNC B3 ;  /* 0x0000000000037941 */ /* 0x000fea0003800000 */
.L_x_16134:
[----:B------:R-:W-:Y:S01]  /*2ce0*/  IMAD.MOV.U32 R36, RZ, RZ, R6 ;  /* 0x000000ffff247224 */ /* 0x000fe200078e0006 */
[----:B------:R-:W-:-:S07]  /*2cf0*/  MOV R37, R7 ;  /* 0x0000000700257202 */ /* 0x000fce0000000f00 */
.L_x_16105:
[----:B------:R-:W-:Y:S05]  /*2d00*/  BSYNC B2 ;  /* 0x0000000000027941 */ /* 0x000fea0003800000 */
.L_x_16101:
        /* <DEDUP_REMOVED lines=24> */
[----:B------:R-:W-:Y:S02]  /*2e90*/  IMAD.MOV.U32 R26, RZ, RZ, R22 ;  /* 0x000000ffff1a7224 */ /* 0x000fe400078e0016 */
[----:B------:R-:W-:-:S07]  /*2ea0*/  IMAD.MOV.U32 R27, RZ, RZ, R23 ;  /* 0x000000ffff1b7224 */ /* 0x000fce00078e0017 */
.L_x_16139:
[----:B------:R-:W-:Y:S05]  /*2eb0*/  BSYNC B3 ;  /* 0x0000000000037941 */ /* 0x000fea0003800000 */
.L_x_16138:
        /* <DEDUP_REMOVED lines=37> */
.L_x_16147:
[----:B------:R-:W-:Y:S05]  /*3110*/  BSYNC B4 ;  /* 0x0000000000047941 */ /* 0x000fea0003800000 */
.L_x_16146:
[----:B------:R-:W-:Y:S01]  /*3120*/  MOV R62, R22 ;  /* 0x00000016003e7202 */ /* 0x000fe20000000f00 */
[----:B------:R-:W-:Y:S01]  /*3130*/  IMAD.MOV.U32 R63, RZ, RZ, R23 ;  /* 0x000000ffff3f7224 */ /* 0x000fe200078e0017 */
[----:B------:R-:W-:Y:S06]  /*3140*/  BRA `(.L_x_16145) ;  /* 0x0000000000047947 */ /* 0x000fec0003800000 */
.L_x_16144:
[----:B------:R-:W-:-:S11]  /*3150*/  DADD R62, -R38, R54 ;  /* 0x00000000263e7229 */ /* 0x000fd60000000136 */
.L_x_16145:
[----:B------:R-:W-:Y:S05]  /*3160*/  BSYNC B3 ;  /* 0x0000000000037941 */ /* 0x000fea0003800000 */
.L_x_16143:
        /* <DEDUP_REMOVED lines=24> */
.L_x_16152:
[----:B------:R-:W-:Y:S05]  /*32f0*/  BSYNC B4 ;  /* 0x0000000000047941 */ /* 0x000fea0003800000 */
.L_x_16151:
[----:B------:R-:W-:Y:S02]  /*3300*/  IMAD.MOV.U32 R2, RZ, RZ, R22 ;  /* 0x000000ffff027224 */ /* 0x000fe400078e0016 */
[----:B------:R-:W-:Y:S01]  /*3310*/  IMAD.MOV.U32 R3, RZ, RZ, R23 ;  /* 0x000000ffff037224 */ /* 0x000fe200078e0017 */
[----:B------:R-:W-:Y:S06]  /*3320*/  BRA `(.L_x_16150) ;  /* 0x0000000000047947 */ /* 0x000fec0003800000 */
.L_x_16149:
[----:B------:R-:W-:-:S11]  /*3330*/  DADD R2, -R52, R60 ;  /* 0x0000000034027229 */ /* 0x000fd6000000013c */
.L_x_16150:
[----:B------:R-:W-:Y:S05]  /*3340*/  BSYNC B3 ;  /* 0x0000000000037941 */ /* 0x000fea0003800000 */
.L_x_16148:
        /* <DEDUP_REMOVED lines=25> */
[----:B-----5:R-:W-:Y:S05]  /*34e0*/  CALL.REL.NOINC `($__internal_25_$__cuda_sm20_dsqrt_rn_f64_mediumpath_v1) ;  /* 0x000008b400147944 */ /* 0x020fea0003c00000 */
.L_x_16154:
[----:B------:R-:W-:Y:S05]  /*34f0*/  BSYNC B3 ;  /* 0x0000000000037941 */ /* 0x000fea0003800000 */
.L_x_16153:
[----:B------:R-:W-:Y:S01]  /*3500*/  PLOP3.LUT P0, PT, PT, PT, PT, 0x80, 0x0 ;  /* 0x000000000000781c */ /* 0x000fe20003f0f070 */
[----:B------:R-:W-:Y:S02]  /*3510*/  IMAD.MOV.U32 R30, RZ, RZ, R6 ;  /* 0x000000ffff1e7224 */ /* 0x000fe400078e0006 */
[----:B------:R-:W-:Y:S01]  /*3520*/  IMAD.MOV.U32 R31, RZ, RZ, R7 ;  /* 0x000000ffff1f7224 */ /* 0x000fe200078e0007 */
[----:B------:R-:W-:Y:S09]  /*3530*/  BRA `(.L_x_16140) ;  /* 0x0000000800407947 */ /* 0x000ff20003800000 */
.L_x_16142:
        /* <DEDUP_REMOVED lines=26> */
.L_x_16157:
[----:B------:R-:W-:Y:S05]  /*36e0*/  BSYNC B3 ;  /* 0x0000000000037941 */ /* 0x000fea0003800000 */
.L_x_16156:
[----:B------:R-:W-:Y:S01]  /*36f0*/  PLOP3.LUT P0, PT, PT, PT, PT, 0x80, 0x0 ;  /* 0x000000000000781c */ /* 0x000fe20003f0f070 */
[----:B------:R-:W-:Y:S02]  /*3700*/  IMAD.MOV.U32 R30, RZ, RZ, R6 ;  /* 0x000000ffff1e7224 */ /* 0x000fe400078e0006 */
[----:B------:R-:W-:Y:S01]  /*3710*/  IMAD.MOV.U32 R31, RZ, RZ, R7 ;  /* 0x000000ffff1f7224 */ /* 0x000fe200078e0007 */
[----:B------:R-:W-:Y:S09]  /*3720*/  BRA `(.L_x_16140) ;  /* 0x0000000400c47947 */ /* 0x000ff20003800000 */
.L_x_16155:
        /* <DEDUP_REMOVED lines=26> */
[----:B-----5:R-:W-:Y:S05]  /*38d0*/  CALL.REL.NOINC `($__internal_25_$__cuda_sm20_dsqrt_rn_f64_mediumpath_v1) ;  /* 0x000008b000187944 */ /* 0x020fea0003c00000 */
.L_x_16159:
[----:B------:R-:W-:Y:S05]  /*38e0*/  BSYNC B3 ;  /* 0x0000000000037941 */ /* 0x000fea0003800000 */
.L_x_16158:
        /* <DEDUP_REMOVED lines=21> */
.L_x_16161:
[----:B------:R-:W-:Y:S05]  /*3a40*/  BSYNC B3 ;  /* 0x0000000000037941 */ /* 0x000fea0003800000 */
.L_x_16160:
[----:B------:R-:W-:Y:S01]  /*3a50*/  DMUL R4, R4, 8.11296384146066816958e+31 ;  /* 0x4690000004047828 */ /* 0x000fe20000000000 */
[----:B------:R-:W-:Y:S01]  /*3a60*/  PLOP3.LUT P0, PT, PT, PT, PT, 0x80, 0x0 ;  /* 0x000000000000781c */ /* 0x000fe20003f0f070 */
[----:B------:R-:W-:Y:S02]  /*3a70*/  IMAD.MOV.U32 R30, RZ, RZ, R22 ;  /* 0x000000ffff1e7224 */ /* 0x000fe400078e0016 */
[----:B------:R-:W-:Y:S01]  /*3a80*/  IMAD.MOV.U32 R31, RZ, RZ, R23 ;  /* 0x000000ffff1f7224 */ /* 0x000fe200078e0017 */
[----:B------:R-:W-:Y:S09]  /*3a90*/  BRA `(.L_x_16140) ;  /* 0x0000000000e87947 */ /* 0x000ff20003800000 */
.L_x_16141:
        /* <DEDUP_REMOVED lines=21> */
[----:B-----5:R-:W-:Y:S05]  /*3bf0*/  CALL.REL.NOINC `($__internal_25_$__cuda_sm20_dsqrt_rn_f64_mediumpath_v1) ;  /* 0x000008ac00507944 */ /* 0x020fea0003c00000 */
[----:B------:R-:W-:Y:S02]  /*3c00*/  IMAD.MOV.U32 R20, RZ, RZ, R6 ;  /* 0x000000ffff147224 */ /* 0x000fe400078e0006 */
[----:B------:R-:W-:-:S07]  /*3c10*/  IMAD.MOV.U32 R21, RZ, RZ, R7 ;  /* 0x000000ffff157224 */ /* 0x000fce00078e0007 */
.L_x_16163:
[----:B------:R-:W-:Y:S05]  /*3c20*/  BSYNC B3 ;  /* 0x0000000000037941 */ /* 0x000fea0003800000 */
.L_x_16162:
        /* <DEDUP_REMOVED lines=26> */
.L_x_16165:
[----:B------:R-:W-:Y:S05]  /*3dd0*/  BSYNC B3 ;  /* 0x0000000000037941 */ /* 0x000fea0003800000 */
.L_x_16164:
[----:B------:R-:W-:Y:S01]  /*3de0*/  DMUL R30, R6, R20 ;  /* 0x00000014061e7228 */ /* 0x000fe20000000000 */
[----:B------:R-:W-:Y:S01]  /*3df0*/  PLOP3.LUT P0, PT, PT, PT, PT, 0x80, 0x0 ;  /* 0x000000000000781c */ /* 0x000fe20003f0f070 */
[----:B------:R-:W-:-:S12]  /*3e00*/  BRA `(.L_x_16140) ;  /* 0x00000000000c7947 */ /* 0x000fd80003800000 */
.L_x_16137:
[----:B------:R-:W-:Y:S01]  /*3e10*/  DMUL R30, R30, 9.00719925474099200000e+15 ;  /* 0x434000001e1e7828 */ /* 0x000fe20000000000 */
[----:B------:R-:W-:Y:S01]  /*3e20*/  PLOP3.LUT P0, PT, PT, PT, PT, 0x80, 0x0 ;  /* 0x000000000000781c */ /* 0x000fe20003f0f070 */
[----:B------:R-:W-:-:S12]  /*3e30*/  DMUL R4, R4, 9.00719925474099200000e+15 ;  /* 0x4340000004047828 */ /* 0x000fd80000000000 */
.L_x_16140:
[----:B------:R-:W-:Y:S05]  /*3e40*/  BSYNC B2 ;  /* 0x0000000000027941 */ /* 0x000fea0003800000 */
.L_x_16136:
        /* <DEDUP_REMOVED lines=67> */
.L_x_16171:
[----:B------:R-:W-:-:S11]  /*4280*/  DMUL R72, RZ, |R26| ;  /* 0x4000001aff487228 */ /* 0x000fd60000000000 */
.L_x_16172:
[----:B------:R-:W-:Y:S05]  /*4290*/  BSYNC B0 ;  /* 0x0000000000007941 */ /* 0x000fea0003800000 */
.L_x_16170:
        /* <DEDUP_REMOVED lines=11> */
.L_x_16169:
        /* <DEDUP_REMOVED lines=53> */
.L_x_16168:
        /* <DEDUP_REMOVED lines=62> */
.L_x_16176:
[----:B------:R-:W-:-:S11]  /*4a80*/  DMUL R72, RZ, |R26| ;  /* 0x4000001aff487228 */ /* 0x000fd60000000000 */
.L_x_16177:
[----:B------:R-:W-:Y:S05]  /*4a90*/  BSYNC B0 ;  /* 0x0000000000007941 */ /* 0x000fea0003800000 */
.L_x_16175:
        /* <DEDUP_REMOVED lines=11> */
.L_x_16174:
        /* <DEDUP_REMOVED lines=53> */
.L_x_16167:
        /* <DEDUP_REMOVED lines=30> */
.L_x_16180:
[----:B------:R-:W-:Y:S05]  /*5080*/  BSYNC B3 ;  /* 0x0000000000037941 */ /* 0x000fea0003800000 */
.L_x_16179:
        /* <DEDUP_REMOVED lines=82> */
.L_x_16182:
[----:B------:R-:W-:Y:S02]  /*55b0*/  FSEL R2, RZ, 3.37028055040000000000e+12, P1 ;  /* 0x54442d18ff027808 */ /* 0x000fe40000800000 */
[----:B------:R-:W-:-:S07]  /*55c0*/  FSEL R3, RZ, 2.1426990032196044922, P1 ;  /* 0x400921fbff037808 */ /* 0x000fce0000800000 */
.L_x_16183:
[----:B------:R-:W-:Y:S05]  /*55d0*/  BSYNC B0 ;  /* 0x0000000000007941 */ /* 0x000fea0003800000 */
.L_x_16181:
[----:B------:R-:W-:Y:S01]  /*55e0*/  DADD R4, |R30|, |R4| ;  /* 0x000000001e047229 */ /* 0x000fe20000000604 */
[----:B------:R-:W-:-:S07]  /*55f0*/  LOP3.LUT R31, R3, 0x80000000, R31, 0xb8, !PT ;  /* 0x80000000031f7812 */ /* 0x000fce00078eb81f */
[----:B------:R-:W-:-:S06]  /*5600*/  DSETP.GTU.AND P0, PT, |R4|, +INF , PT ;  /* 0x7ff000000400742a */ /* 0x000fcc0003f0c200 */
[----:B------:R-:W-:Y:S02]  /*5610*/  FSEL R72, R4, R2, P0 ;  /* 0x0000000204487208 */ /* 0x000fe40000000000 */
[----:B------:R-:W-:Y:S01]  /*5620*/  FSEL R73, R5, R31, P0 ;  /* 0x0000001f05497208 */ /* 0x000fe20000000000 */
[----:B------:R-:W-:Y:S06]  /*5630*/  BRA `(.L_x_16173) ;  /* 0x0000000400d47947 */ /* 0x000fec0003800000 */
.L_x_16178:
        /* <DEDUP_REMOVED lines=25> */
[----:B-----5:R-:W-:Y:S05]  /*57d0*/  CALL.REL.NOINC `($__internal_24_$__cuda_sm20_div_rn_f64_full) ;  /* 0x0000088800d87944 */ /* 0x020fea0003c00000 */
.L_x_16185:
[----:B------:R-:W-:Y:S05]  /*57e0*/  BSYNC B3 ;  /* 0x0000000000037941 */ /* 0x000fea0003800000 */
.L_x_16184:
        /* <DEDUP_REMOVED lines=82> */
.L_x_16187:
[----:B------:R-:W-:Y:S02]  /*5d10*/  FSEL R2, RZ, 3.37028055040000000000e+12, P1 ;  /* 0x54442d18ff027808 */ /* 0x000fe40000800000 */
[----:B------:R-:W-:-:S07]  /*5d20*/  FSEL R3, RZ, 2.1426990032196044922, P1 ;  /* 0x400921fbff037808 */ /* 0x000fce0000800000 */
.L_x_16188:
[----:B------:R-:W-:Y:S05]  /*5d30*/  BSYNC B0 ;  /* 0x0000000000007941 */ /* 0x000fea0003800000 */
.L_x_16186:
[----:B------:R-:W-:Y:S01]  /*5d40*/  DADD R4, |R30|, |R4| ;  /* 0x000000001e047229 */ /* 0x000fe20000000604 */
[----:B------:R-:W-:-:S07]  /*5d50*/  LOP3.LUT R31, R3, 0x80000000, R31, 0xb8, !PT ;  /* 0x80000000031f7812 */ /* 0x000fce00078eb81f */
[----:B------:R-:W-:-:S06]  /*5d60*/  DSETP.GTU.AND P0, PT, |R4|, +INF , PT ;  /* 0x7ff000000400742a */ /* 0x000fcc0003f0c200 */
[----:B------:R-:W-:Y:S02]  /*5d70*/  FSEL R72, R4, R2, P0 ;  /* 0x0000000204487208 */ /* 0x000fe40000000000 */
[----:B------:R-:W-:-:S07]  /*5d80*/  FSEL R73, R5, R31, P0 ;  /* 0x0000001f05497208 */ /* 0x000fce0000000000 */
.L_x_16173:
[----:B------:R-:W-:Y:S05]  /*5d90*/  BSYNC B2 ;  /* 0x0000000000027941 */ /* 0x000fea0003800000 */
.L_x_16166:
[----:B------:R-:W-:Y:S01]  /*5da0*/  DADD R2, -RZ, -R36 ;  /* 0x00000000ff027229 */ /* 0x000fe20000000924 */
[----:B------:R-:W-:-:S09]  /*5db0*/  ISETP.NE.AND P0, PT, R68, RZ, PT ;  /* 0x000000ff4400720c */ /* 0x000fd20003f05270 */
[----:B------:R-:W-:Y:S02]  /*5dc0*/  FSEL R74, R2, R36, !P0 ;  /* 0x00000024024a7208 */ /* 0x000fe40004000000 */
[----:B------:R-:W-:Y:S01]  /*5dd0*/  FSEL R75, R3, R37, !P0 ;  /* 0x00000025034b7208 */ /* 0x000fe20004000000 */
[----:B------:R-:W-:Y:S06]  /*5de0*/  BRA `(.L_x_16189) ;  /* 0x0000003000287947 */ /* 0x000fec0003800000 */
.L_x_16100:
[----:B------:R-:W2:Y:S01]  /*5df0*/  LDL.64 R2, [R1+0x8] ;  /* 0x0000080001027983 */ /* 0x000ea20000100a00 */
[----:B------:R-:W-:Y:S01]  /*5e00*/  UMOV UR4, 0x54442d18 ;  /* 0x54442d1800047882 */ /* 0x000fe20000000000 */
[----:B------:R-:W-:Y:S01]  /*5e10*/  UMOV UR5, 0x3ff921fb ;  /* 0x3ff921fb00057882 */ /* 0x000fe20000000000 */
[----:B------:R-:W-:Y:S02]  /*5e20*/  DADD R74, -RZ, -R26 ;  /* 0x00000000ff4a7229 */ /* 0x000fe4000000091a */
[----:B--2---:R-:W-:-:S08]  /*5e30*/  DADD R24, -R24, R2 ;  /* 0x0000000018187229 */ /* 0x004fd00000000102 */
[----:B------:R-:W-:Y:S01]  /*5e40*/  DADD R72, R24, UR4 ;  /* 0x0000000418487e29 */ /* 0x000fe20008000000 */
[----:B------:R-:W-:Y:S10]  /*5e50*/  BRA `(.L_x_16189) ;  /* 0x00000030000c7947 */ /* 0x000ff40003800000 */
.L_x_16099:
[----:B------:R-:W-:Y:S01]  /*5e60*/  DADD R74, -RZ, -R26 ;  /* 0x00000000ff4a7229 */ /* 0x000fe2000000091a */
[----:B------:R-:W-:Y:S01]  /*5e70*/  CS2R R72, SRZ ;  /* 0x0000000000487805 */ /* 0x000fe2000001ff00 */
[----:B------:R-:W-:Y:S09]  /*5e80*/  BRA `(.L_x_16189) ;  /* 0x0000003000007947 */ /* 0x000ff20003800000 */
.L_x_16098:
        /* <DEDUP_REMOVED lines=108> */
.L_x_16194:
[----:B------:R-:W-:Y:S05]  /*6550*/  BSYNC B0 ;  /* 0x0000000000007941 */ /* 0x000fea0003800000 */
.L_x_16193:
[----:B------:R-:W-:Y:S04]  /*6560*/  BSSY B3, `(.L_x_16195) ;  /* 0x0000008000037945 */ /* 0x000fe80003800000 */
[----:B------:R-:W-:Y:S05]  /*6570*/  @P3 BRA P5, `(.L_x_16196) ;  /* 0x0000000000183947 */ /* 0x000fea0002800000 */
[----:B------:R-:W-:Y:S01]  /*6580*/  IMAD.MOV.U32 R12, RZ, RZ, R36 ;  /* 0x000000ffff0c7224 */ /* 0x000fe200078e0024 */
[----:B------:R-:W-:Y:S01]  /*6590*/  MOV R0, 0x65e0 ;  /* 0x000065e000007802 */ /* 0x000fe20000000f00 */
[----:B------:R-:W-:Y:S02]  /*65a0*/  IMAD.MOV.U32 R13, RZ, RZ, R37 ;  /* 0x000000ffff0d7224 */ /* 0x000fe400078e0025 */
[----:B------:R-:W-:Y:S02]  /*65b0*/  IMAD.MOV.U32 R10, RZ, RZ, R30 ;  /* 0x000000ffff0a7224 */ /* 0x000fe400078e001e */
[----:B------:R-:W-:-:S07]  /*65c0*/  IMAD.MOV.U32 R11, RZ, RZ, R31 ;  /* 0x000000ffff0b7224 */ /* 0x000fce00078e001f */
[----:B-----5:R-:W-:Y:S05]  /*65d0*/  CALL.REL.NOINC `($__internal_24_$__cuda_sm20_div_rn_f64_full) ;  /* 0x0000087c00587944 */ /* 0x020fea0003c00000 */
.L_x_16196:
[----:B------:R-:W-:Y:S05]  /*65e0*/  BSYNC B3 ;  /* 0x0000000000037941 */ /* 0x000fea0003800000 */
.L_x_16195:
        /* <DEDUP_REMOVED lines=82> */
.L_x_16198:
[----:B------:R-:W-:-:S04]  /*6b10*/  ISETP.GE.AND P0, PT, R25, RZ, PT ;  /* 0x000000ff1900720c */ /* 0x000fc80003f06270 */
[----:B------:R-:W-:Y:S02]  /*6b20*/  FSEL R6, RZ, 3.37028055040000000000e+12, P0 ;  /* 0x54442d18ff067808 */ /* 0x000fe40000000000 */
[----:B------:R-:W-:-:S07]  /*6b30*/  FSEL R7, RZ, 2.1426990032196044922, P0 ;  /* 0x400921fbff077808 */ /* 0x000fce0000000000 */
.L_x_16199:
[----:B------:R-:W-:Y:S05]  /*6b40*/  BSYNC B0 ;  /* 0x0000000000007941 */ /* 0x000fea0003800000 */
.L_x_16197:
[----:B------:R-:W-:Y:S01]  /*6b50*/  DADD R2, R4, R2 ;  /* 0x0000000004027229 */ /* 0x000fe20000000002 */
[----:B------:R-:W-:Y:S01]  /*6b60*/  LOP3.LUT R27, R7, 0x80000000, R27, 0xb8, !PT ;  /* 0x80000000071b7812 */ /* 0x000fe200078eb81b */
[----:B------:R-:W-:-:S06]  /*6b70*/  DMUL R38, R38, 0.5 ;  /* 0x3fe0000026267828 */ /* 0x000fcc0000000000 */
[----:B------:R-:W-:-:S06]  /*6b80*/  DSETP.GTU.AND P0, PT, |R2|, +INF , PT ;  /* 0x7ff000000200742a */ /* 0x000fcc0003f0c200 */
[----:B------:R-:W-:Y:S02]  /*6b90*/  FSEL R6, R2, R6, P0 ;  /* 0x0000000602067208 */ /* 0x000fe40000000000 */
[----:B------:R-:W-:Y:S01]  /*6ba0*/  FSEL R7, R3, R27, P0 ;  /* 0x0000001b03077208 */ /* 0x000fe20000000000 */
[----:B------:R-:W-:Y:S06]  /*6bb0*/  BRA `(.L_x_16200) ;  /* 0x0000002000387947 */ /* 0x000fec0003800000 */
.L_x_16192:
        /* <DEDUP_REMOVED lines=135> */
.L_x_16202:
[----:B------:R-:W-:Y:S05]  /*7430*/  BSYNC B0 ;  /* 0x0000000000007941 */ /* 0x000fea0003800000 */
.L_x_16201:
        /* <DEDUP_REMOVED lines=8> */
.L_x_16204:
[----:B------:R-:W-:Y:S05]  /*74c0*/  BSYNC B3 ;  /* 0x0000000000037941 */ /* 0x000fea0003800000 */
.L_x_16203:
        /* <DEDUP_REMOVED lines=82> */
.L_x_16206:
[----:B------:R-:W-:-:S04]  /*79f0*/  ISETP.GE.AND P0, PT, R25, RZ, PT ;  /* 0x000000ff1900720c */ /* 0x000fc80003f06270 */
[----:B------:R-:W-:Y:S02]  /*7a00*/  FSEL R6, RZ, 3.37028055040000000000e+12, P0 ;  /* 0x54442d18ff067808 */ /* 0x000fe40000000000 */
[----:B------:R-:W-:-:S07]  /*7a10*/  FSEL R7, RZ, 2.1426990032196044922, P0 ;  /* 0x400921fbff077808 */ /* 0x000fce0000000000 */
.L_x_16207:
[----:B------:R-:W-:Y:S05]  /*7a20*/  BSYNC B0 ;  /* 0x0000000000007941 */ /* 0x000fea0003800000 */
.L_x_16205:
[----:B------:R-:W-:Y:S01]  /*7a30*/  DADD R2, R4, R2 ;  /* 0x0000000004027229 */ /* 0x000fe20000000002 */
[----:B------:R-:W-:-:S07]  /*7a40*/  LOP3.LUT R27, R7, 0x80000000, R27, 0xb8, !PT ;  /* 0x80000000071b7812 */ /* 0x000fce00078eb81b */
[----:B------:R-:W-:-:S06]  /*7a50*/  DSETP.GTU.AND P0, PT, |R2|, +INF , PT ;  /* 0x7ff000000200742a */ /* 0x000fcc0003f0c200 */
[----:B------:R-:W-:Y:S02]  /*7a60*/  FSEL R6, R2, R6, P0 ;  /* 0x0000000602067208 */ /* 0x000fe40000000000 */
[----:B------:R-:W-:Y:S01]  /*7a70*/  FSEL R7, R3, R27, P0 ;  /* 0x0000001b03077208 */ /* 0x000fe20000000000 */
[----:B------:R-:W-:Y:S06]  /*7a80*/  BRA `(.L_x_16200) ;  /* 0x0000001000847947 */ /* 0x000fec0003800000 */
.L_x_16191:
        /* <DEDUP_REMOVED lines=22> */
[----:B-----5:R-:W-:Y:S05]  /*7bf0*/  CALL.REL.NOINC `($__internal_24_$__cuda_sm20_div_rn_f64_full) ;  /* 0x0000086400d07944 */ /* 0x020fea0003c00000 */
.L_x_16209:
[----:B------:R-:W-:Y:S05]  /*7c00*/  BSYNC B3 ;  /* 0x0000000000037941 */ /* 0x000fea0003800000 */
.L_x_16208:
        /* <DEDUP_REMOVED lines=23> */
[----:B-----5:R-:W-:Y:S05]  /*7d80*/  CALL.REL.NOINC `($__internal_24_$__cuda_sm20_div_rn_f64_full) ;  /* 0x00000864006c7944 */ /* 0x020fea0003c00000 */
[----:B------:R-:W-:Y:S02]  /*7d90*/  IMAD.MOV.U32 R6, RZ, RZ, R22 ;  /* 0x000000ffff067224 */ /* 0x000fe400078e0016 */
[----:B------:R-:W-:-:S07]  /*7da0*/  IMAD.MOV.U32 R7, RZ, RZ, R23 ;  /* 0x000000ffff077224 */ /* 0x000fce00078e0017 */
.L_x_16211:
[----:B------:R-:W-:Y:S05]  /*7db0*/  BSYNC B3 ;  /* 0x0000000000037941 */ /* 0x000fea0003800000 */
.L_x_16210:
        /* <DEDUP_REMOVED lines=136> */
.L_x_16213:
[----:B------:R-:W-:Y:S05]  /*8640*/  BSYNC B0 ;  /* 0x0000000000007941 */ /* 0x000fea0003800000 */
.L_x_16212:
[----:B------:R-:W-:Y:S04]  /*8650*/  BSSY B3, `(.L_x_16214) ;  /* 0x0000008000037945 */ /* 0x000fe80003800000 */
[----:B------:R-:W-:Y:S05]  /*8660*/  @P3 BRA P5, `(.L_x_16215) ;  /* 0x0000000000183947 */ /* 0x000fea0002800000 */
[----:B------:R-:W-:Y:S01]  /*8670*/  IMAD.MOV.U32 R12, RZ, RZ, R36 ;  /* 0x000000ffff0c7224 */ /* 0x000fe200078e0024 */
[----:B------:R-:W-:Y:S01]  /*8680*/  MOV R10, R30 ;  /* 0x0000001e000a7202 */ /* 0x000fe20000000f00 */
[----:B------:R-:W-:Y:S01]  /*8690*/  IMAD.MOV.U32 R13, RZ, RZ, R37 ;  /* 0x000000ffff0d7224 */ /* 0x000fe200078e0025 */
[----:B------:R-:W-:Y:S01]  /*86a0*/  MOV R0, 0x86d0 ;  /* 0x000086d000007802 */ /* 0x000fe20000000f00 */
[----:B------:R-:W-:-:S07]  /*86b0*/  IMAD.MOV.U32 R11, RZ, RZ, R31 ;  /* 0x000000ffff0b7224 */ /* 0x000fce00078e001f */
[----:B-----5:R-:W-:Y:S05]  /*86c0*/  CALL.REL.NOINC `($__internal_24_$__cuda_sm20_div_rn_f64_full) ;  /* 0x0000085c001c7944 */ /* 0x020fea0003c00000 */
.L_x_16215:
[----:B------:R-:W-:Y:S05]  /*86d0*/  BSYNC B3 ;  /* 0x0000000000037941 */ /* 0x000fea0003800000 */
.L_x_16214:
        /* <DEDUP_REMOVED lines=82> */
.L_x_16217:
[----:B------:R-:W-:-:S04]  /*8c00*/  ISETP.GE.AND P0, PT, R25, RZ, PT ;  /* 0x000000ff1900720c */ /* 0x000fc80003f06270 */
[----:B------:R-:W-:Y:S02]  /*8c10*/  FSEL R6, RZ, 3.37028055040000000000e+12, P0 ;  /* 0x54442d18ff067808 */ /* 0x000fe40000000000 */
[----:B------:R-:W-:-:S07]  /*8c20*/  FSEL R7, RZ, 2.1426990032196044922, P0 ;  /* 0x400921fbff077808 */ /* 0x000fce0000000000 */
.L_x_16218:
[----:B------:R-:W-:Y:S05]  /*8c30*/  BSYNC B0 ;  /* 0x0000000000007941 */ /* 0x000fea0003800000 */
.L_x_16216:
[----:B------:R-:W-:Y:S01]  /*8c40*/  DADD R2, R4, R2 ;  /* 0x0000000004027229 */ /* 0x000fe20000000002 */
[----:B------:R-:W-:Y:S01]  /*8c50*/  LOP3.LUT R27, R7, 0x80000000, R27, 0xb8, !PT ;  /* 0x80000000071b7812 */ /* 0x000fe200078eb81b */
[----:B------:R-:W-:-:S06]  /*8c60*/  DADD R38, R38, 1 ;  /* 0x3ff0000026267429 */ /* 0x000fcc0000000000 */
[----:B------:R-:W-:-:S06]  /*8c70*/  DSETP.GTU.AND P0, PT, |R2|, +INF , PT ;  /* 0x7ff000000200742a */ /* 0x000fcc0003f0c200 */
[----:B------:R-:W-:Y:S02]  /*8c80*/  FSEL R6, R2, R6, P0 ;  /* 0x0000000602067208 */ /* 0x000fe40000000000 */
[----:B------:R-:W-:-:S07]  /*8c90*/  FSEL R7, R3, R27, P0 ;  /* 0x0000001b03077208 */ /* 0x000fce0000000000 */
.L_x_16200:
[----:B------:R-:W-:Y:S05]  /*8ca0*/  BSYNC B2 ;  /* 0x0000000000027941 */ /* 0x000fea0003800000 */
.L_x_16190:
        /* <DEDUP_REMOVED lines=9> */
.L_x_16097:
        /* <DEDUP_REMOVED lines=21> */
.L_x_16189:
[----:B------:R-:W-:Y:S05]  /*8e90*/  BSYNC B1 ;  /* 0x0000000000017941 */ /* 0x000fea0003800000 */
.L_x_16096:
        /* <DEDUP_REMOVED lines=142> */
[----:B------:R-:W-:Y:S05]  /*9780*/  CALL.REL.NOINC `($__internal_25_$__cuda_sm20_dsqrt_rn_f64_mediumpath_v1) ;  /* 0x00000850006c7944 */ /* 0x000fea0003c00000 */
.L_x_16227:
[----:B------:R-:W-:Y:S05]  /*9790*/  BSYNC B3 ;  /* 0x0000000000037941 */ /* 0x000fea0003800000 */
.L_x_16226:
        /* <DEDUP_REMOVED lines=81> */
.L_x_16225:
        /* <DEDUP_REMOVED lines=31> */
[----:B------:R-:W-:Y:S05]  /*9ea0*/  CALL.REL.NOINC `($__internal_24_$__cuda_sm20_div_rn_f64_full) ;  /* 0x0000084400247944 */ /* 0x000fea0003c00000 */
.L_x_16235:
[----:B------:R-:W-:Y:S05]  /*9eb0*/  BSYNC B4 ;  /* 0x0000000000047941 */ /* 0x000fea0003800000 */
.L_x_16234:
[----:B------:R-:W-:Y:S02]  /*9ec0*/  IMAD.MOV.U32 R18, RZ, RZ, R22 ;  /* 0x000000ffff127224 */ /* 0x000fe400078e0016 */
[----:B------:R-:W-:Y:S01]  /*9ed0*/  IMAD.MOV.U32 R19, RZ, RZ, R23 ;  /* 0x000000ffff137224 */ /* 0x000fe200078e0017 */
[----:B------:R-:W-:Y:S06]  /*9ee0*/  BRA `(.L_x_16233) ;  /* 0x0000000000047947 */ /* 0x000fec0003800000 */
.L_x_16232:
[----:B------:R-:W-:-:S11]  /*9ef0*/  DADD R18, -R30, R38 ;  /* 0x000000001e127229 */ /* 0x000fd60000000126 */
.L_x_16233:
[----:B------:R-:W-:Y:S05]  /*9f00*/  BSYNC B3 ;  /* 0x0000000000037941 */ /* 0x000fea0003800000 */
.L_x_16231:
        /* <DEDUP_REMOVED lines=27> */
.L_x_16240:
[----:B------:R-:W-:Y:S05]  /*a0c0*/  BSYNC B4 ;  /* 0x0000000000047941 */ /* 0x000fea0003800000 */
.L_x_16239:
[----:B------:R-:W-:Y:S05]  /*a0d0*/  BRA `(.L_x_16238) ;  /* 0x0000000000047947 */ /* 0x000fea0003800000 */
.L_x_16237:
[----:B------:R-:W-:-:S11]  /*a0e0*/  DADD R22, R52, -R6 ;  /* 0x0000000034167229 */ /* 0x000fd60000000806 */
.L_x_16238:
[----:B------:R-:W-:Y:S05]  /*a0f0*/  BSYNC B3 ;  /* 0x0000000000037941 */ /* 0x000fea0003800000 */
.L_x_16236:
        /* <DEDUP_REMOVED lines=29> */
[----:B------:R-:W-:Y:S05]  /*a2d0*/  CALL.REL.NOINC `($__internal_25_$__cuda_sm20_dsqrt_rn_f64_mediumpath_v1) ;  /* 0x0000084400987944 */ /* 0x000fea0003c00000 */
.L_x_16242:
[----:B------:R-:W-:Y:S05]  /*a2e0*/  BSYNC B3 ;  /* 0x0000000000037941 */ /* 0x000fea0003800000 */
.L_x_16241:
        /* <DEDUP_REMOVED lines=86> */
.L_x_16243:
        /* <DEDUP_REMOVED lines=19> */
[----:B------:R-:W-:Y:S05]  /*a980*/  CALL.REL.NOINC `($__internal_24_$__cuda_sm20_div_rn_f64_full) ;  /* 0x00000838006c7944 */ /* 0x000fea0003c00000 */
.L_x_16245:
[----:B------:R-:W-:Y:S05]  /*a990*/  BSYNC B3 ;  /* 0x0000000000037941 */ /* 0x000fea0003800000 */
.L_x_16244:
        /* <DEDUP_REMOVED lines=30> */
.L_x_16230:
        /* <DEDUP_REMOVED lines=24> */
.L_x_16248:
[----:B------:R-:W-:Y:S05]  /*ad00*/  BSYNC B3 ;  /* 0x0000000000037941 */ /* 0x000fea0003800000 */
.L_x_16247:
        /* <DEDUP_REMOVED lines=25> */
.L_x_16251:
[----:B------:R-:W-:Y:S05]  /*aea0*/  BSYNC B3 ;  /* 0x0000000000037941 */ /* 0x000fea0003800000 */
.L_x_16250:
        /* <DEDUP_REMOVED lines=30> */
.L_x_16249:
        /* <DEDUP_REMOVED lines=76> */
.L_x_16252:
[----:B------:R-:W-:Y:S01]  /*b550*/  IMAD.MOV.U32 R8, RZ, RZ, 0x0 ;  /* 0x00000000ff087424 */ /* 0x000fe200078e00ff */
[----:B------:R-:W-:Y:S01]  /*b560*/  FSETP.NEU.FTZ.AND P0, PT, R7, RZ, PT ;  /* 0x000000ff0700720b */ /* 0x000fe20003f1d000 */
[----:B------:R-:W-:-:S06]  /*b570*/  IMAD.MOV.U32 R9, RZ, RZ, 0x7ff00000 ;  /* 0x7ff00000ff097424 */ /* 0x000fcc00078e00ff */
[----:B------:R-:W-:-:S10]  /*b580*/  DFMA R8, R6, R8, +INF ;  /* 0x7ff000000608742b */ /* 0x000fd40000000008 */
[----:B------:R-:W-:Y:S02]  /*b590*/  FSEL R26, R8, RZ, P0 ;  /* 0x000000ff081a7208 */ /* 0x000fe40000000000 */
[----:B------:R-:W-:Y:S01]  /*b5a0*/  FSEL R27, R9, -QNAN , P0 ;  /* 0xfff00000091b7808 */ /* 0x000fe20000000000 */
[----:B------:R-:W-:Y:S06]  /*b5b0*/  BRA `(.L_x_16228) ;  /* 0x00000004002c7947 */ /* 0x000fec0003800000 */
.L_x_16246:
        /* <DEDUP_REMOVED lines=22> */
[----:B------:R-:W-:Y:S05]  /*b720*/  CALL.REL.NOINC `($__internal_25_$__cuda_sm20_dsqrt_rn_f64_mediumpath_v1) ;  /* 0x0000083000847944 */ /* 0x000fea0003c00000 */
.L_x_16254:
[----:B------:R-:W-:Y:S05]  /*b730*/  BSYNC B3 ;  /* 0x0000000000037941 */ /* 0x000fea0003800000 */
.L_x_16253:
        /* <DEDUP_REMOVED lines=20> */
[----:B------:R-:W-:Y:S05]  /*b880*/  CALL.REL.NOINC `($__internal_24_$__cuda_sm20_div_rn_f64_full) ;  /* 0x0000082800ac7944 */ /* 0x000fea0003c00000 */
.L_x_16256:
[----:B------:R-:W-:Y:S05]  /*b890*/  BSYNC B3 ;  /* 0x0000000000037941 */ /* 0x000fea0003800000 */
.L_x_16255:
[----:B------:R-:W-:Y:S02]  /*b8a0*/  IMAD.MOV.U32 R26, RZ, RZ, R22 ;  /* 0x000000ffff1a7224 */ /* 0x000fe400078e0016 */
[----:B------:R-:W-:Y:S01]  /*b8b0*/  IMAD.MOV.U32 R27, RZ, RZ, R23 ;  /* 0x000000ffff1b7224 */ /* 0x000fe200078e0017 */
[----:B------:R-:W-:Y:S06]  /*b8c0*/  BRA `(.L_x_16228) ;  /* 0x0000000000687947 */ /* 0x000fec0003800000 */
.L_x_16229:
        /* <DEDUP_REMOVED lines=22> */
[----:B------:R-:W-:Y:S05]  /*ba30*/  CALL.REL.NOINC `($__internal_25_$__cuda_sm20_dsqrt_rn_f64_mediumpath_v1) ;  /* 0x0000082c00c07944 */ /* 0x000fea0003c00000 */
.L_x_16258:
[----:B------:R-:W-:Y:S05]  /*ba40*/  BSYNC B3 ;  /* 0x0000000000037941 */ /* 0x000fea0003800000 */
.L_x_16257:
[----:B------:R-:W-:Y:S02]  /*ba50*/  IMAD.MOV.U32 R26, RZ, RZ, R6 ;  /* 0x000000ffff1a7224 */ /* 0x000fe400078e0006 */
[----:B------:R-:W-:-:S07]  /*ba60*/  IMAD.MOV.U32 R27, RZ, RZ, R7 ;  /* 0x000000ffff1b7224 */ /* 0x000fce00078e0007 */
.L_x_16228:
[----:B------:R-:W-:Y:S05]  /*ba70*/  BSYNC B2 ;  /* 0x0000000000027941 */ /* 0x000fea0003800000 */
.L_x_16224:
        /* <DEDUP_REMOVED lines=23> */
[----:B------:R-:W-:Y:S05]  /*bbf0*/  CALL.REL.NOINC `($__internal_24_$__cuda_sm20_div_rn_f64_full) ;  /* 0x0000082400d07944 */ /* 0x000fea0003c00000 */
[----:B------:R-:W-:Y:S02]  /*bc00*/  IMAD.MOV.U32 R18, RZ, RZ, R22 ;  /* 0x000000ffff127224 */ /* 0x000fe400078e0016 */
[----:B------:R-:W-:-:S07]  /*bc10*/  IMAD.MOV.U32 R19, RZ, RZ, R23 ;  /* 0x000000ffff137224 */ /* 0x000fce00078e0017 */
.L_x_16262:
[----:B------:R-:W-:Y:S05]  /*bc20*/  BSYNC B3 ;  /* 0x0000000000037941 */ /* 0x000fea0003800000 */
.L_x_16261:
        /* <DEDUP_REMOVED lines=37> */
.L_x_16270:
[----:B------:R-:W-:Y:S05]  /*be80*/  BSYNC B4 ;  /* 0x0000000000047941 */ /* 0x000fea0003800000 */
.L_x_16269:
[----:B------:R-:W-:Y:S02]  /*be90*/  IMAD.MOV.U32 R54, RZ, RZ, R22 ;  /* 0x000000ffff367224 */ /* 0x000fe400078e0016 */
[----:B------:R-:W-:Y:S01]  /*bea0*/  IMAD.MOV.U32 R55, RZ, RZ, R23 ;  /* 0x000000ffff377224 */ /* 0x000fe200078e0017 */
[----:B------:R-:W-:Y:S06]  /*beb0*/  BRA `(.L_x_16268) ;  /* 0x0000000000047947 */ /* 0x000fec0003800000 */
.L_x_16267:
[----:B------:R-:W-:-:S11]  /*bec0*/  DADD R54, -R30, R38 ;  /* 0x000000001e367229 */ /* 0x000fd60000000126 */
.L_x_16268:
[----:B------:R-:W-:Y:S05]  /*bed0*/  BSYNC B3 ;  /* 0x0000000000037941 */ /* 0x000fea0003800000 */
.L_x_16266:
        /* <DEDUP_REMOVED lines=24> */
.L_x_16275:
[----:B------:R-:W-:Y:S05]  /*c060*/  BSYNC B4 ;  /* 0x0000000000047941 */ /* 0x000fea0003800000 */
.L_x_16274:
[----:B------:R-:W-:Y:S02]  /*c070*/  IMAD.MOV.U32 R4, RZ, RZ, R22 ;  /* 0x000000ffff047224 */ /* 0x000fe400078e0016 */
[----:B------:R-:W-:Y:S01]  /*c080*/  IMAD.MOV.U32 R5, RZ, RZ, R23 ;  /* 0x000000ffff057224 */ /* 0x000fe200078e0017 */
[----:B------:R-:W-:Y:S06]  /*c090*/  BRA `(.L_x_16273) ;  /* 0x0000000000047947 */ /* 0x000fec0003800000 */
.L_x_16272:
[----:B------:R-:W-:-:S11]  /*c0a0*/  DADD R4, -R36, R52 ;  /* 0x0000000024047229 */ /* 0x000fd60000000134 */
.L_x_16273:
[----:B------:R-:W-:Y:S05]  /*c0b0*/  BSYNC B3 ;  /* 0x0000000000037941 */ /* 0x000fea0003800000 */
.L_x_16271:
        /* <DEDUP_REMOVED lines=25> */
[----:B------:R-:W-:Y:S05]  /*c250*/  CALL.REL.NOINC `($__internal_25_$__cuda_sm20_dsqrt_rn_f64_mediumpath_v1) ;  /* 0x0000082400b87944 */ /* 0x000fea0003c00000 */
.L_x_16277:
[----:B------:R-:W-:Y:S05]  /*c260*/  BSYNC B3 ;  /* 0x0000000000037941 */ /* 0x000fea0003800000 */
.L_x_16276:
[----:B------:R-:W-:Y:S01]  /*c270*/  PLOP3.LUT P0, PT, PT, PT, PT, 0x80, 0x0 ;  /* 0x000000000000781c */ /* 0x000fe20003f0f070 */
[----:B------:R-:W-:Y:S01]  /*c280*/  IMAD.MOV.U32 R25, RZ, RZ, R7 ;  /* 0x000000ffff197224 */ /* 0x000fe200078e0007 */
[----:B------:R-:W-:Y:S01]  /*c290*/  MOV R24, R6 ;  /* 0x0000000600187202 */ /* 0x000fe20000000f00 */
[----:B------:R-:W-:Y:S10]  /*c2a0*/  BRA `(.L_x_16263) ;  /* 0x0000000800407947 */ /* 0x000ff40003800000 */
.L_x_16265:
        /* <DEDUP_REMOVED lines=26> */
.L_x_16280:
[----:B------:R-:W-:Y:S05]  /*c450*/  BSYNC B3 ;  /* 0x0000000000037941 */ /* 0x000fea0003800000 */
.L_x_16279:
[----:B------:R-:W-:Y:S01]  /*c460*/  PLOP3.LUT P0, PT, PT, PT, PT, 0x80, 0x0 ;  /* 0x000000000000781c */ /* 0x000fe20003f0f070 */
[----:B------:R-:W-:Y:S01]  /*c470*/  IMAD.MOV.U32 R24, RZ, RZ, R6 ;  /* 0x000000ffff187224 */ /* 0x000fe200078e0006 */
[----:B------:R-:W-:Y:S01]  /*c480*/  MOV R25, R7 ;  /* 0x0000000700197202 */ /* 0x000fe20000000f00 */
[----:B------:R-:W-:Y:S10]  /*c490*/  BRA `(.L_x_16263) ;  /* 0x0000000400c47947 */ /* 0x000ff40003800000 */
.L_x_16278:
        /* <DEDUP_REMOVED lines=26> */
[----:B------:R-:W-:Y:S05]  /*c640*/  CALL.REL.NOINC `($__internal_25_$__cuda_sm20_dsqrt_rn_f64_mediumpath_v1) ;  /* 0x0000082000bc7944 */ /* 0x000fea0003c00000 */
.L_x_16282:
[----:B------:R-:W-:Y:S05]  /*c650*/  BSYNC B3 ;  /* 0x0000000000037941 */ /* 0x000fea0003800000 */
.L_x_16281:
        /* <DEDUP_REMOVED lines=21> */
.L_x_16284:
[----:B------:R-:W-:Y:S05]  /*c7b0*/  BSYNC B3 ;  /* 0x0000000000037941 */ /* 0x000fea0003800000 */
.L_x_16283:
[----:B------:R-:W-:Y:S01]  /*c7c0*/  DMUL R2, R2, 8.11296384146066816958e+31 ;  /* 0x4690000002027828 */ /* 0x000fe20000000000 */
[----:B------:R-:W-:Y:S01]  /*c7d0*/  PLOP3.LUT P0, PT, PT, PT, PT, 0x80, 0x0 ;  /* 0x000000000000781c */ /* 0x000fe20003f0f070 */
[----:B------:R-:W-:Y:S02]  /*c7e0*/  IMAD.MOV.U32 R24, RZ, RZ, R22 ;  /* 0x000000ffff187224 */ /* 0x000fe400078e0016 */
[----:B------:R-:W-:Y:S01]  /*c7f0*/  IMAD.MOV.U32 R25, RZ, RZ, R23 ;  /* 0x000000ffff197224 */ /* 0x000fe200078e0017 */
[----:B------:R-:W-:Y:S09]  /*c800*/  BRA `(.L_x_16263) ;  /* 0x0000000000e87947 */ /* 0x000ff20003800000 */
.L_x_16264:
        /* <DEDUP_REMOVED lines=22> */
[----:B------:R-:W-:Y:S02]  /*c970*/  IMAD.MOV.U32 R20, RZ, RZ, R6 ;  /* 0x000000ffff147224 */ /* 0x000fe400078e0006 */
[----:B------:R-:W-:-:S07]  /*c980*/  IMAD.MOV.U32 R21, RZ, RZ, R7 ;  /* 0x000000ffff157224 */ /* 0x000fce00078e0007 */
.L_x_16286:
[----:B------:R-:W-:Y:S05]  /*c990*/  BSYNC B3 ;  /* 0x0000000000037941 */ /* 0x000fea0003800000 */
.L_x_16285:
        /* <DEDUP_REMOVED lines=26> */
.L_x_16288:
[----:B------:R-:W-:Y:S05]  /*cb40*/  BSYNC B3 ;  /* 0x0000000000037941 */ /* 0x000fea0003800000 */
.L_x_16287:
[----:B------:R-:W-:Y:S01]  /*cb50*/  DMUL R24, R6, R20 ;  /* 0x0000001406187228 */ /* 0x000fe20000000000 */
[----:B------:R-:W-:Y:S01]  /*cb60*/  PLOP3.LUT P0, PT, PT, PT, PT, 0x80, 0x0 ;  /* 0x000000000000781c */ /* 0x000fe20003f0f070 */
[----:B------:R-:W-:-:S12]  /*cb70*/  BRA `(.L_x_16263) ;  /* 0x00000000000c7947 */ /* 0x000fd80003800000 */
.L_x_16260:
[----:B------:R-:W-:Y:S01]  /*cb80*/  DMUL R24, R24, 9.00719925474099200000e+15 ;  /* 0x4340000018187828 */ /* 0x000fe20000000000 */
[----:B------:R-:W-:Y:S01]  /*cb90*/  PLOP3.LUT P0, PT, PT, PT, PT, 0x80, 0x0 ;  /* 0x000000000000781c */ /* 0x000fe20003f0f070 */
[----:B------:R-:W-:-:S12]  /*cba0*/  DMUL R2, R2, 9.00719925474099200000e+15 ;  /* 0x4340000002027828 */ /* 0x000fd80000000000 */
.L_x_16263:
[----:B------:R-:W-:Y:S05]  /*cbb0*/  BSYNC B2 ;  /* 0x0000000000027941 */ /* 0x000fea0003800000 */
.L_x_16259:
        /* <DEDUP_REMOVED lines=67> */
.L_x_16294:
[----:B------:R-:W-:-:S11]  /*cff0*/  DMUL R68, RZ, |R18| ;  /* 0x40000012ff447228 */ /* 0x000fd60000000000 */
.L_x_16295:
[----:B------:R-:W-:Y:S05]  /*d000*/  BSYNC B0 ;  /* 0x0000000000007941 */ /* 0x000fea0003800000 */
.L_x_16293:
        /* <DEDUP_REMOVED lines=11> */
.L_x_16292:
        /* <DEDUP_REMOVED lines=53> */
.L_x_16291:
        /* <DEDUP_REMOVED lines=62> */
.L_x_16299:
[----:B------:R-:W-:-:S11]  /*d7f0*/  DMUL R68, RZ, |R18| ;  /* 0x40000012ff447228 */ /* 0x000fd60000000000 */
.L_x_16300:
[----:B------:R-:W-:Y:S05]  /*d800*/  BSYNC B0 ;  /* 0x0000000000007941 */ /* 0x000fea0003800000 */
.L_x_16298:
        /* <DEDUP_REMOVED lines=11> */
.L_x_16297:
        /* <DEDUP_REMOVED lines=53> */
.L_x_16290:
        /* <DEDUP_REMOVED lines=30> */
.L_x_16303:
[----:B------:R-:W-:Y:S05]  /*ddf0*/  BSYNC B3 ;  /* 0x0000000000037941 */ /* 0x000fea0003800000 */
.L_x_16302:
        /* <DEDUP_REMOVED lines=82> */
.L_x_16305:
[----:B------:R-:W-:Y:S02]  /*e320*/  FSEL R4, RZ, 3.37028055040000000000e+12, P1 ;  /* 0x54442d18ff047808 */ /* 0x000fe40000800000 */
[----:B------:R-:W-:-:S07]  /*e330*/  FSEL R5, RZ, 2.1426990032196044922, P1 ;  /* 0x400921fbff057808 */ /* 0x000fce0000800000 */
.L_x_16306:
[----:B------:R-:W-:Y:S05]  /*e340*/  BSYNC B0 ;  /* 0x0000000000007941 */ /* 0x000fea0003800000 */
.L_x_16304:
[----:B------:R-:W-:Y:S01]  /*e350*/  DADD R2, |R24|, |R2| ;  /* 0x0000000018027229 */ /* 0x000fe20000000602 */
[----:B------:R-:W-:-:S07]  /*e360*/  LOP3.LUT R25, R5, 0x80000000, R25, 0xb8, !PT ;  /* 0x8000000005197812 */ /* 0x000fce00078eb819 */
[----:B------:R-:W-:-:S06]  /*e370*/  DSETP.GTU.AND P0, PT, |R2|, +INF , PT ;  /* 0x7ff000000200742a */ /* 0x000fcc0003f0c200 */
[----:B------:R-:W-:Y:S02]  /*e380*/  FSEL R68, R2, R4, P0 ;  /* 0x0000000402447208 */ /* 0x000fe40000000000 */
[----:B------:R-:W-:Y:S01]  /*e390*/  FSEL R69, R3, R25, P0 ;  /* 0x0000001903457208 */ /* 0x000fe20000000000 */
[----:B------:R-:W-:Y:S06]  /*e3a0*/  BRA `(.L_x_16296) ;  /* 0x0000000400d47947 */ /* 0x000fec0003800000 */
.L_x_16301:
        /* <DEDUP_REMOVED lines=26> */
.L_x_16308:
[----:B------:R-:W-:Y:S05]  /*e550*/  BSYNC B3 ;  /* 0x0000000000037941 */ /* 0x000fea0003800000 */
.L_x_16307:
        /* <DEDUP_REMOVED lines=82> */
.L_x_16310:
[----:B------:R-:W-:Y:S02]  /*ea80*/  FSEL R4, RZ, 3.37028055040000000000e+12, P1 ;  /* 0x54442d18ff047808 */ /* 0x000fe40000800000 */
[----:B------:R-:W-:-:S07]  /*ea90*/  FSEL R5, RZ, 2.1426990032196044922, P1 ;  /* 0x400921fbff057808 */ /* 0x000fce0000800000 */
.L_x_16311:
[----:B------:R-:W-:Y:S05]  /*eaa0*/  BSYNC B0 ;  /* 0x0000000000007941 */ /* 0x000fea0003800000 */
.L_x_16309:
[----:B------:R-:W-:Y:S01]  /*eab0*/  DADD R2, |R24|, |R2| ;  /* 0x0000000018027229 */ /* 0x000fe20000000602 */
[----:B------:R-:W-:-:S07]  /*eac0*/  LOP3.LUT R25, R5, 0x80000000, R25, 0xb8, !PT ;  /* 0x8000000005197812 */ /* 0x000fce00078eb819 */
[----:B------:R-:W-:-:S06]  /*ead0*/  DSETP.GTU.AND P0, PT, |R2|, +INF , PT ;  /* 0x7ff000000200742a */ /* 0x000fcc0003f0c200 */
[----:B------:R-:W-:Y:S02]  /*eae0*/  FSEL R68, R2, R4, P0 ;  /* 0x0000000402447208 */ /* 0x000fe40000000000 */
[----:B------:R-:W-:-:S07]  /*eaf0*/  FSEL R69, R3, R25, P0 ;  /* 0x0000001903457208 */ /* 0x000fce0000000000 */
.L_x_16296:
[----:B------:R-:W-:Y:S05]  /*eb00*/  BSYNC B2 ;  /* 0x0000000000027941 */ /* 0x000fea0003800000 */
.L_x_16289:
[----:B------:R-:W-:Y:S01]  /*eb10*/  DADD R2, -RZ, -R26 ;  /* 0x00000000ff027229 */ /* 0x000fe2000000091a */
[----:B------:R-:W-:-:S09]  /*eb20*/  ISETP.NE.AND P0, PT, R60, RZ, PT ;  /* 0x000000ff3c00720c */ /* 0x000fd20003f05270 */
[----:B------:R-:W-:Y:S02]  /*eb30*/  FSEL R70, R2, R26, !P0 ;  /* 0x0000001a02467208 */ /* 0x000fe40004000000 */
[----:B------:R-:W-:Y:S01]  /*eb40*/  FSEL R71, R3, R27, !P0 ;  /* 0x0000001b03477208 */ /* 0x000fe20004000000 */
[----:B------:R-:W-:Y:S06]  /*eb50*/  BRA `(.L_x_16312) ;  /* 0x0000003000287947 */ /* 0x000fec0003800000 */
.L_x_16223:
[----:B------:R-:W2:Y:S01]  /*eb60*/  LDL.64 R2, [R1+0x8] ;  /* 0x0000080001027983 */ /* 0x000ea20000100a00 */
[----:B------:R-:W-:Y:S01]  /*eb70*/  UMOV UR4, 0x54442d18 ;  /* 0x54442d1800047882 */ /* 0x000fe20000000000 */
[----:B------:R-:W-:Y:S01]  /*eb80*/  UMOV UR5, 0x3ff921fb ;  /* 0x3ff921fb00057882 */ /* 0x000fe20000000000 */
[----:B------:R-:W-:Y:S02]  /*eb90*/  DADD R70, -RZ, -R18 ;  /* 0x00000000ff467229 */ /* 0x000fe40000000912 */
[----:B--2---:R-:W-:-:S08]  /*eba0*/  DADD R16, -R16, R2 ;  /* 0x0000000010107229 */ /* 0x004fd00000000102 */
[----:B------:R-:W-:Y:S01]  /*ebb0*/  DADD R68, R16, UR4 ;  /* 0x0000000410447e29 */ /* 0x000fe20008000000 */
[----:B------:R-:W-:Y:S10]  /*ebc0*/  BRA `(.L_x_16312) ;  /* 0x00000030000c7947 */ /* 0x000ff40003800000 */
.L_x_16222:
[----:B------:R-:W-:Y:S01]  /*ebd0*/  DADD R70, -RZ, -R18 ;  /* 0x00000000ff467229 */ /* 0x000fe20000000912 */
[----:B------:R-:W-:Y:S01]  /*ebe0*/  CS2R R68, SRZ ;  /* 0x0000000000447805 */ /* 0x000fe2000001ff00 */
[----:B------:R-:W-:Y:S09]  /*ebf0*/  BRA `(.L_x_16312) ;  /* 0x0000003000007947 */ /* 0x000ff20003800000 */
.L_x_16221:
        /* <DEDUP_REMOVED lines=108> */
.L_x_16317:
[----:B------:R-:W-:Y:S05]  /*f2c0*/  BSYNC B0 ;  /* 0x0000000000007941 */ /* 0x000fea0003800000 */
.L_x_16316:
[----:B------:R-:W-:Y:S04]  /*f2d0*/  BSSY B3, `(.L_x_16318) ;  /* 0x0000008000037945 */ /* 0x000fe80003800000 */
[----:B------:R-:W-:Y:S05]  /*f2e0*/  @P3 BRA P5, `(.L_x_16319) ;  /* 0x0000000000183947 */ /* 0x000fea0002800000 */
[----:B------:R-:W-:Y:S01]  /*f2f0*/  MOV R12, R26 ;  /* 0x0000001a000c7202 */ /* 0x000fe20000000f00 */
[----:B------:R-:W-:Y:S01]  /*f300*/  IMAD.MOV.U32 R13, RZ, RZ, R27 ;  /* 0x000000ffff0d7224 */ /* 0x000fe200078e001b */
[----:B------:R-:W-:Y:S01]  /*f310*/  MOV R0, 0xf350 ;  /* 0x0000f35000007802 */ /* 0x000fe20000000f00 */
[----:B------:R-:W-:Y:S02]  /*f320*/  IMAD.MOV.U32 R10, RZ, RZ, R24 ;  /* 0x000000ffff0a7224 */ /* 0x000fe400078e0018 */
[----:B------:R-:W-:-:S07]  /*f330*/  IMAD.MOV.U32 R11, RZ, RZ, R25 ;  /* 0x000000ffff0b7224 */ /* 0x000fce00078e0019 */
[----:B------:R-:W-:Y:S05]  /*f340*/  CALL.REL.NOINC `($__internal_24_$__cuda_sm20_div_rn_f64_full) ;  /* 0x000007ec00fc7944 */ /* 0x000fea0003c00000 */
.L_x_16319:
[----:B------:R-:W-:Y:S05]  /*f350*/  BSYNC B3 ;  /* 0x0000000000037941 */ /* 0x000fea0003800000 */
.L_x_16318:
        /* <DEDUP_REMOVED lines=82> */
.L_x_16321:
[----:B------:R-:W-:-:S04]  /*f880*/  ISETP.GE.AND P0, PT, R17, RZ, PT ;  /* 0x000000ff1100720c */ /* 0x000fc80003f06270 */
[----:B------:R-:W-:Y:S02]  /*f890*/  FSEL R6, RZ, 3.37028055040000000000e+12, P0 ;  /* 0x54442d18ff067808 */ /* 0x000fe40000000000 */
[----:B------:R-:W-:-:S07]  /*f8a0*/  FSEL R7, RZ, 2.1426990032196044922, P0 ;  /* 0x400921fbff077808 */ /* 0x000fce0000000000 */
.L_x_16322:
[----:B------:R-:W-:Y:S05]  /*f8b0*/  BSYNC B0 ;  /* 0x0000000000007941 */ /* 0x000fea0003800000 */
.L_x_16320:
[----:B------:R-:W-:Y:S01]  /*f8c0*/  DADD R2, R2, R4 ;  /* 0x0000000002027229 */ /* 0x000fe20000000004 */
[----:B------:R-:W-:Y:S01]  /*f8d0*/  LOP3.LUT R19, R7, 0x80000000, R19, 0xb8, !PT ;  /* 0x8000000007137812 */ /* 0x000fe200078eb813 */
[----:B------:R-:W-:-:S06]  /*f8e0*/  DMUL R30, R30, 0.5 ;  /* 0x3fe000001e1e7828 */ /* 0x000fcc0000000000 */
[----:B------:R-:W-:-:S06]  /*f8f0*/  DSETP.GTU.AND P0, PT, |R2|, +INF , PT ;  /* 0x7ff000000200742a */ /* 0x000fcc0003f0c200 */
[----:B------:R-:W-:Y:S02]  /*f900*/  FSEL R6, R2, R6, P0 ;  /* 0x0000000602067208 */ /* 0x000fe40000000000 */
[----:B------:R-:W-:Y:S01]  /*f910*/  FSEL R7, R3, R19, P0 ;  /* 0x0000001303077208 */ /* 0x000fe20000000000 */
[----:B------:R-:W-:Y:S06]  /*f920*/  BRA `(.L_x_16323) ;  /* 0x0000002000387947 */ /* 0x000fec0003800000 */
.L_x_16315:
        /* <DEDUP_REMOVED lines=135> */
.L_x_16325:
[----:B------:R-:W-:Y:S05]  /*101a0*/  BSYNC B0 ;  /* 0x0000000000007941 */ /* 0x000fea0003800000 */
.L_x_16324:
[----:B------:R-:W-:Y:S04]  /*101b0*/  BSSY B3, `(.L_x_16326) ;  /* 0x0000008000037945 */ /* 0x000fe80003800000 */
[----:B------:R-:W-:Y:S05]  /*101c0*/  @P3 BRA P5, `(.L_x_16327) ;  /* 0x0000000000183947 */ /* 0x000fea0002800000 */
[----:B------:R-:W-:Y:S01]  /*101d0*/  IMAD.MOV.U32 R12, RZ, RZ, R26 ;  /* 0x000000ffff0c7224 */ /* 0x000fe200078e001a */
[----:B------:R-:W-:Y:S01]  /*101e0*/  MOV R0, 0x10230 ;  /* 0x0001023000007802 */ /* 0x000fe20000000f00 */
[----:B------:R-:W-:Y:S02]  /*101f0*/  IMAD.MOV.U32 R13, RZ, RZ, R27 ;  /* 0x000000ffff0d7224 */ /* 0x000fe400078e001b */
[----:B------:R-:W-:Y:S02]  /*10200*/  IMAD.MOV.U32 R10, RZ, RZ, R24 ;  /* 0x000000ffff0a7224 */ /* 0x000fe400078e0018 */
[----:B------:R-:W-:-:S07]  /*10210*/  IMAD.MOV.U32 R11, RZ, RZ, R25 ;  /* 0x000000ffff0b7224 */ /* 0x000fce00078e0019 */
[----:B------:R-:W-:Y:S05]  /*10220*/  CALL.REL.NOINC `($__internal_24_$__cuda_sm20_div_rn_f64_full) ;  /* 0x000007e000447944 */ /* 0x000fea0003c00000 */
.L_x_16327:
[----:B------:R-:W-:Y:S05]  /*10230*/  BSYNC B3 ;  /* 0x0000000000037941 */ /* 0x000fea0003800000 */
.L_x_16326:
        /* <DEDUP_REMOVED lines=82> */
.L_x_16329:
[----:B------:R-:W-:-:S04]  /*10760*/  ISETP.GE.AND P0, PT, R17, RZ, PT ;  /* 0x000000ff1100720c */ /* 0x000fc80003f06270 */
[----:B------:R-:W-:Y:S02]  /*10770*/  FSEL R6, RZ, 3.37028055040000000000e+12, P0 ;  /* 0x54442d18ff067808 */ /* 0x000fe40000000000 */
[----:B------:R-:W-:-:S07]  /*10780*/  FSEL R7, RZ, 2.1426990032196044922, P0 ;  /* 0x400921fbff077808 */ /* 0x000fce0000000000 */
.L_x_16330:
[----:B------:R-:W-:Y:S05]  /*10790*/  BSYNC B0 ;  /* 0x0000000000007941 */ /* 0x000fea0003800000 */
.L_x_16328:
[----:B------:R-:W-:Y:S01]  /*107a0*/  DADD R2, R2, R4 ;  /* 0x0000000002027229 */ /* 0x000fe20000000004 */
[----:B------:R-:W-:-:S07]  /*107b0*/  LOP3.LUT R19, R7, 0x80000000, R19, 0xb8, !PT ;  /* 0x8000000007137812 */ /* 0x000fce00078eb813 */
[----:B------:R-:W-:-:S06]  /*107c0*/  DSETP.GTU.AND P0, PT, |R2|, +INF , PT ;  /* 0x7ff000000200742a */ /* 0x000fcc0003f0c200 */
[----:B------:R-:W-:Y:S02]  /*107d0*/  FSEL R6, R2, R6, P0 ;  /* 0x0000000602067208 */ /* 0x000fe40000000000 */
[----:B------:R-:W-:Y:S01]  /*107e0*/  FSEL R7, R3, R19, P0 ;  /* 0x0000001303077208 */ /* 0x000fe20000000000 */
[----:B------:R-:W-:Y:S06]  /*107f0*/  BRA `(.L_x_16323) ;  /* 0x0000001000847947 */ /* 0x000fec0003800000 */
.L_x_16314:
        /* <DEDUP_REMOVED lines=22> */
[----:B------:R-:W-:Y:S05]  /*10960*/  CALL.REL.NOINC `($__internal_24_$__cuda_sm20_div_rn_f64_full) ;  /* 0x000007d800747944 */ /* 0x000fea0003c00000 */
.L_x_16332:
[----:B------:R-:W-:Y:S05]  /*10970*/  BSYNC B3 ;  /* 0x0000000000037941 */ /* 0x000fea0003800000 */
.L_x_16331:
        /* <DEDUP_REMOVED lines=23> */
[----:B------:R-:W-:Y:S05]  /*10af0*/  CALL.REL.NOINC `($__internal_24_$__cuda_sm20_div_rn_f64_full) ;  /* 0x000007d800107944 */ /* 0x000fea0003c00000 */
[----:B------:R-:W-:Y:S02]  /*10b00*/  IMAD.MOV.U32 R6, RZ, RZ, R22 ;  /* 0x000000ffff067224 */ /* 0x000fe400078e0016 */
[----:B------:R-:W-:-:S07]  /*10b10*/  IMAD.MOV.U32 R7, RZ, RZ, R23 ;  /* 0x000000ffff077224 */ /* 0x000fce00078e0017 */
.L_x_16334:
[----:B------:R-:W-:Y:S05]  /*10b20*/  BSYNC B3 ;  /* 0x0000000000037941 */ /* 0x000fea0003800000 */
.L_x_16333:
        /* <DEDUP_REMOVED lines=136> */
.L_x_16336:
[----:B------:R-:W-:Y:S05]  /*113b0*/  BSYNC B0 ;  /* 0x0000000000007941 */ /* 0x000fea0003800000 */
.L_x_16335:
        /* <DEDUP_REMOVED lines=8> */
.L_x_16338:
[----:B------:R-:W-:Y:S05]  /*11440*/  BSYNC B3 ;  /* 0x0000000000037941 */ /* 0x000fea0003800000 */
.L_x_16337:
        /* <DEDUP_REMOVED lines=82> */
.L_x_16340:
[----:B------:R-:W-:-:S04]  /*11970*/  ISETP.GE.AND P0, PT, R17, RZ, PT ;  /* 0x000000ff1100720c */ /* 0x000fc80003f06270 */
[----:B------:R-:W-:Y:S02]  /*11980*/  FSEL R6, RZ, 3.37028055040000000000e+12, P0 ;  /* 0x54442d18ff067808 */ /* 0x000fe40000000000 */
[----:B------:R-:W-:-:S07]  /*11990*/  FSEL R7, RZ, 2.1426990032196044922, P0 ;  /* 0x400921fbff077808 */ /* 0x000fce0000000000 */
.L_x_16341:
[----:B------:R-:W-:Y:S05]  /*119a0*/  BSYNC B0 ;  /* 0x0000000000007941 */ /* 0x000fea0003800000 */
.L_x_16339:
[----:B------:R-:W-:Y:S01]  /*119b0*/  DADD R2, R2, R4 ;  /* 0x0000000002027229 */ /* 0x000fe20000000004 */
[----:B------:R-:W-:Y:S01]  /*119c0*/  LOP3.LUT R19, R7, 0x80000000, R19, 0xb8, !PT ;  /* 0x8000000007137812 */ /* 0x000fe200078eb813 */
[----:B------:R-:W-:-:S06]  /*119d0*/  DADD R30, R30, 1 ;  /* 0x3ff000001e1e7429 */ /* 0x000fcc0000000000 */
[----:B------:R-:W-:-:S06]  /*119e0*/  DSETP.GTU.AND P0, PT, |R2|, +INF , PT ;  /* 0x7ff000000200742a */ /* 0x000fcc0003f0c200 */
[----:B------:R-:W-:Y:S02]  /*119f0*/  FSEL R6, R2, R6, P0 ;  /* 0x0000000602067208 */ /* 0x000fe40000000000 */
[----:B------:R-:W-:-:S07]  /*11a00*/  FSEL R7, R3, R19, P0 ;  /* 0x0000001303077208 */ /* 0x000fce0000000000 */
.L_x_16323:
[----:B------:R-:W-:Y:S05]  /*11a10*/  BSYNC B2 ;  /* 0x0000000000027941 */ /* 0x000fea0003800000 */
.L_x_16313:
        /* <DEDUP_REMOVED lines=9> */
.L_x_16220:
        /* <DEDUP_REMOVED lines=21> */
.L_x_16312:
[----:B------:R-:W-:Y:S05]  /*11c00*/  BSYNC B1 ;  /* 0x0000000000017941 */ /* 0x000fea0003800000 */
.L_x_16219:
        /* <DEDUP_REMOVED lines=143> */
.L_x_16350:
[----:B------:R-:W-:Y:S05]  /*12500*/  BSYNC B3 ;  /* 0x0000000000037941 */ /* 0x000fea0003800000 */
.L_x_16349:
        /* <DEDUP_REMOVED lines=81> */
.L_x_16348:
        /* <DEDUP_REMOVED lines=32> */
.L_x_16358:
[----:B------:R-:W-:Y:S05]  /*12c20*/  BSYNC B4 ;  /* 0x0000000000047941 */ /* 0x000fea0003800000 */
.L_x_16357:
[----:B------:R-:W-:Y:S02]  /*12c30*/  IMAD.MOV.U32 R16, RZ, RZ, R22 ;  /* 0x000000ffff107224 */ /* 0x000fe400078e0016 */
[----:B------:R-:W-:Y:S01]  /*12c40*/  IMAD.MOV.U32 R17, RZ, RZ, R23 ;  /* 0x000000ffff117224 */ /* 0x000fe200078e0017 */
[----:B------:R-:W-:Y:S06]  /*12c50*/  BRA `(.L_x_16356) ;  /* 0x0000000000047947 */ /* 0x000fec0003800000 */
.L_x_16355:
[----:B------:R-:W-:-:S11]  /*12c60*/  DADD R16, -R26, R34 ;  /* 0x000000001a107229 */ /* 0x000fd60000000122 */
.L_x_16356:
[----:B------:R-:W-:Y:S05]  /*12c70*/  BSYNC B3 ;  /* 0x0000000000037941 */ /* 0x000fea0003800000 */
.L_x_16354:
        /* <DEDUP_REMOVED lines=27> */
.L_x_16363:
[----:B------:R-:W-:Y:S05]  /*12e30*/  BSYNC B4 ;  /* 0x0000000000047941 */ /* 0x000fea0003800000 */
.L_x_16362:
[----:B------:R-:W-:Y:S05]  /*12e40*/  BRA `(.L_x_16361) ;  /* 0x0000000000047947 */ /* 0x000fea0003800000 */
.L_x_16360:
[----:B------:R-:W-:-:S11]  /*12e50*/  DADD R22, R36, -R6 ;  /* 0x0000000024167229 */ /* 0x000fd60000000806 */
.L_x_16361:
[----:B------:R-:W-:Y:S05]  /*12e60*/  BSYNC B3 ;  /* 0x0000000000037941 */ /* 0x000fea0003800000 */
.L_x_16359:
        /* <DEDUP_REMOVED lines=30> */
.L_x_16365:
[----:B------:R-:W-:Y:S05]  /*13050*/  BSYNC B3 ;  /* 0x0000000000037941 */ /* 0x000fea0003800000 */
.L_x_16364:
        /* <DEDUP_REMOVED lines=86> */
.L_x_16366:
        /* <DEDUP_REMOVED lines=20> */
.L_x_16368:
[----:B------:R-:W-:Y:S05]  /*13700*/  BSYNC B3 ;  /* 0x0000000000037941 */ /* 0x000fea0003800000 */
.L_x_16367:
        /* <DEDUP_REMOVED lines=30> */
.L_x_16353:
        /* <DEDUP_REMOVED lines=23> */
[----:B------:R-:W-:Y:S05]  /*13a60*/  CALL.REL.NOINC `($__internal_25_$__cuda_sm20_dsqrt_rn_f64_mediumpath_v1) ;  /* 0x000007ac00b47944 */ /* 0x000fea0003c00000 */
.L_x_16371:
[----:B------:R-:W-:Y:S05]  /*13a70*/  BSYNC B3 ;  /* 0x0000000000037941 */ /* 0x000fea0003800000 */
.L_x_16370:
        /* <DEDUP_REMOVED lines=25> */
.L_x_16374:
[----:B------:R-:W-:Y:S05]  /*13c10*/  BSYNC B3 ;  /* 0x0000000000037941 */ /* 0x000fea0003800000 */
.L_x_16373:
        /* <DEDUP_REMOVED lines=30> */
.L_x_16372:
        /* <DEDUP_REMOVED lines=76> */
.L_x_16375:
[----:B------:R-:W-:Y:S01]  /*142c0*/  IMAD.MOV.U32 R8, RZ, RZ, 0x0 ;  /* 0x00000000ff087424 */ /* 0x000fe200078e00ff */
[----:B------:R-:W-:Y:S01]  /*142d0*/  FSETP.NEU.FTZ.AND P0, PT, R7, RZ, PT ;  /* 0x000000ff0700720b */ /* 0x000fe20003f1d000 */
[----:B------:R-:W-:-:S06]  /*142e0*/  IMAD.MOV.U32 R9, RZ, RZ, 0x7ff00000 ;  /* 0x7ff00000ff097424 */ /* 0x000fcc00078e00ff */
[----:B------:R-:W-:-:S10]  /*142f0*/  DFMA R8, R6, R8, +INF ;  /* 0x7ff000000608742b */ /* 0x000fd40000000008 */
[----:B------:R-:W-:Y:S02]  /*14300*/  FSEL R24, R8, RZ, P0 ;  /* 0x000000ff08187208 */ /* 0x000fe40000000000 */
[----:B------:R-:W-:Y:S01]  /*14310*/  FSEL R25, R9, -QNAN , P0 ;  /* 0xfff0000009197808 */ /* 0x000fe20000000000 */
[----:B------:R-:W-:Y:S06]  /*14320*/  BRA `(.L_x_16351) ;  /* 0x00000004002c7947 */ /* 0x000fec0003800000 */
.L_x_16369:
        /* <DEDUP_REMOVED lines=23> */
.L_x_16377:
[----:B------:R-:W-:Y:S05]  /*144a0*/  BSYNC B3 ;  /* 0x0000000000037941 */ /* 0x000fea0003800000 */
.L_x_16376:
        /* <DEDUP_REMOVED lines=21> */
.L_x_16379:
[----:B------:R-:W-:Y:S05]  /*14600*/  BSYNC B3 ;  /* 0x0000000000037941 */ /* 0x000fea0003800000 */
.L_x_16378:
[----:B------:R-:W-:Y:S02]  /*14610*/  IMAD.MOV.U32 R24, RZ, RZ, R22 ;  /* 0x000000ffff187224 */ /* 0x000fe400078e0016 */
[----:B------:R-:W-:Y:S01]  /*14620*/  IMAD.MOV.U32 R25, RZ, RZ, R23 ;  /* 0x000000ffff197224 */ /* 0x000fe200078e0017 */
[----:B------:R-:W-:Y:S06]  /*14630*/  BRA `(.L_x_16351) ;  /* 0x0000000000687947 */ /* 0x000fec0003800000 */
.L_x_16352:
        /* <DEDUP_REMOVED lines=22> */
[----:B------:R-:W-:Y:S05]  /*147a0*/  CALL.REL.NOINC `($__internal_25_$__cuda_sm20_dsqrt_rn_f64_mediumpath_v1) ;  /* 0x000007a000647944 */ /* 0x000fea0003c00000 */
.L_x_16381:
[----:B------:R-:W-:Y:S05]  /*147b0*/  BSYNC B3 ;  /* 0x0000000000037941 */ /* 0x000fea0003800000 */
.L_x_16380:
[----:B------:R-:W-:Y:S02]  /*147c0*/  IMAD.MOV.U32 R24, RZ, RZ, R6 ;  /* 0x000000ffff187224 */ /* 0x000fe400078e0006 */
[----:B------:R-:W-:-:S07]  /*147d0*/  IMAD.MOV.U32 R25, RZ, RZ, R7 ;  /* 0x000000ffff197224 */ /* 0x000fce00078e0007 */
.L_x_16351:
[----:B------:R-:W-:Y:S05]  /*147e0*/  BSYNC B2 ;  /* 0x0000000000027941 */ /* 0x000fea0003800000 */
.L_x_16347:
        /* <DEDUP_REMOVED lines=23> */
[----:B------:R-:W-:Y:S05]  /*14960*/  CALL.REL.NOINC `($__internal_24_$__cuda_sm20_div_rn_f64_full) ;  /* 0x0000079800747944 */ /* 0x000fea0003c00000 */
[----:B------:R-:W-:Y:S02]  /*14970*/  IMAD.MOV.U32 R16, RZ, RZ, R22 ;  /* 0x000000ffff107224 */ /* 0x000fe400078e0016 */
[----:B------:R-:W-:-:S07]  /*14980*/  IMAD.MOV.U32 R17, RZ, RZ, R23 ;  /* 0x000000ffff117224 */ /* 0x000fce00078e0017 */
.L_x_16385:
[----:B------:R-:W-:Y:S05]  /*14990*/  BSYNC B3 ;  /* 0x0000000000037941 */ /* 0x000fea0003800000 */
.L_x_16384:
        /* <DEDUP_REMOVED lines=37> */
.L_x_16393:
[----:B------:R-:W-:Y:S05]  /*14bf0*/  BSYNC B4 ;  /* 0x0000000000047941 */ /* 0x000fea0003800000 */
.L_x_16392:
[----:B------:R-:W-:Y:S02]  /*14c00*/  IMAD.MOV.U32 R38, RZ, RZ, R22 ;  /* 0x000000ffff267224 */ /* 0x000fe400078e0016 */
[----:B------:R-:W-:Y:S01]  /*14c10*/  IMAD.MOV.U32 R39, RZ, RZ, R23 ;  /* 0x000000ffff277224 */ /* 0x000fe200078e0017 */
[----:B------:R-:W-:Y:S06]  /*14c20*/  BRA `(.L_x_16391) ;  /* 0x0000000000047947 */ /* 0x000fec0003800000 */
.L_x_16390:
[----:B------:R-:W-:-:S11]  /*14c30*/  DADD R38, -R26, R34 ;  /* 0x000000001a267229 */ /* 0x000fd60000000122 */
.L_x_16391:
[----:B------:R-:W-:Y:S05]  /*14c40*/  BSYNC B3 ;  /* 0x0000000000037941 */ /* 0x000fea0003800000 */
.L_x_16389:
        /* <DEDUP_REMOVED lines=24> */
.L_x_16398:
[----:B------:R-:W-:Y:S05]  /*14dd0*/  BSYNC B4 ;  /* 0x0000000000047941 */ /* 0x000fea0003800000 */
.L_x_16397:
[----:B------:R-:W-:Y:S01]  /*14de0*/  IMAD.MOV.U32 R4, RZ, RZ, R22 ;  /* 0x000000ffff047224 */ /* 0x000fe200078e0016 */
[----:B------:R-:W-:Y:S01]  /*14df0*/  MOV R5, R23 ;  /* 0x0000001700057202 */ /* 0x000fe20000000f00 */
[----:B------:R-:W-:Y:S06]  /*14e00*/  BRA `(.L_x_16396) ;  /* 0x0000000000047947 */ /* 0x000fec0003800000 */
.L_x_16395:
[----:B------:R-:W-:-:S11]  /*14e10*/  DADD R4, -R30, R36 ;  /* 0x000000001e047229 */ /* 0x000fd60000000124 */
.L_x_16396:
[----:B------:R-:W-:Y:S05]  /*14e20*/  BSYNC B3 ;  /* 0x0000000000037941 */ /* 0x000fea0003800000 */
.L_x_16394:
        /* <DEDUP_REMOVED lines=26> */
.L_x_16400:
[----:B------:R-:W-:Y:S05]  /*14fd0*/  BSYNC B3 ;  /* 0x0000000000037941 */ /* 0x000fea0003800000 */
.L_x_16399:
[----:B------:R-:W-:Y:S01]  /*14fe0*/  PLOP3.LUT P0, PT, PT, PT, PT, 0x80, 0x0 ;  /* 0x000000000000781c */ /* 0x000fe20003f0f070 */
[----:B------:R-:W-:Y:S02]  /*14ff0*/  IMAD.MOV.U32 R18, RZ, RZ, R6 ;  /* 0x000000ffff127224 */ /* 0x000fe400078e0006 */
[----:B------:R-:W-:Y:S01]  /*15000*/  IMAD.MOV.U32 R19, RZ, RZ, R7 ;  /* 0x000000ffff137224 */ /* 0x000fe200078e0007 */
[----:B------:R-:W-:Y:S09]  /*15010*/  BRA `(.L_x_16386) ;  /* 0x0000000800407947 */ /* 0x000ff20003800000 */
.L_x_16388:
        /* <DEDUP_REMOVED lines=26> */
.L_x_16403:
[----:B------:R-:W-:Y:S05]  /*151c0*/  BSYNC B3 ;  /* 0x0000000000037941 */ /* 0x000fea0003800000 */
.L_x_16402:
[----:B------:R-:W-:Y:S01]  /*151d0*/  PLOP3.LUT P0, PT, PT, PT, PT, 0x80, 0x0 ;  /* 0x000000000000781c */ /* 0x000fe20003f0f070 */
[----:B------:R-:W-:Y:S02]  /*151e0*/  IMAD.MOV.U32 R18, RZ, RZ, R6 ;  /* 0x000000ffff127224 */ /* 0x000fe400078e0006 */
[----:B------:R-:W-:Y:S01]  /*151f0*/  IMAD.MOV.U32 R19, RZ, RZ, R7 ;  /* 0x000000ffff137224 */ /* 0x000fe200078e0007 */
[----:B------:R-:W-:Y:S09]  /*15200*/  BRA `(.L_x_16386) ;  /* 0x0000000400c47947 */ /* 0x000ff20003800000 */
.L_x_16401:
        /* <DEDUP_REMOVED lines=27> */
.L_x_16405:
[----:B------:R-:W-:Y:S05]  /*153c0*/  BSYNC B3 ;  /* 0x0000000000037941 */ /* 0x000fea0003800000 */
.L_x_16404:
        /* <DEDUP_REMOVED lines=21> */
.L_x_16407:
[----:B------:R-:W-:Y:S05]  /*15520*/  BSYNC B3 ;  /* 0x0000000000037941 */ /* 0x000fea0003800000 */
.L_x_16406:
[----:B------:R-:W-:Y:S01]  /*15530*/  DMUL R2, R2, 8.11296384146066816958e+31 ;  /* 0x4690000002027828 */ /* 0x000fe20000000000 */
[----:B------:R-:W-:Y:S01]  /*15540*/  PLOP3.LUT P0, PT, PT, PT, PT, 0x80, 0x0 ;  /* 0x000000000000781c */ /* 0x000fe20003f0f070 */
[----:B------:R-:W-:Y:S02]  /*15550*/  IMAD.MOV.U32 R18, RZ, RZ, R22 ;  /* 0x000000ffff127224 */ /* 0x000fe400078e0016 */
[----:B------:R-:W-:Y:S01]  /*15560*/  IMAD.MOV.U32 R19, RZ, RZ, R23 ;  /* 0x000000ffff137224 */ /* 0x000fe200078e0017 */
[----:B------:R-:W-:Y:S09]  /*15570*/  BRA `(.L_x_16386) ;  /* 0x0000000000e87947 */ /* 0x000ff20003800000 */
.L_x_16387:
        /* <DEDUP_REMOVED lines=21> */
[----:B------:R-:W-:Y:S05]  /*156d0*/  CALL.REL.NOINC `($__internal_25_$__cuda_sm20_dsqrt_rn_f64_mediumpath_v1) ;  /* 0x0000079000987944 */ /* 0x000fea0003c00000 */
[----:B------:R-:W-:Y:S02]  /*156e0*/  IMAD.MOV.U32 R20, RZ, RZ, R6 ;  /* 0x000000ffff147224 */ /* 0x000fe400078e0006 */
[----:B------:R-:W-:-:S07]  /*156f0*/  IMAD.MOV.U32 R21, RZ, RZ, R7 ;  /* 0x000000ffff157224 */ /* 0x000fce00078e0007 */
.L_x_16409:
[----:B------:R-:W-:Y:S05]  /*15700*/  BSYNC B3 ;  /* 0x0000000000037941 */ /* 0x000fea0003800000 */
.L_x_16408:
        /* <DEDUP_REMOVED lines=25> */
[----:B------:R-:W-:Y:S05]  /*158a0*/  CALL.REL.NOINC `($__internal_25_$__cuda_sm20_dsqrt_rn_f64_mediumpath_v1) ;  /* 0x0000079000247944 */ /* 0x000fea0003c00000 */
.L_x_16411:
[----:B------:R-:W-:Y:S05]  /*158b0*/  BSYNC B3 ;  /* 0x0000000000037941 */ /* 0x000fea0003800000 */
.L_x_16410:
[----:B------:R-:W-:Y:S01]  /*158c0*/  DMUL R18, R6, R20 ;  /* 0x0000001406127228 */ /* 0x000fe20000000000 */
[----:B------:R-:W-:Y:S01]  /*158d0*/  PLOP3.LUT P0, PT, PT, PT, PT, 0x80, 0x0 ;  /* 0x000000000000781c */ /* 0x000fe20003f0f070 */
[----:B------:R-:W-:-:S12]  /*158e0*/  BRA `(.L_x_16386) ;  /* 0x00000000000c7947 */ /* 0x000fd80003800000 */
.L_x_16383:
[----:B------:R-:W-:Y:S01]  /*158f0*/  DMUL R18, R18, 9.00719925474099200000e+15 ;  /* 0x4340000012127828 */ /* 0x000fe20000000000 */
[----:B------:R-:W-:Y:S01]  /*15900*/  PLOP3.LUT P0, PT, PT, PT, PT, 0x80, 0x0 ;  /* 0x000000000000781c */ /* 0x000fe20003f0f070 */
[----:B------:R-:W-:-:S12]  /*15910*/  DMUL R2, R2, 9.00719925474099200000e+15 ;  /* 0x4340000002027828 */ /* 0x000fd80000000000 */
.L_x_16386:
[----:B------:R-:W-:Y:S05]  /*15920*/  BSYNC B2 ;  /* 0x0000000000027941 */ /* 0x000fea0003800000 */
.L_x_16382:
        /* <DEDUP_REMOVED lines=67> */
.L_x_16417:
[----:B------:R-:W-:-:S11]  /*15d60*/  DMUL R60, RZ, |R16| ;  /* 0x40000010ff3c7228 */ /* 0x000fd60000000000 */
.L_x_16418:
[----:B------:R-:W-:Y:S05]  /*15d70*/  BSYNC B0 ;  /* 0x0000000000007941 */ /* 0x000fea0003800000 */
.L_x_16416:
        /* <DEDUP_REMOVED lines=11> */
.L_x_16415:
        /* <DEDUP_REMOVED lines=53> */
.L_x_16414:
        /* <DEDUP_REMOVED lines=62> */
.L_x_16422:
[----:B------:R-:W-:-:S11]  /*16560*/  DMUL R60, RZ, |R16| ;  /* 0x40000010ff3c7228 */ /* 0x000fd60000000000 */
.L_x_16423:
[----:B------:R-:W-:Y:S05]  /*16570*/  BSYNC B0 ;  /* 0x0000000000007941 */ /* 0x000fea0003800000 */
.L_x_16421:
        /* <DEDUP_REMOVED lines=11> */
.L_x_16420:
        /* <DEDUP_REMOVED lines=53> */
.L_x_16413:
        /* <DEDUP_REMOVED lines=29> */
[----:B------:R-:W-:Y:S05]  /*16b50*/  CALL.REL.NOINC `($__internal_24_$__cuda_sm20_div_rn_f64_full) ;  /* 0x0000077400f87944 */ /* 0x000fea0003c00000 */
.L_x_16426:
[----:B------:R-:W-:Y:S05]  /*16b60*/  BSYNC B3 ;  /* 0x0000000000037941 */ /* 0x000fea0003800000 */
.L_x_16425:
        /* <DEDUP_REMOVED lines=82> */
.L_x_16428:
[----:B------:R-:W-:Y:S02]  /*17090*/  FSEL R4, RZ, 3.37028055040000000000e+12, P1 ;  /* 0x54442d18ff047808 */ /* 0x000fe40000800000 */
[----:B------:R-:W-:-:S07]  /*170a0*/  FSEL R5, RZ, 2.1426990032196044922, P1 ;  /* 0x400921fbff057808 */ /* 0x000fce0000800000 */
.L_x_16429:
[----:B------:R-:W-:Y:S05]  /*170b0*/  BSYNC B0 ;  /* 0x0000000000007941 */ /* 0x000fea0003800000 */
.L_x_16427:
[----:B------:R-:W-:Y:S01]  /*170c0*/  DADD R2, |R18|, |R2| ;  /* 0x0000000012027229 */ /* 0x000fe20000000602 */
[----:B------:R-:W-:-:S07]  /*170d0*/  LOP3.LUT R19, R5, 0x80000000, R19, 0xb8, !PT ;  /* 0x8000000005137812 */ /* 0x000fce00078eb813 */
[----:B------:R-:W-:-:S06]  /*170e0*/  DSETP.GTU.AND P0, PT, |R2|, +INF , PT ;  /* 0x7ff000000200742a */ /* 0x000fcc0003f0c200 */
[----:B------:R-:W-:Y:S02]  /*170f0*/  FSEL R60, R2, R4, P0 ;  /* 0x00000004023c7208 */ /* 0x000fe40000000000 */
[----:B------:R-:W-:Y:S01]  /*17100*/  FSEL R61, R3, R19, P0 ;  /* 0x00000013033d7208 */ /* 0x000fe20000000000 */
[----:B------:R-:W-:Y:S06]  /*17110*/  BRA `(.L_x_16419) ;  /* 0x0000000400d47947 */ /* 0x000fec0003800000 */
.L_x_16424:
        /* <DEDUP_REMOVED lines=26> */
.L_x_16431:
[----:B------:R-:W-:Y:S05]  /*172c0*/  BSYNC B3 ;  /* 0x0000000000037941 */ /* 0x000fea0003800000 */
.L_x_16430:
        /* <DEDUP_REMOVED lines=82> */
.L_x_16433:
[----:B------:R-:W-:Y:S02]  /*177f0*/  FSEL R4, RZ, 3.37028055040000000000e+12, P1 ;  /* 0x54442d18ff047808 */ /* 0x000fe40000800000 */
[----:B------:R-:W-:-:S07]  /*17800*/  FSEL R5, RZ, 2.1426990032196044922, P1 ;  /* 0x400921fbff057808 */ /* 0x000fce0000800000 */
.L_x_16434:
[----:B------:R-:W-:Y:S05]  /*17810*/  BSYNC B0 ;  /* 0x0000000000007941 */ /* 0x000fea0003800000 */
.L_x_16432:
[----:B------:R-:W-:Y:S01]  /*17820*/  DADD R2, |R18|, |R2| ;  /* 0x0000000012027229 */ /* 0x000fe20000000602 */
[----:B------:R-:W-:-:S07]  /*17830*/  LOP3.LUT R19, R5, 0x80000000, R19, 0xb8, !PT ;  /* 0x8000000005137812 */ /* 0x000fce00078eb813 */
[----:B------:R-:W-:-:S06]  /*17840*/  DSETP.GTU.AND P0, PT, |R2|, +INF , PT ;  /* 0x7ff000000200742a */ /* 0x000fcc0003f0c200 */
[----:B------:R-:W-:Y:S02]  /*17850*/  FSEL R60, R2, R4, P0 ;  /* 0x00000004023c7208 */ /* 0x000fe40000000000 */
[----:B------:R-:W-:-:S07]  /*17860*/  FSEL R61, R3, R19, P0 ;  /* 0x00000013033d7208 */ /* 0x000fce0000000000 */
.L_x_16419:
[----:B------:R-:W-:Y:S05]  /*17870*/  BSYNC B2 ;  /* 0x0000000000027941 */ /* 0x000fea0003800000 */
.L_x_16412:
[----:B------:R-:W-:Y:S01]  /*17880*/  DADD R2, -RZ, -R24 ;  /* 0x00000000ff027229 */ /* 0x000fe20000000918 */
[----:B------:R-:W-:-:S09]  /*17890*/  ISETP.NE.AND P0, PT, R52, RZ, PT ;  /* 0x000000ff3400720c */ /* 0x000fd20003f05270 */
[----:B------:R-:W-:Y:S02]  /*178a0*/  FSEL R62, R2, R24, !P0 ;  /* 0x00000018023e7208 */ /* 0x000fe40004000000 */
[----:B------:R-:W-:Y:S01]  /*178b0*/  FSEL R63, R3, R25, !P0 ;  /* 0x00000019033f7208 */ /* 0x000fe20004000000 */
[----:B------:R-:W-:Y:S06]  /*178c0*/  BRA `(.L_x_16435) ;  /* 0x0000003000287947 */ /* 0x000fec0003800000 */
.L_x_16346:
[----:B------:R-:W2:Y:S01]  /*178d0*/  LDL.64 R2, [R1+0x8] ;  /* 0x0000080001027983 */ /* 0x000ea20000100a00 */
[----:B------:R-:W-:Y:S01]  /*178e0*/  UMOV UR4, 0x54442d18 ;  /* 0x54442d1800047882 */ /* 0x000fe20000000000 */
[----:B------:R-:W-:Y:S01]  /*178f0*/  UMOV UR5, 0x3ff921fb ;  /* 0x3ff921fb00057882 */ /* 0x000fe20000000000 */
[----:B------:R-:W-:Y:S02]  /*17900*/  DADD R62, -RZ, -R34 ;  /* 0x00000000ff3e7229 */ /* 0x000fe40000000922 */
[----:B--2---:R-:W-:-:S08]  /*17910*/  DADD R32, -R32, R2 ;  /* 0x0000000020207229 */ /* 0x004fd00000000102 */
[----:B------:R-:W-:Y:S01]  /*17920*/  DADD R60, R32, UR4 ;  /* 0x00000004203c7e29 */ /* 0x000fe20008000000 */
[----:B------:R-:W-:Y:S10]  /*17930*/  BRA `(.L_x_16435) ;  /* 0x00000030000c7947 */ /* 0x000ff40003800000 */
.L_x_16345:
[----:B------:R-:W-:Y:S01]  /*17940*/  DADD R62, -RZ, -R34 ;  /* 0x00000000ff3e7229 */ /* 0x000fe20000000922 */
[----:B------:R-:W-:Y:S01]  /*17950*/  CS2R R60, SRZ ;  /* 0x00000000003c7805 */ /* 0x000fe2000001ff00 */
[----:B------:R-:W-:Y:S09]  /*17960*/  BRA `(.L_x_16435) ;  /* 0x0000003000007947 */ /* 0x000ff20003800000 */
.L_x_16344:
        /* <DEDUP_REMOVED lines=108> */
.L_x_16440:
[----:B------:R-:W-:Y:S05]  /*18030*/  BSYNC B0 ;  /* 0x0000000000007941 */ /* 0x000fea0003800000 */
.L_x_16439:
[----:B------:R-:W-:Y:S04]  /*18040*/  BSSY B3, `(.L_x_16441) ;  /* 0x0000008000037945 */ /* 0x000fe80003800000 */
[----:B------:R-:W-:Y:S05]  /*18050*/  @P3 BRA P5, `(.L_x_16442) ;  /* 0x0000000000183947 */ /* 0x000fea0002800000 */
[----:B------:R-:W-:Y:S01]  /*18060*/  IMAD.MOV.U32 R12, RZ, RZ, R18 ;  /* 0x000000ffff0c7224 */ /* 0x000fe200078e0012 */
[----:B------:R-:W-:Y:S01]  /*18070*/  MOV R10, R16 ;  /* 0x00000010000a7202 */ /* 0x000fe20000000f00 */
[----:B------:R-:W-:Y:S01]  /*18080*/  IMAD.MOV.U32 R13, RZ, RZ, R19 ;  /* 0x000000ffff0d7224 */ /* 0x000fe200078e0013 */
[----:B------:R-:W-:Y:S01]  /*18090*/  MOV R0, 0x180c0 ;  /* 0x000180c000007802 */ /* 0x000fe20000000f00 */
[----:B------:R-:W-:-:S07]  /*180a0*/  IMAD.MOV.U32 R11, RZ, RZ, R17 ;  /* 0x000000ffff0b7224 */ /* 0x000fce00078e0011 */
[----:B------:R-:W-:Y:S05]  /*180b0*/  CALL.REL.NOINC `($__internal_24_$__cuda_sm20_div_rn_f64_full) ;  /* 0x0000076000a07944 */ /* 0x000fea0003c00000 */
.L_x_16442:
[----:B------:R-:W-:Y:S05]  /*180c0*/  BSYNC B3 ;  /* 0x0000000000037941 */ /* 0x000fea0003800000 */
.L_x_16441:
        /* <DEDUP_REMOVED lines=82> */
.L_x_16444:
[----:B------:R-:W-:-:S04]  /*185f0*/  ISETP.GE.AND P0, PT, R33, RZ, PT ;  /* 0x000000ff2100720c */ /* 0x000fc80003f06270 */
[----:B------:R-:W-:Y:S02]  /*18600*/  FSEL R6, RZ, 3.37028055040000000000e+12, P0 ;  /* 0x54442d18ff067808 */ /* 0x000fe40000000000 */
[----:B------:R-:W-:-:S07]  /*18610*/  FSEL R7, RZ, 2.1426990032196044922, P0 ;  /* 0x400921fbff077808 */ /* 0x000fce0000000000 */
.L_x_16445:
[----:B------:R-:W-:Y:S05]  /*18620*/  BSYNC B0 ;  /* 0x0000000000007941 */ /* 0x000fea0003800000 */
.L_x_16443:
[----:B------:R-:W-:Y:S01]  /*18630*/  DADD R2, R2, R4 ;  /* 0x0000000002027229 */ /* 0x000fe20000000004 */
[----:B------:R-:W-:Y:S01]  /*18640*/  LOP3.LUT R35, R7, 0x80000000, R35, 0xb8, !PT ;  /* 0x8000000007237812 */ /* 0x000fe200078eb823 */
[----:B------:R-:W-:-:S06]  /*18650*/  DMUL R24, R24, 0.5 ;  /* 0x3fe0000018187828 */ /* 0x000fcc0000000000 */
[----:B------:R-:W-:-:S06]  /*18660*/  DSETP.GTU.AND P0, PT, |R2|, +INF , PT ;  /* 0x7ff000000200742a */ /* 0x000fcc0003f0c200 */
[----:B------:R-:W-:Y:S02]  /*18670*/  FSEL R6, R2, R6, P0 ;  /* 0x0000000602067208 */ /* 0x000fe40000000000 */
[----:B------:R-:W-:Y:S01]  /*18680*/  FSEL R7, R3, R35, P0 ;  /* 0x0000002303077208 */ /* 0x000fe20000000000 */
[----:B------:R-:W-:Y:S06]  /*18690*/  BRA `(.L_x_16446) ;  /* 0x0000002000387947 */ /* 0x000fec0003800000 */
.L_x_16438:
        /* <DEDUP_REMOVED lines=135> */
.L_x_16448:
[----:B------:R-:W-:Y:S05]  /*18f10*/  BSYNC B0 ;  /* 0x0000000000007941 */ /* 0x000fea0003800000 */
.L_x_16447:
        /* <DEDUP_REMOVED lines=8> */
.L_x_16450:
[----:B------:R-:W-:Y:S05]  /*18fa0*/  BSYNC B3 ;  /* 0x0000000000037941 */ /* 0x000fea0003800000 */
.L_x_16449:
        /* <DEDUP_REMOVED lines=82> */
.L_x_16452:
[----:B------:R-:W-:-:S04]  /*194d0*/  ISETP.GE.AND P0, PT, R33, RZ, PT ;  /* 0x000000ff2100720c */ /* 0x000fc80003f06270 */
[----:B------:R-:W-:Y:S02]  /*194e0*/  FSEL R6, RZ, 3.37028055040000000000e+12, P0 ;  /* 0x54442d18ff067808 */ /* 0x000fe40000000000 */
[----:B------:R-:W-:-:S07]  /*194f0*/  FSEL R7, RZ, 2.1426990032196044922, P0 ;  /* 0x400921fbff077808 */ /* 0x000fce0000000000 */
.L_x_16453:
[----:B------:R-:W-:Y:S05]  /*19500*/  BSYNC B0 ;  /* 0x0000000000007941 */ /* 0x000fea0003800000 */
.L_x_16451:
[----:B------:R-:W-:Y:S01]  /*19510*/  DADD R2, R2, R4 ;  /* 0x0000000002027229 */ /* 0x000fe20000000004 */
[----:B------:R-:W-:-:S07]  /*19520*/  LOP3.LUT R35, R7, 0x80000000, R35, 0xb8, !PT ;  /* 0x8000000007237812 */ /* 0x000fce00078eb823 */
[----:B------:R-:W-:-:S06]  /*19530*/  DSETP.GTU.AND P0, PT, |R2|, +INF , PT ;  /* 0x7ff000000200742a */ /* 0x000fcc0003f0c200 */
[----:B------:R-:W-:Y:S02]  /*19540*/  FSEL R6, R2, R6, P0 ;  /* 0x0000000602067208 */ /* 0x000fe40000000000 */
[----:B------:R-:W-:Y:S01]  /*19550*/  FSEL R7, R3, R35, P0 ;  /* 0x0000002303077208 */ /* 0x000fe20000000000 */
[----:B------:R-:W-:Y:S06]  /*19560*/  BRA `(.L_x_16446) ;  /* 0x0000001000847947 */ /* 0x000fec0003800000 */
.L_x_16437:
        /* <DEDUP_REMOVED lines=22> */
[----:B------:R-:W-:Y:S05]  /*196d0*/  CALL.REL.NOINC `($__internal_24_$__cuda_sm20_div_rn_f64_full) ;  /* 0x0000074c00187944 */ /* 0x000fea0003c00000 */
.L_x_16455:
[----:B------:R-:W-:Y:S05]  /*196e0*/  BSYNC B3 ;  /* 0x0000000000037941 */ /* 0x000fea0003800000 */
.L_x_16454:
        /* <DEDUP_REMOVED lines=24> */
[----:B------:R-:W-:Y:S01]  /*19870*/  IMAD.MOV.U32 R6, RZ, RZ, R22 ;  /* 0x000000ffff067224 */ /* 0x000fe200078e0016 */
[----:B------:R-:W-:-:S07]  /*19880*/  MOV R7, R23 ;  /* 0x0000001700077202 */ /* 0x000fce0000000f00 */
.L_x_16457:
[----:B------:R-:W-:Y:S05]  /*19890*/  BSYNC B3 ;  /* 0x0000000000037941 */ /* 0x000fea0003800000 */
.L_x_16456:
        /* <DEDUP_REMOVED lines=136> */
.L_x_16459:
[----:B------:R-:W-:Y:S05]  /*1a120*/  BSYNC B0 ;  /* 0x0000000000007941 */ /* 0x000fea0003800000 */
.L_x_16458:
        /* <DEDUP_REMOVED lines=8> */
.L_x_16461:
[----:B------:R-:W-:Y:S05]  /*1a1b0*/  BSYNC B3 ;  /* 0x0000000000037941 */ /* 0x000fea0003800000 */
.L_x_16460:
        /* <DEDUP_REMOVED lines=82> */
.L_x_16463:
[----:B------:R-:W-:-:S04]  /*1a6e0*/  ISETP.GE.AND P0, PT, R33, RZ, PT ;  /* 0x000000ff2100720c */ /* 0x000fc80003f06270 */
[----:B------:R-:W-:Y:S02]  /*1a6f0*/  FSEL R6, RZ, 3.37028055040000000000e+12, P0 ;  /* 0x54442d18ff067808 */ /* 0x000fe40000000000 */
[----:B------:R-:W-:-:S07]  /*1a700*/  FSEL R7, RZ, 2.1426990032196044922, P0 ;  /* 0x400921fbff077808 */ /* 0x000fce0000000000 */
.L_x_16464:
[----:B------:R-:W-:Y:S05]  /*1a710*/  BSYNC B0 ;  /* 0x0000000000007941 */ /* 0x000fea0003800000 */
.L_x_16462:
[----:B------:R-:W-:Y:S01]  /*1a720*/  DADD R2, R2, R4 ;  /* 0x0000000002027229 */ /* 0x000fe20000000004 */
[----:B------:R-:W-:Y:S01]  /*1a730*/  LOP3.LUT R35, R7, 0x80000000, R35, 0xb8, !PT ;  /* 0x8000000007237812 */ /* 0x000fe200078eb823 */
[----:B------:R-:W-:-:S06]  /*1a740*/  DADD R24, R24, 1 ;  /* 0x3ff0000018187429 */ /* 0x000fcc0000000000 */
[----:B------:R-:W-:-:S06]  /*1a750*/  DSETP.GTU.AND P0, PT, |R2|, +INF , PT ;  /* 0x7ff000000200742a */ /* 0x000fcc0003f0c200 */
[----:B------:R-:W-:Y:S02]  /*1a760*/  FSEL R6, R2, R6, P0 ;  /* 0x0000000602067208 */ /* 0x000fe40000000000 */
[----:B------:R-:W-:-:S07]  /*1a770*/  FSEL R7, R3, R35, P0 ;  /* 0x0000002303077208 */ /* 0x000fce0000000000 */
.L_x_16446:
[----:B------:R-:W-:Y:S05]  /*1a780*/  BSYNC B2 ;  /* 0x0000000000027941 */ /* 0x000fea0003800000 */
.L_x_16436:
        /* <DEDUP_REMOVED lines=9> */
.L_x_16343:
        /* <DEDUP_REMOVED lines=21> */
.L_x_16435:
[----:B------:R-:W-:Y:S05]  /*1a970*/  BSYNC B1 ;  /* 0x0000000000017941 */ /* 0x000fea0003800000 */
.L_x_16342:
        /* <DEDUP_REMOVED lines=143> */
.L_x_16473:
[----:B------:R-:W-:Y:S05]  /*1b270*/  BSYNC B3 ;  /* 0x0000000000037941 */ /* 0x000fea0003800000 */
.L_x_16472:
        /* <DEDUP_REMOVED lines=81> */
.L_x_16471:
        /* <DEDUP_REMOVED lines=32> */
.L_x_16481:
[----:B------:R-:W-:Y:S05]  /*1b990*/  BSYNC B4 ;  /* 0x0000000000047941 */ /* 0x000fea0003800000 */
.L_x_16480:
[----:B------:R-:W-:Y:S01]  /*1b9a0*/  IMAD.MOV.U32 R16, RZ, RZ, R22 ;  /* 0x000000ffff107224 */ /* 0x000fe200078e0016 */
[----:B------:R-:W-:Y:S01]  /*1b9b0*/  MOV R17, R23 ;  /* 0x0000001700117202 */ /* 0x000fe20000000f00 */
[----:B------:R-:W-:Y:S06]  /*1b9c0*/  BRA `(.L_x_16479) ;  /* 0x0000000000047947 */ /* 0x000fec0003800000 */
.L_x_16478:
[----:B------:R-:W-:-:S11]  /*1b9d0*/  DADD R16, -R26, R32 ;  /* 0x000000001a107229 */ /* 0x000fd60000000120 */
.L_x_16479:
[----:B------:R-:W-:Y:S05]  /*1b9e0*/  BSYNC B3 ;  /* 0x0000000000037941 */ /* 0x000fea0003800000 */
.L_x_16477:
        /* <DEDUP_REMOVED lines=27> */
.L_x_16486:
[----:B------:R-:W-:Y:S05]  /*1bba0*/  BSYNC B4 ;  /* 0x0000000000047941 */ /* 0x000fea0003800000 */
.L_x_16485:
[----:B------:R-:W-:Y:S05]  /*1bbb0*/  BRA `(.L_x_16484) ;  /* 0x0000000000047947 */ /* 0x000fea0003800000 */
.L_x_16483:
[----:B------:R-:W-:-:S11]  /*1bbc0*/  DADD R22, R34, -R6 ;  /* 0x0000000022167229 */ /* 0x000fd60000000806 */
.L_x_16484:
[----:B------:R-:W-:Y:S05]  /*1bbd0*/  BSYNC B3 ;  /* 0x0000000000037941 */ /* 0x000fea0003800000 */
.L_x_16482:
        /* <DEDUP_REMOVED lines=30> */
.L_x_16488:
[----:B------:R-:W-:Y:S05]  /*1bdc0*/  BSYNC B3 ;  /* 0x0000000000037941 */ /* 0x000fea0003800000 */
.L_x_16487:
        /* <DEDUP_REMOVED lines=86> */
.L_x_16489:
        /* <DEDUP_REMOVED lines=20> */
.L_x_16491:
[----:B------:R-:W-:Y:S05]  /*1c470*/  BSYNC B3 ;  /* 0x0000000000037941 */ /* 0x000fea0003800000 */
.L_x_16490:
        /* <DEDUP_REMOVED lines=30> */
.L_x_16476:
        /* <DEDUP_REMOVED lines=24> */
.L_x_16494:
[----:B------:R-:W-:Y:S05]  /*1c7e0*/  BSYNC B3 ;  /* 0x0000000000037941 */ /* 0x000fea0003800000 */
.L_x_16493:
        /* <DEDUP_REMOVED lines=25> */
.L_x_16497:
[----:B------:R-:W-:Y:S05]  /*1c980*/  BSYNC B3 ;  /* 0x0000000000037941 */ /* 0x000fea0003800000 */
.L_x_16496:
        /* <DEDUP_REMOVED lines=30> */
.L_x_16495:
        /* <DEDUP_REMOVED lines=76> */
.L_x_16498:
[----:B------:R-:W-:Y:S01]  /*1d030*/  IMAD.MOV.U32 R8, RZ, RZ, 0x0 ;  /* 0x00000000ff087424 */ /* 0x000fe200078e00ff */
[----:B------:R-:W-:Y:S01]  /*1d040*/  FSETP.NEU.FTZ.AND P0, PT, R7, RZ, PT ;  /* 0x000000ff0700720b */ /* 0x000fe20003f1d000 */
[----:B------:R-:W-:-:S06]  /*1d050*/  IMAD.MOV.U32 R9, RZ, RZ, 0x7ff00000 ;  /* 0x7ff00000ff097424 */ /* 0x000fcc00078e00ff */
[----:B------:R-:W-:-:S10]  /*1d060*/  DFMA R8, R6, R8, +INF ;  /* 0x7ff000000608742b */ /* 0x000fd40000000008 */
[----:B------:R-:W-:Y:S02]  /*1d070*/  FSEL R24, R8, RZ, P0 ;  /* 0x000000ff08187208 */ /* 0x000fe40000000000 */
[----:B------:R-:W-:Y:S01]  /*1d080*/  FSEL R25, R9, -QNAN , P0 ;  /* 0xfff0000009197808 */ /* 0x000fe20000000000 */
[----:B------:R-:W-:Y:S06]  /*1d090*/  BRA `(.L_x_16474) ;  /* 0x00000004002c7947 */ /* 0x000fec0003800000 */
.L_x_16492:
        /* <DEDUP_REMOVED lines=23> */
.L_x_16500:
[----:B------:R-:W-:Y:S05]  /*1d210*/  BSYNC B3 ;  /* 0x0000000000037941 */ /* 0x000fea0003800000 */
.L_x_16499:
        /* <DEDUP_REMOVED lines=21> */
.L_x_16502:
[----:B------:R-:W-:Y:S05]  /*1d370*/  BSYNC B3 ;  /* 0x0000000000037941 */ /* 0x000fea0003800000 */
.L_x_16501:
[----:B------:R-:W-:Y:S02]  /*1d380*/  IMAD.MOV.U32 R24, RZ, RZ, R22 ;  /* 0x000000ffff187224 */ /* 0x000fe400078e0016 */
[----:B------:R-:W-:Y:S01]  /*1d390*/  IMAD.MOV.U32 R25, RZ, RZ, R23 ;  /* 0x000000ffff197224 */ /* 0x000fe200078e0017 */
[----:B------:R-:W-:Y:S06]  /*1d3a0*/  BRA `(.L_x_16474) ;  /* 0x0000000000687947 */ /* 0x000fec0003800000 */
.L_x_16475:
        /* <DEDUP_REMOVED lines=22> */
[----:B------:R-:W-:Y:S05]  /*1d510*/  CALL.REL.NOINC `($__internal_25_$__cuda_sm20_dsqrt_rn_f64_mediumpath_v1) ;  /* 0x0000071400087944 */ /* 0x000fea0003c00000 */
.L_x_16504:
[----:B------:R-:W-:Y:S05]  /*1d520*/  BSYNC B3 ;  /* 0x0000000000037941 */ /* 0x000fea0003800000 */
.L_x_16503:
[----:B------:R-:W-:Y:S02]  /*1d530*/  IMAD.MOV.U32 R24, RZ, RZ, R6 ;  /* 0x000000ffff187224 */ /* 0x000fe400078e0006 */
[----:B------:R-:W-:-:S07]  /*1d540*/  IMAD.MOV.U32 R25, RZ, RZ, R7 ;  /* 0x000000ffff197224 */ /* 0x000fce00078e0007 */
.L_x_16474:
[----:B------:R-:W-:Y:S05]  /*1d550*/  BSYNC B2 ;  /* 0x0000000000027941 */ /* 0x000fea0003800000 */
.L_x_16470:
        /* <DEDUP_REMOVED lines=24> */
[----:B------:R-:W-:Y:S01]  /*1d6e0*/  MOV R16, R22 ;  /* 0x0000001600107202 */ /* 0x000fe20000000f00 */
[----:B------:R-:W-:-:S07]  /*1d6f0*/  IMAD.MOV.U32 R17, RZ, RZ, R23 ;  /* 0x000000ffff117224 */ /* 0x000fce00078e0017 */
.L_x_16508:
[----:B------:R-:W-:Y:S05]  /*1d700*/  BSYNC B3 ;  /* 0x0000000000037941 */ /* 0x000fea0003800000 */
.L_x_16507:
        /* <DEDUP_REMOVED lines=37> */
.L_x_16516:
[----:B------:R-:W-:Y:S05]  /*1d960*/  BSYNC B4 ;  /* 0x0000000000047941 */ /* 0x000fea0003800000 */
.L_x_16515:
[----:B------:R-:W-:Y:S02]  /*1d970*/  IMAD.MOV.U32 R36, RZ, RZ, R22 ;  /* 0x000000ffff247224 */ /* 0x000fe400078e0016 */
[----:B------:R-:W-:Y:S01]  /*1d980*/  IMAD.MOV.U32 R37, RZ, RZ, R23 ;  /* 0x000000ffff257224 */ /* 0x000fe200078e0017 */
[----:B------:R-:W-:Y:S06]  /*1d990*/  BRA `(.L_x_16514) ;  /* 0x0000000000047947 */ /* 0x000fec0003800000 */
.L_x_16513:
[----:B------:R-:W-:-:S11]  /*1d9a0*/  DADD R36, -R26, R32 ;  /* 0x000000001a247229 */ /* 0x000fd60000000120 */
.L_x_16514:
[----:B------:R-:W-:Y:S05]  /*1d9b0*/  BSYNC B3 ;  /* 0x0000000000037941 */ /* 0x000fea0003800000 */
.L_x_16512:
        /* <DEDUP_REMOVED lines=24> */
.L_x_16521:
[----:B------:R-:W-:Y:S05]  /*1db40*/  BSYNC B4 ;  /* 0x0000000000047941 */ /* 0x000fea0003800000 */
.L_x_16520:
[----:B------:R-:W-:Y:S02]  /*1db50*/  IMAD.MOV.U32 R4, RZ, RZ, R22 ;  /* 0x000000ffff047224 */ /* 0x000fe400078e0016 */
[----:B------:R-:W-:Y:S01]  /*1db60*/  IMAD.MOV.U32 R5, RZ, RZ, R23 ;  /* 0x000000ffff057224 */ /* 0x000fe200078e0017 */
[----:B------:R-:W-:Y:S06]  /*1db70*/  BRA `(.L_x_16519) ;  /* 0x0000000000047947 */ /* 0x000fec0003800000 */
.L_x_16518:
[----:B------:R-:W-:-:S11]  /*1db80*/  DADD R4, -R30, R34 ;  /* 0x000000001e047229 */ /* 0x000fd60000000122 */
.L_x_16519:
[----:B------:R-:W-:Y:S05]  /*1db90*/  BSYNC B3 ;  /* 0x0000000000037941 */ /* 0x000fea0003800000 */
.L_x_16517:
        /* <DEDUP_REMOVED lines=26> */
.L_x_16523:
[----:B------:R-:W-:Y:S05]  /*1dd40*/  BSYNC B3 ;  /* 0x0000000000037941 */ /* 0x000fea0003800000 */
.L_x_16522:
[----:B------:R-:W-:Y:S01]  /*1dd50*/  PLOP3.LUT P0, PT, PT, PT, PT, 0x80, 0x0 ;  /* 0x000000000000781c */ /* 0x000fe20003f0f070 */
[----:B------:R-:W-:Y:S02]  /*1dd60*/  IMAD.MOV.U32 R4, RZ, RZ, R6 ;  /* 0x000000ffff047224 */ /* 0x000fe400078e0006 */
[----:B------:R-:W-:Y:S01]  /*1dd70*/  IMAD.MOV.U32 R5, RZ, RZ, R7 ;  /* 0x000000ffff057224 */ /* 0x000fe200078e0007 */
[----:B------:R-:W-:Y:S09]  /*1dd80*/  BRA `(.L_x_16509) ;  /* 0x0000000800407947 */ /* 0x000ff20003800000 */
.L_x_16511:
        /* <DEDUP_REMOVED lines=26> */
.L_x_16526:
[----:B------:R-:W-:Y:S05]  /*1df30*/  BSYNC B3 ;  /* 0x0000000000037941 */ /* 0x000fea0003800000 */
.L_x_16525:
[----:B------:R-:W-:Y:S01]  /*1df40*/  PLOP3.LUT P0, PT, PT, PT, PT, 0x80, 0x0 ;  /* 0x000000000000781c */ /* 0x000fe20003f0f070 */
[----:B------:R-:W-:Y:S02]  /*1df50*/  IMAD.MOV.U32 R4, RZ, RZ, R6 ;  /* 0x000000ffff047224 */ /* 0x000fe400078e0006 */
[----:B------:R-:W-:Y:S01]  /*1df60*/  IMAD.MOV.U32 R5, RZ, RZ, R7 ;  /* 0x000000ffff057224 */ /* 0x000fe200078e0007 */
[----:B------:R-:W-:Y:S09]  /*1df70*/  BRA `(.L_x_16509) ;  /* 0x0000000400c47947 */ /* 0x000ff20003800000 */
.L_x_16524:
        /* <DEDUP_REMOVED lines=27> */
.L_x_16528:
[----:B------:R-:W-:Y:S05]  /*1e130*/  BSYNC B3 ;  /* 0x0000000000037941 */ /* 0x000fea0003800000 */
.L_x_16527:
        /* <DEDUP_REMOVED lines=21> */
.L_x_16530:
[----:B------:R-:W-:Y:S05]  /*1e290*/  BSYNC B3 ;  /* 0x0000000000037941 */ /* 0x000fea0003800000 */
.L_x_16529:
[----:B------:R-:W-:Y:S01]  /*1e2a0*/  DMUL R2, R2, 8.11296384146066816958e+31 ;  /* 0x4690000002027828 */ /* 0x000fe20000000000 */
[----:B------:R-:W-:Y:S01]  /*1e2b0*/  PLOP3.LUT P0, PT, PT, PT, PT, 0x80, 0x0 ;  /* 0x000000000000781c */ /* 0x000fe20003f0f070 */
[----:B------:R-:W-:Y:S02]  /*1e2c0*/  IMAD.MOV.U32 R4, RZ, RZ, R22 ;  /* 0x000000ffff047224 */ /* 0x000fe400078e0016 */
[----:B------:R-:W-:Y:S01]  /*1e2d0*/  IMAD.MOV.U32 R5, RZ, RZ, R23 ;  /* 0x000000ffff057224 */ /* 0x000fe200078e0017 */
[----:B------:R-:W-:Y:S09]  /*1e2e0*/  BRA `(.L_x_16509) ;  /* 0x0000000000e87947 */ /* 0x000ff20003800000 */
.L_x_16510:
        /* <DEDUP_REMOVED lines=22> */
[----:B------:R-:W-:Y:S01]  /*1e450*/  MOV R20, R6 ;  /* 0x0000000600147202 */ /* 0x000fe20000000f00 */
[----:B------:R-:W-:-:S07]  /*1e460*/  IMAD.MOV.U32 R21, RZ, RZ, R7 ;  /* 0x000000ffff157224 */ /* 0x000fce00078e0007 */
.L_x_16532:
[----:B------:R-:W-:Y:S05]  /*1e470*/  BSYNC B3 ;  /* 0x0000000000037941 */ /* 0x000fea0003800000 */
.L_x_16531:
        /* <DEDUP_REMOVED lines=26> */
.L_x_16534:
[----:B------:R-:W-:Y:S05]  /*1e620*/  BSYNC B3 ;  /* 0x0000000000037941 */ /* 0x000fea0003800000 */
.L_x_16533:
[----:B------:R-:W-:Y:S01]  /*1e630*/  DMUL R4, R6, R20 ;  /* 0x0000001406047228 */ /* 0x000fe20000000000 */
[----:B------:R-:W-:Y:S01]  /*1e640*/  PLOP3.LUT P0, PT, PT, PT, PT, 0x80, 0x0 ;  /* 0x000000000000781c */ /* 0x000fe20003f0f070 */
[----:B------:R-:W-:-:S12]  /*1e650*/  BRA `(.L_x_16509) ;  /* 0x00000000000c7947 */ /* 0x000fd80003800000 */
.L_x_16506:
[----:B------:R-:W-:Y:S01]  /*1e660*/  DMUL R4, R18, 9.00719925474099200000e+15 ;  /* 0x4340000012047828 */ /* 0x000fe20000000000 */
[----:B------:R-:W-:Y:S01]  /*1e670*/  PLOP3.LUT P0, PT, PT, PT, PT, 0x80, 0x0 ;  /* 0x000000000000781c */ /* 0x000fe20003f0f070 */
[----:B------:R-:W-:-:S12]  /*1e680*/  DMUL R2, R2, 9.00719925474099200000e+15 ;  /* 0x4340000002027828 */ /* 0x000fd80000000000 */
.L_x_16509:
[----:B------:R-:W-:Y:S05]  /*1e690*/  BSYNC B2 ;  /* 0x0000000000027941 */ /* 0x000fea0003800000 */
.L_x_16505:
        /* <DEDUP_REMOVED lines=67> */
.L_x_16540:
[----:B------:R-:W-:-:S11]  /*1ead0*/  DMUL R52, RZ, |R16| ;  /* 0x40000010ff347228 */ /* 0x000fd60000000000 */
.L_x_16541:
[----:B------:R-:W-:Y:S05]  /*1eae0*/  BSYNC B0 ;  /* 0x0000000000007941 */ /* 0x000fea0003800000 */
.L_x_16539:
        /* <DEDUP_REMOVED lines=11> */
.L_x_16538:
        /* <DEDUP_REMOVED lines=53> */
.L_x_16537:
        /* <DEDUP_REMOVED lines=62> */
.L_x_16545:
[----:B------:R-:W-:-:S11]  /*1f2d0*/  DMUL R52, RZ, |R16| ;  /* 0x40000010ff347228 */ /* 0x000fd60000000000 */
.L_x_16546:
[----:B------:R-:W-:Y:S05]  /*1f2e0*/  BSYNC B0 ;  /* 0x0000000000007941 */ /* 0x000fea0003800000 */
.L_x_16544:
        /* <DEDUP_REMOVED lines=11> */
.L_x_16543:
        /* <DEDUP_REMOVED lines=53> */
.L_x_16536:
        /* <DEDUP_REMOVED lines=30> */
.L_x_16549:
[----:B------:R-:W-:Y:S05]  /*1f8d0*/  BSYNC B3 ;  /* 0x0000000000037941 */ /* 0x000fea0003800000 */
.L_x_16548:
        /* <DEDUP_REMOVED lines=82> */
.L_x_16551:
[----:B------:R-:W-:Y:S02]  /*1fe00*/  FSEL R6, RZ, 3.37028055040000000000e+12, P1 ;  /* 0x54442d18ff067808 */ /* 0x000fe40000800000 */
[----:B------:R-:W-:-:S07]  /*1fe10*/  FSEL R7, RZ, 2.1426990032196044922, P1 ;  /* 0x400921fbff077808 */ /* 0x000fce0000800000 */
.L_x_16552:
[----:B------:R-:W-:Y:S05]  /*1fe20*/  BSYNC B0 ;  /* 0x0000000000007941 */ /* 0x000fea0003800000 */
.L_x_16550:
[----:B------:R-:W-:Y:S01]  /*1fe30*/  DADD R2, |R4|, |R2| ;  /* 0x0000000004027229 */ /* 0x000fe20000000602 */
[----:B------:R-:W-:-:S07]  /*1fe40*/  LOP3.LUT R5, R7, 0x80000000, R5, 0xb8, !PT ;  /* 0x8000000007057812 */ /* 0x000fce00078eb805 */
[----:B------:R-:W-:-:S06]  /*1fe50*/  DSETP.GTU.AND P0, PT, |R2|, +INF , PT ;  /* 0x7ff000000200742a */ /* 0x000fcc0003f0c200 */
[----:B------:R-:W-:Y:S02]  /*1fe60*/  FSEL R52, R2, R6, P0 ;  /* 0x0000000602347208 */ /* 0x000fe40000000000 */
[----:B------:R-:W-:Y:S01]  /*1fe70*/  FSEL R53, R3, R5, P0 ;  /* 0x0000000503357208 */ /* 0x000fe20000000000 */
[----:B------:R-:W-:Y:S06]  /*1fe80*/  BRA `(.L_x_16542) ;  /* 0x0000000400d47947 */ /* 0x000fec0003800000 */
.L_x_16547:
        /* <DEDUP_REMOVED lines=26> */
.L_x_16554:
[----:B------:R-:W-:Y:S05]  /*20030*/  BSYNC B3 ;  /* 0x0000000000037941 */ /* 0x000fea0003800000 */
.L_x_16553:
        /* <DEDUP_REMOVED lines=82> */
.L_x_16556:
[----:B------:R-:W-:Y:S02]  /*20560*/  FSEL R6, RZ, 3.37028055040000000000e+12, P1 ;  /* 0x54442d18ff067808 */ /* 0x000fe40000800000 */
[----:B------:R-:W-:-:S07]  /*20570*/  FSEL R7, RZ, 2.1426990032196044922, P1 ;  /* 0x400921fbff077808 */ /* 0x000fce0000800000 */
.L_x_16557:
[----:B------:R-:W-:Y:S05]  /*20580*/  BSYNC B0 ;  /* 0x0000000000007941 */ /* 0x000fea0003800000 */
.L_x_16555:
[----:B------:R-:W-:Y:S01]  /*20590*/  DADD R2, |R4|, |R2| ;  /* 0x0000000004027229 */ /* 0x000fe20000000602 */
[----:B------:R-:W-:-:S07]  /*205a0*/  LOP3.LUT R5, R7, 0x80000000, R5, 0xb8, !PT ;  /* 0x8000000007057812 */ /* 0x000fce00078eb805 */
[----:B------:R-:W-:-:S06]  /*205b0*/  DSETP.GTU.AND P0, PT, |R2|, +INF , PT ;  /* 0x7ff000000200742a */ /* 0x000fcc0003f0c200 */
[----:B------:R-:W-:Y:S02]  /*205c0*/  FSEL R52, R2, R6, P0 ;  /* 0x0000000602347208 */ /* 0x000fe40000000000 */
[----:B------:R-:W-:-:S07]  /*205d0*/  FSEL R53, R3, R5, P0 ;  /* 0x0000000503357208 */ /* 0x000fce0000000000 */
.L_x_16542:
[----:B------:R-:W-:Y:S05]  /*205e0*/  BSYNC B2 ;  /* 0x0000000000027941 */ /* 0x000fea0003800000 */
.L_x_16535:
[----:B------:R-:W-:Y:S01]  /*205f0*/  DADD R2, -RZ, -R24 ;  /* 0x00000000ff027229 */ /* 0x000fe20000000918 */
[----:B------:R-:W-:-:S09]  /*20600*/  ISETP.NE.AND P0, PT, R38, RZ, PT ;  /* 0x000000ff2600720c */ /* 0x000fd20003f05270 */
[----:B------:R-:W-:Y:S02]  /*20610*/  FSEL R54, R2, R24, !P0 ;  /* 0x0000001802367208 */ /* 0x000fe40004000000 */
[----:B------:R-:W-:Y:S01]  /*20620*/  FSEL R55, R3, R25, !P0 ;  /* 0x0000001903377208 */ /* 0x000fe20004000000 */
[----:B------:R-:W-:Y:S06]  /*20630*/  BRA `(.L_x_16558) ;  /* 0x0000003000287947 */ /* 0x000fec0003800000 */
.L_x_16469:
[----:B------:R-:W2:Y:S01]  /*20640*/  LDL.64 R2, [R1+0x8] ;  /* 0x0000080001027983 */ /* 0x000ea20000100a00 */
[----:B------:R-:W-:Y:S01]  /*20650*/  UMOV UR4, 0x54442d18 ;  /* 0x54442d1800047882 */ /* 0x000fe20000000000 */
[----:B------:R-:W-:Y:S01]  /*20660*/  UMOV UR5, 0x3ff921fb ;  /* 0x3ff921fb00057882 */ /* 0x000fe20000000000 */
[----:B------:R-:W-:Y:S02]  /*20670*/  DADD R54, -RZ, -R42 ;  /* 0x00000000ff367229 */ /* 0x000fe4000000092a */
[----:B--2---:R-:W-:-:S08]  /*20680*/  DADD R40, -R40, R2 ;  /* 0x0000000028287229 */ /* 0x004fd00000000102 */
[----:B------:R-:W-:Y:S01]  /*20690*/  DADD R52, R40, UR4 ;  /* 0x0000000428347e29 */ /* 0x000fe20008000000 */
[----:B------:R-:W-:Y:S10]  /*206a0*/  BRA `(.L_x_16558) ;  /* 0x00000030000c7947 */ /* 0x000ff40003800000 */
.L_x_16468:
[----:B------:R-:W-:Y:S01]  /*206b0*/  DADD R54, -RZ, -R42 ;  /* 0x00000000ff367229 */ /* 0x000fe2000000092a */
[----:B------:R-:W-:Y:S01]  /*206c0*/  CS2R R52, SRZ ;  /* 0x0000000000347805 */ /* 0x000fe2000001ff00 */
[----:B------:R-:W-:Y:S09]  /*206d0*/  BRA `(.L_x_16558) ;  /* 0x0000003000007947 */ /* 0x000ff20003800000 */
.L_x_16467:
        /* <DEDUP_REMOVED lines=108> */
.L_x_16563:
[----:B------:R-:W-:Y:S05]  /*20da0*/  BSYNC B0 ;  /* 0x0000000000007941 */ /* 0x000fea0003800000 */
.L_x_16562:
        /* <DEDUP_REMOVED lines=8> */
.L_x_16565:
[----:B------:R-:W-:Y:S05]  /*20e30*/  BSYNC B3 ;  /* 0x0000000000037941 */ /* 0x000fea0003800000 */
.L_x_16564:
        /* <DEDUP_REMOVED lines=82> */
.L_x_16567:
[----:B------:R-:W-:-:S04]  /*21360*/  ISETP.GE.AND P0, PT, R41, RZ, PT ;  /* 0x000000ff2900720c */ /* 0x000fc80003f06270 */
[----:B------:R-:W-:Y:S02]  /*21370*/  FSEL R6, RZ, 3.37028055040000000000e+12, P0 ;  /* 0x54442d18ff067808 */ /* 0x000fe40000000000 */
[----:B------:R-:W-:-:S07]  /*21380*/  FSEL R7, RZ, 2.1426990032196044922, P0 ;  /* 0x400921fbff077808 */ /* 0x000fce0000000000 */
.L_x_16568:
[----:B------:R-:W-:Y:S05]  /*21390*/  BSYNC B0 ;  /* 0x0000000000007941 */ /* 0x000fea0003800000 */
.L_x_16566:
[----:B------:R-:W-:Y:S01]  /*213a0*/  DADD R2, R2, R4 ;  /* 0x0000000002027229 */ /* 0x000fe20000000004 */
[----:B------:R-:W-:Y:S01]  /*213b0*/  LOP3.LUT R43, R7, 0x80000000, R43, 0xb8, !PT ;  /* 0x80000000072b7812 */ /* 0x000fe200078eb82b */
[----:B------:R-:W-:-:S06]  /*213c0*/  DMUL R24, R24, 0.5 ;  /* 0x3fe0000018187828 */ /* 0x000fcc0000000000 */
[----:B------:R-:W-:-:S06]  /*213d0*/  DSETP.GTU.AND P0, PT, |R2|, +INF , PT ;  /* 0x7ff000000200742a */ /* 0x000fcc0003f0c200 */
[----:B------:R-:W-:Y:S02]  /*213e0*/  FSEL R6, R2, R6, P0 ;  /* 0x0000000602067208 */ /* 0x000fe40000000000 */
[----:B------:R-:W-:Y:S01]  /*213f0*/  FSEL R7, R3, R43, P0 ;  /* 0x0000002b03077208 */ /* 0x000fe20000000000 */
[----:B------:R-:W-:Y:S06]  /*21400*/  BRA `(.L_x_16569) ;  /* 0x0000002000387947 */ /* 0x000fec0003800000 */
.L_x_16561:
        /* <DEDUP_REMOVED lines=135> */
.L_x_16571:
[----:B------:R-:W-:Y:S05]  /*21c80*/  BSYNC B0 ;  /* 0x0000000000007941 */ /* 0x000fea0003800000 */
.L_x_16570:
        /* <DEDUP_REMOVED lines=8> */
.L_x_16573:
[----:B------:R-:W-:Y:S05]  /*21d10*/  BSYNC B3 ;  /* 0x0000000000037941 */ /* 0x000fea0003800000 */
.L_x_16572:
        /* <DEDUP_REMOVED lines=82> */
.L_x_16575:
[----:B------:R-:W-:-:S04]  /*22240*/  ISETP.GE.AND P0, PT, R41, RZ, PT ;  /* 0x000000ff2900720c */ /* 0x000fc80003f06270 */
[----:B------:R-:W-:Y:S02]  /*22250*/  FSEL R6, RZ, 3.37028055040000000000e+12, P0 ;  /* 0x54442d18ff067808 */ /* 0x000fe40000000000 */
[----:B------:R-:W-:-:S07]  /*22260*/  FSEL R7, RZ, 2.1426990032196044922, P0 ;  /* 0x400921fbff077808 */ /* 0x000fce0000000000 */
.L_x_16576:
[----:B------:R-:W-:Y:S05]  /*22270*/  BSYNC B0 ;  /* 0x0000000000007941 */ /* 0x000fea0003800000 */
.L_x_16574:
[----:B------:R-:W-:Y:S01]  /*22280*/  DADD R2, R2, R4 ;  /* 0x0000000002027229 */ /* 0x000fe20000000004 */
[----:B------:R-:W-:-:S07]  /*22290*/  LOP3.LUT R43, R7, 0x80000000, R43, 0xb8, !PT ;  /* 0x80000000072b7812 */ /* 0x000fce00078eb82b */
[----:B------:R-:W-:-:S06]  /*222a0*/  DSETP.GTU.AND P0, PT, |R2|, +INF , PT ;  /* 0x7ff000000200742a */ /* 0x000fcc0003f0c200 */
[----:B------:R-:W-:Y:S02]  /*222b0*/  FSEL R6, R2, R6, P0 ;  /* 0x0000000602067208 */ /* 0x000fe40000000000 */
[----:B------:R-:W-:Y:S01]  /*222c0*/  FSEL R7, R3, R43, P0 ;  /* 0x0000002b03077208 */ /* 0x000fe20000000000 */
[----:B------:R-:W-:Y:S06]  /*222d0*/  BRA `(.L_x_16569) ;  /* 0x0000001000847947 */ /* 0x000fec0003800000 */
.L_x_16560:
        /* <DEDUP_REMOVED lines=23> */
.L_x_16578:
[----:B------:R-:W-:Y:S05]  /*22450*/  BSYNC B3 ;  /* 0x0000000000037941 */ /* 0x000fea0003800000 */
.L_x_16577:
        /* <DEDUP_REMOVED lines=24> */
[----:B------:R-:W-:Y:S02]  /*225e0*/  IMAD.MOV.U32 R6, RZ, RZ, R22 ;  /* 0x000000ffff067224 */ /* 0x000fe400078e0016 */
[----:B------:R-:W-:-:S07]  /*225f0*/  IMAD.MOV.U32 R7, RZ, RZ, R23 ;  /* 0x000000ffff077224 */ /* 0x000fce00078e0017 */
.L_x_16580:
[----:B------:R-:W-:Y:S05]  /*22600*/  BSYNC B3 ;  /* 0x0000000000037941 */ /* 0x000fea0003800000 */
.L_x_16579:
        /* <DEDUP_REMOVED lines=136> */
.L_x_16582:
[----:B------:R-:W-:Y:S05]  /*22e90*/  BSYNC B0 ;  /* 0x0000000000007941 */ /* 0x000fea0003800000 */
.L_x_16581:
        /* <DEDUP_REMOVED lines=8> */
.L_x_16584:
[----:B------:R-:W-:Y:S05]  /*22f20*/  BSYNC B3 ;  /* 0x0000000000037941 */ /* 0x000fea0003800000 */
.L_x_16583:
        /* <DEDUP_REMOVED lines=82> */
.L_x_16586:
[----:B------:R-:W-:-:S04]  /*23450*/  ISETP.GE.AND P0, PT, R41, RZ, PT ;  /* 0x000000ff2900720c */ /* 0x000fc80003f06270 */
[----:B------:R-:W-:Y:S02]  /*23460*/  FSEL R6, RZ, 3.37028055040000000000e+12, P0 ;  /* 0x54442d18ff067808 */ /* 0x000fe40000000000 */
[----:B------:R-:W-:-:S07]  /*23470*/  FSEL R7, RZ, 2.1426990032196044922, P0 ;  /* 0x400921fbff077808 */ /* 0x000fce0000000000 */
.L_x_16587:
[----:B------:R-:W-:Y:S05]  /*23480*/  BSYNC B0 ;  /* 0x0000000000007941 */ /* 0x000fea0003800000 */
.L_x_16585:
[----:B------:R-:W-:Y:S01]  /*23490*/  DADD R2, R2, R4 ;  /* 0x0000000002027229 */ /* 0x000fe20000000004 */
[----:B------:R-:W-:Y:S01]  /*234a0*/  LOP3.LUT R43, R7, 0x80000000, R43, 0xb8, !PT ;  /* 0x80000000072b7812 */ /* 0x000fe200078eb82b */
[----:B------:R-:W-:-:S06]  /*234b0*/  DADD R24, R24, 1 ;  /* 0x3ff0000018187429 */ /* 0x000fcc0000000000 */
[----:B------:R-:W-:-:S06]  /*234c0*/  DSETP.GTU.AND P0, PT, |R2|, +INF , PT ;  /* 0x7ff000000200742a */ /* 0x000fcc0003f0c200 */
[----:B------:R-:W-:Y:S02]  /*234d0*/  FSEL R6, R2, R6, P0 ;  /* 0x0000000602067208 */ /* 0x000fe40000000000 */
[----:B------:R-:W-:-:S07]  /*234e0*/  FSEL R7, R3, R43, P0 ;  /* 0x0000002b03077208 */ /* 0x000fce0000000000 */
.L_x_16569:
[----:B------:R-:W-:Y:S05]  /*234f0*/  BSYNC B2 ;  /* 0x0000000000027941 */ /* 0x000fea0003800000 */
.L_x_16559:
        /* <DEDUP_REMOVED lines=9> */
.L_x_16466:
        /* <DEDUP_REMOVED lines=21> */
.L_x_16558:
[----:B------:R-:W-:Y:S05]  /*236e0*/  BSYNC B1 ;  /* 0x0000000000017941 */ /* 0x000fea0003800000 */
.L_x_16465:
        /* <DEDUP_REMOVED lines=143> */
.L_x_16596:
[----:B------:R-:W-:Y:S05]  /*23fe0*/  BSYNC B3 ;  /* 0x0000000000037941 */ /* 0x000fea0003800000 */
.L_x_16595:
        /* <DEDUP_REMOVED lines=81> */
.L_x_16594:
        /* <DEDUP_REMOVED lines=32> */
.L_x_16604:
[----:B------:R-:W-:Y:S05]  /*24700*/  BSYNC B4 ;  /* 0x0000000000047941 */ /* 0x000fea0003800000 */
.L_x_16603:
[----:B------:R-:W-:Y:S02]  /*24710*/  IMAD.MOV.U32 R16, RZ, RZ, R22 ;  /* 0x000000ffff107224 */ /* 0x000fe400078e0016 */
[----:B------:R-:W-:Y:S01]  /*24720*/  IMAD.MOV.U32 R17, RZ, RZ, R23 ;  /* 0x000000ffff117224 */ /* 0x000fe200078e0017 */
[----:B------:R-:W-:Y:S06]  /*24730*/  BRA `(.L_x_16602) ;  /* 0x0000000000047947 */ /* 0x000fec0003800000 */
.L_x_16601:
[----:B------:R-:W-:-:S11]  /*24740*/  DADD R16, -R26, R32 ;  /* 0x000000001a107229 */ /* 0x000fd60000000120 */
.L_x_16602:
[----:B------:R-:W-:Y:S05]  /*24750*/  BSYNC B3 ;  /* 0x0000000000037941 */ /* 0x000fea0003800000 */
.L_x_16600:
        /* <DEDUP_REMOVED lines=27> */
.L_x_16609:
[----:B------:R-:W-:Y:S05]  /*24910*/  BSYNC B4 ;  /* 0x0000000000047941 */ /* 0x000fea0003800000 */
.L_x_16608:
[----:B------:R-:W-:Y:S05]  /*24920*/  BRA `(.L_x_16607) ;  /* 0x0000000000047947 */ /* 0x000fea0003800000 */
.L_x_16606:
[----:B------:R-:W-:-:S11]  /*24930*/  DADD R22, R34, -R6 ;  /* 0x0000000022167229 */ /* 0x000fd60000000806 */
.L_x_16607:
[----:B------:R-:W-:Y:S05]  /*24940*/  BSYNC B3 ;  /* 0x0000000000037941 */ /* 0x000fea0003800000 */
.L_x_16605:
        /* <DEDUP_REMOVED lines=29> */
[----:B------:R-:W-:Y:S05]  /*24b20*/  CALL.REL.NOINC `($__internal_25_$__cuda_sm20_dsqrt_rn_f64_mediumpath_v1) ;  /* 0x0000069c00847944 */ /* 0x000fea0003c00000 */
.L_x_16611:
[----:B------:R-:W-:Y:S05]  /*24b30*/  BSYNC B3 ;  /* 0x0000000000037941 */ /* 0x000fea0003800000 */
.L_x_16610:
        /* <DEDUP_REMOVED lines=86> */
.L_x_16612:
        /* <DEDUP_REMOVED lines=20> */
.L_x_16614:
[----:B------:R-:W-:Y:S05]  /*251e0*/  BSYNC B3 ;  /* 0x0000000000037941 */ /* 0x000fea0003800000 */
.L_x_16613:
        /* <DEDUP_REMOVED lines=30> */
.L_x_16599:
        /* <DEDUP_REMOVED lines=24> */
.L_x_16617:
[----:B------:R-:W-:Y:S05]  /*25550*/  BSYNC B3 ;  /* 0x0000000000037941 */ /* 0x000fea0003800000 */
.L_x_16616:
        /* <DEDUP_REMOVED lines=25> */
.L_x_16620:
[----:B------:R-:W-:Y:S05]  /*256f0*/  BSYNC B3 ;  /* 0x0000000000037941 */ /* 0x000fea0003800000 */
.L_x_16619:
        /* <DEDUP_REMOVED lines=30> */
.L_x_16618:
        /* <DEDUP_REMOVED lines=76> */
.L_x_16621:
[----:B------:R-:W-:Y:S01]  /*25da0*/  IMAD.MOV.U32 R8, RZ, RZ, 0x0 ;  /* 0x00000000ff087424 */ /* 0x000fe200078e00ff */
[----:B------:R-:W-:Y:S02]  /*25db0*/  MOV R9, 0x7ff00000 ;  /* 0x7ff0000000097802 */ /* 0x000fe40000000f00 */
[----:B------:R-:W-:-:S04]  /*25dc0*/  FSETP.NEU.FTZ.AND P0, PT, R7, RZ, PT ;  /* 0x000000ff0700720b */ /* 0x000fc80003f1d000 */
[----:B------:R-:W-:-:S10]  /*25dd0*/  DFMA R8, R6, R8, +INF ;  /* 0x7ff000000608742b */ /* 0x000fd40000000008 */
[----:B------:R-:W-:Y:S02]  /*25de0*/  FSEL R24, R8, RZ, P0 ;  /* 0x000000ff08187208 */ /* 0x000fe40000000000 */
[----:B------:R-:W-:Y:S01]  /*25df0*/  FSEL R25, R9, -QNAN , P0 ;  /* 0xfff0000009197808 */ /* 0x000fe20000000000 */
[----:B------:R-:W-:Y:S06]  /*25e00*/  BRA `(.L_x_16597) ;  /* 0x00000004002c7947 */ /* 0x000fec0003800000 */
.L_x_16615:
        /* <DEDUP_REMOVED lines=23> */
.L_x_16623:
[----:B------:R-:W-:Y:S05]  /*25f80*/  BSYNC B3 ;  /* 0x0000000000037941 */ /* 0x000fea0003800000 */
.L_x_16622:
        /* <DEDUP_REMOVED lines=21> */
.L_x_16625:
[----:B------:R-:W-:Y:S05]  /*260e0*/  BSYNC B3 ;  /* 0x0000000000037941 */ /* 0x000fea0003800000 */
.L_x_16624:
[----:B------:R-:W-:Y:S02]  /*260f0*/  IMAD.MOV.U32 R24, RZ, RZ, R22 ;  /* 0x000000ffff187224 */ /* 0x000fe400078e0016 */
[----:B------:R-:W-:Y:S01]  /*26100*/  IMAD.MOV.U32 R25, RZ, RZ, R23 ;  /* 0x000000ffff197224 */ /* 0x000fe200078e0017 */
[----:B------:R-:W-:Y:S06]  /*26110*/  BRA `(.L_x_16597) ;  /* 0x0000000000687947 */ /* 0x000fec0003800000 */
.L_x_16598:
        /* <DEDUP_REMOVED lines=22> */
[----:B------:R-:W-:Y:S05]  /*26280*/  CALL.REL.NOINC `($__internal_25_$__cuda_sm20_dsqrt_rn_f64_mediumpath_v1) ;  /* 0x0000068400ac7944 */ /* 0x000fea0003c00000 */
.L_x_16627:
[----:B------:R-:W-:Y:S05]  /*26290*/  BSYNC B3 ;  /* 0x0000000000037941 */ /* 0x000fea0003800000 */
.L_x_16626:
[----:B------:R-:W-:Y:S02]  /*262a0*/  IMAD.MOV.U32 R24, RZ, RZ, R6 ;  /* 0x000000ffff187224 */ /* 0x000fe400078e0006 */
[----:B------:R-:W-:-:S07]  /*262b0*/  IMAD.MOV.U32 R25, RZ, RZ, R7 ;  /* 0x000000ffff197224 */ /* 0x000fce00078e0007 */
.L_x_16597:
[----:B------:R-:W-:Y:S05]  /*262c0*/  BSYNC B2 ;  /* 0x0000000000027941 */ /* 0x000fea0003800000 */
.L_x_16593:
        /* <DEDUP_REMOVED lines=24> */
[----:B------:R-:W-:Y:S02]  /*26450*/  IMAD.MOV.U32 R16, RZ, RZ, R22 ;  /* 0x000000ffff107224 */ /* 0x000fe400078e0016 */
[----:B------:R-:W-:-:S07]  /*26460*/  IMAD.MOV.U32 R17, RZ, RZ, R23 ;  /* 0x000000ffff117224 */ /* 0x000fce00078e0017 */
.L_x_16631:
[----:B------:R-:W-:Y:S05]  /*26470*/  BSYNC B3 ;  /* 0x0000000000037941 */ /* 0x000fea0003800000 */
.L_x_16630:
        /* <DEDUP_REMOVED lines=37> */
.L_x_16639:
[----:B------:R-:W-:Y:S05]  /*266d0*/  BSYNC B4 ;  /* 0x0000000000047941 */ /* 0x000fea0003800000 */
.L_x_16638:
[----:B------:R-:W-:Y:S02]  /*266e0*/  IMAD.MOV.U32 R36, RZ, RZ, R22 ;  /* 0x000000ffff247224 */ /* 0x000fe400078e0016 */
[----:B------:R-:W-:Y:S01]  /*266f0*/  IMAD.MOV.U32 R37, RZ, RZ, R23 ;  /* 0x000000ffff257224 */ /* 0x000fe200078e0017 */
[----:B------:R-:W-:Y:S06]  /*26700*/  BRA `(.L_x_16637) ;  /* 0x0000000000047947 */ /* 0x000fec0003800000 */
.L_x_16636:
[----:B------:R-:W-:-:S11]  /*26710*/  DADD R36, -R26, R32 ;  /* 0x000000001a247229 */ /* 0x000fd60000000120 */
.L_x_16637:
[----:B------:R-:W-:Y:S05]  /*26720*/  BSYNC B3 ;  /* 0x0000000000037941 */ /* 0x000fea0003800000 */
.L_x_16635:
        /* <DEDUP_REMOVED lines=24> */
.L_x_16644:
[----:B------:R-:W-:Y:S05]  /*268b0*/  BSYNC B4 ;  /* 0x0000000000047941 */ /* 0x000fea0003800000 */
.L_x_16643:
[----:B------:R-:W-:Y:S02]  /*268c0*/  IMAD.MOV.U32 R4, RZ, RZ, R22 ;  /* 0x000000ffff047224 */ /* 0x000fe400078e0016 */
[----:B------:R-:W-:Y:S01]  /*268d0*/  IMAD.MOV.U32 R5, RZ, RZ, R23 ;  /* 0x000000ffff057224 */ /* 0x000fe200078e0017 */
[----:B------:R-:W-:Y:S06]  /*268e0*/  BRA `(.L_x_16642) ;  /* 0x0000000000047947 */ /* 0x000fec0003800000 */
.L_x_16641:
[----:B------:R-:W-:-:S11]  /*268f0*/  DADD R4, -R30, R34 ;  /* 0x000000001e047229 */ /* 0x000fd60000000122 */
.L_x_16642:
[----:B------:R-:W-:Y:S05]  /*26900*/  BSYNC B3 ;  /* 0x0000000000037941 */ /* 0x000fea0003800000 */
.L_x_16640:
        /* <DEDUP_REMOVED lines=26> */
.L_x_16646:
[----:B------:R-:W-:Y:S05]  /*26ab0*/  BSYNC B3 ;  /* 0x0000000000037941 */ /* 0x000fea0003800000 */
.L_x_16645:
[----:B------:R-:W-:Y:S01]  /*26ac0*/  PLOP3.LUT P0, PT, PT, PT, PT, 0x80, 0x0 ;  /* 0x000000000000781c */ /* 0x000fe20003f0f070 */
[----:B------:R-:W-:Y:S02]  /*26ad0*/  IMAD.MOV.U32 R4, RZ, RZ, R6 ;  /* 0x000000ffff047224 */ /* 0x000fe400078e0006 */
[----:B------:R-:W-:Y:S01]  /*26ae0*/  IMAD.MOV.U32 R5, RZ, RZ, R7 ;  /* 0x000000ffff057224 */ /* 0x000fe200078e0007 */
[----:B------:R-:W-:Y:S09]  /*26af0*/  BRA `(.L_x_16632) ;  /* 0x0000000800407947 */ /* 0x000ff20003800000 */
.L_x_16634:
        /* <DEDUP_REMOVED lines=26> */
.L_x_16649:
[----:B------:R-:W-:Y:S05]  /*26ca0*/  BSYNC B3 ;  /* 0x0000000000037941 */ /* 0x000fea0003800000 */
.L_x_16648:
[----:B------:R-:W-:Y:S01]  /*26cb0*/  PLOP3.LUT P0, PT, PT, PT, PT, 0x80, 0x0 ;  /* 0x000000000000781c */ /* 0x000fe20003f0f070 */
[----:B------:R-:W-:Y:S02]  /*26cc0*/  IMAD.MOV.U32 R4, RZ, RZ, R6 ;  /* 0x000000ffff047224 */ /* 0x000fe400078e0006 */
[----:B------:R-:W-:Y:S01]  /*26cd0*/  IMAD.MOV.U32 R5, RZ, RZ, R7 ;  /* 0x000000ffff057224 */ /* 0x000fe200078e0007 */
[----:B------:R-:W-:Y:S09]  /*26ce0*/  BRA `(.L_x_16632) ;  /* 0x0000000400c47947 */ /* 0x000ff20003800000 */
.L_x_16647:
        /* <DEDUP_REMOVED lines=26> */
[----:B------:R-:W-:Y:S05]  /*26e90*/  CALL.REL.NOINC `($__internal_25_$__cuda_sm20_dsqrt_rn_f64_mediumpath_v1) ;  /* 0x0000067800a87944 */ /* 0x000fea0003c00000 */
.L_x_16651:
[----:B------:R-:W-:Y:S05]  /*26ea0*/  BSYNC B3 ;  /* 0x0000000000037941 */ /* 0x000fea0003800000 */
.L_x_16650:
        /* <DEDUP_REMOVED lines=21> */
.L_x_16653:
[----:B------:R-:W-:Y:S05]  /*27000*/  BSYNC B3 ;  /* 0x0000000000037941 */ /* 0x000fea0003800000 */
.L_x_16652:
[----:B------:R-:W-:Y:S01]  /*27010*/  DMUL R2, R2, 8.11296384146066816958e+31 ;  /* 0x4690000002027828 */ /* 0x000fe20000000000 */
[----:B------:R-:W-:Y:S01]  /*27020*/  PLOP3.LUT P0, PT, PT, PT, PT, 0x80, 0x0 ;  /* 0x000000000000781c */ /* 0x000fe20003f0f070 */
[----:B------:R-:W-:Y:S01]  /*27030*/  IMAD.MOV.U32 R4, RZ, RZ, R22 ;  /* 0x000000ffff047224 */ /* 0x000fe200078e0016 */
[----:B------:R-:W-:Y:S01]  /*27040*/  MOV R5, R23 ;  /* 0x0000001700057202 */ /* 0x000fe20000000f00 */
[----:B------:R-:W-:Y:S10]  /*27050*/  BRA `(.L_x_16632) ;  /* 0x0000000000e87947 */ /* 0x000ff40003800000 */
.L_x_16633:
        /* <DEDUP_REMOVED lines=24> */
.L_x_16655:
[----:B------:R-:W-:Y:S05]  /*271e0*/  BSYNC B3 ;  /* 0x0000000000037941 */ /* 0x000fea0003800000 */
.L_x_16654:
        /* <DEDUP_REMOVED lines=26> */
.L_x_16657:
[----:B------:R-:W-:Y:S05]  /*27390*/  BSYNC B3 ;  /* 0x0000000000037941 */ /* 0x000fea0003800000 */
.L_x_16656:
[----:B------:R-:W-:Y:S01]  /*273a0*/  DMUL R4, R6, R20 ;  /* 0x0000001406047228 */ /* 0x000fe20000000000 */
[----:B------:R-:W-:Y:S01]  /*273b0*/  PLOP3.LUT P0, PT, PT, PT, PT, 0x80, 0x0 ;  /* 0x000000000000781c */ /* 0x000fe20003f0f070 */
[----:B------:R-:W-:-:S12]  /*273c0*/  BRA `(.L_x_16632) ;  /* 0x00000000000c7947 */ /* 0x000fd80003800000 */
.L_x_16629:
[----:B------:R-:W-:Y:S01]  /*273d0*/  DMUL R4, R18, 9.00719925474099200000e+15 ;  /* 0x4340000012047828 */ /* 0x000fe20000000000 */
[----:B------:R-:W-:Y:S01]  /*273e0*/  PLOP3.LUT P0, PT, PT, PT, PT, 0x80, 0x0 ;  /* 0x000000000000781c */ /* 0x000fe20003f0f070 */
[----:B------:R-:W-:-:S12]  /*273f0*/  DMUL R2, R2, 9.00719925474099200000e+15 ;  /* 0x4340000002027828 */ /* 0x000fd80000000000 */
.L_x_16632:
[----:B------:R-:W-:Y:S05]  /*27400*/  BSYNC B2 ;  /* 0x0000000000027941 */ /* 0x000fea0003800000 */
.L_x_16628:
        /* <DEDUP_REMOVED lines=67> */
.L_x_16663:
[----:B------:R-:W-:-:S11]  /*27840*/  DMUL R36, RZ, |R16| ;  /* 0x40000010ff247228 */ /* 0x000fd60000000000 */
.L_x_16664:
[----:B------:R-:W-:Y:S05]  /*27850*/  BSYNC B0 ;  /* 0x0000000000007941 */ /* 0x000fea0003800000 */
.L_x_16662:
        /* <DEDUP_REMOVED lines=11> */
.L_x_16661:
        /* <DEDUP_REMOVED lines=53> */
.L_x_16660:
        /* <DEDUP_REMOVED lines=62> */
.L_x_16668:
[----:B------:R-:W-:-:S11]  /*28040*/  DMUL R36, RZ, |R16| ;  /* 0x40000010ff247228 */ /* 0x000fd60000000000 */
.L_x_16669:
[----:B------:R-:W-:Y:S05]  /*28050*/  BSYNC B0 ;  /* 0x0000000000007941 */ /* 0x000fea0003800000 */
.L_x_16667:
        /* <DEDUP_REMOVED lines=11> */
.L_x_16666:
        /* <DEDUP_REMOVED lines=53> */
.L_x_16659:
        /* <DEDUP_REMOVED lines=30> */
.L_x_16672:
[----:B------:R-:W-:Y:S05]  /*28640*/  BSYNC B3 ;  /* 0x0000000000037941 */ /* 0x000fea0003800000 */
.L_x_16671:
        /* <DEDUP_REMOVED lines=82> */
.L_x_16674:
[----:B------:R-:W-:Y:S02]  /*28b70*/  FSEL R6, RZ, 3.37028055040000000000e+12, P1 ;  /* 0x54442d18ff067808 */ /* 0x000fe40000800000 */
[----:B------:R-:W-:-:S07]  /*28b80*/  FSEL R7, RZ, 2.1426990032196044922, P1 ;  /* 0x400921fbff077808 */ /* 0x000fce0000800000 */
.L_x_16675:
[----:B------:R-:W-:Y:S05]  /*28b90*/  BSYNC B0 ;  /* 0x0000000000007941 */ /* 0x000fea0003800000 */
.L_x_16673:
[----:B------:R-:W-:Y:S01]  /*28ba0*/  DADD R2, |R4|, |R2| ;  /* 0x0000000004027229 */ /* 0x000fe20000000602 */
[----:B------:R-:W-:-:S07]  /*28bb0*/  LOP3.LUT R5, R7, 0x80000000, R5, 0xb8, !PT ;  /* 0x8000000007057812 */ /* 0x000fce00078eb805 */
[----:B------:R-:W-:-:S06]  /*28bc0*/  DSETP.GTU.AND P0, PT, |R2|, +INF , PT ;  /* 0x7ff000000200742a */ /* 0x000fcc0003f0c200 */
[----:B------:R-:W-:Y:S02]  /*28bd0*/  FSEL R36, R2, R6, P0 ;  /* 0x0000000602247208 */ /* 0x000fe40000000000 */
[----:B------:R-:W-:Y:S01]  /*28be0*/  FSEL R37, R3, R5, P0 ;  /* 0x0000000503257208 */ /* 0x000fe20000000000 */
[----:B------:R-:W-:Y:S06]  /*28bf0*/  BRA `(.L_x_16665) ;  /* 0x0000000400d47947 */ /* 0x000fec0003800000 */
.L_x_16670:
        /* <DEDUP_REMOVED lines=26> */
.L_x_16677:
[----:B------:R-:W-:Y:S05]  /*28da0*/  BSYNC B3 ;  /* 0x0000000000037941 */ /* 0x000fea0003800000 */
.L_x_16676:
        /* <DEDUP_REMOVED lines=82> */
.L_x_16679:
[----:B------:R-:W-:Y:S02]  /*292d0*/  FSEL R6, RZ, 3.37028055040000000000e+12, P1 ;  /* 0x54442d18ff067808 */ /* 0x000fe40000800000 */
[----:B------:R-:W-:-:S07]  /*292e0*/  FSEL R7, RZ, 2.1426990032196044922, P1 ;  /* 0x400921fbff077808 */ /* 0x000fce0000800000 */
.L_x_16680:
[----:B------:R-:W-:Y:S05]  /*292f0*/  BSYNC B0 ;  /* 0x0000000000007941 */ /* 0x000fea0003800000 */
.L_x_16678:
[----:B------:R-:W-:Y:S01]  /*29300*/  DADD R2, |R4|, |R2| ;  /* 0x0000000004027229 */ /* 0x000fe20000000602 */
[----:B------:R-:W-:-:S07]  /*29310*/  LOP3.LUT R5, R7, 0x80000000, R5, 0xb8, !PT ;  /* 0x8000000007057812 */ /* 0x000fce00078eb805 */
[----:B------:R-:W-:-:S06]  /*29320*/  DSETP.GTU.AND P0, PT, |R2|, +INF , PT ;  /* 0x7ff000000200742a */ /* 0x000fcc0003f0c200 */
[----:B------:R-:W-:Y:S02]  /*29330*/  FSEL R36, R2, R6, P0 ;  /* 0x0000000602247208 */ /* 0x000fe40000000000 */
[----:B------:R-:W-:-:S07]  /*29340*/  FSEL R37, R3, R5, P0 ;  /* 0x0000000503257208 */ /* 0x000fce0000000000 */
.L_x_16665:
[----:B------:R-:W-:Y:S05]  /*29350*/  BSYNC B2 ;  /* 0x0000000000027941 */ /* 0x000fea0003800000 */
.L_x_16658:
[----:B------:R-:W-:Y:S01]  /*29360*/  DADD R2, -RZ, -R24 ;  /* 0x00000000ff027229 */ /* 0x000fe20000000918 */
[----:B------:R-:W-:-:S09]  /*29370*/  ISETP.NE.AND P0, PT, R38, RZ, PT ;  /* 0x000000ff2600720c */ /* 0x000fd20003f05270 */
[----:B------:R-:W-:Y:S02]  /*29380*/  FSEL R38, R2, R24, !P0 ;  /* 0x0000001802267208 */ /* 0x000fe40004000000 */
[----:B------:R-:W-:Y:S01]  /*29390*/  FSEL R39, R3, R25, !P0 ;  /* 0x0000001903277208 */ /* 0x000fe20004000000 */
[----:B------:R-:W-:Y:S06]  /*293a0*/  BRA `(.L_x_16681) ;  /* 0x0000003000287947 */ /* 0x000fec0003800000 */
.L_x_16592:
[----:B------:R-:W2:Y:S01]  /*293b0*/  LDL.64 R36, [R1+0x8] ;  /* 0x0000080001247983 */ /* 0x000ea20000100a00 */
[----:B------:R-:W-:Y:S01]  /*293c0*/  UMOV UR4, 0x54442d18 ;  /* 0x54442d1800047882 */ /* 0x000fe20000000000 */
[----:B------:R-:W-:Y:S01]  /*293d0*/  UMOV UR5, 0x3ff921fb ;  /* 0x3ff921fb00057882 */ /* 0x000fe20000000000 */
[----:B------:R-:W-:Y:S02]  /*293e0*/  DADD R38, -RZ, -R46 ;  /* 0x00000000ff267229 */ /* 0x000fe4000000092e */
[----:B--2---:R-:W-:-:S08]  /*293f0*/  DADD R36, -R44, R36 ;  /* 0x000000002c247229 */ /* 0x004fd00000000124 */
[----:B------:R-:W-:Y:S01]  /*29400*/  DADD R36, R36, UR4 ;  /* 0x0000000424247e29 */ /* 0x000fe20008000000 */
[----:B------:R-:W-:Y:S10]  /*29410*/  BRA `(.L_x_16681) ;  /* 0x00000030000c7947 */ /* 0x000ff40003800000 */
.L_x_16591:
[----:B------:R-:W-:Y:S01]  /*29420*/  DADD R38, -RZ, -R46 ;  /* 0x00000000ff267229 */ /* 0x000fe2000000092e */
[----:B------:R-:W-:Y:S01]  /*29430*/  CS2R R36, SRZ ;  /* 0x0000000000247805 */ /* 0x000fe2000001ff00 */
[----:B------:R-:W-:Y:S09]  /*29440*/  BRA `(.L_x_16681) ;  /* 0x0000003000007947 */ /* 0x000ff20003800000 */
.L_x_16590:
        /* <DEDUP_REMOVED lines=108> */
.L_x_16686:
[----:B------:R-:W-:Y:S05]  /*29b10*/  BSYNC B0 ;  /* 0x0000000000007941 */ /* 0x000fea0003800000 */
.L_x_16685:
        /* <DEDUP_REMOVED lines=8> */
.L_x_16688:
[----:B------:R-:W-:Y:S05]  /*29ba0*/  BSYNC B3 ;  /* 0x0000000000037941 */ /* 0x000fea0003800000 */
.L_x_16687:
        /* <DEDUP_REMOVED lines=82> */
.L_x_16690:
[----:B------:R-:W-:-:S04]  /*2a0d0*/  ISETP.GE.AND P0, PT, R45, RZ, PT ;  /* 0x000000ff2d00720c */ /* 0x000fc80003f06270 */
[----:B------:R-:W-:Y:S02]  /*2a0e0*/  FSEL R6, RZ, 3.37028055040000000000e+12, P0 ;  /* 0x54442d18ff067808 */ /* 0x000fe40000000000 */
[----:B------:R-:W-:-:S07]  /*2a0f0*/  FSEL R7, RZ, 2.1426990032196044922, P0 ;  /* 0x400921fbff077808 */ /* 0x000fce0000000000 */
.L_x_16691:
[----:B------:R-:W-:Y:S05]  /*2a100*/  BSYNC B0 ;  /* 0x0000000000007941 */ /* 0x000fea0003800000 */
.L_x_16689:
[----:B------:R-:W-:Y:S01]  /*2a110*/  DADD R2, R2, R4 ;  /* 0x0000000002027229 */ /* 0x000fe20000000004 */
[----:B------:R-:W-:Y:S01]  /*2a120*/  LOP3.LUT R47, R7, 0x80000000, R47, 0xb8, !PT ;  /* 0x80000000072f7812 */ /* 0x000fe200078eb82f */
[----:B------:R-:W-:-:S06]  /*2a130*/  DMUL R24, R24, 0.5 ;  /* 0x3fe0000018187828 */ /* 0x000fcc0000000000 */
[----:B------:R-:W-:-:S06]  /*2a140*/  DSETP.GTU.AND P0, PT, |R2|, +INF , PT ;  /* 0x7ff000000200742a */ /* 0x000fcc0003f0c200 */
[----:B------:R-:W-:Y:S02]  /*2a150*/  FSEL R6, R2, R6, P0 ;  /* 0x0000000602067208 */ /* 0x000fe40000000000 */
[----:B------:R-:W-:Y:S01]  /*2a160*/  FSEL R7, R3, R47, P0 ;  /* 0x0000002f03077208 */ /* 0x000fe20000000000 */
[----:B------:R-:W-:Y:S06]  /*2a170*/  BRA `(.L_x_16692) ;  /* 0x0000002000387947 */ /* 0x000fec0003800000 */
.L_x_16684:
        /* <DEDUP_REMOVED lines=135> */
.L_x_16694:
[----:B------:R-:W-:Y:S05]  /*2a9f0*/  BSYNC B0 ;  /* 0x0000000000007941 */ /* 0x000fea0003800000 */
.L_x_16693:
        /* <DEDUP_REMOVED lines=8> */
.L_x_16696:
[----:B------:R-:W-:Y:S05]  /*2aa80*/  BSYNC B3 ;  /* 0x0000000000037941 */ /* 0x000fea0003800000 */
.L_x_16695:
        /* <DEDUP_REMOVED lines=82> */
.L_x_16698:
[----:B------:R-:W-:-:S04]  /*2afb0*/  ISETP.GE.AND P0, PT, R45, RZ, PT ;  /* 0x000000ff2d00720c */ /* 0x000fc80003f06270 */
[----:B------:R-:W-:Y:S02]  /*2afc0*/  FSEL R6, RZ, 3.37028055040000000000e+12, P0 ;  /* 0x54442d18ff067808 */ /* 0x000fe40000000000 */
[----:B------:R-:W-:-:S07]  /*2afd0*/  FSEL R7, RZ, 2.1426990032196044922, P0 ;  /* 0x400921fbff077808 */ /* 0x000fce0000000000 */
.L_x_16699:
[----:B------:R-:W-:Y:S05]  /*2afe0*/  BSYNC B0 ;  /* 0x0000000000007941 */ /* 0x000fea0003800000 */
.L_x_16697:
[----:B------:R-:W-:Y:S01]  /*2aff0*/  DADD R2, R2, R4 ;  /* 0x0000000002027229 */ /* 0x000fe20000000004 */
[----:B------:R-:W-:-:S07]  /*2b000*/  LOP3.LUT R47, R7, 0x80000000, R47, 0xb8, !PT ;  /* 0x80000000072f7812 */ /* 0x000fce00078eb82f */
[----:B------:R-:W-:-:S06]  /*2b010*/  DSETP.GTU.AND P0, PT, |R2|, +INF , PT ;  /* 0x7ff000000200742a */ /* 0x000fcc0003f0c200 */
[----:B------:R-:W-:Y:S02]  /*2b020*/  FSEL R6, R2, R6, P0 ;  /* 0x0000000602067208 */ /* 0x000fe40000000000 */
[----:B------:R-:W-:Y:S01]  /*2b030*/  FSEL R7, R3, R47, P0 ;  /* 0x0000002f03077208 */ /* 0x000fe20000000000 */
[----:B------:R-:W-:Y:S06]  /*2b040*/  BRA `(.L_x_16692) ;  /* 0x0000001000847947 */ /* 0x000fec0003800000 */
.L_x_16683:
        /* <DEDUP_REMOVED lines=23> */
.L_x_16701:
[----:B------:R-:W-:Y:S05]  /*2b1c0*/  BSYNC B3 ;  /* 0x0000000000037941 */ /* 0x000fea0003800000 */
.L_x_16700:
        /* <DEDUP_REMOVED lines=26> */
.L_x_16703:
[----:B------:R-:W-:Y:S05]  /*2b370*/  BSYNC B3 ;  /* 0x0000000000037941 */ /* 0x000fea0003800000 */
.L_x_16702:
        /* <DEDUP_REMOVED lines=136> */
.L_x_16705:
[----:B------:R-:W-:Y:S05]  /*2bc00*/  BSYNC B0 ;  /* 0x0000000000007941 */ /* 0x000fea0003800000 */
.L_x_16704:
        /* <DEDUP_REMOVED lines=8> */
.L_x_16707:
[----:B------:R-:W-:Y:S05]  /*2bc90*/  BSYNC B3 ;  /* 0x0000000000037941 */ /* 0x000fea0003800000 */
.L_x_16706:
        /* <DEDUP_REMOVED lines=82> */
.L_x_16709:
[----:B------:R-:W-:-:S04]  /*2c1c0*/  ISETP.GE.AND P0, PT, R45, RZ, PT ;  /* 0x000000ff2d00720c */ /* 0x000fc80003f06270 */
[----:B------:R-:W-:Y:S02]  /*2c1d0*/  FSEL R6, RZ, 3.37028055040000000000e+12, P0 ;  /* 0x54442d18ff067808 */ /* 0x000fe40000000000 */
[----:B------:R-:W-:-:S07]  /*2c1e0*/  FSEL R7, RZ, 2.1426990032196044922, P0 ;  /* 0x400921fbff077808 */ /* 0x000fce0000000000 */
.L_x_16710:
[----:B------:R-:W-:Y:S05]  /*2c1f0*/  BSYNC B0 ;  /* 0x0000000000007941 */ /* 0x000fea0003800000 */
.L_x_16708:
[----:B------:R-:W-:Y:S01]  /*2c200*/  DADD R2, R2, R4 ;  /* 0x0000000002027229 */ /* 0x000fe20000000004 */
[----:B------:R-:W-:Y:S01]  /*2c210*/  LOP3.LUT R47, R7, 0x80000000, R47, 0xb8, !PT ;  /* 0x80000000072f7812 */ /* 0x000fe200078eb82f */
[----:B------:R-:W-:-:S06]  /*2c220*/  DADD R24, R24, 1 ;  /* 0x3ff0000018187429 */ /* 0x000fcc0000000000 */
[----:B------:R-:W-:-:S06]  /*2c230*/  DSETP.GTU.AND P0, PT, |R2|, +INF , PT ;  /* 0x7ff000000200742a */ /* 0x000fcc0003f0c200 */
[----:B------:R-:W-:Y:S02]  /*2c240*/  FSEL R6, R2, R6, P0 ;  /* 0x0000000602067208 */ /* 0x000fe40000000000 */
[----:B------:R-:W-:-:S07]  /*2c250*/  FSEL R7, R3, R47, P0 ;  /* 0x0000002f03077208 */ /* 0x000fce0000000000 */
.L_x_16692:
[----:B------:R-:W-:Y:S05]  /*2c260*/  BSYNC B2 ;  /* 0x0000000000027941 */ /* 0x000fea0003800000 */
.L_x_16682:
        /* <DEDUP_REMOVED lines=9> */
.L_x_16589:
        /* <DEDUP_REMOVED lines=21> */
.L_x_16681:
[----:B------:R-:W-:Y:S05]  /*2c450*/  BSYNC B1 ;  /* 0x0000000000017941 */ /* 0x000fea0003800000 */
.L_x_16588:
        /* <DEDUP_REMOVED lines=143> */
.L_x_16719:
[----:B------:R-:W-:Y:S05]  /*2cd50*/  BSYNC B3 ;  /* 0x0000000000037941 */ /* 0x000fea0003800000 */
.L_x_16718:
        /* <DEDUP_REMOVED lines=81> */
.L_x_16717:
        /* <DEDUP_REMOVED lines=32> */
.L_x_16727:
[----:B------:R-:W-:Y:S05]  /*2d470*/  BSYNC B4 ;  /* 0x0000000000047941 */ /* 0x000fea0003800000 */
.L_x_16726:
[----:B------:R-:W-:Y:S01]  /*2d480*/  IMAD.MOV.U32 R16, RZ, RZ, R22 ;  /* 0x000000ffff107224 */ /* 0x000fe200078e0016 */
[----:B------:R-:W-:Y:S01]  /*2d490*/  MOV R17, R23 ;  /* 0x0000001700117202 */ /* 0x000fe20000000f00 */
[----:B------:R-:W-:Y:S06]  /*2d4a0*/  BRA `(.L_x_16725) ;  /* 0x0000000000047947 */ /* 0x000fec0003800000 */
.L_x_16724:
[----:B------:R-:W-:-:S11]  /*2d4b0*/  DADD R16, -R24, R32 ;  /* 0x0000000018107229 */ /* 0x000fd60000000120 */
.L_x_16725:
[----:B------:R-:W-:Y:S05]  /*2d4c0*/  BSYNC B3 ;  /* 0x0000000000037941 */ /* 0x000fea0003800000 */
.L_x_16723:
        /* <DEDUP_REMOVED lines=27> */
.L_x_16732:
[----:B------:R-:W-:Y:S05]  /*2d680*/  BSYNC B4 ;  /* 0x0000000000047941 */ /* 0x000fea0003800000 */
.L_x_16731:
[----:B------:R-:W-:Y:S05]  /*2d690*/  BRA `(.L_x_16730) ;  /* 0x0000000000047947 */ /* 0x000fea0003800000 */
.L_x_16729:
[----:B------:R-:W-:-:S11]  /*2d6a0*/  DADD R22, R34, -R6 ;  /* 0x0000000022167229 */ /* 0x000fd60000000806 */
.L_x_16730:
[----:B------:R-:W-:Y:S05]  /*2d6b0*/  BSYNC B3 ;  /* 0x0000000000037941 */ /* 0x000fea0003800000 */
.L_x_16728:
        /* <DEDUP_REMOVED lines=30> */
.L_x_16734:
[----:B------:R-:W-:Y:S05]  /*2d8a0*/  BSYNC B3 ;  /* 0x0000000000037941 */ /* 0x000fea0003800000 */
.L_x_16733:
        /* <DEDUP_REMOVED lines=86> */
.L_x_16735:
        /* <DEDUP_REMOVED lines=20> */
.L_x_16737:
[----:B------:R-:W-:Y:S05]  /*2df50*/  BSYNC B3 ;  /* 0x0000000000037941 */ /* 0x000fea0003800000 */
.L_x_16736:
        /* <DEDUP_REMOVED lines=30> */
.L_x_16722:
        /* <DEDUP_REMOVED lines=24> */
.L_x_16740:
[----:B------:R-:W-:Y:S05]  /*2e2c0*/  BSYNC B3 ;  /* 0x0000000000037941 */ /* 0x000fea0003800000 */
.L_x_16739:
        /* <DEDUP_REMOVED lines=25> */
.L_x_16743:
[----:B------:R-:W-:Y:S05]  /*2e460*/  BSYNC B3 ;  /* 0x0000000000037941 */ /* 0x000fea0003800000 */
.L_x_16742:
        /* <DEDUP_REMOVED lines=30> */
.L_x_16741:
        /* <DEDUP_REMOVED lines=76> */
.L_x_16744:
[----:B------:R-:W-:Y:S01]  /*2eb10*/  IMAD.MOV.U32 R8, RZ, RZ, 0x0 ;  /* 0x00000000ff087424 */ /* 0x000fe200078e00ff */
[----:B------:R-:W-:Y:S01]  /*2eb20*/  FSETP.NEU.FTZ.AND P0, PT, R7, RZ, PT ;  /* 0x000000ff0700720b */ /* 0x000fe20003f1d000 */
[----:B------:R-:W-:-:S06]  /*2eb30*/  IMAD.MOV.U32 R9, RZ, RZ, 0x7ff00000 ;  /* 0x7ff00000ff097424 */ /* 0x000fcc00078e00ff */
[----:B------:R-:W-:-:S10]  /*2eb40*/  DFMA R8, R6, R8, +INF ;  /* 0x7ff000000608742b */ /* 0x000fd40000000008 */
[----:B------:R-:W-:Y:S02]  /*2eb50*/  FSEL R26, R8, RZ, P0 ;  /* 0x000000ff081a7208 */ /* 0x000fe40000000000 */
[----:B------:R-:W-:Y:S01]  /*2eb60*/  FSEL R27, R9, -QNAN , P0 ;  /* 0xfff00000091b7808 */ /* 0x000fe20000000000 */
[----:B------:R-:W-:Y:S06]  /*2eb70*/  BRA `(.L_x_16720) ;  /* 0x00000004002c7947 */ /* 0x000fec0003800000 */
.L_x_16738:
        /* <DEDUP_REMOVED lines=23> */
.L_x_16746:
[----:B------:R-:W-:Y:S05]  /*2ecf0*/  BSYNC B3 ;  /* 0x0000000000037941 */ /* 0x000fea0003800000 */
.L_x_16745:
        /* <DEDUP_REMOVED lines=21> */
.L_x_16748:
[----:B------:R-:W-:Y:S05]  /*2ee50*/  BSYNC B3 ;  /* 0x0000000000037941 */ /* 0x000fea0003800000 */
.L_x_16747:
[----:B------:R-:W-:Y:S02]  /*2ee60*/  IMAD.MOV.U32 R26, RZ, RZ, R22 ;  /* 0x000000ffff1a7224 */ /* 0x000fe400078e0016 */
[----:B------:R-:W-:Y:S01]  /*2ee70*/  IMAD.MOV.U32 R27, RZ, RZ, R23 ;  /* 0x000000ffff1b7224 */ /* 0x000fe200078e0017 */
[----:B------:R-:W-:Y:S06]  /*2ee80*/  BRA `(.L_x_16720) ;  /* 0x0000000000687947 */ /* 0x000fec0003800000 */
.L_x_16721:
        /* <DEDUP_REMOVED lines=23> */
.L_x_16750:
[----:B------:R-:W-:Y:S05]  /*2f000*/  BSYNC B3 ;  /* 0x0000000000037941 */ /* 0x000fea0003800000 */
.L_x_16749:
[----:B------:R-:W-:Y:S02]  /*2f010*/  IMAD.MOV.U32 R26, RZ, RZ, R6 ;  /* 0x000000ffff1a7224 */ /* 0x000fe400078e0006 */
[----:B------:R-:W-:-:S07]  /*2f020*/  IMAD.MOV.U32 R27, RZ, RZ, R7 ;  /* 0x000000ffff1b7224 */ /* 0x000fce00078e0007 */
.L_x_16720:
[----:B------:R-:W-:Y:S05]  /*2f030*/  BSYNC B2 ;  /* 0x0000000000027941 */ /* 0x000fea0003800000 */
.L_x_16716:
        /* <DEDUP_REMOVED lines=24> */
[----:B------:R-:W-:Y:S01]  /*2f1c0*/  IMAD.MOV.U32 R16, RZ, RZ, R22 ;  /* 0x000000ffff107224 */ /* 0x000fe200078e0016 */
[----:B------:R-:W-:-:S07]  /*2f1d0*/  MOV R17, R23 ;  /* 0x0000001700117202 */ /* 0x000fce0000000f00 */
.L_x_16754:
[----:B------:R-:W-:Y:S05]  /*2f1e0*/  BSYNC B3 ;  /* 0x0000000000037941 */ /* 0x000fea0003800000 */
.L_x_16753:
        /* <DEDUP_REMOVED lines=37> */
.L_x_16762:
[----:B------:R-:W-:Y:S05]  /*2f440*/  BSYNC B4 ;  /* 0x0000000000047941 */ /* 0x000fea0003800000 */
.L_x_16761:
[----:B------:R-:W-:Y:S02]  /*2f450*/  IMAD.MOV.U32 R40, RZ, RZ, R22 ;  /* 0x000000ffff287224 */ /* 0x000fe400078e0016 */
[----:B------:R-:W-:Y:S01]  /*2f460*/  IMAD.MOV.U32 R41, RZ, RZ, R23 ;  /* 0x000000ffff297224 */ /* 0x000fe200078e0017 */
[----:B------:R-:W-:Y:S06]  /*2f470*/  BRA `(.L_x_16760) ;  /* 0x0000000000047947 */ /* 0x000fec0003800000 */
.L_x_16759:
[----:B------:R-:W-:-:S11]  /*2f480*/  DADD R40, -R24, R32 ;  /* 0x0000000018287229 */ /* 0x000fd60000000120 */
.L_x_16760:
[----:B------:R-:W-:Y:S05]  /*2f490*/  BSYNC B3 ;  /* 0x0000000000037941 */ /* 0x000fea0003800000 */
.L_x_16758:
        /* <DEDUP_REMOVED lines=24> */
.L_x_16767:
[----:B------:R-:W-:Y:S05]  /*2f620*/  BSYNC B4 ;  /* 0x0000000000047941 */ /* 0x000fea0003800000 */
.L_x_16766:
[----:B------:R-:W-:Y:S02]  /*2f630*/  IMAD.MOV.U32 R4, RZ, RZ, R22 ;  /* 0x000000ffff047224 */ /* 0x000fe400078e0016 */
[----:B------:R-:W-:Y:S01]  /*2f640*/  IMAD.MOV.U32 R5, RZ, RZ, R23 ;  /* 0x000000ffff057224 */ /* 0x000fe200078e0017 */
[----:B------:R-:W-:Y:S06]  /*2f650*/  BRA `(.L_x_16765) ;  /* 0x0000000000047947 */ /* 0x000fec0003800000 */
.L_x_16764:
[----:B------:R-:W-:-:S11]  /*2f660*/  DADD R4, -R30, R34 ;  /* 0x000000001e047229 */ /* 0x000fd60000000122 */
.L_x_16765:
[----:B------:R-:W-:Y:S05]  /*2f670*/  BSYNC B3 ;  /* 0x0000000000037941 */ /* 0x000fea0003800000 */
.L_x_16763:
        /* <DEDUP_REMOVED lines=26> */
.L_x_16769:
[----:B------:R-:W-:Y:S05]  /*2f820*/  BSYNC B3 ;  /* 0x0000000000037941 */ /* 0x000fea0003800000 */
.L_x_16768:
[----:B------:R-:W-:Y:S01]  /*2f830*/  PLOP3.LUT P0, PT, PT, PT, PT, 0x80, 0x0 ;  /* 0x000000000000781c */ /* 0x000fe20003f0f070 */
[----:B------:R-:W-:Y:S02]  /*2f840*/  IMAD.MOV.U32 R4, RZ, RZ, R6 ;  /* 0x000000ffff047224 */ /* 0x000fe400078e0006 */
[----:B------:R-:W-:Y:S01]  /*2f850*/  IMAD.MOV.U32 R5, RZ, RZ, R7 ;  /* 0x000000ffff057224 */ /* 0x000fe200078e0007 */
[----:B------:R-:W-:Y:S09]  /*2f860*/  BRA `(.L_x_16755) ;  /* 0x0000000800407947 */ /* 0x000ff20003800000 */
.L_x_16757:
        /* <DEDUP_REMOVED lines=26> */
.L_x_16772:
[----:B------:R-:W-:Y:S05]  /*2fa10*/  BSYNC B3 ;  /* 0x0000000000037941 */ /* 0x000fea0003800000 */
.L_x_16771:
[----:B------:R-:W-:Y:S01]  /*2fa20*/  PLOP3.LUT P0, PT, PT, PT, PT, 0x80, 0x0 ;  /* 0x000000000000781c */ /* 0x000fe20003f0f070 */
[----:B------:R-:W-:Y:S02]  /*2fa30*/  IMAD.MOV.U32 R4, RZ, RZ, R6 ;  /* 0x000000ffff047224 */ /* 0x000fe400078e0006 */
[----:B------:R-:W-:Y:S01]  /*2fa40*/  IMAD.MOV.U32 R5, RZ, RZ, R7 ;  /* 0x000000ffff057224 */ /* 0x000fe200078e0007 */
[----:B------:R-:W-:Y:S09]  /*2fa50*/  BRA `(.L_x_16755) ;  /* 0x0000000400c47947 */ /* 0x000ff20003800000 */
.L_x_16770:
        /* <DEDUP_REMOVED lines=27> */
.L_x_16774:
[----:B------:R-:W-:Y:S05]  /*2fc10*/  BSYNC B3 ;  /* 0x0000000000037941 */ /* 0x000fea0003800000 */
.L_x_16773:
        /* <DEDUP_REMOVED lines=21> */
.L_x_16776:
[----:B------:R-:W-:Y:S05]  /*2fd70*/  BSYNC B3 ;  /* 0x0000000000037941 */ /* 0x000fea0003800000 */
.L_x_16775:
[----:B------:R-:W-:Y:S01]  /*2fd80*/  DMUL R2, R2, 8.11296384146066816958e+31 ;  /* 0x4690000002027828 */ /* 0x000fe20000000000 */
[----:B------:R-:W-:Y:S01]  /*2fd90*/  PLOP3.LUT P0, PT, PT, PT, PT, 0x80, 0x0 ;  /* 0x000000000000781c */ /* 0x000fe20003f0f070 */
[----:B------:R-:W-:Y:S02]  /*2fda0*/  IMAD.MOV.U32 R4, RZ, RZ, R22 ;  /* 0x000000ffff047224 */ /* 0x000fe400078e0016 */
[----:B------:R-:W-:Y:S01]  /*2fdb0*/  IMAD.MOV.U32 R5, RZ, RZ, R23 ;  /* 0x000000ffff057224 */ /* 0x000fe200078e0017 */
[----:B------:R-:W-:Y:S09]  /*2fdc0*/  BRA `(.L_x_16755) ;  /* 0x0000000000e87947 */ /* 0x000ff20003800000 */
.L_x_16756:
        /* <DEDUP_REMOVED lines=24> */
.L_x_16778:
[----:B------:R-:W-:Y:S05]  /*2ff50*/  BSYNC B3 ;  /* 0x0000000000037941 */ /* 0x000fea0003800000 */
.L_x_16777:
        /* <DEDUP_REMOVED lines=26> */
.L_x_16780:
[----:B------:R-:W-:Y:S05]  /*30100*/  BSYNC B3 ;  /* 0x0000000000037941 */ /* 0x000fea0003800000 */
.L_x_16779:
[----:B------:R-:W-:Y:S01]  /*30110*/  DMUL R4, R6, R20 ;  /* 0x0000001406047228 */ /* 0x000fe20000000000 */
[----:B------:R-:W-:Y:S01]  /*30120*/  PLOP3.LUT P0, PT, PT, PT, PT, 0x80, 0x0 ;  /* 0x000000000000781c */ /* 0x000fe20003f0f070 */
[----:B------:R-:W-:-:S12]  /*30130*/  BRA `(.L_x_16755) ;  /* 0x00000000000c7947 */ /* 0x000fd80003800000 */
.L_x_16752:
[----:B------:R-:W-:Y:S01]  /*30140*/  DMUL R4, R18, 9.00719925474099200000e+15 ;  /* 0x4340000012047828 */ /* 0x000fe20000000000 */
[----:B------:R-:W-:Y:S01]  /*30150*/  PLOP3.LUT P0, PT, PT, PT, PT, 0x80, 0x0 ;  /* 0x000000000000781c */ /* 0x000fe20003f0f070 */
[----:B------:R-:W-:-:S12]  /*30160*/  DMUL R2, R2, 9.00719925474099200000e+15 ;  /* 0x4340000002027828 */ /* 0x000fd80000000000 */
.L_x_16755:
[----:B------:R-:W-:Y:S05]  /*30170*/  BSYNC B2 ;  /* 0x0000000000027941 */ /* 0x000fea0003800000 */
.L_x_16751:
        /* <DEDUP_REMOVED lines=67> */
.L_x_16786:
[----:B------:R-:W-:-:S11]  /*305b0*/  DMUL R24, RZ, |R16| ;  /* 0x40000010ff187228 */ /* 0x000fd60000000000 */
.L_x_16787:
[----:B------:R-:W-:Y:S05]  /*305c0*/  BSYNC B0 ;  /* 0x0000000000007941 */ /* 0x000fea0003800000 */
.L_x_16785:
        /* <DEDUP_REMOVED lines=11> */
.L_x_16784:
        /* <DEDUP_REMOVED lines=53> */
.L_x_16783:
        /* <DEDUP_REMOVED lines=62> */
.L_x_16791:
[----:B------:R-:W-:-:S11]  /*30db0*/  DMUL R24, RZ, |R16| ;  /* 0x40000010ff187228 */ /* 0x000fd60000000000 */
.L_x_16792:
[----:B------:R-:W-:Y:S05]  /*30dc0*/  BSYNC B0 ;  /* 0x0000000000007941 */ /* 0x000fea0003800000 */
.L_x_16790:
        /* <DEDUP_REMOVED lines=11> */
.L_x_16789:
        /* <DEDUP_REMOVED lines=53> */
.L_x_16782:
        /* <DEDUP_REMOVED lines=30> */
.L_x_16795:
[----:B------:R-:W-:Y:S05]  /*313b0*/  BSYNC B3 ;  /* 0x0000000000037941 */ /* 0x000fea0003800000 */
.L_x_16794:
        /* <DEDUP_REMOVED lines=82> */
.L_x_16797:
[----:B------:R-:W-:Y:S02]  /*318e0*/  FSEL R6, RZ, 3.37028055040000000000e+12, P1 ;  /* 0x54442d18ff067808 */ /* 0x000fe40000800000 */
[----:B------:R-:W-:-:S07]  /*318f0*/  FSEL R7, RZ, 2.1426990032196044922, P1 ;  /* 0x400921fbff077808 */ /* 0x000fce0000800000 */
.L_x_16798:
[----:B------:R-:W-:Y:S05]  /*31900*/  BSYNC B0 ;  /* 0x0000000000007941 */ /* 0x000fea0003800000 */
.L_x_16796:
[----:B------:R-:W-:Y:S01]  /*31910*/  DADD R2, |R4|, |R2| ;  /* 0x0000000004027229 */ /* 0x000fe20000000602 */
[----:B------:R-:W-:-:S07]  /*31920*/  LOP3.LUT R5, R7, 0x80000000, R5, 0xb8, !PT ;  /* 0x8000000007057812 */ /* 0x000fce00078eb805 */
[----:B------:R-:W-:-:S06]  /*31930*/  DSETP.GTU.AND P0, PT, |R2|, +INF , PT ;  /* 0x7ff000000200742a */ /* 0x000fcc0003f0c200 */
[----:B------:R-:W-:Y:S02]  /*31940*/  FSEL R24, R2, R6, P0 ;  /* 0x0000000602187208 */ /* 0x000fe40000000000 */
[----:B------:R-:W-:Y:S01]  /*31950*/  FSEL R25, R3, R5, P0 ;  /* 0x0000000503197208 */ /* 0x000fe20000000000 */
[----:B------:R-:W-:Y:S06]  /*31960*/  BRA `(.L_x_16788) ;  /* 0x0000000400d47947 */ /* 0x000fec0003800000 */
.L_x_16793:
        /* <DEDUP_REMOVED lines=26> */
.L_x_16800:
[----:B------:R-:W-:Y:S05]  /*31b10*/  BSYNC B3 ;  /* 0x0000000000037941 */ /* 0x000fea0003800000 */
.L_x_16799:
        /* <DEDUP_REMOVED lines=82> */
.L_x_16802:
[----:B------:R-:W-:Y:S02]  /*32040*/  FSEL R6, RZ, 3.37028055040000000000e+12, P1 ;  /* 0x54442d18ff067808 */ /* 0x000fe40000800000 */
[----:B------:R-:W-:-:S07]  /*32050*/  FSEL R7, RZ, 2.1426990032196044922, P1 ;  /* 0x400921fbff077808 */ /* 0x000fce0000800000 */
.L_x_16803:
[----:B------:R-:W-:Y:S05]  /*32060*/  BSYNC B0 ;  /* 0x0000000000007941 */ /* 0x000fea0003800000 */
.L_x_16801:
[----:B------:R-:W-:Y:S01]  /*32070*/  DADD R2, |R4|, |R2| ;  /* 0x0000000004027229 */ /* 0x000fe20000000602 */
[----:B------:R-:W-:-:S07]  /*32080*/  LOP3.LUT R5, R7, 0x80000000, R5, 0xb8, !PT ;  /* 0x8000000007057812 */ /* 0x000fce00078eb805 */
[----:B------:R-:W-:-:S06]  /*32090*/  DSETP.GTU.AND P0, PT, |R2|, +INF , PT ;  /* 0x7ff000000200742a */ /* 0x000fcc0003f0c200 */
[----:B------:R-:W-:Y:S02]  /*320a0*/  FSEL R24, R2, R6, P0 ;  /* 0x0000000602187208 */ /* 0x000fe40000000000 */
[----:B------:R-:W-:-:S07]  /*320b0*/  FSEL R25, R3, R5, P0 ;  /* 0x0000000503197208 */ /* 0x000fce0000000000 */
.L_x_16788:
[----:B------:R-:W-:Y:S05]  /*320c0*/  BSYNC B2 ;  /* 0x0000000000027941 */ /* 0x000fea0003800000 */
.L_x_16781:
[----:B------:R-:W-:Y:S01]  /*320d0*/  DADD R2, -RZ, -R26 ;  /* 0x00000000ff027229 */ /* 0x000fe2000000091a */
[----:B------:R-:W-:-:S09]  /*320e0*/  ISETP.NE.AND P0, PT, R42, RZ, PT ;  /* 0x000000ff2a00720c */ /* 0x000fd20003f05270 */
[----:B------:R-:W-:Y:S02]  /*320f0*/  FSEL R26, R2, R26, !P0 ;  /* 0x0000001a021a7208 */ /* 0x000fe40004000000 */
[----:B------:R-:W-:Y:S01]  /*32100*/  FSEL R27, R3, R27, !P0 ;  /* 0x0000001b031b7208 */ /* 0x000fe20004000000 */
[----:B------:R-:W-:Y:S06]  /*32110*/  BRA `(.L_x_16804) ;  /* 0x0000003000287947 */ /* 0x000fec0003800000 */
.L_x_16715:
[----:B------:R-:W2:Y:S01]  /*32120*/  LDL.64 R24, [R1+0x8] ;  /* 0x0000080001187983 */ /* 0x000ea20000100a00 */
[----:B------:R-:W-:Y:S01]  /*32130*/  UMOV UR4, 0x54442d18 ;  /* 0x54442d1800047882 */ /* 0x000fe20000000000 */
[----:B------:R-:W-:Y:S01]  /*32140*/  UMOV UR5, 0x3ff921fb ;  /* 0x3ff921fb00057882 */ /* 0x000fe20000000000 */
[----:B------:R-:W-:Y:S02]  /*32150*/  DADD R26, -RZ, -R50 ;  /* 0x00000000ff1a7229 */ /* 0x000fe40000000932 */
[----:B--2---:R-:W-:-:S08]  /*32160*/  DADD R24, -R48, R24 ;  /* 0x0000000030187229 */ /* 0x004fd00000000118 */
[----:B------:R-:W-:Y:S01]  /*32170*/  DADD R24, R24, UR4 ;  /* 0x0000000418187e29 */ /* 0x000fe20008000000 */
[----:B------:R-:W-:Y:S10]  /*32180*/  BRA `(.L_x_16804) ;  /* 0x00000030000c7947 */ /* 0x000ff40003800000 */
.L_x_16714:
[----:B------:R-:W-:Y:S01]  /*32190*/  DADD R26, -RZ, -R50 ;  /* 0x00000000ff1a7229 */ /* 0x000fe20000000932 */
[----:B------:R-:W-:Y:S01]  /*321a0*/  CS2R R24, SRZ ;  /* 0x0000000000187805 */ /* 0x000fe2000001ff00 */
[----:B------:R-:W-:Y:S09]  /*321b0*/  BRA `(.L_x_16804) ;  /* 0x0000003000007947 */ /* 0x000ff20003800000 */
.L_x_16713:
        /* <DEDUP_REMOVED lines=108> */
.L_x_16809:
[----:B------:R-:W-:Y:S05]  /*32880*/  BSYNC B0 ;  /* 0x0000000000007941 */ /* 0x000fea0003800000 */
.L_x_16808:
        /* <DEDUP_REMOVED lines=8> */
.L_x_16811:
[----:B------:R-:W-:Y:S05]  /*32910*/  BSYNC B3 ;  /* 0x0000000000037941 */ /* 0x000fea0003800000 */
.L_x_16810:
        /* <DEDUP_REMOVED lines=82> */
.L_x_16813:
[----:B------:R-:W-:-:S04]  /*32e40*/  ISETP.GE.AND P0, PT, R49, RZ, PT ;  /* 0x000000ff3100720c */ /* 0x000fc80003f06270 */
[----:B------:R-:W-:Y:S02]  /*32e50*/  FSEL R6, RZ, 3.37028055040000000000e+12, P0 ;  /* 0x54442d18ff067808 */ /* 0x000fe40000000000 */
[----:B------:R-:W-:-:S07]  /*32e60*/  FSEL R7, RZ, 2.1426990032196044922, P0 ;  /* 0x400921fbff077808 */ /* 0x000fce0000000000 */
.L_x_16814:
[----:B------:R-:W-:Y:S05]  /*32e70*/  BSYNC B0 ;  /* 0x0000000000007941 */ /* 0x000fea0003800000 */
.L_x_16812:
[----:B------:R-:W-:Y:S01]  /*32e80*/  DADD R2, R2, R4 ;  /* 0x0000000002027229 */ /* 0x000fe20000000004 */
[----:B------:R-:W-:Y:S01]  /*32e90*/  LOP3.LUT R51, R7, 0x80000000, R51, 0xb8, !PT ;  /* 0x8000000007337812 */ /* 0x000fe200078eb833 */
[----:B------:R-:W-:-:S06]  /*32ea0*/  DMUL R24, R24, 0.5 ;  /* 0x3fe0000018187828 */ /* 0x000fcc0000000000 */
[----:B------:R-:W-:-:S06]  /*32eb0*/  DSETP.GTU.AND P0, PT, |R2|, +INF , PT ;  /* 0x7ff000000200742a */ /* 0x000fcc0003f0c200 */
[----:B------:R-:W-:Y:S02]  /*32ec0*/  FSEL R6, R2, R6, P0 ;  /* 0x0000000602067208 */ /* 0x000fe40000000000 */
[----:B------:R-:W-:Y:S01]  /*32ed0*/  FSEL R7, R3, R51, P0 ;  /* 0x0000003303077208 */ /* 0x000fe20000000000 */
[----:B------:R-:W-:Y:S06]  /*32ee0*/  BRA `(.L_x_16815) ;  /* 0x0000002000387947 */ /* 0x000fec0003800000 */
.L_x_16807:
        /* <DEDUP_REMOVED lines=135> */
.L_x_16817:
[----:B------:R-:W-:Y:S05]  /*33760*/  BSYNC B0 ;  /* 0x0000000000007941 */ /* 0x000fea0003800000 */
.L_x_16816:
        /* <DEDUP_REMOVED lines=8> */
.L_x_16819:
[----:B------:R-:W-:Y:S05]  /*337f0*/  BSYNC B3 ;  /* 0x0000000000037941 */ /* 0x000fea0003800000 */
.L_x_16818:
        /* <DEDUP_REMOVED lines=82> */
.L_x_16821:
[----:B------:R-:W-:-:S04]  /*33d20*/  ISETP.GE.AND P0, PT, R49, RZ, PT ;  /* 0x000000ff3100720c */ /* 0x000fc80003f06270 */
[----:B------:R-:W-:Y:S02]  /*33d30*/  FSEL R6, RZ, 3.37028055040000000000e+12, P0 ;  /* 0x54442d18ff067808 */ /* 0x000fe40000000000 */
[----:B------:R-:W-:-:S07]  /*33d40*/  FSEL R7, RZ, 2.1426990032196044922, P0 ;  /* 0x400921fbff077808 */ /* 0x000fce0000000000 */
.L_x_16822:
[----:B------:R-:W-:Y:S05]  /*33d50*/  BSYNC B0 ;  /* 0x0000000000007941 */ /* 0x000fea0003800000 */
.L_x_16820:
[----:B------:R-:W-:Y:S01]  /*33d60*/  DADD R2, R2, R4 ;  /* 0x0000000002027229 */ /* 0x000fe20000000004 */
[----:B------:R-:W-:-:S07]  /*33d70*/  LOP3.LUT R51, R7, 0x80000000, R51, 0xb8, !PT ;  /* 0x8000000007337812 */ /* 0x000fce00078eb833 */
[----:B------:R-:W-:-:S06]  /*33d80*/  DSETP.GTU.AND P0, PT, |R2|, +INF , PT ;  /* 0x7ff000000200742a */ /* 0x000fcc0003f0c200 */
[----:B------:R-:W-:Y:S02]  /*33d90*/  FSEL R6, R2, R6, P0 ;  /* 0x0000000602067208 */ /* 0x000fe40000000000 */
[----:B------:R-:W-:Y:S01]  /*33da0*/  FSEL R7, R3, R51, P0 ;  /* 0x0000003303077208 */ /* 0x000fe20000000000 */
[----:B------:R-:W-:Y:S06]  /*33db0*/  BRA `(.L_x_16815) ;  /* 0x0000001000847947 */ /* 0x000fec0003800000 */
.L_x_16806:
        /* <DEDUP_REMOVED lines=23> */
.L_x_16824:
[----:B------:R-:W-:Y:S05]  /*33f30*/  BSYNC B3 ;  /* 0x0000000000037941 */ /* 0x000fea0003800000 */
.L_x_16823:
        /* <DEDUP_REMOVED lines=24> */
[----:B------:R-:W-:Y:S02]  /*340c0*/  IMAD.MOV.U32 R6, RZ, RZ, R22 ;  /* 0x000000ffff067224 */ /* 0x000fe400078e0016 */
[----:B------:R-:W-:-:S07]  /*340d0*/  IMAD.MOV.U32 R7, RZ, RZ, R23 ;  /* 0x000000ffff077224 */ /* 0x000fce00078e0017 */
.L_x_16826:
[----:B------:R-:W-:Y:S05]  /*340e0*/  BSYNC B3 ;  /* 0x0000000000037941 */ /* 0x000fea0003800000 */
.L_x_16825:
        /* <DEDUP_REMOVED lines=136> */
.L_x_16828:
[----:B------:R-:W-:Y:S05]  /*34970*/  BSYNC B0 ;  /* 0x0000000000007941 */ /* 0x000fea0003800000 */
.L_x_16827:
        /* <DEDUP_REMOVED lines=8> */
.L_x_16830:
[----:B------:R-:W-:Y:S05]  /*34a00*/  BSYNC B3 ;  /* 0x0000000000037941 */ /* 0x000fea0003800000 */
.L_x_16829:
        /* <DEDUP_REMOVED lines=82> */
.L_x_16832:
[----:B------:R-:W-:-:S04]  /*34f30*/  ISETP.GE.AND P0, PT, R49, RZ, PT ;  /* 0x000000ff3100720c */ /* 0x000fc80003f06270 */
[----:B------:R-:W-:Y:S02]  /*34f40*/  FSEL R6, RZ, 3.37028055040000000000e+12, P0 ;  /* 0x54442d18ff067808 */ /* 0x000fe40000000000 */
[----:B------:R-:W-:-:S07]  /*34f50*/  FSEL R7, RZ, 2.1426990032196044922, P0 ;  /* 0x400921fbff077808 */ /* 0x000fce0000000000 */
.L_x_16833:
[----:B------:R-:W-:Y:S05]  /*34f60*/  BSYNC B0 ;  /* 0x0000000000007941 */ /* 0x000fea0003800000 */
.L_x_16831:
[----:B------:R-:W-:Y:S01]  /*34f70*/  DADD R2, R2, R4 ;  /* 0x0000000002027229 */ /* 0x000fe20000000004 */
[----:B------:R-:W-:Y:S01]  /*34f80*/  LOP3.LUT R51, R7, 0x80000000, R51, 0xb8, !PT ;  /* 0x8000000007337812 */ /* 0x000fe200078eb833 */
[----:B------:R-:W-:-:S06]  /*34f90*/  DADD R24, R24, 1 ;  /* 0x3ff0000018187429 */ /* 0x000fcc0000000000 */
[----:B------:R-:W-:-:S06]  /*34fa0*/  DSETP.GTU.AND P0, PT, |R2|, +INF , PT ;  /* 0x7ff000000200742a */ /* 0x000fcc0003f0c200 */
[----:B------:R-:W-:Y:S02]  /*34fb0*/  FSEL R6, R2, R6, P0 ;  /* 0x0000000602067208 */ /* 0x000fe40000000000 */
[----:B------:R-:W-:-:S07]  /*34fc0*/  FSEL R7, R3, R51, P0 ;  /* 0x0000003303077208 */ /* 0x000fce0000000000 */
.L_x_16815:
[----:B------:R-:W-:Y:S05]  /*34fd0*/  BSYNC B2 ;  /* 0x0000000000027941 */ /* 0x000fea0003800000 */
.L_x_16805:
        /* <DEDUP_REMOVED lines=9> */
.L_x_16712:
        /* <DEDUP_REMOVED lines=21> */
.L_x_16804:
[----:B------:R-:W-:Y:S05]  /*351c0*/  BSYNC B1 ;  /* 0x0000000000017941 */ /* 0x000fea0003800000 */
.L_x_16711:
        /* <DEDUP_REMOVED lines=143> */
.L_x_16842:
[----:B------:R-:W-:Y:S05]  /*35ac0*/  BSYNC B3 ;  /* 0x0000000000037941 */ /* 0x000fea0003800000 */
.L_x_16841:
        /* <DEDUP_REMOVED lines=81> */
.L_x_16840:
        /* <DEDUP_REMOVED lines=32> */
.L_x_16850:
[----:B------:R-:W-:Y:S05]  /*361e0*/  BSYNC B4 ;  /* 0x0000000000047941 */ /* 0x000fea0003800000 */
.L_x_16849:
[----:B------:R-:W-:Y:S02]  /*361f0*/  IMAD.MOV.U32 R16, RZ, RZ, R22 ;  /* 0x000000ffff107224 */ /* 0x000fe400078e0016 */
[----:B------:R-:W-:Y:S01]  /*36200*/  IMAD.MOV.U32 R17, RZ, RZ, R23 ;  /* 0x000000ffff117224 */ /* 0x000fe200078e0017 */
[----:B------:R-:W-:Y:S06]  /*36210*/  BRA `(.L_x_16848) ;  /* 0x0000000000047947 */ /* 0x000fec0003800000 */
.L_x_16847:
[----:B------:R-:W-:-:S11]  /*36220*/  DADD R16, -R34, R42 ;  /* 0x0000000022107229 */ /* 0x000fd6000000012a */
.L_x_16848:
[----:B------:R-:W-:Y:S05]  /*36230*/  BSYNC B3 ;  /* 0x0000000000037941 */ /* 0x000fea0003800000 */
.L_x_16846:
        /* <DEDUP_REMOVED lines=27> */
.L_x_16855:
[----:B------:R-:W-:Y:S05]  /*363f0*/  BSYNC B4 ;  /* 0x0000000000047941 */ /* 0x000fea0003800000 */
.L_x_16854:
[----:B------:R-:W-:Y:S05]  /*36400*/  BRA `(.L_x_16853) ;  /* 0x0000000000047947 */ /* 0x000fea0003800000 */
.L_x_16852:
[----:B------:R-:W-:-:S11]  /*36410*/  DADD R22, R44, -R6 ;  /* 0x000000002c167229 */ /* 0x000fd60000000806 */
.L_x_16853:
[----:B------:R-:W-:Y:S05]  /*36420*/  BSYNC B3 ;  /* 0x0000000000037941 */ /* 0x000fea0003800000 */
.L_x_16851:
        /* <DEDUP_REMOVED lines=30> */
.L_x_16857:
[----:B------:R-:W-:Y:S05]  /*36610*/  BSYNC B3 ;  /* 0x0000000000037941 */ /* 0x000fea0003800000 */
.L_x_16856:
        /* <DEDUP_REMOVED lines=86> */
.L_x_16858:
        /* <DEDUP_REMOVED lines=20> */
.L_x_16860:
[----:B------:R-:W-:Y:S05]  /*36cc0*/  BSYNC B3 ;  /* 0x0000000000037941 */ /* 0x000fea0003800000 */
.L_x_16859:
        /* <DEDUP_REMOVED lines=30> */
.L_x_16845:
        /* <DEDUP_REMOVED lines=24> */
.L_x_16863:
[----:B------:R-:W-:Y:S05]  /*37030*/  BSYNC B3 ;  /* 0x0000000000037941 */ /* 0x000fea0003800000 */
.L_x_16862:
        /* <DEDUP_REMOVED lines=24> */
[----:B------:R-:W-:Y:S05]  /*371c0*/  CALL.REL.NOINC `($__internal_24_$__cuda_sm20_div_rn_f64_full) ;  /* 0x00000570005c7944 */ /* 0x000fea0003c00000 */
.L_x_16866:
[----:B------:R-:W-:Y:S05]  /*371d0*/  BSYNC B3 ;  /* 0x0000000000037941 */ /* 0x000fea0003800000 */
.L_x_16865:
        /* <DEDUP_REMOVED lines=30> */
.L_x_16864:
        /* <DEDUP_REMOVED lines=76> */
.L_x_16867:
[----:B------:R-:W-:Y:S01]  /*37880*/  IMAD.MOV.U32 R8, RZ, RZ, 0x0 ;  /* 0x00000000ff087424 */ /* 0x000fe200078e00ff */
[----:B------:R-:W-:Y:S02]  /*37890*/  MOV R9, 0x7ff00000 ;  /* 0x7ff0000000097802 */ /* 0x000fe40000000f00 */
[----:B------:R-:W-:-:S04]  /*378a0*/  FSETP.NEU.FTZ.AND P0, PT, R7, RZ, PT ;  /* 0x000000ff0700720b */ /* 0x000fc80003f1d000 */
[----:B------:R-:W-:-:S10]  /*378b0*/  DFMA R8, R6, R8, +INF ;  /* 0x7ff000000608742b */ /* 0x000fd40000000008 */
[----:B------:R-:W-:Y:S02]  /*378c0*/  FSEL R32, R8, RZ, P0 ;  /* 0x000000ff08207208 */ /* 0x000fe40000000000 */
[----:B------:R-:W-:Y:S01]  /*378d0*/  FSEL R33, R9, -QNAN , P0 ;  /* 0xfff0000009217808 */ /* 0x000fe20000000000 */
[----:B------:R-:W-:Y:S06]  /*378e0*/  BRA `(.L_x_16843) ;  /* 0x00000004002c7947 */ /* 0x000fec0003800000 */
.L_x_16861:
        /* <DEDUP_REMOVED lines=23> */
.L_x_16869:
[----:B------:R-:W-:Y:S05]  /*37a60*/  BSYNC B3 ;  /* 0x0000000000037941 */ /* 0x000fea0003800000 */
.L_x_16868:
        /* <DEDUP_REMOVED lines=21> */
.L_x_16871:
[----:B------:R-:W-:Y:S05]  /*37bc0*/  BSYNC B3 ;  /* 0x0000000000037941 */ /* 0x000fea0003800000 */
.L_x_16870:
[----:B------:R-:W-:Y:S02]  /*37bd0*/  IMAD.MOV.U32 R32, RZ, RZ, R22 ;  /* 0x000000ffff207224 */ /* 0x000fe400078e0016 */
[----:B------:R-:W-:Y:S01]  /*37be0*/  IMAD.MOV.U32 R33, RZ, RZ, R23 ;  /* 0x000000ffff217224 */ /* 0x000fe200078e0017 */
[----:B------:R-:W-:Y:S06]  /*37bf0*/  BRA `(.L_x_16843) ;  /* 0x0000000000687947 */ /* 0x000fec0003800000 */
.L_x_16844:
        /* <DEDUP_REMOVED lines=23> */
.L_x_16873:
[----:B------:R-:W-:Y:S05]  /*37d70*/  BSYNC B3 ;  /* 0x0000000000037941 */ /* 0x000fea0003800000 */
.L_x_16872:
[----:B------:R-:W-:Y:S02]  /*37d80*/  IMAD.MOV.U32 R32, RZ, RZ, R6 ;  /* 0x000000ffff207224 */ /* 0x000fe400078e0006 */
[----:B------:R-:W-:-:S07]  /*37d90*/  IMAD.MOV.U32 R33, RZ, RZ, R7 ;  /* 0x000000ffff217224 */ /* 0x000fce00078e0007 */
.L_x_16843:
[----:B------:R-:W-:Y:S05]  /*37da0*/  BSYNC B2 ;  /* 0x0000000000027941 */ /* 0x000fea0003800000 */
.L_x_16839:
        /* <DEDUP_REMOVED lines=26> */
.L_x_16877:
[----:B------:R-:W-:Y:S05]  /*37f50*/  BSYNC B3 ;  /* 0x0000000000037941 */ /* 0x000fea0003800000 */
.L_x_16876:
        /* <DEDUP_REMOVED lines=37> */
.L_x_16885:
[----:B------:R-:W-:Y:S05]  /*381b0*/  BSYNC B4 ;  /* 0x0000000000047941 */ /* 0x000fea0003800000 */
.L_x_16884:
[----:B------:R-:W-:Y:S02]  /*381c0*/  IMAD.MOV.U32 R16, RZ, RZ, R22 ;  /* 0x000000ffff107224 */ /* 0x000fe400078e0016 */
[----:B------:R-:W-:Y:S01]  /*381d0*/  IMAD.MOV.U32 R17, RZ, RZ, R23 ;  /* 0x000000ffff117224 */ /* 0x000fe200078e0017 */
[----:B------:R-:W-:Y:S06]  /*381e0*/  BRA `(.L_x_16883) ;  /* 0x0000000000047947 */ /* 0x000fec0003800000 */
.L_x_16882:
[----:B------:R-:W-:-:S11]  /*381f0*/  DADD R16, -R34, R42 ;  /* 0x0000000022107229 */ /* 0x000fd6000000012a */
.L_x_16883:
[----:B------:R-:W-:Y:S05]  /*38200*/  BSYNC B3 ;  /* 0x0000000000037941 */ /* 0x000fea0003800000 */
.L_x_16881:
        /* <DEDUP_REMOVED lines=24> */
.L_x_16890:
[----:B------:R-:W-:Y:S05]  /*38390*/  BSYNC B4 ;  /* 0x0000000000047941 */ /* 0x000fea0003800000 */
.L_x_16889:
[----:B------:R-:W-:Y:S01]  /*383a0*/  IMAD.MOV.U32 R4, RZ, RZ, R22 ;  /* 0x000000ffff047224 */ /* 0x000fe200078e0016 */
[----:B------:R-:W-:Y:S01]  /*383b0*/  MOV R5, R23 ;  /* 0x0000001700057202 */ /* 0x000fe20000000f00 */
[----:B------:R-:W-:Y:S06]  /*383c0*/  BRA `(.L_x_16888) ;  /* 0x0000000000047947 */ /* 0x000fec0003800000 */
.L_x_16887:
[----:B------:R-:W-:-:S11]  /*383d0*/  DADD R4, -R40, R44 ;  /* 0x0000000028047229 */ /* 0x000fd6000000012c */
.L_x_16888:
[----:B------:R-:W-:Y:S05]  /*383e0*/  BSYNC B3 ;  /* 0x0000000000037941 */ /* 0x000fea0003800000 */
.L_x_16886:
        /* <DEDUP_REMOVED lines=26> */
.L_x_16892:
[----:B------:R-:W-:Y:S05]  /*38590*/  BSYNC B3 ;  /* 0x0000000000037941 */ /* 0x000fea0003800000 */
.L_x_16891:
[----:B------:R-:W-:Y:S01]  /*385a0*/  PLOP3.LUT P0, PT, PT, PT, PT, 0x80, 0x0 ;  /* 0x000000000000781c */ /* 0x000fe20003f0f070 */
[----:B------:R-:W-:Y:S01]  /*385b0*/  IMAD.MOV.U32 R4, RZ, RZ, R6 ;  /* 0x000000ffff047224 */ /* 0x000fe200078e0006 */
[----:B------:R-:W-:Y:S01]  /*385c0*/  MOV R5, R7 ;  /* 0x0000000700057202 */ /* 0x000fe20000000f00 */
[----:B------:R-:W-:Y:S10]  /*385d0*/  BRA `(.L_x_16878) ;  /* 0x0000000800407947 */ /* 0x000ff40003800000 */
.L_x_16880:
        /* <DEDUP_REMOVED lines=26> */
.L_x_16895:
[----:B------:R-:W-:Y:S05]  /*38780*/  BSYNC B3 ;  /* 0x0000000000037941 */ /* 0x000fea0003800000 */
.L_x_16894:
[----:B------:R-:W-:Y:S01]  /*38790*/  PLOP3.LUT P0, PT, PT, PT, PT, 0x80, 0x0 ;  /* 0x000000000000781c */ /* 0x000fe20003f0f070 */
[----:B------:R-:W-:Y:S01]  /*387a0*/  IMAD.MOV.U32 R4, RZ, RZ, R6 ;  /* 0x000000ffff047224 */ /* 0x000fe200078e0006 */
[----:B------:R-:W-:Y:S01]  /*387b0*/  MOV R5, R7 ;  /* 0x0000000700057202 */ /* 0x000fe20000000f00 */
[----:B------:R-:W-:Y:S10]  /*387c0*/  BRA `(.L_x_16878) ;  /* 0x0000000400c47947 */ /* 0x000ff40003800000 */
.L_x_16893:
        /* <DEDUP_REMOVED lines=26> */
[----:B------:R-:W-:Y:S05]  /*38970*/  CALL.REL.NOINC `($__internal_25_$__cuda_sm20_dsqrt_rn_f64_mediumpath_v1) ;  /* 0x0000055c00f07944 */ /* 0x000fea0003c00000 */
.L_x_16897:
[----:B------:R-:W-:Y:S05]  /*38980*/  BSYNC B3 ;  /* 0x0000000000037941 */ /* 0x000fea0003800000 */
.L_x_16896:
        /* <DEDUP_REMOVED lines=21> */
.L_x_16899:
[----:B------:R-:W-:Y:S05]  /*38ae0*/  BSYNC B3 ;  /* 0x0000000000037941 */ /* 0x000fea0003800000 */
.L_x_16898:
[----:B------:R-:W-:Y:S01]  /*38af0*/  DMUL R2, R2, 8.11296384146066816958e+31 ;  /* 0x4690000002027828 */ /* 0x000fe20000000000 */
[----:B------:R-:W-:Y:S01]  /*38b00*/  PLOP3.LUT P0, PT, PT, PT, PT, 0x80, 0x0 ;  /* 0x000000000000781c */ /* 0x000fe20003f0f070 */
[----:B------:R-:W-:Y:S02]  /*38b10*/  IMAD.MOV.U32 R4, RZ, RZ, R22 ;  /* 0x000000ffff047224 */ /* 0x000fe400078e0016 */
[----:B------:R-:W-:Y:S01]  /*38b20*/  IMAD.MOV.U32 R5, RZ, RZ, R23 ;  /* 0x000000ffff057224 */ /* 0x000fe200078e0017 */
[----:B------:R-:W-:Y:S09]  /*38b30*/  BRA `(.L_x_16878) ;  /* 0x0000000000e87947 */ /* 0x000ff20003800000 */
.L_x_16879:
        /* <DEDUP_REMOVED lines=24> */
.L_x_16901:
[----:B------:R-:W-:Y:S05]  /*38cc0*/  BSYNC B3 ;  /* 0x0000000000037941 */ /* 0x000fea0003800000 */
.L_x_16900:
        /* <DEDUP_REMOVED lines=26> */
.L_x_16903:
[----:B------:R-:W-:Y:S05]  /*38e70*/  BSYNC B3 ;  /* 0x0000000000037941 */ /* 0x000fea0003800000 */
.L_x_16902:
[----:B------:R-:W-:Y:S01]  /*38e80*/  DMUL R4, R6, R16 ;  /* 0x0000001006047228 */ /* 0x000fe20000000000 */
[----:B------:R-:W-:Y:S01]  /*38e90*/  PLOP3.LUT P0, PT, PT, PT, PT, 0x80, 0x0 ;  /* 0x000000000000781c */ /* 0x000fe20003f0f070 */
[----:B------:R-:W-:-:S12]  /*38ea0*/  BRA `(.L_x_16878) ;  /* 0x00000000000c7947 */ /* 0x000fd80003800000 */
.L_x_16875:
[----:B------:R-:W-:Y:S01]  /*38eb0*/  DMUL R4, R30, 9.00719925474099200000e+15 ;  /* 0x434000001e047828 */ /* 0x000fe20000000000 */
[----:B------:R-:W-:Y:S01]  /*38ec0*/  PLOP3.LUT P0, PT, PT, PT, PT, 0x80, 0x0 ;  /* 0x000000000000781c */ /* 0x000fe20003f0f070 */
[----:B------:R-:W-:-:S12]  /*38ed0*/  DMUL R2, R2, 9.00719925474099200000e+15 ;  /* 0x4340000002027828 */ /* 0x000fd80000000000 */
.L_x_16878:
[----:B------:R-:W-:Y:S05]  /*38ee0*/  BSYNC B2 ;  /* 0x0000000000027941 */ /* 0x000fea0003800000 */
.L_x_16874:
        /* <DEDUP_REMOVED lines=67> */
.L_x_16909:
[----:B------:R-:W-:-:S11]  /*39320*/  DMUL R16, RZ, |R18| ;  /* 0x40000012ff107228 */ /* 0x000fd60000000000 */
.L_x_16910:
[----:B------:R-:W-:Y:S05]  /*39330*/  BSYNC B0 ;  /* 0x0000000000007941 */ /* 0x000fea0003800000 */
.L_x_16908:
        /* <DEDUP_REMOVED lines=11> */
.L_x_16907:
        /* <DEDUP_REMOVED lines=53> */
.L_x_16906:
        /* <DEDUP_REMOVED lines=62> */
.L_x_16914:
[----:B------:R-:W-:-:S11]  /*39b20*/  DMUL R16, RZ, |R18| ;  /* 0x40000012ff107228 */ /* 0x000fd60000000000 */
.L_x_16915:
[----:B------:R-:W-:Y:S05]  /*39b30*/  BSYNC B0 ;  /* 0x0000000000007941 */ /* 0x000fea0003800000 */
.L_x_16913:
        /* <DEDUP_REMOVED lines=11> */
.L_x_16912:
        /* <DEDUP_REMOVED lines=53> */
.L_x_16905:
        /* <DEDUP_REMOVED lines=30> */
.L_x_16918:
[----:B------:R-:W-:Y:S05]  /*3a120*/  BSYNC B3 ;  /* 0x0000000000037941 */ /* 0x000fea0003800000 */
.L_x_16917:
        /* <DEDUP_REMOVED lines=82> */
.L_x_16920:
[----:B------:R-:W-:Y:S02]  /*3a650*/  FSEL R6, RZ, 3.37028055040000000000e+12, P1 ;  /* 0x54442d18ff067808 */ /* 0x000fe40000800000 */
[----:B------:R-:W-:-:S07]  /*3a660*/  FSEL R7, RZ, 2.1426990032196044922, P1 ;  /* 0x400921fbff077808 */ /* 0x000fce0000800000 */
.L_x_16921:
[----:B------:R-:W-:Y:S05]  /*3a670*/  BSYNC B0 ;  /* 0x0000000000007941 */ /* 0x000fea0003800000 */
.L_x_16919:
[----:B------:R-:W-:Y:S01]  /*3a680*/  DADD R2, |R4|, |R2| ;  /* 0x0000000004027229 */ /* 0x000fe20000000602 */
[----:B------:R-:W-:-:S07]  /*3a690*/  LOP3.LUT R5, R7, 0x80000000, R5, 0xb8, !PT ;  /* 0x8000000007057812 */ /* 0x000fce00078eb805 */
[----:B------:R-:W-:-:S06]  /*3a6a0*/  DSETP.GTU.AND P0, PT, |R2|, +INF , PT ;  /* 0x7ff000000200742a */ /* 0x000fcc0003f0c200 */
[----:B------:R-:W-:Y:S02]  /*3a6b0*/  FSEL R16, R2, R6, P0 ;  /* 0x0000000602107208 */ /* 0x000fe40000000000 */
[----:B------:R-:W-:Y:S01]  /*3a6c0*/  FSEL R17, R3, R5, P0 ;  /* 0x0000000503117208 */ /* 0x000fe20000000000 */
[----:B------:R-:W-:Y:S06]  /*3a6d0*/  BRA `(.L_x_16911) ;  /* 0x0000000400d47947 */ /* 0x000fec0003800000 */
.L_x_16916:
        /* <DEDUP_REMOVED lines=26> */
.L_x_16923:
[----:B------:R-:W-:Y:S05]  /*3a880*/  BSYNC B3 ;  /* 0x0000000000037941 */ /* 0x000fea0003800000 */
.L_x_16922:
        /* <DEDUP_REMOVED lines=82> */
.L_x_16925:
[----:B------:R-:W-:Y:S02]  /*3adb0*/  FSEL R6, RZ, 3.37028055040000000000e+12, P1 ;  /* 0x54442d18ff067808 */ /* 0x000fe40000800000 */
[----:B------:R-:W-:-:S07]  /*3adc0*/  FSEL R7, RZ, 2.1426990032196044922, P1 ;  /* 0x400921fbff077808 */ /* 0x000fce0000800000 */
.L_x_16926:
[----:B------:R-:W-:Y:S05]  /*3add0*/  BSYNC B0 ;  /* 0x0000000000007941 */ /* 0x000fea0003800000 */
.L_x_16924:
[----:B------:R-:W-:Y:S01]  /*3ade0*/  DADD R2, |R4|, |R2| ;  /* 0x0000000004027229 */ /* 0x000fe20000000602 */
[----:B------:R-:W-:-:S07]  /*3adf0*/  LOP3.LUT R5, R7, 0x80000000, R5, 0xb8, !PT ;  /* 0x8000000007057812 */ /* 0x000fce00078eb805 */
[----:B------:R-:W-:-:S06]  /*3ae00*/  DSETP.GTU.AND P0, PT, |R2|, +INF , PT ;  /* 0x7ff000000200742a */ /* 0x000fcc0003f0c200 */
[----:B------:R-:W-:Y:S02]  /*3ae10*/  FSEL R16, R2, R6, P0 ;  /* 0x0000000602107208 */ /* 0x000fe40000000000 */
[----:B------:R-:W-:-:S07]  /*3ae20*/  FSEL R17, R3, R5, P0 ;  /* 0x0000000503117208 */ /* 0x000fce0000000000 */
.L_x_16911:
[----:B------:R-:W-:Y:S05]  /*3ae30*/  BSYNC B2 ;  /* 0x0000000000027941 */ /* 0x000fea0003800000 */
.L_x_16904:
[----:B------:R-:W-:Y:S01]  /*3ae40*/  DADD R2, -RZ, -R32 ;  /* 0x00000000ff027229 */ /* 0x000fe20000000920 */
[----:B------:R-:W-:-:S09]  /*3ae50*/  ISETP.NE.AND P0, PT, R46, RZ, PT ;  /* 0x000000ff2e00720c */ /* 0x000fd20003f05270 */
[----:B------:R-:W-:Y:S02]  /*3ae60*/  FSEL R18, R2, R32, !P0 ;  /* 0x0000002002127208 */ /* 0x000fe40004000000 */
[----:B------:R-:W-:Y:S01]  /*3ae70*/  FSEL R19, R3, R33, !P0 ;  /* 0x0000002103137208 */ /* 0x000fe20004000000 */
[----:B------:R-:W-:Y:S06]  /*3ae80*/  BRA `(.L_x_16927) ;  /* 0x0000003000287947 */ /* 0x000fec0003800000 */
.L_x_16838:
[----:B------:R-:W2:Y:S01]  /*3ae90*/  LDL.64 R16, [R1+0x8] ;  /* 0x0000080001107983 */ /* 0x000ea20000100a00 */
[----:B------:R-:W-:Y:S01]  /*3aea0*/  UMOV UR4, 0x54442d18 ;  /* 0x54442d1800047882 */ /* 0x000fe20000000000 */
[----:B------:R-:W-:Y:S01]  /*3aeb0*/  UMOV UR5, 0x3ff921fb ;  /* 0x3ff921fb00057882 */ /* 0x000fe20000000000 */
[----:B------:R-:W-:Y:S02]  /*3aec0*/  DADD R18, -RZ, -R58 ;  /* 0x00000000ff127229 */ /* 0x000fe4000000093a */
[----:B--2---:R-:W-:-:S08]  /*3aed0*/  DADD R16, -R56, R16 ;  /* 0x0000000038107229 */ /* 0x004fd00000000110 */
[----:B------:R-:W-:Y:S01]  /*3aee0*/  DADD R16, R16, UR4 ;  /* 0x0000000410107e29 */ /* 0x000fe20008000000 */
[----:B------:R-:W-:Y:S10]  /*3aef0*/  BRA `(.L_x_16927) ;  /* 0x00000030000c7947 */ /* 0x000ff40003800000 */
.L_x_16837:
[----:B------:R-:W-:Y:S01]  /*3af00*/  DADD R18, -RZ, -R58 ;  /* 0x00000000ff127229 */ /* 0x000fe2000000093a */
[----:B------:R-:W-:Y:S01]  /*3af10*/  CS2R R16, SRZ ;  /* 0x0000000000107805 */ /* 0x000fe2000001ff00 */
[----:B------:R-:W-:Y:S09]  /*3af20*/  BRA `(.L_x_16927) ;  /* 0x0000003000007947 */ /* 0x000ff20003800000 */
.L_x_16836:
        /* <DEDUP_REMOVED lines=108> */
.L_x_16932:
[----:B------:R-:W-:Y:S05]  /*3b5f0*/  BSYNC B0 ;  /* 0x0000000000007941 */ /* 0x000fea0003800000 */
.L_x_16931:
        /* <DEDUP_REMOVED lines=8> */
.L_x_16934:
[----:B------:R-:W-:Y:S05]  /*3b680*/  BSYNC B3 ;  /* 0x0000000000037941 */ /* 0x000fea0003800000 */
.L_x_16933:
        /* <DEDUP_REMOVED lines=82> */
.L_x_16936:
[----:B------:R-:W-:-:S04]  /*3bbb0*/  ISETP.GE.AND P0, PT, R57, RZ, PT ;  /* 0x000000ff3900720c */ /* 0x000fc80003f06270 */
[----:B------:R-:W-:Y:S02]  /*3bbc0*/  FSEL R6, RZ, 3.37028055040000000000e+12, P0 ;  /* 0x54442d18ff067808 */ /* 0x000fe40000000000 */
[----:B------:R-:W-:-:S07]  /*3bbd0*/  FSEL R7, RZ, 2.1426990032196044922, P0 ;  /* 0x400921fbff077808 */ /* 0x000fce0000000000 */
.L_x_16937:
[----:B------:R-:W-:Y:S05]  /*3bbe0*/  BSYNC B0 ;  /* 0x0000000000007941 */ /* 0x000fea0003800000 */
.L_x_16935:
[----:B------:R-:W-:Y:S01]  /*3bbf0*/  DADD R2, R2, R4 ;  /* 0x0000000002027229 */ /* 0x000fe20000000004 */
[----:B------:R-:W-:Y:S01]  /*3bc00*/  LOP3.LUT R59, R7, 0x80000000, R59, 0xb8, !PT ;  /* 0x80000000073b7812 */ /* 0x000fe200078eb83b */
[----:B------:R-:W-:-:S06]  /*3bc10*/  DMUL R30, R30, 0.5 ;  /* 0x3fe000001e1e7828 */ /* 0x000fcc0000000000 */
[----:B------:R-:W-:-:S06]  /*3bc20*/  DSETP.GTU.AND P0, PT, |R2|, +INF , PT ;  /* 0x7ff000000200742a */ /* 0x000fcc0003f0c200 */
[----:B------:R-:W-:Y:S02]  /*3bc30*/  FSEL R6, R2, R6, P0 ;  /* 0x0000000602067208 */ /* 0x000fe40000000000 */
[----:B------:R-:W-:Y:S01]  /*3bc40*/  FSEL R7, R3, R59, P0 ;  /* 0x0000003b03077208 */ /* 0x000fe20000000000 */
[----:B------:R-:W-:Y:S06]  /*3bc50*/  BRA `(.L_x_16938) ;  /* 0x0000002000387947 */ /* 0x000fec0003800000 */
.L_x_16930:
        /* <DEDUP_REMOVED lines=135> */
.L_x_16940:
[----:B------:R-:W-:Y:S05]  /*3c4d0*/  BSYNC B0 ;  /* 0x0000000000007941 */ /* 0x000fea0003800000 */
.L_x_16939:
        /* <DEDUP_REMOVED lines=8> */
.L_x_16942:
[----:B------:R-:W-:Y:S05]  /*3c560*/  BSYNC B3 ;  /* 0x0000000000037941 */ /* 0x000fea0003800000 */
.L_x_16941:
        /* <DEDUP_REMOVED lines=82> */
.L_x_16944:
[----:B------:R-:W-:-:S04]  /*3ca90*/  ISETP.GE.AND P0, PT, R57, RZ, PT ;  /* 0x000000ff3900720c */ /* 0x000fc80003f06270 */
[----:B------:R-:W-:Y:S02]  /*3caa0*/  FSEL R6, RZ, 3.37028055040000000000e+12, P0 ;  /* 0x54442d18ff067808 */ /* 0x000fe40000000000 */
[----:B------:R-:W-:-:S07]  /*3cab0*/  FSEL R7, RZ, 2.1426990032196044922, P0 ;  /* 0x400921fbff077808 */ /* 0x000fce0000000000 */
.L_x_16945:
[----:B------:R-:W-:Y:S05]  /*3cac0*/  BSYNC B0 ;  /* 0x0000000000007941 */ /* 0x000fea0003800000 */
.L_x_16943:
[----:B------:R-:W-:Y:S01]  /*3cad0*/  DADD R2, R2, R4 ;  /* 0x0000000002027229 */ /* 0x000fe20000000004 */
[----:B------:R-:W-:-:S07]  /*3cae0*/  LOP3.LUT R59, R7, 0x80000000, R59, 0xb8, !PT ;  /* 0x80000000073b7812 */ /* 0x000fce00078eb83b */
[----:B------:R-:W-:-:S06]  /*3caf0*/  DSETP.GTU.AND P0, PT, |R2|, +INF , PT ;  /* 0x7ff000000200742a */ /* 0x000fcc0003f0c200 */
[----:B------:R-:W-:Y:S02]  /*3cb00*/  FSEL R6, R2, R6, P0 ;  /* 0x0000000602067208 */ /* 0x000fe40000000000 */
[----:B------:R-:W-:Y:S01]  /*3cb10*/  FSEL R7, R3, R59, P0 ;  /* 0x0000003b03077208 */ /* 0x000fe20000000000 */
[----:B------:R-:W-:Y:S06]  /*3cb20*/  BRA `(.L_x_16938) ;  /* 0x0000001000847947 */ /* 0x000fec0003800000 */
.L_x_16929:
        /* <DEDUP_REMOVED lines=23> */
.L_x_16947:
[----:B------:R-:W-:Y:S05]  /*3cca0*/  BSYNC B3 ;  /* 0x0000000000037941 */ /* 0x000fea0003800000 */
.L_x_16946:
        /* <DEDUP_REMOVED lines=26> */
.L_x_16949:
[----:B------:R-:W-:Y:S05]  /*3ce50*/  BSYNC B3 ;  /* 0x0000000000037941 */ /* 0x000fea0003800000 */
.L_x_16948:
        /* <DEDUP_REMOVED lines=136> */
.L_x_16951:
[----:B------:R-:W-:Y:S05]  /*3d6e0*/  BSYNC B0 ;  /* 0x0000000000007941 */ /* 0x000fea0003800000 */
.L_x_16950:
        /* <DEDUP_REMOVED lines=8> */
.L_x_16953:
[----:B------:R-:W-:Y:S05]  /*3d770*/  BSYNC B3 ;  /* 0x0000000000037941 */ /* 0x000fea0003800000 */
.L_x_16952:
        /* <DEDUP_REMOVED lines=82> */
.L_x_16955:
[----:B------:R-:W-:-:S04]  /*3dca0*/  ISETP.GE.AND P0, PT, R57, RZ, PT ;  /* 0x000000ff3900720c */ /* 0x000fc80003f06270 */
[----:B------:R-:W-:Y:S02]  /*3dcb0*/  FSEL R6, RZ, 3.37028055040000000000e+12, P0 ;  /* 0x54442d18ff067808 */ /* 0x000fe40000000000 */
[----:B------:R-:W-:-:S07]  /*3dcc0*/  FSEL R7, RZ, 2.1426990032196044922, P0 ;  /* 0x400921fbff077808 */ /* 0x000fce0000000000 */
.L_x_16956:
[----:B------:R-:W-:Y:S05]  /*3dcd0*/  BSYNC B0 ;  /* 0x0000000000007941 */ /* 0x000fea0003800000 */
.L_x_16954:
[----:B------:R-:W-:Y:S01]  /*3dce0*/  DADD R2, R2, R4 ;  /* 0x0000000002027229 */ /* 0x000fe20000000004 */
[----:B------:R-:W-:Y:S01]  /*3dcf0*/  LOP3.LUT R59, R7, 0x80000000, R59, 0xb8, !PT ;  /* 0x80000000073b7812 */ /* 0x000fe200078eb83b */
[----:B------:R-:W-:-:S06]  /*3dd00*/  DADD R30, R30, 1 ;  /* 0x3ff000001e1e7429 */ /* 0x000fcc0000000000 */
[----:B------:R-:W-:-:S06]  /*3dd10*/  DSETP.GTU.AND P0, PT, |R2|, +INF , PT ;  /* 0x7ff000000200742a */ /* 0x000fcc0003f0c200 */
[----:B------:R-:W-:Y:S02]  /*3dd20*/  FSEL R6, R2, R6, P0 ;  /* 0x0000000602067208 */ /* 0x000fe40000000000 */
[----:B------:R-:W-:-:S07]  /*3dd30*/  FSEL R7, R3, R59, P0 ;  /* 0x0000003b03077208 */ /* 0x000fce0000000000 */
.L_x_16938:
[----:B------:R-:W-:Y:S05]  /*3dd40*/  BSYNC B2 ;  /* 0x0000000000027941 */ /* 0x000fea0003800000 */
.L_x_16928:
        /* <DEDUP_REMOVED lines=9> */
.L_x_16835:
        /* <DEDUP_REMOVED lines=21> */
.L_x_16927:
[----:B------:R-:W-:Y:S05]  /*3df30*/  BSYNC B1 ;  /* 0x0000000000017941 */ /* 0x000fea0003800000 */
.L_x_16834:
        /* <DEDUP_REMOVED lines=143> */
.L_x_16965:
[----:B------:R-:W-:Y:S05]  /*3e830*/  BSYNC B3 ;  /* 0x0000000000037941 */ /* 0x000fea0003800000 */
.L_x_16964:
        /* <DEDUP_REMOVED lines=81> */
.L_x_16963:
        /* <DEDUP_REMOVED lines=32> */
.L_x_16973:
[----:B------:R-:W-:Y:S05]  /*3ef50*/  BSYNC B4 ;  /* 0x0000000000047941 */ /* 0x000fea0003800000 */
.L_x_16972:
[----:B------:R-:W-:Y:S02]  /*3ef60*/  IMAD.MOV.U32 R30, RZ, RZ, R22 ;  /* 0x000000ffff1e7224 */ /* 0x000fe400078e0016 */
[----:B------:R-:W-:Y:S01]  /*3ef70*/  IMAD.MOV.U32 R31, RZ, RZ, R23 ;  /* 0x000000ffff1f7224 */ /* 0x000fe200078e0017 */
[----:B------:R-:W-:Y:S06]  /*3ef80*/  BRA `(.L_x_16971) ;  /* 0x0000000000047947 */ /* 0x000fec0003800000 */
.L_x_16970:
[----:B------:R-:W-:-:S11]  /*3ef90*/  DADD R30, -R40, R44 ;  /* 0x00000000281e7229 */ /* 0x000fd6000000012c */
.L_x_16971:
[----:B------:R-:W-:Y:S05]  /*3efa0*/  BSYNC B3 ;  /* 0x0000000000037941 */ /* 0x000fea0003800000 */
.L_x_16969:
        /* <DEDUP_REMOVED lines=27> */
.L_x_16978:
[----:B------:R-:W-:Y:S05]  /*3f160*/  BSYNC B4 ;  /* 0x0000000000047941 */ /* 0x000fea0003800000 */
.L_x_16977:
[----:B------:R-:W-:Y:S05]  /*3f170*/  BRA `(.L_x_16976) ;  /* 0x0000000000047947 */ /* 0x000fea0003800000 */
.L_x_16975:
[----:B------:R-:W-:-:S11]  /*3f180*/  DADD R22, R46, -R6 ;  /* 0x000000002e167229 */ /* 0x000fd60000000806 */
.L_x_16976:
[----:B------:R-:W-:Y:S05]  /*3f190*/  BSYNC B3 ;  /* 0x0000000000037941 */ /* 0x000fea0003800000 */
.L_x_16974:
        /* <DEDUP_REMOVED lines=30> */
.L_x_16980:
[----:B------:R-:W-:Y:S05]  /*3f380*/  BSYNC B3 ;  /* 0x0000000000037941 */ /* 0x000fea0003800000 */
.L_x_16979:
        /* <DEDUP_REMOVED lines=85> */
.L_x_16981:
        /* <DEDUP_REMOVED lines=20> */
.L_x_16983:
[----:B------:R-:W-:Y:S05]  /*3fa20*/  BSYNC B3 ;  /* 0x0000000000037941 */ /* 0x000fea0003800000 */
.L_x_16982:
        /* <DEDUP_REMOVED lines=30> */
.L_x_16968:
        /* <DEDUP_REMOVED lines=24> */
.L_x_16986:
[----:B------:R-:W-:Y:S05]  /*3fd90*/  BSYNC B3 ;  /* 0x0000000000037941 */ /* 0x000fea0003800000 */
.L_x_16985:
        /* <DEDUP_REMOVED lines=25> */
.L_x_16989:
[----:B------:R-:W-:Y:S05]  /*3ff30*/  BSYNC B3 ;  /* 0x0000000000037941 */ /* 0x000fea0003800000 */
.L_x_16988:
        /* <DEDUP_REMOVED lines=30> */
.L_x_16987:
        /* <DEDUP_REMOVED lines=75> */
.L_x_16990:
[----:B------:R-:W-:Y:S01]  /*405d0*/  IMAD.MOV.U32 R8, RZ, RZ, 0x0 ;  /* 0x00000000ff087424 */ /* 0x000fe200078e00ff */
[----:B------:R-:W-:Y:S02]  /*405e0*/  MOV R9, 0x7ff00000 ;  /* 0x7ff0000000097802 */ /* 0x000fe40000000f00 */
[----:B------:R-:W-:-:S04]  /*405f0*/  FSETP.NEU.FTZ.AND P0, PT, R7, RZ, PT ;  /* 0x000000ff0700720b */ /* 0x000fc80003f1d000 */
[----:B------:R-:W-:-:S10]  /*40600*/  DFMA R8, R6, R8, +INF ;  /* 0x7ff000000608742b */ /* 0x000fd40000000008 */
[----:B------:R-:W-:Y:S02]  /*40610*/  FSEL R34, R8, RZ, P0 ;  /* 0x000000ff08227208 */ /* 0x000fe40000000000 */
[----:B------:R-:W-:Y:S01]  /*40620*/  FSEL R35, R9, -QNAN , P0 ;  /* 0xfff0000009237808 */ /* 0x000fe20000000000 */
[----:B------:R-:W-:Y:S06]  /*40630*/  BRA `(.L_x_16966) ;  /* 0x00000004002c7947 */ /* 0x000fec0003800000 */
.L_x_16984:
        /* <DEDUP_REMOVED lines=23> */
.L_x_16992:
[----:B------:R-:W-:Y:S05]  /*407b0*/  BSYNC B3 ;  /* 0x0000000000037941 */ /* 0x000fea0003800000 */
.L_x_16991:
        /* <DEDUP_REMOVED lines=21> */
.L_x_16994:
[----:B------:R-:W-:Y:S05]  /*40910*/  BSYNC B3 ;  /* 0x0000000000037941 */ /* 0x000fea0003800000 */
.L_x_16993:
[----:B------:R-:W-:Y:S02]  /*40920*/  IMAD.MOV.U32 R34, RZ, RZ, R22 ;  /* 0x000000ffff227224 */ /* 0x000fe400078e0016 */
[----:B------:R-:W-:Y:S01]  /*40930*/  IMAD.MOV.U32 R35, RZ, RZ, R23 ;  /* 0x000000ffff237224 */ /* 0x000fe200078e0017 */
[----:B------:R-:W-:Y:S06]  /*40940*/  BRA `(.L_x_16966) ;  /* 0x0000000000687947 */ /* 0x000fec0003800000 */
.L_x_16967:
        /* <DEDUP_REMOVED lines=23> */
.L_x_16996:
[----:B------:R-:W-:Y:S05]  /*40ac0*/  BSYNC B3 ;  /* 0x0000000000037941 */ /* 0x000fea0003800000 */
.L_x_16995:
[----:B------:R-:W-:Y:S02]  /*40ad0*/  IMAD.MOV.U32 R34, RZ, RZ, R6 ;  /* 0x000000ffff227224 */ /* 0x000fe400078e0006 */
[----:B------:R-:W-:-:S07]  /*40ae0*/  IMAD.MOV.U32 R35, RZ, RZ, R7 ;  /* 0x000000ffff237224 */ /* 0x000fce00078e0007 */
.L_x_16966:
[----:B------:R-:W-:Y:S05]  /*40af0*/  BSYNC B2 ;  /* 0x0000000000027941 */ /* 0x000fea0003800000 */
.L_x_16962:
        /* <DEDUP_REMOVED lines=26> */
.L_x_17000:
[----:B------:R-:W-:Y:S05]  /*40ca0*/  BSYNC B3 ;  /* 0x0000000000037941 */ /* 0x000fea0003800000 */
.L_x_16999:
        /* <DEDUP_REMOVED lines=37> */
.L_x_17008:
[----:B------:R-:W-:Y:S05]  /*40f00*/  BSYNC B4 ;  /* 0x0000000000047941 */ /* 0x000fea0003800000 */
.L_x_17007:
[----:B------:R-:W-:Y:S02]  /*40f10*/  IMAD.MOV.U32 R48, RZ, RZ, R22 ;  /* 0x000000ffff307224 */ /* 0x000fe400078e0016 */
[----:B------:R-:W-:Y:S01]  /*40f20*/  IMAD.MOV.U32 R49, RZ, RZ, R23 ;  /* 0x000000ffff317224 */ /* 0x000fe200078e0017 */
[----:B------:R-:W-:Y:S06]  /*40f30*/  BRA `(.L_x_17006) ;  /* 0x0000000000047947 */ /* 0x000fec0003800000 */
.L_x_17005:
[----:B------:R-:W-:-:S11]  /*40f40*/  DADD R48, -R40, R44 ;  /* 0x0000000028307229 */ /* 0x000fd6000000012c */
.L_x_17006:
[----:B------:R-:W-:Y:S05]  /*40f50*/  BSYNC B3 ;  /* 0x0000000000037941 */ /* 0x000fea0003800000 */
.L_x_17004:
        /* <DEDUP_REMOVED lines=24> */
.L_x_17013:
[----:B------:R-:W-:Y:S05]  /*410e0*/  BSYNC B4 ;  /* 0x0000000000047941 */ /* 0x000fea0003800000 */
.L_x_17012:
[----:B------:R-:W-:Y:S01]  /*410f0*/  IMAD.MOV.U32 R4, RZ, RZ, R22 ;  /* 0x000000ffff047224 */ /* 0x000fe200078e0016 */
[----:B------:R-:W-:Y:S01]  /*41100*/  MOV R5, R23 ;  /* 0x0000001700057202 */ /* 0x000fe20000000f00 */
[----:B------:R-:W-:Y:S06]  /*41110*/  BRA `(.L_x_17011) ;  /* 0x0000000000047947 */ /* 0x000fec0003800000 */
.L_x_17010:
[----:B------:R-:W-:-:S11]  /*41120*/  DADD R4, -R42, R46 ;  /* 0x000000002a047229 */ /* 0x000fd6000000012e */
.L_x_17011:
[----:B------:R-:W-:Y:S05]  /*41130*/  BSYNC B3 ;  /* 0x0000000000037941 */ /* 0x000fea0003800000 */
.L_x_17009:
        /* <DEDUP_REMOVED lines=26> */
.L_x_17015:
[----:B------:R-:W-:Y:S05]  /*412e0*/  BSYNC B3 ;  /* 0x0000000000037941 */ /* 0x000fea0003800000 */
.L_x_17014:
[----:B------:R-:W-:Y:S01]  /*412f0*/  PLOP3.LUT P0, PT, PT, PT, PT, 0x80, 0x0 ;  /* 0x000000000000781c */ /* 0x000fe20003f0f070 */
[----:B------:R-:W-:Y:S01]  /*41300*/  IMAD.MOV.U32 R4, RZ, RZ, R6 ;  /* 0x000000ffff047224 */ /* 0x000fe200078e0006 */
[----:B------:R-:W-:Y:S01]  /*41310*/  MOV R5, R7 ;  /* 0x0000000700057202 */ /* 0x000fe20000000f00 */
[----:B------:R-:W-:Y:S10]  /*41320*/  BRA `(.L_x_17001) ;  /* 0x0000000800407947 */ /* 0x000ff40003800000 */
.L_x_17003:
        /* <DEDUP_REMOVED lines=26> */
.L_x_17018:
[----:B------:R-:W-:Y:S05]  /*414d0*/  BSYNC B3 ;  /* 0x0000000000037941 */ /* 0x000fea0003800000 */
.L_x_17017:
[----:B------:R-:W-:Y:S01]  /*414e0*/  PLOP3.LUT P0, PT, PT, PT, PT, 0x80, 0x0 ;  /* 0x000000000000781c */ /* 0x000fe20003f0f070 */
[----:B------:R-:W-:Y:S01]  /*414f0*/  IMAD.MOV.U32 R4, RZ, RZ, R6 ;  /* 0x000000ffff047224 */ /* 0x000fe200078e0006 */
[----:B------:R-:W-:Y:S01]  /*41500*/  MOV R5, R7 ;  /* 0x0000000700057202 */ /* 0x000fe20000000f00 */
[----:B------:R-:W-:Y:S10]  /*41510*/  BRA `(.L_x_17001) ;  /* 0x0000000400c47947 */ /* 0x000ff40003800000 */
.L_x_17016:
        /* <DEDUP_REMOVED lines=27> */
.L_x_17020:
[----:B------:R-:W-:Y:S05]  /*416d0*/  BSYNC B3 ;  /* 0x0000000000037941 */ /* 0x000fea0003800000 */
.L_x_17019:
        /* <DEDUP_REMOVED lines=21> */
.L_x_17022:
[----:B------:R-:W-:Y:S05]  /*41830*/  BSYNC B3 ;  /* 0x0000000000037941 */ /* 0x000fea0003800000 */
.L_x_17021:
[----:B------:R-:W-:Y:S01]  /*41840*/  DMUL R2, R2, 8.11296384146066816958e+31 ;  /* 0x4690000002027828 */ /* 0x000fe20000000000 */
[----:B------:R-:W-:Y:S01]  /*41850*/  PLOP3.LUT P0, PT, PT, PT, PT, 0x80, 0x0 ;  /* 0x000000000000781c */ /* 0x000fe20003f0f070 */
[----:B------:R-:W-:Y:S02]  /*41860*/  IMAD.MOV.U32 R4, RZ, RZ, R22 ;  /* 0x000000ffff047224 */ /* 0x000fe400078e0016 */
[----:B------:R-:W-:Y:S01]  /*41870*/  IMAD.MOV.U32 R5, RZ, RZ, R23 ;  /* 0x000000ffff057224 */ /* 0x000fe200078e0017 */
[----:B------:R-:W-:Y:S09]  /*41880*/  BRA `(.L_x_17001) ;  /* 0x0000000000e87947 */ /* 0x000ff20003800000 */
.L_x_17002:
        /* <DEDUP_REMOVED lines=24> */
.L_x_17024:
[----:B------:R-:W-:Y:S05]  /*41a10*/  BSYNC B3 ;  /* 0x0000000000037941 */ /* 0x000fea0003800000 */
.L_x_17023:
        /* <DEDUP_REMOVED lines=26> */
.L_x_17026:
[----:B------:R-:W-:Y:S05]  /*41bc0*/  BSYNC B3 ;  /* 0x0000000000037941 */ /* 0x000fea0003800000 */
.L_x_17025:
[----:B------:R-:W-:Y:S01]  /*41bd0*/  DMUL R4, R6, R20 ;  /* 0x0000001406047228 */ /* 0x000fe20000000000 */
[----:B------:R-:W-:Y:S01]  /*41be0*/  PLOP3.LUT P0, PT, PT, PT, PT, 0x80, 0x0 ;  /* 0x000000000000781c */ /* 0x000fe20003f0f070 */
[----:B------:R-:W-:-:S12]  /*41bf0*/  BRA `(.L_x_17001) ;  /* 0x00000000000c7947 */ /* 0x000fd80003800000 */
.L_x_16998:
[----:B------:R-:W-:Y:S01]  /*41c00*/  DMUL R4, R32, 9.00719925474099200000e+15 ;  /* 0x4340000020047828 */ /* 0x000fe20000000000 */
[----:B------:R-:W-:Y:S01]  /*41c10*/  PLOP3.LUT P0, PT, PT, PT, PT, 0x80, 0x0 ;  /* 0x000000000000781c */ /* 0x000fe20003f0f070 */
[----:B------:R-:W-:-:S12]  /*41c20*/  DMUL R2, R2, 9.00719925474099200000e+15 ;  /* 0x4340000002027828 */ /* 0x000fd80000000000 */
.L_x_17001:
[----:B------:R-:W-:Y:S05]  /*41c30*/  BSYNC B2 ;  /* 0x0000000000027941 */ /* 0x000fea0003800000 */
.L_x_16997:
        /* <DEDUP_REMOVED lines=67> */
.L_x_17032:
[----:B------:R-:W-:-:S11]  /*42070*/  DMUL R8, RZ, |R30| ;  /* 0x4000001eff087228 */ /* 0x000fd60000000000 */
.L_x_17033:
[----:B------:R-:W-:Y:S05]  /*42080*/  BSYNC B0 ;  /* 0x0000000000007941 */ /* 0x000fea0003800000 */
.L_x_17031:
        /* <DEDUP_REMOVED lines=11> */
.L_x_17030:
        /* <DEDUP_REMOVED lines=53> */
.L_x_17029:
        /* <DEDUP_REMOVED lines=62> */
.L_x_17037:
[----:B------:R-:W-:-:S11]  /*42870*/  DMUL R8, RZ, |R30| ;  /* 0x4000001eff087228 */ /* 0x000fd60000000000 */
.L_x_17038:
[----:B------:R-:W-:Y:S05]  /*42880*/  BSYNC B0 ;  /* 0x0000000000007941 */ /* 0x000fea0003800000 */
.L_x_17036:
        /* <DEDUP_REMOVED lines=11> */
.L_x_17035:
        /* <DEDUP_REMOVED lines=53> */
.L_x_17028:
        /* <DEDUP_REMOVED lines=30> */
.L_x_17041:
[----:B------:R-:W-:Y:S05]  /*42e70*/  BSYNC B3 ;  /* 0x0000000000037941 */ /* 0x000fea0003800000 */
.L_x_17040:
        /* <DEDUP_REMOVED lines=82> */
.L_x_17043:
[----:B------:R-:W-:Y:S02]  /*433a0*/  FSEL R6, RZ, 3.37028055040000000000e+12, P1 ;  /* 0x54442d18ff067808 */ /* 0x000fe40000800000 */
[----:B------:R-:W-:-:S07]  /*433b0*/  FSEL R7, RZ, 2.1426990032196044922, P1 ;  /* 0x400921fbff077808 */ /* 0x000fce0000800000 */
.L_x_17044:
[----:B------:R-:W-:Y:S05]  /*433c0*/  BSYNC B0 ;  /* 0x0000000000007941 */ /* 0x000fea0003800000 */
.L_x_17042:
[----:B------:R-:W-:Y:S01]  /*433d0*/  DADD R2, |R4|, |R2| ;  /* 0x0000000004027229 */ /* 0x000fe20000000602 */
[----:B------:R-:W-:-:S07]  /*433e0*/  LOP3.LUT R5, R7, 0x80000000, R5, 0xb8, !PT ;  /* 0x8000000007057812 */ /* 0x000fce00078eb805 */
[----:B------:R-:W-:-:S06]  /*433f0*/  DSETP.GTU.AND P0, PT, |R2|, +INF , PT ;  /* 0x7ff000000200742a */ /* 0x000fcc0003f0c200 */
[----:B------:R-:W-:Y:S02]  /*43400*/  FSEL R8, R2, R6, P0 ;  /* 0x0000000602087208 */ /* 0x000fe40000000000 */
[----:B------:R-:W-:Y:S01]  /*43410*/  FSEL R9, R3, R5, P0 ;  /* 0x0000000503097208 */ /* 0x000fe20000000000 */
[----:B------:R-:W-:Y:S06]  /*43420*/  BRA `(.L_x_17034) ;  /* 0x0000000400d47947 */ /* 0x000fec0003800000 */
.L_x_17039:
        /* <DEDUP_REMOVED lines=26> */
.L_x_17046:
[----:B------:R-:W-:Y:S05]  /*435d0*/  BSYNC B3 ;  /* 0x0000000000037941 */ /* 0x000fea0003800000 */
.L_x_17045:
        /* <DEDUP_REMOVED lines=82> */
.L_x_17048:
[----:B------:R-:W-:Y:S02]  /*43b00*/  FSEL R6, RZ, 3.37028055040000000000e+12, P1 ;  /* 0x54442d18ff067808 */ /* 0x000fe40000800000 */
[----:B------:R-:W-:-:S07]  /*43b10*/  FSEL R7, RZ, 2.1426990032196044922, P1 ;  /* 0x400921fbff077808 */ /* 0x000fce0000800000 */
.L_x_17049:
[----:B------:R-:W-:Y:S05]  /*43b20*/  BSYNC B0 ;  /* 0x0000000000007941 */ /* 0x000fea0003800000 */
.L_x_17047:
[----:B------:R-:W-:Y:S01]  /*43b30*/  DADD R2, |R4|, |R2| ;  /* 0x0000000004027229 */ /* 0x000fe20000000602 */
[----:B------:R-:W-:-:S07]  /*43b40*/  LOP3.LUT R5, R7, 0x80000000, R5, 0xb8, !PT ;  /* 0x8000000007057812 */ /* 0x000fce00078eb805 */
[----:B------:R-:W-:-:S06]  /*43b50*/  DSETP.GTU.AND P0, PT, |R2|, +INF , PT ;  /* 0x7ff000000200742a */ /* 0x000fcc0003f0c200 */
[----:B------:R-:W-:Y:S02]  /*43b60*/  FSEL R8, R2, R6, P0 ;  /* 0x0000000602087208 */ /* 0x000fe40000000000 */
[----:B------:R-:W-:-:S07]  /*43b70*/  FSEL R9, R3, R5, P0 ;  /* 0x0000000503097208 */ /* 0x000fce0000000000 */
.L_x_17034:
[----:B------:R-:W-:Y:S05]  /*43b80*/  BSYNC B2 ;  /* 0x0000000000027941 */ /* 0x000fea0003800000 */
.L_x_17027:
[----:B------:R-:W-:Y:S01]  /*43b90*/  DADD R2, -RZ, -R34 ;  /* 0x00000000ff027229 */ /* 0x000fe20000000922 */
[----:B------:R-:W-:-:S09]  /*43ba0*/  ISETP.NE.AND P0, PT, R50, RZ, PT ;  /* 0x000000ff3200720c */ /* 0x000fd20003f05270 */
[----:B------:R-:W-:Y:S02]  /*43bb0*/  FSEL R10, R2, R34, !P0 ;  /* 0x00000022020a7208 */ /* 0x000fe40004000000 */
[----:B------:R-:W-:Y:S01]  /*43bc0*/  FSEL R11, R3, R35, !P0 ;  /* 0x00000023030b7208 */ /* 0x000fe20004000000 */
[----:B------:R-:W-:Y:S06]  /*43bd0*/  BRA `(.L_x_17050) ;  /* 0x0000003000287947 */ /* 0x000fec0003800000 */
.L_x_16961:
[----:B------:R-:W2:Y:S01]  /*43be0*/  LDL.64 R8, [R1+0x8] ;  /* 0x0000080001087983 */ /* 0x000ea20000100a00 */
[----:B------:R-:W-:Y:S01]  /*43bf0*/  UMOV UR4, 0x54442d18 ;  /* 0x54442d1800047882 */ /* 0x000fe20000000000 */
[----:B------:R-:W-:Y:S01]  /*43c00*/  UMOV UR5, 0x3ff921fb ;  /* 0x3ff921fb00057882 */ /* 0x000fe20000000000 */
[----:B------:R-:W-:Y:S02]  /*43c10*/  DADD R10, -RZ, -R66 ;  /* 0x00000000ff0a7229 */ /* 0x000fe40000000942 */
[----:B--2---:R-:W-:-:S08]  /*43c20*/  DADD R8, -R64, R8 ;  /* 0x0000000040087229 */ /* 0x004fd00000000108 */
[----:B------:R-:W-:Y:S01]  /*43c30*/  DADD R8, R8, UR4 ;  /* 0x0000000408087e29 */ /* 0x000fe20008000000 */
[----:B------:R-:W-:Y:S10]  /*43c40*/  BRA `(.L_x_17050) ;  /* 0x00000030000c7947 */ /* 0x000ff40003800000 */
.L_x_16960:
[----:B------:R-:W-:Y:S01]  /*43c50*/  DADD R10, -RZ, -R66 ;  /* 0x00000000ff0a7229 */ /* 0x000fe20000000942 */
[----:B------:R-:W-:Y:S01]  /*43c60*/  CS2R R8, SRZ ;  /* 0x0000000000087805 */ /* 0x000fe2000001ff00 */
[----:B------:R-:W-:Y:S09]  /*43c70*/  BRA `(.L_x_17050) ;  /* 0x0000003000007947 */ /* 0x000ff20003800000 */
.L_x_16959:
        /* <DEDUP_REMOVED lines=108> */
.L_x_17055:
[----:B------:R-:W-:Y:S05]  /*44340*/  BSYNC B0 ;  /* 0x0000000000007941 */ /* 0x000fea0003800000 */
.L_x_17054:
        /* <DEDUP_REMOVED lines=8> */
.L_x_17057:
[----:B------:R-:W-:Y:S05]  /*443d0*/  BSYNC B3 ;  /* 0x0000000000037941 */ /* 0x000fea0003800000 */
.L_x_17056:
        /* <DEDUP_REMOVED lines=82> */
.L_x_17059:
[----:B------:R-:W-:-:S04]  /*44900*/  ISETP.GE.AND P0, PT, R65, RZ, PT ;  /* 0x000000ff4100720c */ /* 0x000fc80003f06270 */
[----:B------:R-:W-:Y:S02]  /*44910*/  FSEL R6, RZ, 3.37028055040000000000e+12, P0 ;  /* 0x54442d18ff067808 */ /* 0x000fe40000000000 */
[----:B------:R-:W-:-:S07]  /*44920*/  FSEL R7, RZ, 2.1426990032196044922, P0 ;  /* 0x400921fbff077808 */ /* 0x000fce0000000000 */
.L_x_17060:
[----:B------:R-:W-:Y:S05]  /*44930*/  BSYNC B0 ;  /* 0x0000000000007941 */ /* 0x000fea0003800000 */
.L_x_17058:
[----:B------:R-:W-:Y:S01]  /*44940*/  DADD R2, R2, R4 ;  /* 0x0000000002027229 */ /* 0x000fe20000000004 */
[----:B------:R-:W-:Y:S01]  /*44950*/  LOP3.LUT R67, R7, 0x80000000, R67, 0xb8, !PT ;  /* 0x8000000007437812 */ /* 0x000fe200078eb843 */
[----:B------:R-:W-:-:S06]  /*44960*/  DMUL R34, R34, 0.5 ;  /* 0x3fe0000022227828 */ /* 0x000fcc0000000000 */
[----:B------:R-:W-:-:S06]  /*44970*/  DSETP.GTU.AND P0, PT, |R2|, +INF , PT ;  /* 0x7ff000000200742a */ /* 0x000fcc0003f0c200 */
[----:B------:R-:W-:Y:S02]  /*44980*/  FSEL R6, R2, R6, P0 ;  /* 0x0000000602067208 */ /* 0x000fe40000000000 */
[----:B------:R-:W-:Y:S01]  /*44990*/  FSEL R7, R3, R67, P0 ;  /* 0x0000004303077208 */ /* 0x000fe20000000000 */
[----:B------:R-:W-:Y:S06]  /*449a0*/  BRA `(.L_x_17061) ;  /* 0x0000002000387947 */ /* 0x000fec0003800000 */
.L_x_17053:
        /* <DEDUP_REMOVED lines=135> */
.L_x_17063:
[----:B------:R-:W-:Y:S05]  /*45220*/  BSYNC B0 ;  /* 0x0000000000007941 */ /* 0x000fea0003800000 */
.L_x_17062:
        /* <DEDUP_REMOVED lines=8> */
.L_x_17065:
[----:B------:R-:W-:Y:S05]  /*452b0*/  BSYNC B3 ;  /* 0x0000000000037941 */ /* 0x000fea0003800000 */
.L_x_17064:
        /* <DEDUP_REMOVED lines=82> */
.L_x_17067:
[----:B------:R-:W-:-:S04]  /*457e0*/  ISETP.GE.AND P0, PT, R65, RZ, PT ;  /* 0x000000ff4100720c */ /* 0x000fc80003f06270 */
[----:B------:R-:W-:Y:S02]  /*457f0*/  FSEL R6, RZ, 3.37028055040000000000e+12, P0 ;  /* 0x54442d18ff067808 */ /* 0x000fe40000000000 */
[----:B------:R-:W-:-:S07]  /*45800*/  FSEL R7, RZ, 2.1426990032196044922, P0 ;  /* 0x400921fbff077808 */ /* 0x000fce0000000000 */
.L_x_17068:
[----:B------:R-:W-:Y:S05]  /*45810*/  BSYNC B0 ;  /* 0x0000000000007941 */ /* 0x000fea0003800000 */
.L_x_17066:
[----:B------:R-:W-:Y:S01]  /*45820*/  DADD R2, R2, R4 ;  /* 0x0000000002027229 */ /* 0x000fe20000000004 */
[----:B------:R-:W-:-:S07]  /*45830*/  LOP3.LUT R67, R7, 0x80000000, R67, 0xb8, !PT ;  /* 0x8000000007437812 */ /* 0x000fce00078eb843 */
[----:B------:R-:W-:-:S06]  /*45840*/  DSETP.GTU.AND P0, PT, |R2|, +INF , PT ;  /* 0x7ff000000200742a */ /* 0x000fcc0003f0c200 */
[----:B------:R-:W-:Y:S02]  /*45850*/  FSEL R6, R2, R6, P0 ;  /* 0x0000000602067208 */ /* 0x000fe40000000000 */
[----:B------:R-:W-:Y:S01]  /*45860*/  FSEL R7, R3, R67, P0 ;  /* 0x0000004303077208 */ /* 0x000fe20000000000 */
[----:B------:R-:W-:Y:S06]  /*45870*/  BRA `(.L_x_17061) ;  /* 0x0000001000847947 */ /* 0x000fec0003800000 */
.L_x_17052:
        /* <DEDUP_REMOVED lines=23> */
.L_x_17070:
[----:B------:R-:W-:Y:S05]  /*459f0*/  BSYNC B3 ;  /* 0x0000000000037941 */ /* 0x000fea0003800000 */
.L_x_17069:
        /* <DEDUP_REMOVED lines=26> */
.L_x_17072:
[----:B------:R-:W-:Y:S05]  /*45ba0*/  BSYNC B3 ;  /* 0x0000000000037941 */ /* 0x000fea0003800000 */
.L_x_17071:
        /* <DEDUP_REMOVED lines=136> */
.L_x_17074:
[----:B------:R-:W-:Y:S05]  /*46430*/  BSYNC B0 ;  /* 0x0000000000007941 */ /* 0x000fea0003800000 */
.L_x_17073:
        /* <DEDUP_REMOVED lines=8> */
.L_x_17076:
[----:B------:R-:W-:Y:S05]  /*464c0*/  BSYNC B3 ;  /* 0x0000000000037941 */ /* 0x000fea0003800000 */
.L_x_17075:
        /* <DEDUP_REMOVED lines=82> */
.L_x_17078:
[----:B------:R-:W-:-:S04]  /*469f0*/  ISETP.GE.AND P0, PT, R65, RZ, PT ;  /* 0x000000ff4100720c */ /* 0x000fc80003f06270 */
[----:B------:R-:W-:Y:S02]  /*46a00*/  FSEL R6, RZ, 3.37028055040000000000e+12, P0 ;  /* 0x54442d18ff067808 */ /* 0x000fe40000000000 */
[----:B------:R-:W-:-:S07]  /*46a10*/  FSEL R7, RZ, 2.1426990032196044922, P0 ;  /* 0x400921fbff077808 */ /* 0x000fce0000000000 */
.L_x_17079:
[----:B------:R-:W-:Y:S05]  /*46a20*/  BSYNC B0 ;  /* 0x0000000000007941 */ /* 0x000fea0003800000 */
.L_x_17077:
[----:B------:R-:W-:Y:S01]  /*46a30*/  DADD R2, R2, R4 ;  /* 0x0000000002027229 */ /* 0x000fe20000000004 */
[----:B------:R-:W-:Y:S01]  /*46a40*/  LOP3.LUT R67, R7, 0x80000000, R67, 0xb8, !PT ;  /* 0x8000000007437812 */ /* 0x000fe200078eb843 */
[----:B------:R-:W-:-:S06]  /*46a50*/  DADD R34, R34, 1 ;  /* 0x3ff0000022227429 */ /* 0x000fcc0000000000 */
[----:B------:R-:W-:-:S06]  /*46a60*/  DSETP.GTU.AND P0, PT, |R2|, +INF , PT ;  /* 0x7ff000000200742a */ /* 0x000fcc0003f0c200 */
[----:B------:R-:W-:Y:S02]  /*46a70*/  FSEL R6, R2, R6, P0 ;  /* 0x0000000602067208 */ /* 0x000fe40000000000 */
[----:B------:R-:W-:-:S07]  /*46a80*/  FSEL R7, R3, R67, P0 ;  /* 0x0000004303077208 */ /* 0x000fce0000000000 */
.L_x_17061:
[----:B------:R-:W-:Y:S05]  /*46a90*/  BSYNC B2 ;  /* 0x0000000000027941 */ /* 0x000fea0003800000 */
.L_x_17051:
        /* <DEDUP_REMOVED lines=9> */
.L_x_16958:
        /* <DEDUP_REMOVED lines=21> */
.L_x_17050:
[----:B------:R-:W-:Y:S05]  /*46c80*/  BSYNC B1 ;  /* 0x0000000000017941 */ /* 0x000fea0003800000 */
.L_x_16957:
        /* <DEDUP_REMOVED lines=12> */
.L_x_16095:
        /* <DEDUP_REMOVED lines=210> */
.L_x_17089:
[----:B------:R-:W-:Y:S05]  /*47a70*/  BSYNC B3 ;  /* 0x0000000000037941 */ /* 0x000fea0003800000 */
.L_x_17088:
        /* <DEDUP_REMOVED lines=81> */
.L_x_17087:
        /* <DEDUP_REMOVED lines=32> */
.L_x_17097:
[----:B------:R-:W-:Y:S05]  /*48190*/  BSYNC B4 ;  /* 0x0000000000047941 */ /* 0x000fea0003800000 */
.L_x_17096:
[----:B------:R-:W-:Y:S02]  /*481a0*/  IMAD.MOV.U32 R30, RZ, RZ, R22 ;  /* 0x000000ffff1e7224 */ /* 0x000fe400078e0016 */
[----:B------:R-:W-:Y:S01]  /*481b0*/  IMAD.MOV.U32 R31, RZ, RZ, R23 ;  /* 0x000000ffff1f7224 */ /* 0x000fe200078e0017 */
[----:B------:R-:W-:Y:S06]  /*481c0*/  BRA `(.L_x_17095) ;  /* 0x0000000000047947 */ /* 0x000fec0003800000 */
.L_x_17094:
[----:B------:R-:W-:-:S11]  /*481d0*/  DADD R30, -R56, R60 ;  /* 0x00000000381e7229 */ /* 0x000fd6000000013c */
.L_x_17095:
[----:B------:R-:W-:Y:S05]  /*481e0*/  BSYNC B3 ;  /* 0x0000000000037941 */ /* 0x000fea0003800000 */
.L_x_17093:
        /* <DEDUP_REMOVED lines=27> */
.L_x_17102:
[----:B------:R-:W-:Y:S05]  /*483a0*/  BSYNC B4 ;  /* 0x0000000000047941 */ /* 0x000fea0003800000 */
.L_x_17101:
[----:B------:R-:W-:Y:S05]  /*483b0*/  BRA `(.L_x_17100) ;  /* 0x0000000000047947 */ /* 0x000fea0003800000 */
.L_x_17099:
[----:B------:R-:W-:-:S11]  /*483c0*/  DADD R22, R62, -R6 ;  /* 0x000000003e167229 */ /* 0x000fd60000000806 */
.L_x_17100:
[----:B------:R-:W-:Y:S05]  /*483d0*/  BSYNC B3 ;  /* 0x0000000000037941 */ /* 0x000fea0003800000 */
.L_x_17098:
        /* <DEDUP_REMOVED lines=30> */
.L_x_17104:
[----:B------:R-:W-:Y:S05]  /*485c0*/  BSYNC B3 ;  /* 0x0000000000037941 */ /* 0x000fea0003800000 */
.L_x_17103:
        /* <DEDUP_REMOVED lines=85> */
.L_x_17105:
        /* <DEDUP_REMOVED lines=20> */
.L_x_17107:
[----:B------:R-:W-:Y:S05]  /*48c60*/  BSYNC B3 ;  /* 0x0000000000037941 */ /* 0x000fea0003800000 */
.L_x_17106:
        /* <DEDUP_REMOVED lines=30> */
.L_x_17092:
        /* <DEDUP_REMOVED lines=24> */
.L_x_17110:
[----:B------:R-:W-:Y:S05]  /*48fd0*/  BSYNC B3 ;  /* 0x0000000000037941 */ /* 0x000fea0003800000 */
.L_x_17109:
        /* <DEDUP_REMOVED lines=25> */
.L_x_17113:
[----:B------:R-:W-:Y:S05]  /*49170*/  BSYNC B3 ;  /* 0x0000000000037941 */ /* 0x000fea0003800000 */
.L_x_17112:
        /* <DEDUP_REMOVED lines=30> */
.L_x_17111:
        /* <DEDUP_REMOVED lines=75> */
.L_x_17114:
[----:B------:R-:W-:Y:S01]  /*49810*/  IMAD.MOV.U32 R8, RZ, RZ, 0x0 ;  /* 0x00000000ff087424 */ /* 0x000fe200078e00ff */
[----:B------:R-:W-:Y:S01]  /*49820*/  FSETP.NEU.FTZ.AND P0, PT, R7, RZ, PT ;  /* 0x000000ff0700720b */ /* 0x000fe20003f1d000 */
[----:B------:R-:W-:-:S06]  /*49830*/  IMAD.MOV.U32 R9, RZ, RZ, 0x7ff00000 ;  /* 0x7ff00000ff097424 */ /* 0x000fcc00078e00ff */
[----:B------:R-:W-:-:S10]  /*49840*/  DFMA R8, R6, R8, +INF ;  /* 0x7ff000000608742b */ /* 0x000fd40000000008 */
[----:B------:R-:W-:Y:S02]  /*49850*/  FSEL R38, R8, RZ, P0 ;  /* 0x000000ff08267208 */ /* 0x000fe40000000000 */
[----:B------:R-:W-:Y:S01]  /*49860*/  FSEL R39, R9, -QNAN , P0 ;  /* 0xfff0000009277808 */ /* 0x000fe20000000000 */
[----:B------:R-:W-:Y:S06]  /*49870*/  BRA `(.L_x_17090) ;  /* 0x00000004002c7947 */ /* 0x000fec0003800000 */
.L_x_17108:
        /* <DEDUP_REMOVED lines=23> */
.L_x_17116:
[----:B------:R-:W-:Y:S05]  /*499f0*/  BSYNC B3 ;  /* 0x0000000000037941 */ /* 0x000fea0003800000 */
.L_x_17115:
        /* <DEDUP_REMOVED lines=21> */
.L_x_17118:
[----:B------:R-:W-:Y:S05]  /*49b50*/  BSYNC B3 ;  /* 0x0000000000037941 */ /* 0x000fea0003800000 */
.L_x_17117:
[----:B------:R-:W-:Y:S02]  /*49b60*/  IMAD.MOV.U32 R38, RZ, RZ, R22 ;  /* 0x000000ffff267224 */ /* 0x000fe400078e0016 */
[----:B------:R-:W-:Y:S01]  /*49b70*/  IMAD.MOV.U32 R39, RZ, RZ, R23 ;  /* 0x000000ffff277224 */ /* 0x000fe200078e0017 */
[----:B------:R-:W-:Y:S06]  /*49b80*/  BRA `(.L_x_17090) ;  /* 0x0000000000687947 */ /* 0x000fec0003800000 */
.L_x_17091:
        /* <DEDUP_REMOVED lines=23> */
.L_x_17120:
[----:B------:R-:W-:Y:S05]  /*49d00*/  BSYNC B3 ;  /* 0x0000000000037941 */ /* 0x000fea0003800000 */
.L_x_17119:
[----:B------:R-:W-:Y:S01]  /*49d10*/  IMAD.MOV.U32 R38, RZ, RZ, R6 ;  /* 0x000000ffff267224 */ /* 0x000fe200078e0006 */
[----:B------:R-:W-:-:S07]  /*49d20*/  MOV R39, R7 ;  /* 0x0000000700277202 */ /* 0x000fce0000000f00 */
.L_x_17090:
[----:B------:R-:W-:Y:S05]  /*49d30*/  BSYNC B2 ;  /* 0x0000000000027941 */ /* 0x000fea0003800000 */
.L_x_17086:
        /* <DEDUP_REMOVED lines=26> */
.L_x_17124:
[----:B------:R-:W-:Y:S05]  /*49ee0*/  BSYNC B3 ;  /* 0x0000000000037941 */ /* 0x000fea0003800000 */
.L_x_17123:
        /* <DEDUP_REMOVED lines=38> */
.L_x_17132:
[----:B------:R-:W-:Y:S05]  /*4a150*/  BSYNC B4 ;  /* 0x0000000000047941 */ /* 0x000fea0003800000 */
.L_x_17131:
[----:B------:R-:W-:Y:S02]  /*4a160*/  IMAD.MOV.U32 R68, RZ, RZ, R22 ;  /* 0x000000ffff447224 */ /* 0x000fe400078e0016 */
[----:B------:R-:W-:Y:S01]  /*4a170*/  IMAD.MOV.U32 R69, RZ, RZ, R23 ;  /* 0x000000ffff457224 */ /* 0x000fe200078e0017 */
[----:B------:R-:W-:Y:S06]  /*4a180*/  BRA `(.L_x_17130) ;  /* 0x0000000000047947 */ /* 0x000fec0003800000 */
.L_x_17129:
[----:B------:R-:W-:-:S11]  /*4a190*/  DADD R68, -R56, R60 ;  /* 0x0000000038447229 */ /* 0x000fd6000000013c */
.L_x_17130:
[----:B------:R-:W-:Y:S05]  /*4a1a0*/  BSYNC B3 ;  /* 0x0000000000037941 */ /* 0x000fea0003800000 */
.L_x_17128:
        /* <DEDUP_REMOVED lines=24> */
.L_x_17137:
[----:B------:R-:W-:Y:S05]  /*4a330*/  BSYNC B4 ;  /* 0x0000000000047941 */ /* 0x000fea0003800000 */
.L_x_17136:
[----:B------:R-:W-:Y:S02]  /*4a340*/  IMAD.MOV.U32 R4, RZ, RZ, R22 ;  /* 0x000000ffff047224 */ /* 0x000fe400078e0016 */
[----:B------:R-:W-:Y:S01]  /*4a350*/  IMAD.MOV.U32 R5, RZ, RZ, R23 ;  /* 0x000000ffff057224 */ /* 0x000fe200078e0017 */
[----:B------:R-:W-:Y:S06]  /*4a360*/  BRA `(.L_x_17135) ;  /* 0x0000000000047947 */ /* 0x000fec0003800000 */
.L_x_17134:
[----:B------:R-:W-:-:S11]  /*4a370*/  DADD R4, -R58, R62 ;  /* 0x000000003a047229 */ /* 0x000fd6000000013e */
.L_x_17135:
[----:B------:R-:W-:Y:S05]  /*4a380*/  BSYNC B3 ;  /* 0x0000000000037941 */ /* 0x000fea0003800000 */
.L_x_17133:
        /* <DEDUP_REMOVED lines=26> */
.L_x_17139:
[----:B------:R-:W-:Y:S05]  /*4a530*/  BSYNC B3 ;  /* 0x0000000000037941 */ /* 0x000fea0003800000 */
.L_x_17138:
[----:B------:R-:W-:Y:S01]  /*4a540*/  PLOP3.LUT P0, PT, PT, PT, PT, 0x80, 0x0 ;  /* 0x000000000000781c */ /* 0x000fe20003f0f070 */
[----:B------:R-:W-:Y:S02]  /*4a550*/  IMAD.MOV.U32 R4, RZ, RZ, R6 ;  /* 0x000000ffff047224 */ /* 0x000fe400078e0006 */
[----:B------:R-:W-:Y:S01]  /*4a560*/  IMAD.MOV.U32 R5, RZ, RZ, R7 ;  /* 0x000000ffff057224 */ /* 0x000fe200078e0007 */
[----:B------:R-:W-:Y:S09]  /*4a570*/  BRA `(.L_x_17125) ;  /* 0x0000000800407947 */ /* 0x000ff20003800000 */
.L_x_17127:
        /* <DEDUP_REMOVED lines=26> */
.L_x_17142:
[----:B------:R-:W-:Y:S05]  /*4a720*/  BSYNC B3 ;  /* 0x0000000000037941 */ /* 0x000fea0003800000 */
.L_x_17141:
[----:B------:R-:W-:Y:S01]  /*4a730*/  PLOP3.LUT P0, PT, PT, PT, PT, 0x80, 0x0 ;  /* 0x000000000000781c */ /* 0x000fe20003f0f070 */
[----:B------:R-:W-:Y:S02]  /*4a740*/  IMAD.MOV.U32 R4, RZ, RZ, R6 ;  /* 0x000000ffff047224 */ /* 0x000fe400078e0006 */
[----:B------:R-:W-:Y:S01]  /*4a750*/  IMAD.MOV.U32 R5, RZ, RZ, R7 ;  /* 0x000000ffff057224 */ /* 0x000fe200078e0007 */
[----:B------:R-:W-:Y:S09]  /*4a760*/  BRA `(.L_x_17125) ;  /* 0x0000000400c47947 */ /* 0x000ff20003800000 */
.L_x_17140:
        /* <DEDUP_REMOVED lines=27> */
.L_x_17144:
[----:B------:R-:W-:Y:S05]  /*4a920*/  BSYNC B3 ;  /* 0x0000000000037941 */ /* 0x000fea0003800000 */
.L_x_17143:
        /* <DEDUP_REMOVED lines=21> */
.L_x_17146:
[----:B------:R-:W-:Y:S05]  /*4aa80*/  BSYNC B3 ;  /* 0x0000000000037941 */ /* 0x000fea0003800000 */
.L_x_17145:
[----:B------:R-:W-:Y:S01]  /*4aa90*/  DMUL R2, R2, 8.11296384146066816958e+31 ;  /* 0x4690000002027828 */ /* 0x000fe20000000000 */
[----:B------:R-:W-:Y:S01]  /*4aaa0*/  PLOP3.LUT P0, PT, PT, PT, PT, 0x80, 0x0 ;  /* 0x000000000000781c */ /* 0x000fe20003f0f070 */
[----:B------:R-:W-:Y:S02]  /*4aab0*/  IMAD.MOV.U32 R4, RZ, RZ, R22 ;  /* 0x000000ffff047224 */ /* 0x000fe400078e0016 */
[----:B------:R-:W-:Y:S01]  /*4aac0*/  IMAD.MOV.U32 R5, RZ, RZ, R23 ;  /* 0x000000ffff057224 */ /* 0x000fe200078e0017 */
[----:B------:R-:W-:Y:S09]  /*4aad0*/  BRA `(.L_x_17125) ;  /* 0x0000000000e87947 */ /* 0x000ff20003800000 */
.L_x_17126:
        /* <DEDUP_REMOVED lines=24> */
.L_x_17148:
[----:B------:R-:W-:Y:S05]  /*4ac60*/  BSYNC B3 ;  /* 0x0000000000037941 */ /* 0x000fea0003800000 */
.L_x_17147:
        /* <DEDUP_REMOVED lines=26> */
.L_x_17150:
[----:B------:R-:W-:Y:S05]  /*4ae10*/  BSYNC B3 ;  /* 0x0000000000037941 */ /* 0x000fea0003800000 */
.L_x_17149:
[----:B------:R-:W-:Y:S01]  /*4ae20*/  DMUL R4, R6, R20 ;  /* 0x0000001406047228 */ /* 0x000fe20000000000 */
[----:B------:R-:W-:Y:S01]  /*4ae30*/  PLOP3.LUT P0, PT, PT, PT, PT, 0x80, 0x0 ;  /* 0x000000000000781c */ /* 0x000fe20003f0f070 */
[----:B------:R-:W-:-:S12]  /*4ae40*/  BRA `(.L_x_17125) ;  /* 0x00000000000c7947 */ /* 0x000fd80003800000 */
.L_x_17122:
[----:B------:R-:W-:Y:S01]  /*4ae50*/  DMUL R4, R36, 9.00719925474099200000e+15 ;  /* 0x4340000024047828 */ /* 0x000fe20000000000 */
[----:B------:R-:W-:Y:S01]  /*4ae60*/  PLOP3.LUT P0, PT, PT, PT, PT, 0x80, 0x0 ;  /* 0x000000000000781c */ /* 0x000fe20003f0f070 */
[----:B------:R-:W-:-:S12]  /*4ae70*/  DMUL R2, R2, 9.00719925474099200000e+15 ;  /* 0x4340000002027828 */ /* 0x000fd80000000000 */
.L_x_17125:
[----:B------:R-:W-:Y:S05]  /*4ae80*/  BSYNC B2 ;  /* 0x0000000000027941 */ /* 0x000fea0003800000 */
.L_x_17121:
        /* <DEDUP_REMOVED lines=67> */
.L_x_17156:
[----:B------:R-:W-:-:S11]  /*4b2c0*/  DMUL R72, RZ, |R30| ;  /* 0x4000001eff487228 */ /* 0x000fd60000000000 */
.L_x_17157:
[----:B------:R-:W-:Y:S05]  /*4b2d0*/  BSYNC B0 ;  /* 0x0000000000007941 */ /* 0x000fea0003800000 */
.L_x_17155:
        /* <DEDUP_REMOVED lines=11> */
.L_x_17154:
        /* <DEDUP_REMOVED lines=53> */
.L_x_17153:
        /* <DEDUP_REMOVED lines=62> */
.L_x_17161:
[----:B------:R-:W-:-:S11]  /*4bac0*/  DMUL R72, RZ, |R30| ;  /* 0x4000001eff487228 */ /* 0x000fd60000000000 */
.L_x_17162:
[----:B------:R-:W-:Y:S05]  /*4bad0*/  BSYNC B0 ;  /* 0x0000000000007941 */ /* 0x000fea0003800000 */
.L_x_17160:
        /* <DEDUP_REMOVED lines=11> */
.L_x_17159:
        /* <DEDUP_REMOVED lines=53> */
.L_x_17152:
        /* <DEDUP_REMOVED lines=30> */
.L_x_17165:
[----:B------:R-:W-:Y:S05]  /*4c0c0*/  BSYNC B3 ;  /* 0x0000000000037941 */ /* 0x000fea0003800000 */
.L_x_17164:
        /* <DEDUP_REMOVED lines=82> */
.L_x_17167:
[----:B------:R-:W-:Y:S02]  /*4c5f0*/  FSEL R6, RZ, 3.37028055040000000000e+12, P1 ;  /* 0x54442d18ff067808 */ /* 0x000fe40000800000 */
[----:B------:R-:W-:-:S07]  /*4c600*/  FSEL R7, RZ, 2.1426990032196044922, P1 ;  /* 0x400921fbff077808 */ /* 0x000fce0000800000 */
.L_x_17168:
[----:B------:R-:W-:Y:S05]  /*4c610*/  BSYNC B0 ;  /* 0x0000000000007941 */ /* 0x000fea0003800000 */
.L_x_17166:
[----:B------:R-:W-:Y:S01]  /*4c620*/  DADD R2, |R4|, |R2| ;  /* 0x0000000004027229 */ /* 0x000fe20000000602 */
[----:B------:R-:W-:-:S07]  /*4c630*/  LOP3.LUT R5, R7, 0x80000000, R5, 0xb8, !PT ;  /* 0x8000000007057812 */ /* 0x000fce00078eb805 */
[----:B------:R-:W-:-:S06]  /*4c640*/  DSETP.GTU.AND P0, PT, |R2|, +INF , PT ;  /* 0x7ff000000200742a */ /* 0x000fcc0003f0c200 */
[----:B------:R-:W-:Y:S02]  /*4c650*/  FSEL R72, R2, R6, P0 ;  /* 0x0000000602487208 */ /* 0x000fe40000000000 */
[----:B------:R-:W-:Y:S01]  /*4c660*/  FSEL R73, R3, R5, P0 ;  /* 0x0000000503497208 */ /* 0x000fe20000000000 */
[----:B------:R-:W-:Y:S06]  /*4c670*/  BRA `(.L_x_17158) ;  /* 0x0000000400d47947 */ /* 0x000fec0003800000 */
.L_x_17163:
        /* <DEDUP_REMOVED lines=26> */
.L_x_17170:
[----:B------:R-:W-:Y:S05]  /*4c820*/  BSYNC B3 ;  /* 0x0000000000037941 */ /* 0x000fea0003800000 */
.L_x_17169:
        /* <DEDUP_REMOVED lines=82> */
.L_x_17172:
[----:B------:R-:W-:Y:S02]  /*4cd50*/  FSEL R6, RZ, 3.37028055040000000000e+12, P0 ;  /* 0x54442d18ff067808 */ /* 0x000fe40000000000 */
[----:B------:R-:W-:-:S07]  /*4cd60*/  FSEL R7, RZ, 2.1426990032196044922, P0 ;  /* 0x400921fbff077808 */ /* 0x000fce0000000000 */
.L_x_17173:
[----:B------:R-:W-:Y:S05]  /*4cd70*/  BSYNC B0 ;  /* 0x0000000000007941 */ /* 0x000fea0003800000 */
.L_x_17171:
[----:B------:R-:W-:Y:S01]  /*4cd80*/  DADD R2, |R4|, |R2| ;  /* 0x0000000004027229 */ /* 0x000fe20000000602 */
[----:B------:R-:W-:-:S07]  /*4cd90*/  LOP3.LUT R5, R7, 0x80000000, R5, 0xb8, !PT ;  /* 0x8000000007057812 */ /* 0x000fce00078eb805 */
[----:B------:R-:W-:-:S06]  /*4cda0*/  DSETP.GTU.AND P0, PT, |R2|, +INF , PT ;  /* 0x7ff000000200742a */ /* 0x000fcc0003f0c200 */
[----:B------:R-:W-:Y:S02]  /*4cdb0*/  FSEL R72, R2, R6, P0 ;  /* 0x0000000602487208 */ /* 0x000fe40000000000 */
[----:B------:R-:W-:-:S07]  /*4cdc0*/  FSEL R73, R3, R5, P0 ;  /* 0x0000000503497208 */ /* 0x000fce0000000000 */
.L_x_17158:
[----:B------:R-:W-:Y:S05]  /*4cdd0*/  BSYNC B2 ;  /* 0x0000000000027941 */ /* 0x000fea0003800000 */
.L_x_17151:
[----:B------:R-:W-:Y:S01]  /*4cde0*/  DADD R2, -RZ, -R38 ;  /* 0x00000000ff027229 */ /* 0x000fe20000000926 */
[----:B------:R-:W-:-:S04]  /*4cdf0*/  SHF.R.U32.HI R34, RZ, 0x1f, R35 ;  /* 0x0000001fff227819 */ /* 0x000fc80000011623 */
[----:B------:R-:W-:-:S05]  /*4ce00*/  ISETP.NE.AND P0, PT, R34, RZ, PT ;  /* 0x000000ff2200720c */ /* 0x000fca0003f05270 */
[----:B------:R-:W-:Y:S02]  /*4ce10*/  FSEL R74, R2, R38, !P0 ;  /* 0x00000026024a7208 */ /* 0x000fe40004000000 */
[----:B------:R-:W-:Y:S01]  /*4ce20*/  FSEL R75, R3, R39, !P0 ;  /* 0x00000027034b7208 */ /* 0x000fe20004000000 */
[----:B------:R-:W-:Y:S06]  /*4ce30*/  BRA `(.L_x_17081) ;  /* 0x0000003000287947 */ /* 0x000fec0003800000 */
.L_x_17085:
[----:B------:R-:W2:Y:S01]  /*4ce40*/  LDL.64 R2, [R1+0x8] ;  /* 0x0000080001027983 */ /* 0x000ea20000100a00 */
[----:B------:R-:W-:Y:S01]  /*4ce50*/  UMOV UR4, 0x54442d18 ;  /* 0x54442d1800047882 */ /* 0x000fe20000000000 */
[----:B------:R-:W-:Y:S01]  /*4ce60*/  UMOV UR5, 0x3ff921fb ;  /* 0x3ff921fb00057882 */ /* 0x000fe20000000000 */
[----:B------:R-:W-:Y:S02]  /*4ce70*/  DADD R74, -RZ, -R34 ;  /* 0x00000000ff4a7229 */ /* 0x000fe40000000922 */
[----:B--2---:R-:W-:-:S08]  /*4ce80*/  DADD R32, R2, -R32 ;  /* 0x0000000002207229 */ /* 0x004fd00000000820 */
[----:B------:R-:W-:Y:S01]  /*4ce90*/  DADD R72, R32, UR4 ;  /* 0x0000000420487e29 */ /* 0x000fe20008000000 */
[----:B------:R-:W-:Y:S10]  /*4cea0*/  BRA `(.L_x_17081) ;  /* 0x00000030000c7947 */ /* 0x000ff40003800000 */
.L_x_17084:
[----:B------:R-:W-:Y:S01]  /*4ceb0*/  DADD R74, -RZ, -R34 ;  /* 0x00000000ff4a7229 */ /* 0x000fe20000000922 */
[----:B------:R-:W-:Y:S01]  /*4cec0*/  CS2R R72, SRZ ;  /* 0x0000000000487805 */ /* 0x000fe2000001ff00 */
[----:B------:R-:W-:Y:S09]  /*4ced0*/  BRA `(.L_x_17081) ;  /* 0x0000003000007947 */ /* 0x000ff20003800000 */
.L_x_17083:
        /* <DEDUP_REMOVED lines=108> */
.L_x_17178:
[----:B------:R-:W-:Y:S05]  /*4d5a0*/  BSYNC B0 ;  /* 0x0000000000007941 */ /* 0x000fea0003800000 */
.L_x_17177:
        /* <DEDUP_REMOVED lines=8> */
.L_x_17180:
[----:B------:R-:W-:Y:S05]  /*4d630*/  BSYNC B3 ;  /* 0x0000000000037941 */ /* 0x000fea0003800000 */
.L_x_17179:
        /* <DEDUP_REMOVED lines=82> */
.L_x_17182:
[----:B------:R-:W-:-:S04]  /*4db60*/  ISETP.GE.AND P0, PT, R33, RZ, PT ;  /* 0x000000ff2100720c */ /* 0x000fc80003f06270 */
[----:B------:R-:W-:Y:S02]  /*4db70*/  FSEL R6, RZ, 3.37028055040000000000e+12, P0 ;  /* 0x54442d18ff067808 */ /* 0x000fe40000000000 */
[----:B------:R-:W-:-:S07]  /*4db80*/  FSEL R7, RZ, 2.1426990032196044922, P0 ;  /* 0x400921fbff077808 */ /* 0x000fce0000000000 */
.L_x_17183:
[----:B------:R-:W-:Y:S05]  /*4db90*/  BSYNC B0 ;  /* 0x0000000000007941 */ /* 0x000fea0003800000 */
.L_x_17181:
[----:B------:R-:W-:Y:S01]  /*4dba0*/  DADD R2, R2, R4 ;  /* 0x0000000002027229 */ /* 0x000fe20000000004 */
[----:B------:R-:W-:Y:S01]  /*4dbb0*/  LOP3.LUT R35, R7, 0x80000000, R35, 0xb8, !PT ;  /* 0x8000000007237812 */ /* 0x000fe200078eb823 */
[----:B------:R-:W-:-:S06]  /*4dbc0*/  DMUL R38, R38, 0.5 ;  /* 0x3fe0000026267828 */ /* 0x000fcc0000000000 */
[----:B------:R-:W-:-:S06]  /*4dbd0*/  DSETP.GTU.AND P0, PT, |R2|, +INF , PT ;  /* 0x7ff000000200742a */ /* 0x000fcc0003f0c200 */
[----:B------:R-:W-:Y:S02]  /*4dbe0*/  FSEL R6, R2, R6, P0 ;  /* 0x0000000602067208 */ /* 0x000fe40000000000 */
[----:B------:R-:W-:Y:S01]  /*4dbf0*/  FSEL R7, R3, R35, P0 ;  /* 0x0000002303077208 */ /* 0x000fe20000000000 */
[----:B------:R-:W-:Y:S06]  /*4dc00*/  BRA `(.L_x_17184) ;  /* 0x0000002000387947 */ /* 0x000fec0003800000 */
.L_x_17176:
        /* <DEDUP_REMOVED lines=135> */
.L_x_17186:
[----:B------:R-:W-:Y:S05]  /*4e480*/  BSYNC B0 ;  /* 0x0000000000007941 */ /* 0x000fea0003800000 */
.L_x_17185:
        /* <DEDUP_REMOVED lines=8> */
.L_x_17188:
[----:B------:R-:W-:Y:S05]  /*4e510*/  BSYNC B3 ;  /* 0x0000000000037941 */ /* 0x000fea0003800000 */
.L_x_17187:
        /* <DEDUP_REMOVED lines=82> */
.L_x_17190:
[----:B------:R-:W-:-:S04]  /*4ea40*/  ISETP.GE.AND P0, PT, R33, RZ, PT ;  /* 0x000000ff2100720c */ /* 0x000fc80003f06270 */
[----:B------:R-:W-:Y:S02]  /*4ea50*/  FSEL R6, RZ, 3.37028055040000000000e+12, P0 ;  /* 0x54442d18ff067808 */ /* 0x000fe40000000000 */
[----:B------:R-:W-:-:S07]  /*4ea60*/  FSEL R7, RZ, 2.1426990032196044922, P0 ;  /* 0x400921fbff077808 */ /* 0x000fce0000000000 */
.L_x_17191:
[----:B------:R-:W-:Y:S05]  /*4ea70*/  BSYNC B0 ;  /* 0x0000000000007941 */ /* 0x000fea0003800000 */
.L_x_17189:
[----:B------:R-:W-:Y:S01]  /*4ea80*/  DADD R2, R2, R4 ;  /* 0x0000000002027229 */ /* 0x000fe20000000004 */
[----:B------:R-:W-:-:S07]  /*4ea90*/  LOP3.LUT R35, R7, 0x80000000, R35, 0xb8, !PT ;  /* 0x8000000007237812 */ /* 0x000fce00078eb823 */
[----:B------:R-:W-:-:S06]  /*4eaa0*/  DSETP.GTU.AND P0, PT, |R2|, +INF , PT ;  /* 0x7ff000000200742a */ /* 0x000fcc0003f0c200 */
[----:B------:R-:W-:Y:S02]  /*4eab0*/  FSEL R6, R2, R6, P0 ;  /* 0x0000000602067208 */ /* 0x000fe40000000000 */
[----:B------:R-:W-:Y:S01]  /*4eac0*/  FSEL R7, R3, R35, P0 ;  /* 0x0000002303077208 */ /* 0x000fe20000000000 */
[----:B------:R-:W-:Y:S06]  /*4ead0*/  BRA `(.L_x_17184) ;  /* 0x0000001000847947 */ /* 0x000fec0003800000 */
.L_x_17175:
        /* <DEDUP_REMOVED lines=23> */
.L_x_17193:
[----:B------:R-:W-:Y:S05]  /*4ec50*/  BSYNC B3 ;  /* 0x0000000000037941 */ /* 0x000fea0003800000 */
.L_x_17192:
        /* <DEDUP_REMOVED lines=24> */
[----:B------:R-:W-:Y:S01]  /*4ede0*/  MOV R6, R22 ;  /* 0x0000001600067202 */ /* 0x000fe20000000f00 */
[----:B------:R-:W-:-:S07]  /*4edf0*/  IMAD.MOV.U32 R7, RZ, RZ, R23 ;  /* 0x000000ffff077224 */ /* 0x000fce00078e0017 */
.L_x_17195:
[----:B------:R-:W-:Y:S05]  /*4ee00*/  BSYNC B3 ;  /* 0x0000000000037941 */ /* 0x000fea0003800000 */
.L_x_17194:
        /* <DEDUP_REMOVED lines=136> */
.L_x_17197:
[----:B------:R-:W-:Y:S05]  /*4f690*/  BSYNC B0 ;  /* 0x0000000000007941 */ /* 0x000fea0003800000 */
.L_x_17196:
        /* <DEDUP_REMOVED lines=8> */
.L_x_17199:
[----:B------:R-:W-:Y:S05]  /*4f720*/  BSYNC B3 ;  /* 0x0000000000037941 */ /* 0x000fea0003800000 */
.L_x_17198:
        /* <DEDUP_REMOVED lines=82> */
.L_x_17201:
[----:B------:R-:W-:-:S04]  /*4fc50*/  ISETP.GE.AND P0, PT, R33, RZ, PT ;  /* 0x000000ff2100720c */ /* 0x000fc80003f06270 */
[----:B------:R-:W-:Y:S02]  /*4fc60*/  FSEL R6, RZ, 3.37028055040000000000e+12, P0 ;  /* 0x54442d18ff067808 */ /* 0x000fe40000000000 */
[----:B------:R-:W-:-:S07]  /*4fc70*/  FSEL R7, RZ, 2.1426990032196044922, P0 ;  /* 0x400921fbff077808 */ /* 0x000fce0000000000 */
.L_x_17202:
[----:B------:R-:W-:Y:S05]  /*4fc80*/  BSYNC B0 ;  /* 0x0000000000007941 */ /* 0x000fea0003800000 */
.L_x_17200:
[----:B------:R-:W-:Y:S01]  /*4fc90*/  DADD R2, R2, R4 ;  /* 0x0000000002027229 */ /* 0x000fe20000000004 */
[----:B------:R-:W-:Y:S01]  /*4fca0*/  LOP3.LUT R35, R7, 0x80000000, R35, 0xb8, !PT ;  /* 0x8000000007237812 */ /* 0x000fe200078eb823 */
[----:B------:R-:W-:-:S06]  /*4fcb0*/  DADD R38, R38, 1 ;  /* 0x3ff0000026267429 */ /* 0x000fcc0000000000 */
[----:B------:R-:W-:-:S06]  /*4fcc0*/  DSETP.GTU.AND P0, PT, |R2|, +INF , PT ;  /* 0x7ff000000200742a */ /* 0x000fcc0003f0c200 */
[----:B------:R-:W-:Y:S02]  /*4fcd0*/  FSEL R6, R2, R6, P0 ;  /* 0x0000000602067208 */ /* 0x000fe40000000000 */
[----:B------:R-:W-:-:S07]  /*4fce0*/  FSEL R7, R3, R35, P0 ;  /* 0x0000002303077208 */ /* 0x000fce0000000000 */
.L_x_17184:
[----:B------:R-:W-:Y:S05]  /*4fcf0*/  BSYNC B2 ;  /* 0x0000000000027941 */ /* 0x000fea0003800000 */
.L_x_17174:
        /* <DEDUP_REMOVED lines=9> */
.L_x_17082:
        /* <DEDUP_REMOVED lines=21> */
.L_x_17081:
[----:B------:R-:W-:Y:S05]  /*4fee0*/  BSYNC B1 ;  /* 0x0000000000017941 */ /* 0x000fea0003800000 */
.L_x_17080:
        /* <DEDUP_REMOVED lines=149> */
.L_x_17212:
[----:B------:R-:W-:Y:S05]  /*50840*/  BSYNC B3 ;  /* 0x0000000000037941 */ /* 0x000fea0003800000 */
.L_x_17211:
        /* <DEDUP_REMOVED lines=81> */
.L_x_17210:
        /* <DEDUP_REMOVED lines=32> */
.L_x_17220:
[----:B------:R-:W-:Y:S05]  /*50f60*/  BSYNC B4 ;  /* 0x0000000000047941 */ /* 0x000fea0003800000 */
.L_x_17219:
[----:B------:R-:W-:Y:S01]  /*50f70*/  IMAD.MOV.U32 R30, RZ, RZ, R22 ;  /* 0x000000ffff1e7224 */ /* 0x000fe200078e0016 */
[----:B------:R-:W-:Y:S01]  /*50f80*/  MOV R31, R23 ;  /* 0x00000017001f7202 */ /* 0x000fe20000000f00 */
[----:B------:R-:W-:Y:S06]  /*50f90*/  BRA `(.L_x_17218) ;  /* 0x0000000000047947 */ /* 0x000fec0003800000 */
.L_x_17217:
[----:B------:R-:W-:-:S11]  /*50fa0*/  DADD R30, -R36, R56 ;  /* 0x00000000241e7229 */ /* 0x000fd60000000138 */
.L_x_17218:
[----:B------:R-:W-:Y:S05]  /*50fb0*/  BSYNC B3 ;  /* 0x0000000000037941 */ /* 0x000fea0003800000 */
.L_x_17216:
        /* <DEDUP_REMOVED lines=27> */
.L_x_17225:
[----:B------:R-:W-:Y:S05]  /*51170*/  BSYNC B4 ;  /* 0x0000000000047941 */ /* 0x000fea0003800000 */
.L_x_17224:
[----:B------:R-:W-:Y:S05]  /*51180*/  BRA `(.L_x_17223) ;  /* 0x0000000000047947 */ /* 0x000fea0003800000 */
.L_x_17222:
[----:B------:R-:W-:-:S11]  /*51190*/  DADD R22, R58, -R6 ;  /* 0x000000003a167229 */ /* 0x000fd60000000806 */
.L_x_17223:
[----:B------:R-:W-:Y:S05]  /*511a0*/  BSYNC B3 ;  /* 0x0000000000037941 */ /* 0x000fea0003800000 */
.L_x_17221:
        /* <DEDUP_REMOVED lines=30> */
.L_x_17227:
[----:B------:R-:W-:Y:S05]  /*51390*/  BSYNC B3 ;  /* 0x0000000000037941 */ /* 0x000fea0003800000 */
.L_x_17226:
        /* <DEDUP_REMOVED lines=85> */
.L_x_17228:
        /* <DEDUP_REMOVED lines=20> */
.L_x_17230:
[----:B------:R-:W-:Y:S05]  /*51a30*/  BSYNC B3 ;  /* 0x0000000000037941 */ /* 0x000fea0003800000 */
.L_x_17229:
        /* <DEDUP_REMOVED lines=30> */
.L_x_17215:
        /* <DEDUP_REMOVED lines=24> */
.L_x_17233:
[----:B------:R-:W-:Y:S05]  /*51da0*/  BSYNC B3 ;  /* 0x0000000000037941 */ /* 0x000fea0003800000 */
.L_x_17232:
        /* <DEDUP_REMOVED lines=25> */
.L_x_17236:
[----:B------:R-:W-:Y:S05]  /*51f40*/  BSYNC B3 ;  /* 0x0000000000037941 */ /* 0x000fea0003800000 */
.L_x_17235:
        /* <DEDUP_REMOVED lines=30> */
.L_x_17234:
        /* <DEDUP_REMOVED lines=75> */
.L_x_17237:
[----:B------:R-:W-:Y:S01]  /*525e0*/  IMAD.MOV.U32 R8, RZ, RZ, 0x0 ;  /* 0x00000000ff087424 */ /* 0x000fe200078e00ff */
[----:B------:R-:W-:Y:S01]  /*525f0*/  FSETP.NEU.FTZ.AND P0, PT, R7, RZ, PT ;  /* 0x000000ff0700720b */ /* 0x000fe20003f1d000 */
[----:B------:R-:W-:-:S06]  /*52600*/  IMAD.MOV.U32 R9, RZ, RZ, 0x7ff00000 ;  /* 0x7ff00000ff097424 */ /* 0x000fcc00078e00ff */
[----:B------:R-:W-:-:S10]  /*52610*/  DFMA R8, R6, R8, +INF ;  /* 0x7ff000000608742b */ /* 0x000fd40000000008 */
[----:B------:R-:W-:Y:S02]  /*52620*/  FSEL R34, R8, RZ, P0 ;  /* 0x000000ff08227208 */ /* 0x000fe40000000000 */
[----:B------:R-:W-:Y:S01]  /*52630*/  FSEL R35, R9, -QNAN , P0 ;  /* 0xfff0000009237808 */ /* 0x000fe20000000000 */
[----:B------:R-:W-:Y:S06]  /*52640*/  BRA `(.L_x_17213) ;  /* 0x00000004002c7947 */ /* 0x000fec0003800000 */
.L_x_17231:
        /* <DEDUP_REMOVED lines=23> */
.L_x_17239:
[----:B------:R-:W-:Y:S05]  /*527c0*/  BSYNC B3 ;  /* 0x0000000000037941 */ /* 0x000fea0003800000 */
.L_x_17238:
        /* <DEDUP_REMOVED lines=21> */
.L_x_17241:
[----:B------:R-:W-:Y:S05]  /*52920*/  BSYNC B3 ;  /* 0x0000000000037941 */ /* 0x000fea0003800000 */
.L_x_17240:
[----:B------:R-:W-:Y:S01]  /*52930*/  IMAD.MOV.U32 R34, RZ, RZ, R22 ;  /* 0x000000ffff227224 */ /* 0x000fe200078e0016 */
[----:B------:R-:W-:Y:S01]  /*52940*/  MOV R35, R23 ;  /* 0x0000001700237202 */ /* 0x000fe20000000f00 */
[----:B------:R-:W-:Y:S06]  /*52950*/  BRA `(.L_x_17213) ;  /* 0x0000000000687947 */ /* 0x000fec0003800000 */
.L_x_17214:
        /* <DEDUP_REMOVED lines=23> */
.L_x_17243:
[----:B------:R-:W-:Y:S05]  /*52ad0*/  BSYNC B3 ;  /* 0x0000000000037941 */ /* 0x000fea0003800000 */
.L_x_17242:
[----:B------:R-:W-:Y:S01]  /*52ae0*/  MOV R34, R6 ;  /* 0x0000000600227202 */ /* 0x000fe20000000f00 */
[----:B------:R-:W-:-:S07]  /*52af0*/  IMAD.MOV.U32 R35, RZ, RZ, R7 ;  /* 0x000000ffff237224 */ /* 0x000fce00078e0007 */
.L_x_17213:
[----:B------:R-:W-:Y:S05]  /*52b00*/  BSYNC B2 ;  /* 0x0000000000027941 */ /* 0x000fea0003800000 */
.L_x_17209:
        /* <DEDUP_REMOVED lines=26> */
.L_x_17247:
[----:B------:R-:W-:Y:S05]  /*52cb0*/  BSYNC B3 ;  /* 0x0000000000037941 */ /* 0x000fea0003800000 */
.L_x_17246:
        /* <DEDUP_REMOVED lines=38> */
.L_x_17255:
[----:B------:R-:W-:Y:S05]  /*52f20*/  BSYNC B4 ;  /* 0x0000000000047941 */ /* 0x000fea0003800000 */
.L_x_17254:
[----:B------:R-:W-:Y:S02]  /*52f30*/  IMAD.MOV.U32 R60, RZ, RZ, R22 ;  /* 0x000000ffff3c7224 */ /* 0x000fe400078e0016 */
[----:B------:R-:W-:Y:S01]  /*52f40*/  IMAD.MOV.U32 R61, RZ, RZ, R23 ;  /* 0x000000ffff3d7224 */ /* 0x000fe200078e0017 */
[----:B------:R-:W-:Y:S06]  /*52f50*/  BRA `(.L_x_17253) ;  /* 0x0000000000047947 */ /* 0x000fec0003800000 */
.L_x_17252:
[----:B------:R-:W-:-:S11]  /*52f60*/  DADD R60, -R36, R56 ;  /* 0x00000000243c7229 */ /* 0x000fd60000000138 */
.L_x_17253:
[----:B------:R-:W-:Y:S05]  /*52f70*/  BSYNC B3 ;  /* 0x0000000000037941 */ /* 0x000fea0003800000 */
.L_x_17251:
        /* <DEDUP_REMOVED lines=24> */
.L_x_17260:
[----:B------:R-:W-:Y:S05]  /*53100*/  BSYNC B4 ;  /* 0x0000000000047941 */ /* 0x000fea0003800000 */
.L_x_17259:
[----:B------:R-:W-:Y:S02]  /*53110*/  IMAD.MOV.U32 R4, RZ, RZ, R22 ;  /* 0x000000ffff047224 */ /* 0x000fe400078e0016 */
[----:B------:R-:W-:Y:S01]  /*53120*/  IMAD.MOV.U32 R5, RZ, RZ, R23 ;  /* 0x000000ffff057224 */ /* 0x000fe200078e0017 */
[----:B------:R-:W-:Y:S06]  /*53130*/  BRA `(.L_x_17258) ;  /* 0x0000000000047947 */ /* 0x000fec0003800000 */
.L_x_17257:
[----:B------:R-:W-:-:S11]  /*53140*/  DADD R4, -R38, R58 ;  /* 0x0000000026047229 */ /* 0x000fd6000000013a */
.L_x_17258:
[----:B------:R-:W-:Y:S05]  /*53150*/  BSYNC B3 ;  /* 0x0000000000037941 */ /* 0x000fea0003800000 */
.L_x_17256:
        /* <DEDUP_REMOVED lines=26> */
.L_x_17262:
[----:B------:R-:W-:Y:S05]  /*53300*/  BSYNC B3 ;  /* 0x0000000000037941 */ /* 0x000fea0003800000 */
.L_x_17261:
[----:B------:R-:W-:Y:S01]  /*53310*/  PLOP3.LUT P0, PT, PT, PT, PT, 0x80, 0x0 ;  /* 0x000000000000781c */ /* 0x000fe20003f0f070 */
[----:B------:R-:W-:Y:S02]  /*53320*/  IMAD.MOV.U32 R32, RZ, RZ, R6 ;  /* 0x000000ffff207224 */ /* 0x000fe400078e0006 */
[----:B------:R-:W-:Y:S01]  /*53330*/  IMAD.MOV.U32 R33, RZ, RZ, R7 ;  /* 0x000000ffff217224 */ /* 0x000fe200078e0007 */
[----:B------:R-:W-:Y:S09]  /*53340*/  BRA `(.L_x_17248) ;  /* 0x0000000800407947 */ /* 0x000ff20003800000 */
.L_x_17250:
        /* <DEDUP_REMOVED lines=26> */
.L_x_17265:
[----:B------:R-:W-:Y:S05]  /*534f0*/  BSYNC B3 ;  /* 0x0000000000037941 */ /* 0x000fea0003800000 */
.L_x_17264:
[----:B------:R-:W-:Y:S01]  /*53500*/  PLOP3.LUT P0, PT, PT, PT, PT, 0x80, 0x0 ;  /* 0x000000000000781c */ /* 0x000fe20003f0f070 */
[----:B------:R-:W-:Y:S02]  /*53510*/  IMAD.MOV.U32 R32, RZ, RZ, R6 ;  /* 0x000000ffff207224 */ /* 0x000fe400078e0006 */
[----:B------:R-:W-:Y:S01]  /*53520*/  IMAD.MOV.U32 R33, RZ, RZ, R7 ;  /* 0x000000ffff217224 */ /* 0x000fe200078e0007 */
[----:B------:R-:W-:Y:S09]  /*53530*/  BRA `(.L_x_17248) ;  /* 0x0000000400c47947 */ /* 0x000ff20003800000 */
.L_x_17263:
        /* <DEDUP_REMOVED lines=27> */
.L_x_17267:
[----:B------:R-:W-:Y:S05]  /*536f0*/  BSYNC B3 ;  /* 0x0000000000037941 */ /* 0x000fea0003800000 */
.L_x_17266:
        /* <DEDUP_REMOVED lines=21> */
.L_x_17269:
[----:B------:R-:W-:Y:S05]  /*53850*/  BSYNC B3 ;  /* 0x0000000000037941 */ /* 0x000fea0003800000 */
.L_x_17268:
[----:B------:R-:W-:Y:S01]  /*53860*/  DMUL R2, R2, 8.11296384146066816958e+31 ;  /* 0x4690000002027828 */ /* 0x000fe20000000000 */
[----:B------:R-:W-:Y:S01]  /*53870*/  PLOP3.LUT P0, PT, PT, PT, PT, 0x80, 0x0 ;  /* 0x000000000000781c */ /* 0x000fe20003f0f070 */
[----:B------:R-:W-:Y:S02]  /*53880*/  IMAD.MOV.U32 R32, RZ, RZ, R22 ;  /* 0x000000ffff207224 */ /* 0x000fe400078e0016 */
[----:B------:R-:W-:Y:S01]  /*53890*/  IMAD.MOV.U32 R33, RZ, RZ, R23 ;  /* 0x000000ffff217224 */ /* 0x000fe200078e0017 */
[----:B------:R-:W-:Y:S09]  /*538a0*/  BRA `(.L_x_17248) ;  /* 0x0000000000e87947 */ /* 0x000ff20003800000 */
.L_x_17249:
        /* <DEDUP_REMOVED lines=24> */
.L_x_17271:
[----:B------:R-:W-:Y:S05]  /*53a30*/  BSYNC B3 ;  /* 0x0000000000037941 */ /* 0x000fea0003800000 */
.L_x_17270:
        /* <DEDUP_REMOVED lines=26> */
.L_x_17273:
[----:B------:R-:W-:Y:S05]  /*53be0*/  BSYNC B3 ;  /* 0x0000000000037941 */ /* 0x000fea0003800000 */
.L_x_17272:
[----:B------:R-:W-:Y:S01]  /*53bf0*/  DMUL R32, R6, R20 ;  /* 0x0000001406207228 */ /* 0x000fe20000000000 */
[----:B------:R-:W-:Y:S01]  /*53c00*/  PLOP3.LUT P0, PT, PT, PT, PT, 0x80, 0x0 ;  /* 0x000000000000781c */ /* 0x000fe20003f0f070 */
[----:B------:R-:W-:-:S12]  /*53c10*/  BRA `(.L_x_17248) ;  /* 0x00000000000c7947 */ /* 0x000fd80003800000 */
.L_x_17245:
[----:B------:R-:W-:Y:S01]  /*53c20*/  DMUL R32, R32, 9.00719925474099200000e+15 ;  /* 0x4340000020207828 */ /* 0x000fe20000000000 */
[----:B------:R-:W-:Y:S01]  /*53c30*/  PLOP3.LUT P0, PT, PT, PT, PT, 0x80, 0x0 ;  /* 0x000000000000781c */ /* 0x000fe20003f0f070 */
[----:B------:R-:W-:-:S12]  /*53c40*/  DMUL R2, R2, 9.00719925474099200000e+15 ;  /* 0x4340000002027828 */ /* 0x000fd80000000000 */
.L_x_17248:
[----:B------:R-:W-:Y:S05]  /*53c50*/  BSYNC B2 ;  /* 0x0000000000027941 */ /* 0x000fea0003800000 */
.L_x_17244:
        /* <DEDUP_REMOVED lines=67> */
.L_x_17279:
[----:B------:R-:W-:-:S11]  /*54090*/  DMUL R68, RZ, |R30| ;  /* 0x4000001eff447228 */ /* 0x000fd60000000000 */
.L_x_17280:
[----:B------:R-:W-:Y:S05]  /*540a0*/  BSYNC B0 ;  /* 0x0000000000007941 */ /* 0x000fea0003800000 */
.L_x_17278:
        /* <DEDUP_REMOVED lines=11> */
.L_x_17277:
        /* <DEDUP_REMOVED lines=53> */
.L_x_17276:
        /* <DEDUP_REMOVED lines=62> */
.L_x_17284:
[----:B------:R-:W-:-:S11]  /*54890*/  DMUL R68, RZ, |R30| ;  /* 0x4000001eff447228 */ /* 0x000fd60000000000 */
.L_x_17285:
[----:B------:R-:W-:Y:S05]  /*548a0*/  BSYNC B0 ;  /* 0x0000000000007941 */ /* 0x000fea0003800000 */
.L_x_17283:
        /* <DEDUP_REMOVED lines=11> */
.L_x_17282:
        /* <DEDUP_REMOVED lines=53> */
.L_x_17275:
        /* <DEDUP_REMOVED lines=30> */
.L_x_17288:
[----:B------:R-:W-:Y:S05]  /*54e90*/  BSYNC B3 ;  /* 0x0000000000037941 */ /* 0x000fea0003800000 */
.L_x_17287:
        /* <DEDUP_REMOVED lines=82> */
.L_x_17290:
[----:B------:R-:W-:Y:S02]  /*553c0*/  FSEL R4, RZ, 3.37028055040000000000e+12, P1 ;  /* 0x54442d18ff047808 */ /* 0x000fe40000800000 */
[----:B------:R-:W-:-:S07]  /*553d0*/  FSEL R5, RZ, 2.1426990032196044922, P1 ;  /* 0x400921fbff057808 */ /* 0x000fce0000800000 */
.L_x_17291:
[----:B------:R-:W-:Y:S05]  /*553e0*/  BSYNC B0 ;  /* 0x0000000000007941 */ /* 0x000fea0003800000 */
.L_x_17289:
[----:B------:R-:W-:Y:S01]  /*553f0*/  DADD R2, |R32|, |R2| ;  /* 0x0000000020027229 */ /* 0x000fe20000000602 */
[----:B------:R-:W-:-:S07]  /*55400*/  LOP3.LUT R33, R5, 0x80000000, R33, 0xb8, !PT ;  /* 0x8000000005217812 */ /* 0x000fce00078eb821 */
[----:B------:R-:W-:-:S06]  /*55410*/  DSETP.GTU.AND P0, PT, |R2|, +INF , PT ;  /* 0x7ff000000200742a */ /* 0x000fcc0003f0c200 */
[----:B------:R-:W-:Y:S02]  /*55420*/  FSEL R68, R2, R4, P0 ;  /* 0x0000000402447208 */ /* 0x000fe40000000000 */
[----:B------:R-:W-:Y:S01]  /*55430*/  FSEL R69, R3, R33, P0 ;  /* 0x0000002103457208 */ /* 0x000fe20000000000 */
[----:B------:R-:W-:Y:S06]  /*55440*/  BRA `(.L_x_17281) ;  /* 0x0000000400d47947 */ /* 0x000fec0003800000 */
.L_x_17286:
        /* <DEDUP_REMOVED lines=26> */
.L_x_17293:
[----:B------:R-:W-:Y:S05]  /*555f0*/  BSYNC B3 ;  /* 0x0000000000037941 */ /* 0x000fea0003800000 */
.L_x_17292:
        /* <DEDUP_REMOVED lines=82> */
.L_x_17295:
[----:B------:R-:W-:Y:S02]  /*55b20*/  FSEL R4, RZ, 3.37028055040000000000e+12, P1 ;  /* 0x54442d18ff047808 */ /* 0x000fe40000800000 */
[----:B------:R-:W-:-:S07]  /*55b30*/  FSEL R5, RZ, 2.1426990032196044922, P1 ;  /* 0x400921fbff057808 */ /* 0x000fce0000800000 */
.L_x_17296:
[----:B------:R-:W-:Y:S05]  /*55b40*/  BSYNC B0 ;  /* 0x0000000000007941 */ /* 0x000fea0003800000 */
.L_x_17294:
[----:B------:R-:W-:Y:S01]  /*55b50*/  DADD R2, |R32|, |R2| ;  /* 0x0000000020027229 */ /* 0x000fe20000000602 */
[----:B------:R-:W-:-:S07]  /*55b60*/  LOP3.LUT R33, R5, 0x80000000, R33, 0xb8, !PT ;  /* 0x8000000005217812 */ /* 0x000fce00078eb821 */
[----:B------:R-:W-:-:S06]  /*55b70*/  DSETP.GTU.AND P0, PT, |R2|, +INF , PT ;  /* 0x7ff000000200742a */ /* 0x000fcc0003f0c200 */
[----:B------:R-:W-:Y:S02]  /*55b80*/  FSEL R68, R2, R4, P0 ;  /* 0x0000000402447208 */ /* 0x000fe40000000000 */
[----:B------:R-:W-:-:S07]  /*55b90*/  FSEL R69, R3, R33, P0 ;  /* 0x0000002103457208 */ /* 0x000fce0000000000 */
.L_x_17281:
[----:B------:R-:W-:Y:S05]  /*55ba0*/  BSYNC B2 ;  /* 0x0000000000027941 */ /* 0x000fea0003800000 */
.L_x_17274:
[----:B------:R-:W-:Y:S01]  /*55bb0*/  DADD R2, -RZ, -R34 ;  /* 0x00000000ff027229 */ /* 0x000fe20000000922 */
[----:B------:R-:W-:-:S04]  /*55bc0*/  SHF.R.U32.HI R26, RZ, 0x1f, R27 ;  /* 0x0000001fff1a7819 */ /* 0x000fc8000001161b */
[----:B------:R-:W-:-:S05]  /*55bd0*/  ISETP.NE.AND P0, PT, R26, RZ, PT ;  /* 0x000000ff1a00720c */ /* 0x000fca0003f05270 */
[----:B------:R-:W-:Y:S02]  /*55be0*/  FSEL R70, R2, R34, !P0 ;  /* 0x0000002202467208 */ /* 0x000fe40004000000 */
[----:B------:R-:W-:Y:S01]  /*55bf0*/  FSEL R71, R3, R35, !P0 ;  /* 0x0000002303477208 */ /* 0x000fe20004000000 */
[----:B------:R-:W-:Y:S06]  /*55c00*/  BRA `(.L_x_17204) ;  /* 0x0000003000287947 */ /* 0x000fec0003800000 */
.L_x_17208:
[----:B------:R-:W2:Y:S01]  /*55c10*/  LDL.64 R2, [R1+0x8] ;  /* 0x0000080001027983 */ /* 0x000ea20000100a00 */
[----:B------:R-:W-:Y:S01]  /*55c20*/  UMOV UR4, 0x54442d18 ;  /* 0x54442d1800047882 */ /* 0x000fe20000000000 */
[----:B------:R-:W-:Y:S01]  /*55c30*/  UMOV UR5, 0x3ff921fb ;  /* 0x3ff921fb00057882 */ /* 0x000fe20000000000 */
[----:B------:R-:W-:Y:S02]  /*55c40*/  DADD R70, -RZ, -R26 ;  /* 0x00000000ff467229 */ /* 0x000fe4000000091a */
[----:B--2---:R-:W-:-:S08]  /*55c50*/  DADD R24, R2, -R24 ;  /* 0x0000000002187229 */ /* 0x004fd00000000818 */
[----:B------:R-:W-:Y:S01]  /*55c60*/  DADD R68, R24, UR4 ;  /* 0x0000000418447e29 */ /* 0x000fe20008000000 */
[----:B------:R-:W-:Y:S10]  /*55c70*/  BRA `(.L_x_17204) ;  /* 0x00000030000c7947 */ /* 0x000ff40003800000 */
.L_x_17207:
[----:B------:R-:W-:Y:S01]  /*55c80*/  DADD R70, -RZ, -R26 ;  /* 0x00000000ff467229 */ /* 0x000fe2000000091a */
[----:B------:R-:W-:Y:S01]  /*55c90*/  CS2R R68, SRZ ;  /* 0x0000000000447805 */ /* 0x000fe2000001ff00 */
[----:B------:R-:W-:Y:S09]  /*55ca0*/  BRA `(.L_x_17204) ;  /* 0x0000003000007947 */ /* 0x000ff20003800000 */
.L_x_17206:
        /* <DEDUP_REMOVED lines=108> */
.L_x_17301:
[----:B------:R-:W-:Y:S05]  /*56370*/  BSYNC B0 ;  /* 0x0000000000007941 */ /* 0x000fea0003800000 */
.L_x_17300:
        /* <DEDUP_REMOVED lines=8> */
.L_x_17303:
[----:B------:R-:W-:Y:S05]  /*56400*/  BSYNC B3 ;  /* 0x0000000000037941 */ /* 0x000fea0003800000 */
.L_x_17302:
        /* <DEDUP_REMOVED lines=82> */
.L_x_17305:
[----:B------:R-:W-:-:S04]  /*56930*/  ISETP.GE.AND P0, PT, R25, RZ, PT ;  /* 0x000000ff1900720c */ /* 0x000fc80003f06270 */
[----:B------:R-:W-:Y:S02]  /*56940*/  FSEL R6, RZ, 3.37028055040000000000e+12, P0 ;  /* 0x54442d18ff067808 */ /* 0x000fe40000000000 */
[----:B------:R-:W-:-:S07]  /*56950*/  FSEL R7, RZ, 2.1426990032196044922, P0 ;  /* 0x400921fbff077808 */ /* 0x000fce0000000000 */
.L_x_17306:
[----:B------:R-:W-:Y:S05]  /*56960*/  BSYNC B0 ;  /* 0x0000000000007941 */ /* 0x000fea0003800000 */
.L_x_17304:
[----:B------:R-:W-:Y:S01]  /*56970*/  DADD R2, R2, R4 ;  /* 0x0000000002027229 */ /* 0x000fe20000000004 */
[----:B------:R-:W-:Y:S01]  /*56980*/  LOP3.LUT R27, R7, 0x80000000, R27, 0xb8, !PT ;  /* 0x80000000071b7812 */ /* 0x000fe200078eb81b */
[----:B------:R-:W-:-:S06]  /*56990*/  DMUL R34, R34, 0.5 ;  /* 0x3fe0000022227828 */ /* 0x000fcc0000000000 */
[----:B------:R-:W-:-:S06]  /*569a0*/  DSETP.GTU.AND P0, PT, |R2|, +INF , PT ;  /* 0x7ff000000200742a */ /* 0x000fcc0003f0c200 */
[----:B------:R-:W-:Y:S02]  /*569b0*/  FSEL R6, R2, R6, P0 ;  /* 0x0000000602067208 */ /* 0x000fe40000000000 */
[----:B------:R-:W-:Y:S01]  /*569c0*/  FSEL R7, R3, R27, P0 ;  /* 0x0000001b03077208 */ /* 0x000fe20000000000 */
[----:B------:R-:W-:Y:S06]  /*569d0*/  BRA `(.L_x_17307) ;  /* 0x0000002000387947 */ /* 0x000fec0003800000 */
.L_x_17299:
        /* <DEDUP_REMOVED lines=135> */
.L_x_17309:
[----:B------:R-:W-:Y:S05]  /*57250*/  BSYNC B0 ;  /* 0x0000000000007941 */ /* 0x000fea0003800000 */
.L_x_17308:
        /* <DEDUP_REMOVED lines=8> */
.L_x_17311:
[----:B------:R-:W-:Y:S05]  /*572e0*/  BSYNC B3 ;  /* 0x0000000000037941 */ /* 0x000fea0003800000 */
.L_x_17310:
        /* <DEDUP_REMOVED lines=82> */
.L_x_17313:
[----:B------:R-:W-:-:S04]  /*57810*/  ISETP.GE.AND P0, PT, R25, RZ, PT ;  /* 0x000000ff1900720c */ /* 0x000fc80003f06270 */
[----:B------:R-:W-:Y:S02]  /*57820*/  FSEL R6, RZ, 3.37028055040000000000e+12, P0 ;  /* 0x54442d18ff067808 */ /* 0x000fe40000000000 */
[----:B------:R-:W-:-:S07]  /*57830*/  FSEL R7, RZ, 2.1426990032196044922, P0 ;  /* 0x400921fbff077808 */ /* 0x000fce0000000000 */
.L_x_17314:
[----:B------:R-:W-:Y:S05]  /*57840*/  BSYNC B0 ;  /* 0x0000000000007941 */ /* 0x000fea0003800000 */
.L_x_17312:
[----:B------:R-:W-:Y:S01]  /*57850*/  DADD R2, R2, R4 ;  /* 0x0000000002027229 */ /* 0x000fe20000000004 */
[----:B------:R-:W-:-:S07]  /*57860*/  LOP3.LUT R27, R7, 0x80000000, R27, 0xb8, !PT ;  /* 0x80000000071b7812 */ /* 0x000fce00078eb81b */
[----:B------:R-:W-:-:S06]  /*57870*/  DSETP.GTU.AND P0, PT, |R2|, +INF , PT ;  /* 0x7ff000000200742a */ /* 0x000fcc0003f0c200 */
[----:B------:R-:W-:Y:S02]  /*57880*/  FSEL R6, R2, R6, P0 ;  /* 0x0000000602067208 */ /* 0x000fe40000000000 */
[----:B------:R-:W-:Y:S01]  /*57890*/  FSEL R7, R3, R27, P0 ;  /* 0x0000001b03077208 */ /* 0x000fe20000000000 */
[----:B------:R-:W-:Y:S06]  /*578a0*/  BRA `(.L_x_17307) ;  /* 0x0000001000847947 */ /* 0x000fec0003800000 */
.L_x_17298:
        /* <DEDUP_REMOVED lines=22> */
[----:B------:R-:W-:Y:S05]  /*57a10*/  CALL.REL.NOINC `($__internal_24_$__cuda_sm20_div_rn_f64_full) ;  /* 0x0000036800487944 */ /* 0x000fea0003c00000 */
.L_x_17316:
[----:B------:R-:W-:Y:S05]  /*57a20*/  BSYNC B3 ;  /* 0x0000000000037941 */ /* 0x000fea0003800000 */
.L_x_17315:
        /* <DEDUP_REMOVED lines=26> */
.L_x_17318:
[----:B------:R-:W-:Y:S05]  /*57bd0*/  BSYNC B3 ;  /* 0x0000000000037941 */ /* 0x000fea0003800000 */
.L_x_17317:
        /* <DEDUP_REMOVED lines=136> */
.L_x_17320:
[----:B------:R-:W-:Y:S05]  /*58460*/  BSYNC B0 ;  /* 0x0000000000007941 */ /* 0x000fea0003800000 */
.L_x_17319:
        /* <DEDUP_REMOVED lines=8> */
.L_x_17322:
[----:B------:R-:W-:Y:S05]  /*584f0*/  BSYNC B3 ;  /* 0x0000000000037941 */ /* 0x000fea0003800000 */
.L_x_17321:
        /* <DEDUP_REMOVED lines=82> */
.L_x_17324:
[----:B------:R-:W-:-:S04]  /*58a20*/  ISETP.GE.AND P0, PT, R25, RZ, PT ;  /* 0x000000ff1900720c */ /* 0x000fc80003f06270 */
[----:B------:R-:W-:Y:S02]  /*58a30*/  FSEL R6, RZ, 3.37028055040000000000e+12, P0 ;  /* 0x54442d18ff067808 */ /* 0x000fe40000000000 */
[----:B------:R-:W-:-:S07]  /*58a40*/  FSEL R7, RZ, 2.1426990032196044922, P0 ;  /* 0x400921fbff077808 */ /* 0x000fce0000000000 */
.L_x_17325:
[----:B------:R-:W-:Y:S05]  /*58a50*/  BSYNC B0 ;  /* 0x0000000000007941 */ /* 0x000fea0003800000 */
.L_x_17323:
[----:B------:R-:W-:Y:S01]  /*58a60*/  DADD R2, R2, R4 ;  /* 0x0000000002027229 */ /* 0x000fe20000000004 */
[----:B------:R-:W-:Y:S01]  /*58a70*/  LOP3.LUT R27, R7, 0x80000000, R27, 0xb8, !PT ;  /* 0x80000000071b7812 */ /* 0x000fe200078eb81b */
[----:B------:R-:W-:-:S06]  /*58a80*/  DADD R34, R34, 1 ;  /* 0x3ff0000022227429 */ /* 0x000fcc0000000000 */
[----:B------:R-:W-:-:S06]  /*58a90*/  DSETP.GTU.AND P0, PT, |R2|, +INF , PT ;  /* 0x7ff000000200742a */ /* 0x000fcc0003f0c200 */
[----:B------:R-:W-:Y:S02]  /*58aa0*/  FSEL R6, R2, R6, P0 ;  /* 0x0000000602067208 */ /* 0x000fe40000000000 */
[----:B------:R-:W-:-:S07]  /*58ab0*/  FSEL R7, R3, R27, P0 ;  /* 0x0000001b03077208 */ /* 0x000fce0000000000 */
.L_x_17307:
[----:B------:R-:W-:Y:S05]  /*58ac0*/  BSYNC B2 ;  /* 0x0000000000027941 */ /* 0x000fea0003800000 */
.L_x_17297:
        /* <DEDUP_REMOVED lines=9> */
.L_x_17205:
        /* <DEDUP_REMOVED lines=21> */
.L_x_17204:
[----:B------:R-:W-:Y:S05]  /*58cb0*/  BSYNC B1 ;  /* 0x0000000000017941 */ /* 0x000fea0003800000 */
.L_x_17203:
        /* <DEDUP_REMOVED lines=150> */
.L_x_17335:
[----:B------:R-:W-:Y:S05]  /*59620*/  BSYNC B3 ;  /* 0x0000000000037941 */ /* 0x000fea0003800000 */
.L_x_17334:
        /* <DEDUP_REMOVED lines=81> */
.L_x_17333:
        /* <DEDUP_REMOVED lines=32> */
.L_x_17343:
[----:B------:R-:W-:Y:S05]  /*59d40*/  BSYNC B4 ;  /* 0x0000000000047941 */ /* 0x000fea0003800000 */
.L_x_17342:
[----:B------:R-:W-:Y:S01]  /*59d50*/  MOV R18, R22 ;  /* 0x0000001600127202 */ /* 0x000fe20000000f00 */
[----:B------:R-:W-:Y:S01]  /*59d60*/  IMAD.MOV.U32 R19, RZ, RZ, R23 ;  /* 0x000000ffff137224 */ /* 0x000fe200078e0017 */
[----:B------:R-:W-:Y:S06]  /*59d70*/  BRA `(.L_x_17341) ;  /* 0x0000000000047947 */ /* 0x000fec0003800000 */
.L_x_17340:
[----:B------:R-:W-:-:S11]  /*59d80*/  DADD R18, -R30, R34 ;  /* 0x000000001e127229 */ /* 0x000fd60000000122 */
.L_x_17341:
[----:B------:R-:W-:Y:S05]  /*59d90*/  BSYNC B3 ;  /* 0x0000000000037941 */ /* 0x000fea0003800000 */
.L_x_17339:
        /* <DEDUP_REMOVED lines=27> */
.L_x_17348:
[----:B------:R-:W-:Y:S05]  /*59f50*/  BSYNC B4 ;  /* 0x0000000000047941 */ /* 0x000fea0003800000 */
.L_x_17347:
[----:B------:R-:W-:Y:S05]  /*59f60*/  BRA `(.L_x_17346) ;  /* 0x0000000000047947 */ /* 0x000fea0003800000 */
.L_x_17345:
[----:B------:R-:W-:-:S11]  /*59f70*/  DADD R22, R36, -R6 ;  /* 0x0000000024167229 */ /* 0x000fd60000000806 */
.L_x_17346:
[----:B------:R-:W-:Y:S05]  /*59f80*/  BSYNC B3 ;  /* 0x0000000000037941 */ /* 0x000fea0003800000 */
.L_x_17344:
        /* <DEDUP_REMOVED lines=30> */
.L_x_17350:
[----:B------:R-:W-:Y:S05]  /*5a170*/  BSYNC B3 ;  /* 0x0000000000037941 */ /* 0x000fea0003800000 */
.L_x_17349:
        /* <DEDUP_REMOVED lines=85> */
.L_x_17351:
        /* <DEDUP_REMOVED lines=20> */
.L_x_17353:
[----:B------:R-:W-:Y:S05]  /*5a810*/  BSYNC B3 ;  /* 0x0000000000037941 */ /* 0x000fea0003800000 */
.L_x_17352:
        /* <DEDUP_REMOVED lines=30> */
.L_x_17338:
        /* <DEDUP_REMOVED lines=24> */
.L_x_17356:
[----:B------:R-:W-:Y:S05]  /*5ab80*/  BSYNC B3 ;  /* 0x0000000000037941 */ /* 0x000fea0003800000 */
.L_x_17355:
        /* <DEDUP_REMOVED lines=25> */
.L_x_17359:
[----:B------:R-:W-:Y:S05]  /*5ad20*/  BSYNC B3 ;  /* 0x0000000000037941 */ /* 0x000fea0003800000 */
.L_x_17358:
        /* <DEDUP_REMOVED lines=30> */
.L_x_17357:
        /* <DEDUP_REMOVED lines=76> */
.L_x_17360:
[----:B------:R-:W-:Y:S01]  /*5b3d0*/  IMAD.MOV.U32 R8, RZ, RZ, 0x0 ;  /* 0x00000000ff087424 */ /* 0x000fe200078e00ff */
[----:B------:R-:W-:Y:S01]  /*5b3e0*/  FSETP.NEU.FTZ.AND P0, PT, R7, RZ, PT ;  /* 0x000000ff0700720b */ /* 0x000fe20003f1d000 */
[----:B------:R-:W-:-:S06]  /*5b3f0*/  IMAD.MOV.U32 R9, RZ, RZ, 0x7ff00000 ;  /* 0x7ff00000ff097424 */ /* 0x000fcc00078e00ff */
[----:B------:R-:W-:-:S10]  /*5b400*/  DFMA R8, R6, R8, +INF ;  /* 0x7ff000000608742b */ /* 0x000fd40000000008 */
[----:B------:R-:W-:Y:S02]  /*5b410*/  FSEL R26, R8, RZ, P0 ;  /* 0x000000ff081a7208 */ /* 0x000fe40000000000 */
[----:B------:R-:W-:Y:S01]  /*5b420*/  FSEL R27, R9, -QNAN , P0 ;  /* 0xfff00000091b7808 */ /* 0x000fe20000000000 */
[----:B------:R-:W-:Y:S06]  /*5b430*/  BRA `(.L_x_17336) ;  /* 0x00000004002c7947 */ /* 0x000fec0003800000 */
.L_x_17354:
        /* <DEDUP_REMOVED lines=23> */
.L_x_17362:
[----:B------:R-:W-:Y:S05]  /*5b5b0*/  BSYNC B3 ;  /* 0x0000000000037941 */ /* 0x000fea0003800000 */
.L_x_17361:
        /* <DEDUP_REMOVED lines=21> */
.L_x_17364:
[----:B------:R-:W-:Y:S05]  /*5b710*/  BSYNC B3 ;  /* 0x0000000000037941 */ /* 0x000fea0003800000 */
.L_x_17363:
[----:B------:R-:W-:Y:S02]  /*5b720*/  IMAD.MOV.U32 R26, RZ, RZ, R22 ;  /* 0x000000ffff1a7224 */ /* 0x000fe400078e0016 */
[----:B------:R-:W-:Y:S01]  /*5b730*/  IMAD.MOV.U32 R27, RZ, RZ, R23 ;  /* 0x000000ffff1b7224 */ /* 0x000fe200078e0017 */
[----:B------:R-:W-:Y:S06]  /*5b740*/  BRA `(.L_x_17336) ;  /* 0x0000000000687947 */ /* 0x000fec0003800000 */
.L_x_17337:
        /* <DEDUP_REMOVED lines=23> */
.L_x_17366:
[----:B------:R-:W-:Y:S05]  /*5b8c0*/  BSYNC B3 ;  /* 0x0000000000037941 */ /* 0x000fea0003800000 */
.L_x_17365:
[----:B------:R-:W-:Y:S02]  /*5b8d0*/  IMAD.MOV.U32 R26, RZ, RZ, R6 ;  /* 0x000000ffff1a7224 */ /* 0x000fe400078e0006 */
[----:B------:R-:W-:-:S07]  /*5b8e0*/  IMAD.MOV.U32 R27, RZ, RZ, R7 ;  /* 0x000000ffff1b7224 */ /* 0x000fce00078e0007 */
.L_x_17336:
[----:B------:R-:W-:Y:S05]  /*5b8f0*/  BSYNC B2 ;  /* 0x0000000000027941 */ /* 0x000fea0003800000 */
.L_x_17332:
        /* <DEDUP_REMOVED lines=26> */
.L_x_17370:
[----:B------:R-:W-:Y:S05]  /*5baa0*/  BSYNC B3 ;  /* 0x0000000000037941 */ /* 0x000fea0003800000 */
.L_x_17369:
        /* <DEDUP_REMOVED lines=37> */
.L_x_17378:
[----:B------:R-:W-:Y:S05]  /*5bd00*/  BSYNC B4 ;  /* 0x0000000000047941 */ /* 0x000fea0003800000 */
.L_x_17377:
[----:B------:R-:W-:Y:S02]  /*5bd10*/  IMAD.MOV.U32 R38, RZ, RZ, R22 ;  /* 0x000000ffff267224 */ /* 0x000fe400078e0016 */
[----:B------:R-:W-:Y:S01]  /*5bd20*/  IMAD.MOV.U32 R39, RZ, RZ, R23 ;  /* 0x000000ffff277224 */ /* 0x000fe200078e0017 */
[----:B------:R-:W-:Y:S06]  /*5bd30*/  BRA `(.L_x_17376) ;  /* 0x0000000000047947 */ /* 0x000fec0003800000 */
.L_x_17375:
[----:B------:R-:W-:-:S11]  /*5bd40*/  DADD R38, -R30, R34 ;  /* 0x000000001e267229 */ /* 0x000fd60000000122 */
.L_x_17376:
[----:B------:R-:W-:Y:S05]  /*5bd50*/  BSYNC B3 ;  /* 0x0000000000037941 */ /* 0x000fea0003800000 */
.L_x_17374:
        /* <DEDUP_REMOVED lines=24> */
.L_x_17383:
[----:B------:R-:W-:Y:S05]  /*5bee0*/  BSYNC B4 ;  /* 0x0000000000047941 */ /* 0x000fea0003800000 */
.L_x_17382:
[----:B------:R-:W-:Y:S02]  /*5bef0*/  IMAD.MOV.U32 R4, RZ, RZ, R22 ;  /* 0x000000ffff047224 */ /* 0x000fe400078e0016 */
[----:B------:R-:W-:Y:S01]  /*5bf00*/  IMAD.MOV.U32 R5, RZ, RZ, R23 ;  /* 0x000000ffff057224 */ /* 0x000fe200078e0017 */
[----:B------:R-:W-:Y:S06]  /*5bf10*/  BRA `(.L_x_17381) ;  /* 0x0000000000047947 */ /* 0x000fec0003800000 */
.L_x_17380:
[----:B------:R-:W-:-:S11]  /*5bf20*/  DADD R4, -R32, R36 ;  /* 0x0000000020047229 */ /* 0x000fd60000000124 */
.L_x_17381:
[----:B------:R-:W-:Y:S05]  /*5bf30*/  BSYNC B3 ;  /* 0x0000000000037941 */ /* 0x000fea0003800000 */
.L_x_17379:
        /* <DEDUP_REMOVED lines=26> */
.L_x_17385:
[----:B------:R-:W-:Y:S05]  /*5c0e0*/  BSYNC B3 ;  /* 0x0000000000037941 */ /* 0x000fea0003800000 */
.L_x_17384:
[----:B------:R-:W-:Y:S01]  /*5c0f0*/  PLOP3.LUT P0, PT, PT, PT, PT, 0x80, 0x0 ;  /* 0x000000000000781c */ /* 0x000fe20003f0f070 */
[----:B------:R-:W-:Y:S02]  /*5c100*/  IMAD.MOV.U32 R24, RZ, RZ, R6 ;  /* 0x000000ffff187224 */ /* 0x000fe400078e0006 */
[----:B------:R-:W-:Y:S01]  /*5c110*/  IMAD.MOV.U32 R25, RZ, RZ, R7 ;  /* 0x000000ffff197224 */ /* 0x000fe200078e0007 */
[----:B------:R-:W-:Y:S09]  /*5c120*/  BRA `(.L_x_17371) ;  /* 0x0000000800407947 */ /* 0x000ff20003800000 */
.L_x_17373:
        /* <DEDUP_REMOVED lines=26> */
.L_x_17388:
[----:B------:R-:W-:Y:S05]  /*5c2d0*/  BSYNC B3 ;  /* 0x0000000000037941 */ /* 0x000fea0003800000 */
.L_x_17387:
[----:B------:R-:W-:Y:S01]  /*5c2e0*/  PLOP3.LUT P0, PT, PT, PT, PT, 0x80, 0x0 ;  /* 0x000000000000781c */ /* 0x000fe20003f0f070 */
[----:B------:R-:W-:Y:S02]  /*5c2f0*/  IMAD.MOV.U32 R24, RZ, RZ, R6 ;  /* 0x000000ffff187224 */ /* 0x000fe400078e0006 */
[----:B------:R-:W-:Y:S01]  /*5c300*/  IMAD.MOV.U32 R25, RZ, RZ, R7 ;  /* 0x000000ffff197224 */ /* 0x000fe200078e0007 */
[----:B------:R-:W-:Y:S09]  /*5c310*/  BRA `(.L_x_17371) ;  /* 0x0000000400c47947 */ /* 0x000ff20003800000 */
.L_x_17386:
        /* <DEDUP_REMOVED lines=27> */
.L_x_17390:
[----:B------:R-:W-:Y:S05]  /*5c4d0*/  BSYNC B3 ;  /* 0x0000000000037941 */ /* 0x000fea0003800000 */
.L_x_17389:
        /* <DEDUP_REMOVED lines=21> */
.L_x_17392:
[----:B------:R-:W-:Y:S05]  /*5c630*/  BSYNC B3 ;  /* 0x0000000000037941 */ /* 0x000fea0003800000 */
.L_x_17391:
[----:B------:R-:W-:Y:S01]  /*5c640*/  DMUL R2, R2, 8.11296384146066816958e+31 ;  /* 0x4690000002027828 */ /* 0x000fe20000000000 */
[----:B------:R-:W-:Y:S01]  /*5c650*/  PLOP3.LUT P0, PT, PT, PT, PT, 0x80, 0x0 ;  /* 0x000000000000781c */ /* 0x000fe20003f0f070 */
[----:B------:R-:W-:Y:S02]  /*5c660*/  IMAD.MOV.U32 R24, RZ, RZ, R22 ;  /* 0x000000ffff187224 */ /* 0x000fe400078e0016 */
[----:B------:R-:W-:Y:S01]  /*5c670*/  IMAD.MOV.U32 R25, RZ, RZ, R23 ;  /* 0x000000ffff197224 */ /* 0x000fe200078e0017 */
[----:B------:R-:W-:Y:S09]  /*5c680*/  BRA `(.L_x_17371) ;  /* 0x0000000000e87947 */ /* 0x000ff20003800000 */
.L_x_17372:
        /* <DEDUP_REMOVED lines=24> */
.L_x_17394:
[----:B------:R-:W-:Y:S05]  /*5c810*/  BSYNC B3 ;  /* 0x0000000000037941 */ /* 0x000fea0003800000 */
.L_x_17393:
        /* <DEDUP_REMOVED lines=26> */
.L_x_17396:
[----:B------:R-:W-:Y:S05]  /*5c9c0*/  BSYNC B3 ;  /* 0x0000000000037941 */ /* 0x000fea0003800000 */
.L_x_17395:
[----:B------:R-:W-:Y:S01]  /*5c9d0*/  DMUL R24, R6, R20 ;  /* 0x0000001406187228 */ /* 0x000fe20000000000 */
[----:B------:R-:W-:Y:S01]  /*5c9e0*/  PLOP3.LUT P0, PT, PT, PT, PT, 0x80, 0x0 ;  /* 0x000000000000781c */ /* 0x000fe20003f0f070 */
[----:B------:R-:W-:-:S12]  /*5c9f0*/  BRA `(.L_x_17371) ;  /* 0x00000000000c7947 */ /* 0x000fd80003800000 */
.L_x_17368:
[----:B------:R-:W-:Y:S01]  /*5ca00*/  DMUL R24, R24, 9.00719925474099200000e+15 ;  /* 0x4340000018187828 */ /* 0x000fe20000000000 */
[----:B------:R-:W-:Y:S01]  /*5ca10*/  PLOP3.LUT P0, PT, PT, PT, PT, 0x80, 0x0 ;  /* 0x000000000000781c */ /* 0x000fe20003f0f070 */
[----:B------:R-:W-:-:S12]  /*5ca20*/  DMUL R2, R2, 9.00719925474099200000e+15 ;  /* 0x4340000002027828 */ /* 0x000fd80000000000 */
.L_x_17371:
[----:B------:R-:W-:Y:S05]  /*5ca30*/  BSYNC B2 ;  /* 0x0000000000027941 */ /* 0x000fea0003800000 */
.L_x_17367:
        /* <DEDUP_REMOVED lines=67> */
.L_x_17402:
[----:B------:R-:W-:-:S11]  /*5ce70*/  DMUL R60, RZ, |R18| ;  /* 0x40000012ff3c7228 */ /* 0x000fd60000000000 */
.L_x_17403:
[----:B------:R-:W-:Y:S05]  /*5ce80*/  BSYNC B0 ;  /* 0x0000000000007941 */ /* 0x000fea0003800000 */
.L_x_17401:
        /* <DEDUP_REMOVED lines=11> */
.L_x_17400:
        /* <DEDUP_REMOVED lines=53> */
.L_x_17399:
        /* <DEDUP_REMOVED lines=62> */
.L_x_17407:
[----:B------:R-:W-:-:S11]  /*5d670*/  DMUL R60, RZ, |R18| ;  /* 0x40000012ff3c7228 */ /* 0x000fd60000000000 */
.L_x_17408:
[----:B------:R-:W-:Y:S05]  /*5d680*/  BSYNC B0 ;  /* 0x0000000000007941 */ /* 0x000fea0003800000 */
.L_x_17406:
        /* <DEDUP_REMOVED lines=11> */
.L_x_17405:
        /* <DEDUP_REMOVED lines=53> */
.L_x_17398:
        /* <DEDUP_REMOVED lines=30> */
.L_x_17411:
[----:B------:R-:W-:Y:S05]  /*5dc70*/  BSYNC B3 ;  /* 0x0000000000037941 */ /* 0x000fea0003800000 */
.L_x_17410:
        /* <DEDUP_REMOVED lines=82> */
.L_x_17413:
[----:B------:R-:W-:Y:S02]  /*5e1a0*/  FSEL R4, RZ, 3.37028055040000000000e+12, P1 ;  /* 0x54442d18ff047808 */ /* 0x000fe40000800000 */
[----:B------:R-:W-:-:S07]  /*5e1b0*/  FSEL R5, RZ, 2.1426990032196044922, P1 ;  /* 0x400921fbff057808 */ /* 0x000fce0000800000 */
.L_x_17414:
[----:B------:R-:W-:Y:S05]  /*5e1c0*/  BSYNC B0 ;  /* 0x0000000000007941 */ /* 0x000fea0003800000 */
.L_x_17412:
[----:B------:R-:W-:Y:S01]  /*5e1d0*/  DADD R2, |R24|, |R2| ;  /* 0x0000000018027229 */ /* 0x000fe20000000602 */
[----:B------:R-:W-:-:S07]  /*5e1e0*/  LOP3.LUT R25, R5, 0x80000000, R25, 0xb8, !PT ;  /* 0x8000000005197812 */ /* 0x000fce00078eb819 */
[----:B------:R-:W-:-:S06]  /*5e1f0*/  DSETP.GTU.AND P0, PT, |R2|, +INF , PT ;  /* 0x7ff000000200742a */ /* 0x000fcc0003f0c200 */
[----:B------:R-:W-:Y:S02]  /*5e200*/  FSEL R60, R2, R4, P0 ;  /* 0x00000004023c7208 */ /* 0x000fe40000000000 */
[----:B------:R-:W-:Y:S01]  /*5e210*/  FSEL R61, R3, R25, P0 ;  /* 0x00000019033d7208 */ /* 0x000fe20000000000 */
[----:B------:R-:W-:Y:S06]  /*5e220*/  BRA `(.L_x_17404) ;  /* 0x0000000400d47947 */ /* 0x000fec0003800000 */
.L_x_17409:
        /* <DEDUP_REMOVED lines=26> */
.L_x_17416:
[----:B------:R-:W-:Y:S05]  /*5e3d0*/  BSYNC B3 ;  /* 0x0000000000037941 */ /* 0x000fea0003800000 */
.L_x_17415:
        /* <DEDUP_REMOVED lines=82> */
.L_x_17418:
[----:B------:R-:W-:Y:S02]  /*5e900*/  FSEL R4, RZ, 3.37028055040000000000e+12, P1 ;  /* 0x54442d18ff047808 */ /* 0x000fe40000800000 */
[----:B------:R-:W-:-:S07]  /*5e910*/  FSEL R5, RZ, 2.1426990032196044922, P1 ;  /* 0x400921fbff057808 */ /* 0x000fce0000800000 */
.L_x_17419:
[----:B------:R-:W-:Y:S05]  /*5e920*/  BSYNC B0 ;  /* 0x0000000000007941 */ /* 0x000fea0003800000 */
.L_x_17417:
[----:B------:R-:W-:Y:S01]  /*5e930*/  DADD R2, |R24|, |R2| ;  /* 0x0000000018027229 */ /* 0x000fe20000000602 */
[----:B------:R-:W-:-:S07]  /*5e940*/  LOP3.LUT R25, R5, 0x80000000, R25, 0xb8, !PT ;  /* 0x8000000005197812 */ /* 0x000fce00078eb819 */
[----:B------:R-:W-:-:S06]  /*5e950*/  DSETP.GTU.AND P0, PT, |R2|, +INF , PT ;  /* 0x7ff000000200742a */ /* 0x000fcc0003f0c200 */
[----:B------:R-:W-:Y:S02]  /*5e960*/  FSEL R60, R2, R4, P0 ;  /* 0x00000004023c7208 */ /* 0x000fe40000000000 */
[----:B------:R-:W-:-:S07]  /*5e970*/  FSEL R61, R3, R25, P0 ;  /* 0x00000019033d7208 */ /* 0x000fce0000000000 */
.L_x_17404:
[----:B------:R-:W-:Y:S05]  /*5e980*/  BSYNC B2 ;  /* 0x0000000000027941 */ /* 0x000fea0003800000 */
.L_x_17397:
[----:B------:R-:W-:Y:S01]  /*5e990*/  DADD R2, -RZ, -R26 ;  /* 0x00000000ff027229 */ /* 0x000fe2000000091a */
[----:B------:R-:W-:-:S09]  /*5e9a0*/  ISETP.NE.AND P0, PT, R56, RZ, PT ;  /* 0x000000ff3800720c */ /* 0x000fd20003f05270 */
[----:B------:R-:W-:Y:S02]  /*5e9b0*/  FSEL R62, R2, R26, !P0 ;  /* 0x0000001a023e7208 */ /* 0x000fe40004000000 */
[----:B------:R-:W-:Y:S01]  /*5e9c0*/  FSEL R63, R3, R27, !P0 ;  /* 0x0000001b033f7208 */ /* 0x000fe20004000000 */
[----:B------:R-:W-:Y:S06]  /*5e9d0*/  BRA `(.L_x_17327) ;  /* 0x0000003000287947 */ /* 0x000fec0003800000 */
.L_x_17331:
[----:B------:R-:W2:Y:S01]  /*5e9e0*/  LDL.64 R2, [R1+0x8] ;  /* 0x0000080001027983 */ /* 0x000ea20000100a00 */
[----:B------:R-:W-:Y:S01]  /*5e9f0*/  UMOV UR4, 0x54442d18 ;  /* 0x54442d1800047882 */ /* 0x000fe20000000000 */
[----:B------:R-:W-:Y:S01]  /*5ea00*/  UMOV UR5, 0x3ff921fb ;  /* 0x3ff921fb00057882 */ /* 0x000fe20000000000 */
[----:B------:R-:W-:Y:S02]  /*5ea10*/  DADD R62, -RZ, -R18 ;  /* 0x00000000ff3e7229 */ /* 0x000fe40000000912 */
[----:B--2---:R-:W-:-:S08]  /*5ea20*/  DADD R16, R2, -R16 ;  /* 0x0000000002107229 */ /* 0x004fd00000000810 */
[----:B------:R-:W-:Y:S01]  /*5ea30*/  DADD R60, R16, UR4 ;  /* 0x00000004103c7e29 */ /* 0x000fe20008000000 */
[----:B------:R-:W-:Y:S10]  /*5ea40*/  BRA `(.L_x_17327) ;  /* 0x00000030000c7947 */ /* 0x000ff40003800000 */
.L_x_17330:
[----:B------:R-:W-:Y:S01]  /*5ea50*/  DADD R62, -RZ, -R18 ;  /* 0x00000000ff3e7229 */ /* 0x000fe20000000912 */
[----:B------:R-:W-:Y:S01]  /*5ea60*/  CS2R R60, SRZ ;  /* 0x00000000003c7805 */ /* 0x000fe2000001ff00 */
[----:B------:R-:W-:Y:S09]  /*5ea70*/  BRA `(.L_x_17327) ;  /* 0x0000003000007947 */ /* 0x000ff20003800000 */
.L_x_17329:
        /* <DEDUP_REMOVED lines=108> */
.L_x_17424:
[----:B------:R-:W-:Y:S05]  /*5f140*/  BSYNC B0 ;  /* 0x0000000000007941 */ /* 0x000fea0003800000 */
.L_x_17423:
        /* <DEDUP_REMOVED lines=8> */
.L_x_17426:
[----:B------:R-:W-:Y:S05]  /*5f1d0*/  BSYNC B3 ;  /* 0x0000000000037941 */ /* 0x000fea0003800000 */
.L_x_17425:
        /* <DEDUP_REMOVED lines=82> */
.L_x_17428:
[----:B------:R-:W-:-:S04]  /*5f700*/  ISETP.GE.AND P0, PT, R17, RZ, PT ;  /* 0x000000ff1100720c */ /* 0x000fc80003f06270 */
[----:B------:R-:W-:Y:S02]  /*5f710*/  FSEL R6, RZ, 3.37028055040000000000e+12, P0 ;  /* 0x54442d18ff067808 */ /* 0x000fe40000000000 */
[----:B------:R-:W-:-:S07]  /*5f720*/  FSEL R7, RZ, 2.1426990032196044922, P0 ;  /* 0x400921fbff077808 */ /* 0x000fce0000000000 */
.L_x_17429:
[----:B------:R-:W-:Y:S05]  /*5f730*/  BSYNC B0 ;  /* 0x0000000000007941 */ /* 0x000fea0003800000 */
.L_x_17427:
[----:B------:R-:W-:Y:S01]  /*5f740*/  DADD R2, R2, R4 ;  /* 0x0000000002027229 */ /* 0x000fe20000000004 */
[----:B------:R-:W-:Y:S01]  /*5f750*/  LOP3.LUT R19, R7, 0x80000000, R19, 0xb8, !PT ;  /* 0x8000000007137812 */ /* 0x000fe200078eb813 */
[----:B------:R-:W-:-:S06]  /*5f760*/  DMUL R30, R30, 0.5 ;  /* 0x3fe000001e1e7828 */ /* 0x000fcc0000000000 */
[----:B------:R-:W-:-:S06]  /*5f770*/  DSETP.GTU.AND P0, PT, |R2|, +INF , PT ;  /* 0x7ff000000200742a */ /* 0x000fcc0003f0c200 */
[----:B------:R-:W-:Y:S02]  /*5f780*/  FSEL R6, R2, R6, P0 ;  /* 0x0000000602067208 */ /* 0x000fe40000000000 */
[----:B------:R-:W-:Y:S01]  /*5f790*/  FSEL R7, R3, R19, P0 ;  /* 0x0000001303077208 */ /* 0x000fe20000000000 */
[----:B------:R-:W-:Y:S06]  /*5f7a0*/  BRA `(.L_x_17430) ;  /* 0x0000002000387947 */ /* 0x000fec0003800000 */
.L_x_17422:
        /* <DEDUP_REMOVED lines=135> */
.L_x_17432:
[----:B------:R-:W-:Y:S05]  /*60020*/  BSYNC B0 ;  /* 0x0000000000007941 */ /* 0x000fea0003800000 */
.L_x_17431:
        /* <DEDUP_REMOVED lines=8> */
.L_x_17434:
[----:B------:R-:W-:Y:S05]  /*600b0*/  BSYNC B3 ;  /* 0x0000000000037941 */ /* 0x000fea0003800000 */
.L_x_17433:
        /* <DEDUP_REMOVED lines=82> */
.L_x_17436:
[----:B------:R-:W-:-:S04]  /*605e0*/  ISETP.GE.AND P0, PT, R17, RZ, PT ;  /* 0x000000ff1100720c */ /* 0x000fc80003f06270 */
[----:B------:R-:W-:Y:S02]  /*605f0*/  FSEL R6, RZ, 3.37028055040000000000e+12, P0 ;  /* 0x54442d18ff067808 */ /* 0x000fe40000000000 */
[----:B------:R-:W-:-:S07]  /*60600*/  FSEL R7, RZ, 2.1426990032196044922, P0 ;  /* 0x400921fbff077808 */ /* 0x000fce0000000000 */
.L_x_17437:
[----:B------:R-:W-:Y:S05]  /*60610*/  BSYNC B0 ;  /* 0x0000000000007941 */ /* 0x000fea0003800000 */
.L_x_17435:
[----:B------:R-:W-:Y:S01]  /*60620*/  DADD R2, R2, R4 ;  /* 0x0000000002027229 */ /* 0x000fe20000000004 */
[----:B------:R-:W-:-:S07]  /*60630*/  LOP3.LUT R19, R7, 0x80000000, R19, 0xb8, !PT ;  /* 0x8000000007137812 */ /* 0x000fce00078eb813 */
[----:B------:R-:W-:-:S06]  /*60640*/  DSETP.GTU.AND P0, PT, |R2|, +INF , PT ;  /* 0x7ff000000200742a */ /* 0x000fcc0003f0c200 */
[----:B------:R-:W-:Y:S02]  /*60650*/  FSEL R6, R2, R6, P0 ;  /* 0x0000000602067208 */ /* 0x000fe40000000000 */
[----:B------:R-:W-:Y:S01]  /*60660*/  FSEL R7, R3, R19, P0 ;  /* 0x0000001303077208 */ /* 0x000fe20000000000 */
[----:B------:R-:W-:Y:S06]  /*60670*/  BRA `(.L_x_17430) ;  /* 0x0000001000847947 */ /* 0x000fec0003800000 */
.L_x_17421:
        /* <DEDUP_REMOVED lines=23> */
.L_x_17439:
[----:B------:R-:W-:Y:S05]  /*607f0*/  BSYNC B3 ;  /* 0x0000000000037941 */ /* 0x000fea0003800000 */
.L_x_17438:
        /* <DEDUP_REMOVED lines=26> */
.L_x_17441:
[----:B------:R-:W-:Y:S05]  /*609a0*/  BSYNC B3 ;  /* 0x0000000000037941 */ /* 0x000fea0003800000 */
.L_x_17440:
        /* <DEDUP_REMOVED lines=136> */
.L_x_17443:
[----:B------:R-:W-:Y:S05]  /*61230*/  BSYNC B0 ;  /* 0x0000000000007941 */ /* 0x000fea0003800000 */
.L_x_17442:
        /* <DEDUP_REMOVED lines=8> */
.L_x_17445:
[----:B------:R-:W-:Y:S05]  /*612c0*/  BSYNC B3 ;  /* 0x0000000000037941 */ /* 0x000fea0003800000 */
.L_x_17444:
        /* <DEDUP_REMOVED lines=82> */
.L_x_17447:
[----:B------:R-:W-:-:S04]  /*617f0*/  ISETP.GE.AND P0, PT, R17, RZ, PT ;  /* 0x000000ff1100720c */ /* 0x000fc80003f06270 */
[----:B------:R-:W-:Y:S02]  /*61800*/  FSEL R6, RZ, 3.37028055040000000000e+12, P0 ;  /* 0x54442d18ff067808 */ /* 0x000fe40000000000 */
[----:B------:R-:W-:-:S07]  /*61810*/  FSEL R7, RZ, 2.1426990032196044922, P0 ;  /* 0x400921fbff077808 */ /* 0x000fce0000000000 */
.L_x_17448:
[----:B------:R-:W-:Y:S05]  /*61820*/  BSYNC B0 ;  /* 0x0000000000007941 */ /* 0x000fea0003800000 */
.L_x_17446:
[----:B------:R-:W-:Y:S01]  /*61830*/  DADD R2, R2, R4 ;  /* 0x0000000002027229 */ /* 0x000fe20000000004 */
[----:B------:R-:W-:Y:S01]  /*61840*/  LOP3.LUT R19, R7, 0x80000000, R19, 0xb8, !PT ;  /* 0x8000000007137812 */ /* 0x000fe200078eb813 */
[----:B------:R-:W-:-:S06]  /*61850*/  DADD R30, R30, 1 ;  /* 0x3ff000001e1e7429 */ /* 0x000fcc0000000000 */
[----:B------:R-:W-:-:S06]  /*61860*/  DSETP.GTU.AND P0, PT, |R2|, +INF , PT ;  /* 0x7ff000000200742a */ /* 0x000fcc0003f0c200 */
[----:B------:R-:W-:Y:S02]  /*61870*/  FSEL R6, R2, R6, P0 ;  /* 0x0000000602067208 */ /* 0x000fe40000000000 */
[----:B------:R-:W-:-:S07]  /*61880*/  FSEL R7, R3, R19, P0 ;  /* 0x0000001303077208 */ /* 0x000fce0000000000 */
.L_x_17430:
[----:B------:R-:W-:Y:S05]  /*61890*/  BSYNC B2 ;  /* 0x0000000000027941 */ /* 0x000fea0003800000 */
.L_x_17420:
        /* <DEDUP_REMOVED lines=9> */
.L_x_17328:
        /* <DEDUP_REMOVED lines=21> */
.L_x_17327:
[----:B------:R-:W-:Y:S05]  /*61a80*/  BSYNC B1 ;  /* 0x0000000000017941 */ /* 0x000fea0003800000 */
.L_x_17326:
        /* <DEDUP_REMOVED lines=148> */
.L_x_17458:
[----:B------:R-:W-:Y:S05]  /*623d0*/  BSYNC B3 ;  /* 0x0000000000037941 */ /* 0x000fea0003800000 */
.L_x_17457:
        /* <DEDUP_REMOVED lines=81> */
.L_x_17456:
        /* <DEDUP_REMOVED lines=32> */
.L_x_17466:
[----:B------:R-:W-:Y:S05]  /*62af0*/  BSYNC B4 ;  /* 0x0000000000047941 */ /* 0x000fea0003800000 */
.L_x_17465:
[----:B------:R-:W-:Y:S02]  /*62b00*/  IMAD.MOV.U32 R16, RZ, RZ, R22 ;  /* 0x000000ffff107224 */ /* 0x000fe400078e0016 */
[----:B------:R-:W-:Y:S01]  /*62b10*/  IMAD.MOV.U32 R17, RZ, RZ, R23 ;  /* 0x000000ffff117224 */ /* 0x000fe200078e0017 */
[----:B------:R-:W-:Y:S06]  /*62b20*/  BRA `(.L_x_17464) ;  /* 0x0000000000047947 */ /* 0x000fec0003800000 */
.L_x_17463:
[----:B------:R-:W-:-:S11]  /*62b30*/  DADD R16, -R26, R32 ;  /* 0x000000001a107229 */ /* 0x000fd60000000120 */
.L_x_17464:
[----:B------:R-:W-:Y:S05]  /*62b40*/  BSYNC B3 ;  /* 0x0000000000037941 */ /* 0x000fea0003800000 */
.L_x_17462:
        /* <DEDUP_REMOVED lines=27> */
.L_x_17471:
[----:B------:R-:W-:Y:S05]  /*62d00*/  BSYNC B4 ;  /* 0x0000000000047941 */ /* 0x000fea0003800000 */
.L_x_17470:
[----:B------:R-:W-:Y:S05]  /*62d10*/  BRA `(.L_x_17469) ;  /* 0x0000000000047947 */ /* 0x000fea0003800000 */
.L_x_17468:
[----:B------:R-:W-:-:S11]  /*62d20*/  DADD R22, R34, -R6 ;  /* 0x0000000022167229 */ /* 0x000fd60000000806 */
.L_x_17469:
[----:B------:R-:W-:Y:S05]  /*62d30*/  BSYNC B3 ;  /* 0x0000000000037941 */ /* 0x000fea0003800000 */
.L_x_17467:
        /* <DEDUP_REMOVED lines=30> */
.L_x_17473:
[----:B------:R-:W-:Y:S05]  /*62f20*/  BSYNC B3 ;  /* 0x0000000000037941 */ /* 0x000fea0003800000 */
.L_x_17472:
        /* <DEDUP_REMOVED lines=86> */
.L_x_17474:
        /* <DEDUP_REMOVED lines=20> */
.L_x_17476:
[----:B------:R-:W-:Y:S05]  /*635d0*/  BSYNC B3 ;  /* 0x0000000000037941 */ /* 0x000fea0003800000 */
.L_x_17475:
        /* <DEDUP_REMOVED lines=30> */
.L_x_17461:
        /* <DEDUP_REMOVED lines=24> */
.L_x_17479:
[----:B------:R-:W-:Y:S05]  /*63940*/  BSYNC B3 ;  /* 0x0000000000037941 */ /* 0x000fea0003800000 */
.L_x_17478:
        /* <DEDUP_REMOVED lines=25> */
.L_x_17482:
[----:B------:R-:W-:Y:S05]  /*63ae0*/  BSYNC B3 ;  /* 0x0000000000037941 */ /* 0x000fea0003800000 */
.L_x_17481:
        /* <DEDUP_REMOVED lines=30> */
.L_x_17480:
        /* <DEDUP_REMOVED lines=76> */
.L_x_17483:
[----:B------:R-:W-:Y:S01]  /*64190*/  MOV R8, 0x0 ;  /* 0x0000000000087802 */ /* 0x000fe20000000f00 */
[----:B------:R-:W-:Y:S01]  /*641a0*/  IMAD.MOV.U32 R9, RZ, RZ, 0x7ff00000 ;  /* 0x7ff00000ff097424 */ /* 0x000fe200078e00ff */
[----:B------:R-:W-:-:S05]  /*641b0*/  FSETP.NEU.FTZ.AND P0, PT, R7, RZ, PT ;  /* 0x000000ff0700720b */ /* 0x000fca0003f1d000 */
[----:B------:R-:W-:-:S10]  /*641c0*/  DFMA R8, R6, R8, +INF ;  /* 0x7ff000000608742b */ /* 0x000fd40000000008 */
[----:B------:R-:W-:Y:S02]  /*641d0*/  FSEL R24, R8, RZ, P0 ;  /* 0x000000ff08187208 */ /* 0x000fe40000000000 */
[----:B------:R-:W-:Y:S01]  /*641e0*/  FSEL R25, R9, -QNAN , P0 ;  /* 0xfff0000009197808 */ /* 0x000fe20000000000 */
[----:B------:R-:W-:Y:S06]  /*641f0*/  BRA `(.L_x_17459) ;  /* 0x00000004002c7947 */ /* 0x000fec0003800000 */
.L_x_17477:
        /* <DEDUP_REMOVED lines=23> */
.L_x_17485:
[----:B------:R-:W-:Y:S05]  /*64370*/  BSYNC B3 ;  /* 0x0000000000037941 */ /* 0x000fea0003800000 */
.L_x_17484:
        /* <DEDUP_REMOVED lines=21> */
.L_x_17487:
[----:B------:R-:W-:Y:S05]  /*644d0*/  BSYNC B3 ;  /* 0x0000000000037941 */ /* 0x000fea0003800000 */
.L_x_17486:
[----:B------:R-:W-:Y:S02]  /*644e0*/  IMAD.MOV.U32 R24, RZ, RZ, R22 ;  /* 0x000000ffff187224 */ /* 0x000fe400078e0016 */
[----:B------:R-:W-:Y:S01]  /*644f0*/  IMAD.MOV.U32 R25, RZ, RZ, R23 ;  /* 0x000000ffff197224 */ /* 0x000fe200078e0017 */
[----:B------:R-:W-:Y:S06]  /*64500*/  BRA `(.L_x_17459) ;  /* 0x0000000000687947 */ /* 0x000fec0003800000 */
.L_x_17460:
        /* <DEDUP_REMOVED lines=23> */
.L_x_17489:
[----:B------:R-:W-:Y:S05]  /*64680*/  BSYNC B3 ;  /* 0x0000000000037941 */ /* 0x000fea0003800000 */
.L_x_17488:
[----:B------:R-:W-:Y:S02]  /*64690*/  IMAD.MOV.U32 R24, RZ, RZ, R6 ;  /* 0x000000ffff187224 */ /* 0x000fe400078e0006 */
[----:B------:R-:W-:-:S07]  /*646a0*/  IMAD.MOV.U32 R25, RZ, RZ, R7 ;  /* 0x000000ffff197224 */ /* 0x000fce00078e0007 */
.L_x_17459:
[----:B------:R-:W-:Y:S05]  /*646b0*/  BSYNC B2 ;  /* 0x0000000000027941 */ /* 0x000fea0003800000 */
.L_x_17455:
        /* <DEDUP_REMOVED lines=26> */
.L_x_17493:
[----:B------:R-:W-:Y:S05]  /*64860*/  BSYNC B3 ;  /* 0x0000000000037941 */ /* 0x000fea0003800000 */
.L_x_17492:
        /* <DEDUP_REMOVED lines=37> */
.L_x_17501:
[----:B------:R-:W-:Y:S05]  /*64ac0*/  BSYNC B4 ;  /* 0x0000000000047941 */ /* 0x000fea0003800000 */
.L_x_17500:
[----:B------:R-:W-:Y:S02]  /*64ad0*/  IMAD.MOV.U32 R36, RZ, RZ, R22 ;  /* 0x000000ffff247224 */ /* 0x000fe400078e0016 */
[----:B------:R-:W-:Y:S01]  /*64ae0*/  IMAD.MOV.U32 R37, RZ, RZ, R23 ;  /* 0x000000ffff257224 */ /* 0x000fe200078e0017 */
[----:B------:R-:W-:Y:S06]  /*64af0*/  BRA `(.L_x_17499) ;  /* 0x0000000000047947 */ /* 0x000fec0003800000 */
.L_x_17498:
[----:B------:R-:W-:-:S11]  /*64b00*/  DADD R36, -R26, R32 ;  /* 0x000000001a247229 */ /* 0x000fd60000000120 */
.L_x_17499:
[----:B------:R-:W-:Y:S05]  /*64b10*/  BSYNC B3 ;  /* 0x0000000000037941 */ /* 0x000fea0003800000 */
.L_x_17497:
        /* <DEDUP_REMOVED lines=24> */
.L_x_17506:
[----:B------:R-:W-:Y:S05]  /*64ca0*/  BSYNC B4 ;  /* 0x0000000000047941 */ /* 0x000fea0003800000 */
.L_x_17505:
[----:B------:R-:W-:Y:S01]  /*64cb0*/  MOV R4, R22 ;  /* 0x0000001600047202 */ /* 0x000fe20000000f00 */
[----:B------:R-:W-:Y:S01]  /*64cc0*/  IMAD.MOV.U32 R5, RZ, RZ, R23 ;  /* 0x000000ffff057224 */ /* 0x000fe200078e0017 */
[----:B------:R-:W-:Y:S06]  /*64cd0*/  BRA `(.L_x_17504) ;  /* 0x0000000000047947 */ /* 0x000fec0003800000 */
.L_x_17503:
[----:B------:R-:W-:-:S11]  /*64ce0*/  DADD R4, -R30, R34 ;  /* 0x000000001e047229 */ /* 0x000fd60000000122 */
.L_x_17504:
[----:B------:R-:W-:Y:S05]  /*64cf0*/  BSYNC B3 ;  /* 0x0000000000037941 */ /* 0x000fea0003800000 */
.L_x_17502:
        /* <DEDUP_REMOVED lines=26> */
.L_x_17508:
[----:B------:R-:W-:Y:S05]  /*64ea0*/  BSYNC B3 ;  /* 0x0000000000037941 */ /* 0x000fea0003800000 */
.L_x_17507:
[----:B------:R-:W-:Y:S01]  /*64eb0*/  PLOP3.LUT P0, PT, PT, PT, PT, 0x80, 0x0 ;  /* 0x000000000000781c */ /* 0x000fe20003f0f070 */
[----:B------:R-:W-:Y:S01]  /*64ec0*/  IMAD.MOV.U32 R19, RZ, RZ, R7 ;  /* 0x000000ffff137224 */ /* 0x000fe200078e0007 */
[----:B------:R-:W-:Y:S01]  /*64ed0*/  MOV R18, R6 ;  /* 0x0000000600127202 */ /* 0x000fe20000000f00 */
[----:B------:R-:W-:Y:S10]  /*64ee0*/  BRA `(.L_x_17494) ;  /* 0x0000000800407947 */ /* 0x000ff40003800000 */
.L_x_17496:
        /* <DEDUP_REMOVED lines=26> */
.L_x_17511:
[----:B------:R-:W-:Y:S05]  /*65090*/  BSYNC B3 ;  /* 0x0000000000037941 */ /* 0x000fea0003800000 */
.L_x_17510:
[----:B------:R-:W-:Y:S01]  /*650a0*/  PLOP3.LUT P0, PT, PT, PT, PT, 0x80, 0x0 ;  /* 0x000000000000781c */ /* 0x000fe20003f0f070 */
[----:B------:R-:W-:Y:S01]  /*650b0*/  IMAD.MOV.U32 R19, RZ, RZ, R7 ;  /* 0x000000ffff137224 */ /* 0x000fe200078e0007 */
[----:B------:R-:W-:Y:S01]  /*650c0*/  MOV R18, R6 ;  /* 0x0000000600127202 */ /* 0x000fe20000000f00 */
[----:B------:R-:W-:Y:S10]  /*650d0*/  BRA `(.L_x_17494) ;  /* 0x0000000400c47947 */ /* 0x000ff40003800000 */
.L_x_17509:
        /* <DEDUP_REMOVED lines=27> */
.L_x_17513:
[----:B------:R-:W-:Y:S05]  /*65290*/  BSYNC B3 ;  /* 0x0000000000037941 */ /* 0x000fea0003800000 */
.L_x_17512:
        /* <DEDUP_REMOVED lines=21> */
.L_x_17515:
[----:B------:R-:W-:Y:S05]  /*653f0*/  BSYNC B3 ;  /* 0x0000000000037941 */ /* 0x000fea0003800000 */
.L_x_17514:
[----:B------:R-:W-:Y:S01]  /*65400*/  DMUL R2, R2, 8.11296384146066816958e+31 ;  /* 0x4690000002027828 */ /* 0x000fe20000000000 */
[----:B------:R-:W-:Y:S01]  /*65410*/  PLOP3.LUT P0, PT, PT, PT, PT, 0x80, 0x0 ;  /* 0x000000000000781c */ /* 0x000fe20003f0f070 */
[----:B------:R-:W-:Y:S02]  /*65420*/  IMAD.MOV.U32 R18, RZ, RZ, R22 ;  /* 0x000000ffff127224 */ /* 0x000fe400078e0016 */
[----:B------:R-:W-:Y:S01]  /*65430*/  IMAD.MOV.U32 R19, RZ, RZ, R23 ;  /* 0x000000ffff137224 */ /* 0x000fe200078e0017 */
[----:B------:R-:W-:Y:S09]  /*65440*/  BRA `(.L_x_17494) ;  /* 0x0000000000e87947 */ /* 0x000ff20003800000 */
.L_x_17495:
        /* <DEDUP_REMOVED lines=24> */
.L_x_17517:
[----:B------:R-:W-:Y:S05]  /*655d0*/  BSYNC B3 ;  /* 0x0000000000037941 */ /* 0x000fea0003800000 */
.L_x_17516:
        /* <DEDUP_REMOVED lines=26> */
.L_x_17519:
[----:B------:R-:W-:Y:S05]  /*65780*/  BSYNC B3 ;  /* 0x0000000000037941 */ /* 0x000fea0003800000 */
.L_x_17518:
[----:B------:R-:W-:Y:S01]  /*65790*/  DMUL R18, R6, R20 ;  /* 0x0000001406127228 */ /* 0x000fe20000000000 */
[----:B------:R-:W-:Y:S01]  /*657a0*/  PLOP3.LUT P0, PT, PT, PT, PT, 0x80, 0x0 ;  /* 0x000000000000781c */ /* 0x000fe20003f0f070 */
[----:B------:R-:W-:-:S12]  /*657b0*/  BRA `(.L_x_17494) ;  /* 0x00000000000c7947 */ /* 0x000fd80003800000 */
.L_x_17491:
[----:B------:R-:W-:Y:S01]  /*657c0*/  DMUL R18, R18, 9.00719925474099200000e+15 ;  /* 0x4340000012127828 */ /* 0x000fe20000000000 */
[----:B------:R-:W-:Y:S01]  /*657d0*/  PLOP3.LUT P0, PT, PT, PT, PT, 0x80, 0x0 ;  /* 0x000000000000781c */ /* 0x000fe20003f0f070 */
[----:B------:R-:W-:-:S12]  /*657e0*/  DMUL R2, R2, 9.00719925474099200000e+15 ;  /* 0x4340000002027828 */ /* 0x000fd80000000000 */
.L_x_17494:
[----:B------:R-:W-:Y:S05]  /*657f0*/  BSYNC B2 ;  /* 0x0000000000027941 */ /* 0x000fea0003800000 */
.L_x_17490:
        /* <DEDUP_REMOVED lines=67> */
.L_x_17525:
[----:B------:R-:W-:-:S11]  /*65c30*/  DMUL R56, RZ, |R16| ;  /* 0x40000010ff387228 */ /* 0x000fd60000000000 */
.L_x_17526:
[----:B------:R-:W-:Y:S05]  /*65c40*/  BSYNC B0 ;  /* 0x0000000000007941 */ /* 0x000fea0003800000 */
.L_x_17524:
        /* <DEDUP_REMOVED lines=11> */
.L_x_17523:
        /* <DEDUP_REMOVED lines=53> */
.L_x_17522:
        /* <DEDUP_REMOVED lines=62> */
.L_x_17530:
[----:B------:R-:W-:-:S11]  /*66430*/  DMUL R56, RZ, |R16| ;  /* 0x40000010ff387228 */ /* 0x000fd60000000000 */
.L_x_17531:
[----:B------:R-:W-:Y:S05]  /*66440*/  BSYNC B0 ;  /* 0x0000000000007941 */ /* 0x000fea0003800000 */
.L_x_17529:
        /* <DEDUP_REMOVED lines=11> */
.L_x_17528:
        /* <DEDUP_REMOVED lines=53> */
.L_x_17521:
        /* <DEDUP_REMOVED lines=30> */
.L_x_17534:
[----:B------:R-:W-:Y:S05]  /*66a30*/  BSYNC B3 ;  /* 0x0000000000037941 */ /* 0x000fea0003800000 */
.L_x_17533:
        /* <DEDUP_REMOVED lines=82> */
.L_x_17536:
[----:B------:R-:W-:Y:S02]  /*66f60*/  FSEL R4, RZ, 3.37028055040000000000e+12, P1 ;  /* 0x54442d18ff047808 */ /* 0x000fe40000800000 */
[----:B------:R-:W-:-:S07]  /*66f70*/  FSEL R5, RZ, 2.1426990032196044922, P1 ;  /* 0x400921fbff057808 */ /* 0x000fce0000800000 */
.L_x_17537:
[----:B------:R-:W-:Y:S05]  /*66f80*/  BSYNC B0 ;  /* 0x0000000000007941 */ /* 0x000fea0003800000 */
.L_x_17535:
[----:B------:R-:W-:Y:S01]  /*66f90*/  DADD R2, |R18|, |R2| ;  /* 0x0000000012027229 */ /* 0x000fe20000000602 */
[----:B------:R-:W-:-:S07]  /*66fa0*/  LOP3.LUT R19, R5, 0x80000000, R19, 0xb8, !PT ;  /* 0x8000000005137812 */ /* 0x000fce00078eb813 */
[----:B------:R-:W-:-:S06]  /*66fb0*/  DSETP.GTU.AND P0, PT, |R2|, +INF , PT ;  /* 0x7ff000000200742a */ /* 0x000fcc0003f0c200 */
[----:B------:R-:W-:Y:S02]  /*66fc0*/  FSEL R56, R2, R4, P0 ;  /* 0x0000000402387208 */ /* 0x000fe40000000000 */
[----:B------:R-:W-:Y:S01]  /*66fd0*/  FSEL R57, R3, R19, P0 ;  /* 0x0000001303397208 */ /* 0x000fe20000000000 */
[----:B------:R-:W-:Y:S06]  /*66fe0*/  BRA `(.L_x_17527) ;  /* 0x0000000400d47947 */ /* 0x000fec0003800000 */
.L_x_17532:
        /* <DEDUP_REMOVED lines=26> */
.L_x_17539:
[----:B------:R-:W-:Y:S05]  /*67190*/  BSYNC B3 ;  /* 0x0000000000037941 */ /* 0x000fea0003800000 */
.L_x_17538:
        /* <DEDUP_REMOVED lines=82> */
.L_x_17541:
[----:B------:R-:W-:Y:S02]  /*676c0*/  FSEL R4, RZ, 3.37028055040000000000e+12, P1 ;  /* 0x54442d18ff047808 */ /* 0x000fe40000800000 */
[----:B------:R-:W-:-:S07]  /*676d0*/  FSEL R5, RZ, 2.1426990032196044922, P1 ;  /* 0x400921fbff057808 */ /* 0x000fce0000800000 */
.L_x_17542:
[----:B------:R-:W-:Y:S05]  /*676e0*/  BSYNC B0 ;  /* 0x0000000000007941 */ /* 0x000fea0003800000 */
.L_x_17540:
[----:B------:R-:W-:Y:S01]  /*676f0*/  DADD R2, |R18|, |R2| ;  /* 0x0000000012027229 */ /* 0x000fe20000000602 */
[----:B------:R-:W-:-:S07]  /*67700*/  LOP3.LUT R19, R5, 0x80000000, R19, 0xb8, !PT ;  /* 0x8000000005137812 */ /* 0x000fce00078eb813 */
[----:B------:R-:W-:-:S06]  /*67710*/  DSETP.GTU.AND P0, PT, |R2|, +INF , PT ;  /* 0x7ff000000200742a */ /* 0x000fcc0003f0c200 */
[----:B------:R-:W-:Y:S02]  /*67720*/  FSEL R56, R2, R4, P0 ;  /* 0x0000000402387208 */ /* 0x000fe40000000000 */
[----:B------:R-:W-:-:S07]  /*67730*/  FSEL R57, R3, R19, P0 ;  /* 0x0000001303397208 */ /* 0x000fce0000000000 */
.L_x_17527:
[----:B------:R-:W-:Y:S05]  /*67740*/  BSYNC B2 ;  /* 0x0000000000027941 */ /* 0x000fea0003800000 */
.L_x_17520:
[----:B------:R-:W-:Y:S01]  /*67750*/  DADD R2, -RZ, -R24 ;  /* 0x00000000ff027229 */ /* 0x000fe20000000918 */
[----:B------:R-:W-:-:S09]  /*67760*/  ISETP.NE.AND P0, PT, R38, RZ, PT ;  /* 0x000000ff2600720c */ /* 0x000fd20003f05270 */
[----:B------:R-:W-:Y:S02]  /*67770*/  FSEL R58, R2, R24, !P0 ;  /* 0x00000018023a7208 */ /* 0x000fe40004000000 */
[----:B------:R-:W-:Y:S01]  /*67780*/  FSEL R59, R3, R25, !P0 ;  /* 0x00000019033b7208 */ /* 0x000fe20004000000 */
[----:B------:R-:W-:Y:S06]  /*67790*/  BRA `(.L_x_17450) ;  /* 0x0000003000287947 */ /* 0x000fec0003800000 */
.L_x_17454:
[----:B------:R-:W2:Y:S01]  /*677a0*/  LDL.64 R2, [R1+0x8] ;  /* 0x0000080001027983 */ /* 0x000ea20000100a00 */
[----:B------:R-:W-:Y:S01]  /*677b0*/  UMOV UR4, 0x54442d18 ;  /* 0x54442d1800047882 */ /* 0x000fe20000000000 */
[----:B------:R-:W-:Y:S01]  /*677c0*/  UMOV UR5, 0x3ff921fb ;  /* 0x3ff921fb00057882 */ /* 0x000fe20000000000 */
[----:B------:R-:W-:Y:S02]  /*677d0*/  DADD R58, -RZ, -R42 ;  /* 0x00000000ff3a7229 */ /* 0x000fe4000000092a */
[----:B--2---:R-:W-:-:S08]  /*677e0*/  DADD R40, R2, -R40 ;  /* 0x0000000002287229 */ /* 0x004fd00000000828 */
[----:B------:R-:W-:Y:S01]  /*677f0*/  DADD R56, R40, UR4 ;  /* 0x0000000428387e29 */ /* 0x000fe20008000000 */
[----:B------:R-:W-:Y:S10]  /*67800*/  BRA `(.L_x_17450) ;  /* 0x00000030000c7947 */ /* 0x000ff40003800000 */
.L_x_17453:
[----:B------:R-:W-:Y:S01]  /*67810*/  DADD R58, -RZ, -R42 ;  /* 0x00000000ff3a7229 */ /* 0x000fe2000000092a */
[----:B------:R-:W-:Y:S01]  /*67820*/  CS2R R56, SRZ ;  /* 0x0000000000387805 */ /* 0x000fe2000001ff00 */
[----:B------:R-:W-:Y:S09]  /*67830*/  BRA `(.L_x_17450) ;  /* 0x0000003000007947 */ /* 0x000ff20003800000 */
.L_x_17452:
        /* <DEDUP_REMOVED lines=108> */
.L_x_17547:
[----:B------:R-:W-:Y:S05]  /*67f00*/  BSYNC B0 ;  /* 0x0000000000007941 */ /* 0x000fea0003800000 */
.L_x_17546:
        /* <DEDUP_REMOVED lines=8> */
.L_x_17549:
[----:B------:R-:W-:Y:S05]  /*67f90*/  BSYNC B3 ;  /* 0x0000000000037941 */ /* 0x000fea0003800000 */
.L_x_17548:
        /* <DEDUP_REMOVED lines=82> */
.L_x_17551:
[----:B------:R-:W-:-:S04]  /*684c0*/  ISETP.GE.AND P0, PT, R41, RZ, PT ;  /* 0x000000ff2900720c */ /* 0x000fc80003f06270 */
[----:B------:R-:W-:Y:S02]  /*684d0*/  FSEL R6, RZ, 3.37028055040000000000e+12, P0 ;  /* 0x54442d18ff067808 */ /* 0x000fe40000000000 */
[----:B------:R-:W-:-:S07]  /*684e0*/  FSEL R7, RZ, 2.1426990032196044922, P0 ;  /* 0x400921fbff077808 */ /* 0x000fce0000000000 */
.L_x_17552:
[----:B------:R-:W-:Y:S05]  /*684f0*/  BSYNC B0 ;  /* 0x0000000000007941 */ /* 0x000fea0003800000 */
.L_x_17550:
[----:B------:R-:W-:Y:S01]  /*68500*/  DADD R2, R2, R4 ;  /* 0x0000000002027229 */ /* 0x000fe20000000004 */
[----:B------:R-:W-:Y:S01]  /*68510*/  LOP3.LUT R43, R7, 0x80000000, R43, 0xb8, !PT ;  /* 0x80000000072b7812 */ /* 0x000fe200078eb82b */
[----:B------:R-:W-:-:S06]  /*68520*/  DMUL R24, R24, 0.5 ;  /* 0x3fe0000018187828 */ /* 0x000fcc0000000000 */
[----:B------:R-:W-:-:S06]  /*68530*/  DSETP.GTU.AND P0, PT, |R2|, +INF , PT ;  /* 0x7ff000000200742a */ /* 0x000fcc0003f0c200 */
[----:B------:R-:W-:Y:S02]  /*68540*/  FSEL R6, R2, R6, P0 ;  /* 0x0000000602067208 */ /* 0x000fe40000000000 */
[----:B------:R-:W-:Y:S01]  /*68550*/  FSEL R7, R3, R43, P0 ;  /* 0x0000002b03077208 */ /* 0x000fe20000000000 */
[----:B------:R-:W-:Y:S06]  /*68560*/  BRA `(.L_x_17553) ;  /* 0x0000002000387947 */ /* 0x000fec0003800000 */
.L_x_17545:
        /* <DEDUP_REMOVED lines=135> */
.L_x_17555:
[----:B------:R-:W-:Y:S05]  /*68de0*/  BSYNC B0 ;  /* 0x0000000000007941 */ /* 0x000fea0003800000 */
.L_x_17554:
        /* <DEDUP_REMOVED lines=8> */
.L_x_17557:
[----:B------:R-:W-:Y:S05]  /*68e70*/  BSYNC B3 ;  /* 0x0000000000037941 */ /* 0x000fea0003800000 */
.L_x_17556:
        /* <DEDUP_REMOVED lines=82> */
.L_x_17559:
[----:B------:R-:W-:-:S04]  /*693a0*/  ISETP.GE.AND P0, PT, R41, RZ, PT ;  /* 0x000000ff2900720c */ /* 0x000fc80003f06270 */
[----:B------:R-:W-:Y:S02]  /*693b0*/  FSEL R6, RZ, 3.37028055040000000000e+12, P0 ;  /* 0x54442d18ff067808 */ /* 0x000fe40000000000 */
[----:B------:R-:W-:-:S07]  /*693c0*/  FSEL R7, RZ, 2.1426990032196044922, P0 ;  /* 0x400921fbff077808 */ /* 0x000fce0000000000 */
.L_x_17560:
[----:B------:R-:W-:Y:S05]  /*693d0*/  BSYNC B0 ;  /* 0x0000000000007941 */ /* 0x000fea0003800000 */
.L_x_17558:
[----:B------:R-:W-:Y:S01]  /*693e0*/  DADD R2, R2, R4 ;  /* 0x0000000002027229 */ /* 0x000fe20000000004 */
[----:B------:R-:W-:-:S07]  /*693f0*/  LOP3.LUT R43, R7, 0x80000000, R43, 0xb8, !PT ;  /* 0x80000000072b7812 */ /* 0x000fce00078eb82b */
[----:B------:R-:W-:-:S06]  /*69400*/  DSETP.GTU.AND P0, PT, |R2|, +INF , PT ;  /* 0x7ff000000200742a */ /* 0x000fcc0003f0c200 */
[----:B------:R-:W-:Y:S02]  /*69410*/  FSEL R6, R2, R6, P0 ;  /* 0x0000000602067208 */ /* 0x000fe40000000000 */
[----:B------:R-:W-:Y:S01]  /*69420*/  FSEL R7, R3, R43, P0 ;  /* 0x0000002b03077208 */ /* 0x000fe20000000000 */
[----:B------:R-:W-:Y:S06]  /*69430*/  BRA `(.L_x_17553) ;  /* 0x0000001000847947 */ /* 0x000fec0003800000 */
.L_x_17544:
        /* <DEDUP_REMOVED lines=23> */
.L_x_17562:
[----:B------:R-:W-:Y:S05]  /*695b0*/  BSYNC B3 ;  /* 0x0000000000037941 */ /* 0x000fea0003800000 */
.L_x_17561:
        /* <DEDUP_REMOVED lines=26> */
.L_x_17564:
[----:B------:R-:W-:Y:S05]  /*69760*/  BSYNC B3 ;  /* 0x0000000000037941 */ /* 0x000fea0003800000 */
.L_x_17563:
        /* <DEDUP_REMOVED lines=136> */
.L_x_17566:
[----:B------:R-:W-:Y:S05]  /*69ff0*/  BSYNC B0 ;  /* 0x0000000000007941 */ /* 0x000fea0003800000 */
.L_x_17565:
        /* <DEDUP_REMOVED lines=8> */
.L_x_17568:
[----:B------:R-:W-:Y:S05]  /*6a080*/  BSYNC B3 ;  /* 0x0000000000037941 */ /* 0x000fea0003800000 */
.L_x_17567:
        /* <DEDUP_REMOVED lines=82> */
.L_x_17570:
[----:B------:R-:W-:-:S04]  /*6a5b0*/  ISETP.GE.AND P0, PT, R41, RZ, PT ;  /* 0x000000ff2900720c */ /* 0x000fc80003f06270 */
[----:B------:R-:W-:Y:S02]  /*6a5c0*/  FSEL R6, RZ, 3.37028055040000000000e+12, P0 ;  /* 0x54442d18ff067808 */ /* 0x000fe40000000000 */
[----:B------:R-:W-:-:S07]  /*6a5d0*/  FSEL R7, RZ, 2.1426990032196044922, P0 ;  /* 0x400921fbff077808 */ /* 0x000fce0000000000 */
.L_x_17571:
[----:B------:R-:W-:Y:S05]  /*6a5e0*/  BSYNC B0 ;  /* 0x0000000000007941 */ /* 0x000fea0003800000 */
.L_x_17569:
[----:B------:R-:W-:Y:S01]  /*6a5f0*/  DADD R2, R2, R4 ;  /* 0x0000000002027229 */ /* 0x000fe20000000004 */
[----:B------:R-:W-:Y:S01]  /*6a600*/  LOP3.LUT R43, R7, 0x80000000, R43, 0xb8, !PT ;  /* 0x80000000072b7812 */ /* 0x000fe200078eb82b */
[----:B------:R-:W-:-:S06]  /*6a610*/  DADD R24, R24, 1 ;  /* 0x3ff0000018187429 */ /* 0x000fcc0000000000 */
[----:B------:R-:W-:-:S06]  /*6a620*/  DSETP.GTU.AND P0, PT, |R2|, +INF , PT ;  /* 0x7ff000000200742a */ /* 0x000fcc0003f0c200 */
[----:B------:R-:W-:Y:S02]  /*6a630*/  FSEL R6, R2, R6, P0 ;  /* 0x0000000602067208 */ /* 0x000fe40000000000 */
[----:B------:R-:W-:-:S07]  /*6a640*/  FSEL R7, R3, R43, P0 ;  /* 0x0000002b03077208 */ /* 0x000fce0000000000 */
.L_x_17553:
[----:B------:R-:W-:Y:S05]  /*6a650*/  BSYNC B2 ;  /* 0x0000000000027941 */ /* 0x000fea0003800000 */
.L_x_17543:
        /* <DEDUP_REMOVED lines=9> */
.L_x_17451:
        /* <DEDUP_REMOVED lines=21> */
.L_x_17450:
[----:B------:R-:W-:Y:S05]  /*6a840*/  BSYNC B1 ;  /* 0x0000000000017941 */ /* 0x000fea0003800000 */
.L_x_17449:
        /* <DEDUP_REMOVED lines=150> */
.L_x_17581:
[----:B------:R-:W-:Y:S05]  /*6b1b0*/  BSYNC B3 ;  /* 0x0000000000037941 */ /* 0x000fea0003800000 */
.L_x_17580:
        /* <DEDUP_REMOVED lines=81> */
.L_x_17579:
        /* <DEDUP_REMOVED lines=32> */
.L_x_17589:
[----:B------:R-:W-:Y:S05]  /*6b8d0*/  BSYNC B4 ;  /* 0x0000000000047941 */ /* 0x000fea0003800000 */
.L_x_17588:
[----:B------:R-:W-:Y:S02]  /*6b8e0*/  IMAD.MOV.U32 R16, RZ, RZ, R22 ;  /* 0x000000ffff107224 */ /* 0x000fe400078e0016 */
[----:B------:R-:W-:Y:S01]  /*6b8f0*/  IMAD.MOV.U32 R17, RZ, RZ, R23 ;  /* 0x000000ffff117224 */ /* 0x000fe200078e0017 */
[----:B------:R-:W-:Y:S06]  /*6b900*/  BRA `(.L_x_17587) ;  /* 0x0000000000047947 */ /* 0x000fec0003800000 */
.L_x_17586:
[----:B------:R-:W-:-:S11]  /*6b910*/  DADD R16, -R26, R32 ;  /* 0x000000001a107229 */ /* 0x000fd60000000120 */
.L_x_17587:
[----:B------:R-:W-:Y:S05]  /*6b920*/  BSYNC B3 ;  /* 0x0000000000037941 */ /* 0x000fea0003800000 */
.L_x_17585:
        /* <DEDUP_REMOVED lines=27> */
.L_x_17594:
[----:B------:R-:W-:Y:S05]  /*6bae0*/  BSYNC B4 ;  /* 0x0000000000047941 */ /* 0x000fea0003800000 */
.L_x_17593:
[----:B------:R-:W-:Y:S05]  /*6baf0*/  BRA `(.L_x_17592) ;  /* 0x0000000000047947 */ /* 0x000fea0003800000 */
.L_x_17591:
[----:B------:R-:W-:-:S11]  /*6bb00*/  DADD R22, R36, -R6 ;  /* 0x0000000024167229 */ /* 0x000fd60000000806 */
.L_x_17592:
[----:B------:R-:W-:Y:S05]  /*6bb10*/  BSYNC B3 ;  /* 0x0000000000037941 */ /* 0x000fea0003800000 */
.L_x_17590:
        /* <DEDUP_REMOVED lines=30> */
.L_x_17596:
[----:B------:R-:W-:Y:S05]  /*6bd00*/  BSYNC B3 ;  /* 0x0000000000037941 */ /* 0x000fea0003800000 */
.L_x_17595:
        /* <DEDUP_REMOVED lines=85> */
.L_x_17597:
        /* <DEDUP_REMOVED lines=20> */
.L_x_17599:
[----:B------:R-:W-:Y:S05]  /*6c3a0*/  BSYNC B3 ;  /* 0x0000000000037941 */ /* 0x000fea0003800000 */
.L_x_17598:
        /* <DEDUP_REMOVED lines=30> */
.L_x_17584:
        /* <DEDUP_REMOVED lines=24> */
.L_x_17602:
[----:B------:R-:W-:Y:S05]  /*6c710*/  BSYNC B3 ;  /* 0x0000000000037941 */ /* 0x000fea0003800000 */
.L_x_17601:
        /* <DEDUP_REMOVED lines=25> */
.L_x_17605:
[----:B------:R-:W-:Y:S05]  /*6c8b0*/  BSYNC B3 ;  /* 0x0000000000037941 */ /* 0x000fea0003800000 */
.L_x_17604:
        /* <DEDUP_REMOVED lines=30> */
.L_x_17603:
        /* <DEDUP_REMOVED lines=76> */
.L_x_17606:
[----:B------:R-:W-:Y:S01]  /*6cf60*/  IMAD.MOV.U32 R8, RZ, RZ, 0x0 ;  /* 0x00000000ff087424 */ /* 0x000fe200078e00ff */
[----:B------:R-:W-:Y:S01]  /*6cf70*/  FSETP.NEU.FTZ.AND P0, PT, R7, RZ, PT ;  /* 0x000000ff0700720b */ /* 0x000fe20003f1d000 */
[----:B------:R-:W-:-:S06]  /*6cf80*/  IMAD.MOV.U32 R9, RZ, RZ, 0x7ff00000 ;  /* 0x7ff00000ff097424 */ /* 0x000fcc00078e00ff */
[----:B------:R-:W-:-:S10]  /*6cf90*/  DFMA R8, R6, R8, +INF ;  /* 0x7ff000000608742b */ /* 0x000fd40000000008 */
[----:B------:R-:W-:Y:S02]  /*6cfa0*/  FSEL R24, R8, RZ, P0 ;  /* 0x000000ff08187208 */ /* 0x000fe40000000000 */
[----:B------:R-:W-:Y:S01]  /*6cfb0*/  FSEL R25, R9, -QNAN , P0 ;  /* 0xfff0000009197808 */ /* 0x000fe20000000000 */
[----:B------:R-:W-:Y:S06]  /*6cfc0*/  BRA `(.L_x_17582) ;  /* 0x00000004002c7947 */ /* 0x000fec0003800000 */
.L_x_17600:
        /* <DEDUP_REMOVED lines=23> */
.L_x_17608:
[----:B------:R-:W-:Y:S05]  /*6d140*/  BSYNC B3 ;  /* 0x0000000000037941 */ /* 0x000fea0003800000 */
.L_x_17607:
        /* <DEDUP_REMOVED lines=21> */
.L_x_17610:
[----:B------:R-:W-:Y:S05]  /*6d2a0*/  BSYNC B3 ;  /* 0x0000000000037941 */ /* 0x000fea0003800000 */
.L_x_17609:
[----:B------:R-:W-:Y:S02]  /*6d2b0*/  IMAD.MOV.U32 R24, RZ, RZ, R22 ;  /* 0x000000ffff187224 */ /* 0x000fe400078e0016 */
[----:B------:R-:W-:Y:S01]  /*6d2c0*/  IMAD.MOV.U32 R25, RZ, RZ, R23 ;  /* 0x000000ffff197224 */ /* 0x000fe200078e0017 */
[----:B------:R-:W-:Y:S06]  /*6d2d0*/  BRA `(.L_x_17582) ;  /* 0x0000000000687947 */ /* 0x000fec0003800000 */
.L_x_17583:
        /* <DEDUP_REMOVED lines=23> */
.L_x_17612:
[----:B------:R-:W-:Y:S05]  /*6d450*/  BSYNC B3 ;  /* 0x0000000000037941 */ /* 0x000fea0003800000 */
.L_x_17611:
[----:B------:R-:W-:Y:S02]  /*6d460*/  IMAD.MOV.U32 R24, RZ, RZ, R6 ;  /* 0x000000ffff187224 */ /* 0x000fe400078e0006 */
[----:B------:R-:W-:-:S07]  /*6d470*/  IMAD.MOV.U32 R25, RZ, RZ, R7 ;  /* 0x000000ffff197224 */ /* 0x000fce00078e0007 */
.L_x_17582:
[----:B------:R-:W-:Y:S05]  /*6d480*/  BSYNC B2 ;  /* 0x0000000000027941 */ /* 0x000fea0003800000 */
.L_x_17578:
        /* <DEDUP_REMOVED lines=26> */
.L_x_17616:
[----:B------:R-:W-:Y:S05]  /*6d630*/  BSYNC B3 ;  /* 0x0000000000037941 */ /* 0x000fea0003800000 */
.L_x_17615:
        /* <DEDUP_REMOVED lines=37> */
.L_x_17624:
[----:B------:R-:W-:Y:S05]  /*6d890*/  BSYNC B4 ;  /* 0x0000000000047941 */ /* 0x000fea0003800000 */
.L_x_17623:
[----:B------:R-:W-:Y:S01]  /*6d8a0*/  IMAD.MOV.U32 R38, RZ, RZ, R22 ;  /* 0x000000ffff267224 */ /* 0x000fe200078e0016 */
[----:B------:R-:W-:Y:S01]  /*6d8b0*/  MOV R39, R23 ;  /* 0x0000001700277202 */ /* 0x000fe20000000f00 */
[----:B------:R-:W-:Y:S06]  /*6d8c0*/  BRA `(.L_x_17622) ;  /* 0x0000000000047947 */ /* 0x000fec0003800000 */
.L_x_17621:
[----:B------:R-:W-:-:S11]  /*6d8d0*/  DADD R38, -R26, R32 ;  /* 0x000000001a267229 */ /* 0x000fd60000000120 */
.L_x_17622:
[----:B------:R-:W-:Y:S05]  /*6d8e0*/  BSYNC B3 ;  /* 0x0000000000037941 */ /* 0x000fea0003800000 */
.L_x_17620:
        /* <DEDUP_REMOVED lines=24> */
.L_x_17629:
[----:B------:R-:W-:Y:S05]  /*6da70*/  BSYNC B4 ;  /* 0x0000000000047941 */ /* 0x000fea0003800000 */
.L_x_17628:
[----:B------:R-:W-:Y:S02]  /*6da80*/  IMAD.MOV.U32 R4, RZ, RZ, R22 ;  /* 0x000000ffff047224 */ /* 0x000fe400078e0016 */
[----:B------:R-:W-:Y:S01]  /*6da90*/  IMAD.MOV.U32 R5, RZ, RZ, R23 ;  /* 0x000000ffff057224 */ /* 0x000fe200078e0017 */
[----:B------:R-:W-:Y:S06]  /*6daa0*/  BRA `(.L_x_17627) ;  /* 0x0000000000047947 */ /* 0x000fec0003800000 */
.L_x_17626:
[----:B------:R-:W-:-:S11]  /*6dab0*/  DADD R4, -R30, R36 ;  /* 0x000000001e047229 */ /* 0x000fd60000000124 */
.L_x_17627:
[----:B------:R-:W-:Y:S05]  /*6dac0*/  BSYNC B3 ;  /* 0x0000000000037941 */ /* 0x000fea0003800000 */
.L_x_17625:
        /* <DEDUP_REMOVED lines=26> */
.L_x_17631:
[----:B------:R-:W-:Y:S05]  /*6dc70*/  BSYNC B3 ;  /* 0x0000000000037941 */ /* 0x000fea0003800000 */
.L_x_17630:
[----:B------:R-:W-:Y:S01]  /*6dc80*/  PLOP3.LUT P0, PT, PT, PT, PT, 0x80, 0x0 ;  /* 0x000000000000781c */ /* 0x000fe20003f0f070 */
[----:B------:R-:W-:Y:S02]  /*6dc90*/  IMAD.MOV.U32 R18, RZ, RZ, R6 ;  /* 0x000000ffff127224 */ /* 0x000fe400078e0006 */
[----:B------:R-:W-:Y:S01]  /*6dca0*/  IMAD.MOV.U32 R19, RZ, RZ, R7 ;  /* 0x000000ffff137224 */ /* 0x000fe200078e0007 */
[----:B------:R-:W-:Y:S09]  /*6dcb0*/  BRA `(.L_x_17617) ;  /* 0x0000000800407947 */ /* 0x000ff20003800000 */
.L_x_17619:
        /* <DEDUP_REMOVED lines=26> */
.L_x_17634:
[----:B------:R-:W-:Y:S05]  /*6de60*/  BSYNC B3 ;  /* 0x0000000000037941 */ /* 0x000fea0003800000 */
.L_x_17633:
[----:B------:R-:W-:Y:S01]  /*6de70*/  PLOP3.LUT P0, PT, PT, PT, PT, 0x80, 0x0 ;  /* 0x000000000000781c */ /* 0x000fe20003f0f070 */
[----:B------:R-:W-:Y:S02]  /*6de80*/  IMAD.MOV.U32 R18, RZ, RZ, R6 ;  /* 0x000000ffff127224 */ /* 0x000fe400078e0006 */
[----:B------:R-:W-:Y:S01]  /*6de90*/  IMAD.MOV.U32 R19, RZ, RZ, R7 ;  /* 0x000000ffff137224 */ /* 0x000fe200078e0007 */
[----:B------:R-:W-:Y:S09]  /*6dea0*/  BRA `(.L_x_17617) ;  /* 0x0000000400c47947 */ /* 0x000ff20003800000 */
.L_x_17632:
        /* <DEDUP_REMOVED lines=27> */
.L_x_17636:
[----:B------:R-:W-:Y:S05]  /*6e060*/  BSYNC B3 ;  /* 0x0000000000037941 */ /* 0x000fea0003800000 */
.L_x_17635:
        /* <DEDUP_REMOVED lines=21> */
.L_x_17638:
[----:B------:R-:W-:Y:S05]  /*6e1c0*/  BSYNC B3 ;  /* 0x0000000000037941 */ /* 0x000fea0003800000 */
.L_x_17637:
[----:B------:R-:W-:Y:S01]  /*6e1d0*/  DMUL R2, R2, 8.11296384146066816958e+31 ;  /* 0x4690000002027828 */ /* 0x000fe20000000000 */
[----:B------:R-:W-:Y:S01]  /*6e1e0*/  PLOP3.LUT P0, PT, PT, PT, PT, 0x80, 0x0 ;  /* 0x000000000000781c */ /* 0x000fe20003f0f070 */
[----:B------:R-:W-:Y:S01]  /*6e1f0*/  IMAD.MOV.U32 R18, RZ, RZ, R22 ;  /* 0x000000ffff127224 */ /* 0x000fe200078e0016 */
[----:B------:R-:W-:Y:S01]  /*6e200*/  MOV R19, R23 ;  /* 0x0000001700137202 */ /* 0x000fe20000000f00 */
[----:B------:R-:W-:Y:S10]  /*6e210*/  BRA `(.L_x_17617) ;  /* 0x0000000000e87947 */ /* 0x000ff40003800000 */
.L_x_17618:
        /* <DEDUP_REMOVED lines=22> */
[----:B------:R-:W-:Y:S01]  /*6e380*/  IMAD.MOV.U32 R20, RZ, RZ, R6 ;  /* 0x000000ffff147224 */ /* 0x000fe200078e0006 */
[----:B------:R-:W-:-:S07]  /*6e390*/  MOV R21, R7 ;  /* 0x0000000700157202 */ /* 0x000fce0000000f00 */
.L_x_17640:
[----:B------:R-:W-:Y:S05]  /*6e3a0*/  BSYNC B3 ;  /* 0x0000000000037941 */ /* 0x000fea0003800000 */
.L_x_17639:
        /* <DEDUP_REMOVED lines=26> */
.L_x_17642:
[----:B------:R-:W-:Y:S05]  /*6e550*/  BSYNC B3 ;  /* 0x0000000000037941 */ /* 0x000fea0003800000 */
.L_x_17641:
[----:B------:R-:W-:Y:S01]  /*6e560*/  DMUL R18, R6, R20 ;  /* 0x0000001406127228 */ /* 0x000fe20000000000 */
[----:B------:R-:W-:Y:S01]  /*6e570*/  PLOP3.LUT P0, PT, PT, PT, PT, 0x80, 0x0 ;  /* 0x000000000000781c */ /* 0x000fe20003f0f070 */
[----:B------:R-:W-:-:S12]  /*6e580*/  BRA `(.L_x_17617) ;  /* 0x00000000000c7947 */ /* 0x000fd80003800000 */
.L_x_17614:
[----:B------:R-:W-:Y:S01]  /*6e590*/  DMUL R18, R18, 9.00719925474099200000e+15 ;  /* 0x4340000012127828 */ /* 0x000fe20000000000 */
[----:B------:R-:W-:Y:S01]  /*6e5a0*/  PLOP3.LUT P0, PT, PT, PT, PT, 0x80, 0x0 ;  /* 0x000000000000781c */ /* 0x000fe20003f0f070 */
[----:B------:R-:W-:-:S12]  /*6e5b0*/  DMUL R2, R2, 9.00719925474099200000e+15 ;  /* 0x4340000002027828 */ /* 0x000fd80000000000 */
.L_x_17617:
[----:B------:R-:W-:Y:S05]  /*6e5c0*/  BSYNC B2 ;  /* 0x0000000000027941 */ /* 0x000fea0003800000 */
.L_x_17613:
        /* <DEDUP_REMOVED lines=67> */
.L_x_17648:
[----:B------:R-:W-:-:S11]  /*6ea00*/  DMUL R36, RZ, |R16| ;  /* 0x40000010ff247228 */ /* 0x000fd60000000000 */
.L_x_17649:
[----:B------:R-:W-:Y:S05]  /*6ea10*/  BSYNC B0 ;  /* 0x0000000000007941 */ /* 0x000fea0003800000 */
.L_x_17647:
        /* <DEDUP_REMOVED lines=11> */
.L_x_17646:
        /* <DEDUP_REMOVED lines=53> */
.L_x_17645:
        /* <DEDUP_REMOVED lines=62> */
.L_x_17653:
[----:B------:R-:W-:-:S11]  /*6f200*/  DMUL R36, RZ, |R16| ;  /* 0x40000010ff247228 */ /* 0x000fd60000000000 */
.L_x_17654:
[----:B------:R-:W-:Y:S05]  /*6f210*/  BSYNC B0 ;  /* 0x0000000000007941 */ /* 0x000fea0003800000 */
.L_x_17652:
        /* <DEDUP_REMOVED lines=11> */
.L_x_17651:
        /* <DEDUP_REMOVED lines=53> */
.L_x_17644:
        /* <DEDUP_REMOVED lines=30> */
.L_x_17657:
[----:B------:R-:W-:Y:S05]  /*6f800*/  BSYNC B3 ;  /* 0x0000000000037941 */ /* 0x000fea0003800000 */
.L_x_17656:
        /* <DEDUP_REMOVED lines=82> */
.L_x_17659:
[----:B------:R-:W-:Y:S02]  /*6fd30*/  FSEL R4, RZ, 3.37028055040000000000e+12, P1 ;  /* 0x54442d18ff047808 */ /* 0x000fe40000800000 */
[----:B------:R-:W-:-:S07]  /*6fd40*/  FSEL R5, RZ, 2.1426990032196044922, P1 ;  /* 0x400921fbff057808 */ /* 0x000fce0000800000 */
.L_x_17660:
[----:B------:R-:W-:Y:S05]  /*6fd50*/  BSYNC B0 ;  /* 0x0000000000007941 */ /* 0x000fea0003800000 */
.L_x_17658:
[----:B------:R-:W-:Y:S01]  /*6fd60*/  DADD R2, |R18|, |R2| ;  /* 0x0000000012027229 */ /* 0x000fe20000000602 */
[----:B------:R-:W-:-:S07]  /*6fd70*/  LOP3.LUT R19, R5, 0x80000000, R19, 0xb8, !PT ;  /* 0x8000000005137812 */ /* 0x000fce00078eb813 */
[----:B------:R-:W-:-:S06]  /*6fd80*/  DSETP.GTU.AND P0, PT, |R2|, +INF , PT ;  /* 0x7ff000000200742a */ /* 0x000fcc0003f0c200 */
[----:B------:R-:W-:Y:S02]  /*6fd90*/  FSEL R36, R2, R4, P0 ;  /* 0x0000000402247208 */ /* 0x000fe40000000000 */
[----:B------:R-:W-:Y:S01]  /*6fda0*/  FSEL R37, R3, R19, P0 ;  /* 0x0000001303257208 */ /* 0x000fe20000000000 */
[----:B------:R-:W-:Y:S06]  /*6fdb0*/  BRA `(.L_x_17650) ;  /* 0x0000000400d47947 */ /* 0x000fec0003800000 */
.L_x_17655:
        /* <DEDUP_REMOVED lines=26> */
.L_x_17662:
[----:B------:R-:W-:Y:S05]  /*6ff60*/  BSYNC B3 ;  /* 0x0000000000037941 */ /* 0x000fea0003800000 */
.L_x_17661:
        /* <DEDUP_REMOVED lines=82> */
.L_x_17664:
[----:B------:R-:W-:Y:S02]  /*70490*/  FSEL R4, RZ, 3.37028055040000000000e+12, P1 ;  /* 0x54442d18ff047808 */ /* 0x000fe40000800000 */
[----:B------:R-:W-:-:S07]  /*704a0*/  FSEL R5, RZ, 2.1426990032196044922, P1 ;  /* 0x400921fbff057808 */ /* 0x000fce0000800000 */
.L_x_17665:
[----:B------:R-:W-:Y:S05]  /*704b0*/  BSYNC B0 ;  /* 0x0000000000007941 */ /* 0x000fea0003800000 */
.L_x_17663:
[----:B------:R-:W-:Y:S01]  /*704c0*/  DADD R2, |R18|, |R2| ;  /* 0x0000000012027229 */ /* 0x000fe20000000602 */
[----:B------:R-:W-:-:S07]  /*704d0*/  LOP3.LUT R19, R5, 0x80000000, R19, 0xb8, !PT ;  /* 0x8000000005137812 */ /* 0x000fce00078eb813 */
[----:B------:R-:W-:-:S06]  /*704e0*/  DSETP.GTU.AND P0, PT, |R2|, +INF , PT ;  /* 0x7ff000000200742a */ /* 0x000fcc0003f0c200 */
[----:B------:R-:W-:Y:S02]  /*704f0*/  FSEL R36, R2, R4, P0 ;  /* 0x0000000402247208 */ /* 0x000fe40000000000 */
[----:B------:R-:W-:-:S07]  /*70500*/  FSEL R37, R3, R19, P0 ;  /* 0x0000001303257208 */ /* 0x000fce0000000000 */
.L_x_17650:
[----:B------:R-:W-:Y:S05]  /*70510*/  BSYNC B2 ;  /* 0x0000000000027941 */ /* 0x000fea0003800000 */
.L_x_17643:
[----:B------:R-:W-:Y:S01]  /*70520*/  DADD R2, -RZ, -R24 ;  /* 0x00000000ff027229 */ /* 0x000fe20000000918 */
[----:B------:R-:W-:-:S09]  /*70530*/  ISETP.NE.AND P0, PT, R40, RZ, PT ;  /* 0x000000ff2800720c */ /* 0x000fd20003f05270 */
[----:B------:R-:W-:Y:S02]  /*70540*/  FSEL R38, R2, R24, !P0 ;  /* 0x0000001802267208 */ /* 0x000fe40004000000 */
[----:B------:R-:W-:Y:S01]  /*70550*/  FSEL R39, R3, R25, !P0 ;  /* 0x0000001903277208 */ /* 0x000fe20004000000 */
[----:B------:R-:W-:Y:S06]  /*70560*/  BRA `(.L_x_17573) ;  /* 0x0000003000287947 */ /* 0x000fec0003800000 */
.L_x_17577:
[----:B------:R-:W2:Y:S01]  /*70570*/  LDL.64 R36, [R1+0x8] ;  /* 0x0000080001247983 */ /* 0x000ea20000100a00 */
[----:B------:R-:W-:Y:S01]  /*70580*/  UMOV UR4, 0x54442d18 ;  /* 0x54442d1800047882 */ /* 0x000fe20000000000 */
[----:B------:R-:W-:Y:S01]  /*70590*/  UMOV UR5, 0x3ff921fb ;  /* 0x3ff921fb00057882 */ /* 0x000fe20000000000 */
[----:B------:R-:W-:Y:S02]  /*705a0*/  DADD R38, -RZ, -R46 ;  /* 0x00000000ff267229 */ /* 0x000fe4000000092e */
[----:B--2---:R-:W-:-:S08]  /*705b0*/  DADD R36, R36, -R44 ;  /* 0x0000000024247229 */ /* 0x004fd0000000082c */
[----:B------:R-:W-:Y:S01]  /*705c0*/  DADD R36, R36, UR4 ;  /* 0x0000000424247e29 */ /* 0x000fe20008000000 */
[----:B------:R-:W-:Y:S10]  /*705d0*/  BRA `(.L_x_17573) ;  /* 0x00000030000c7947 */ /* 0x000ff40003800000 */
.L_x_17576:
[----:B------:R-:W-:Y:S01]  /*705e0*/  DADD R38, -RZ, -R46 ;  /* 0x00000000ff267229 */ /* 0x000fe2000000092e */
[----:B------:R-:W-:Y:S01]  /*705f0*/  CS2R R36, SRZ ;  /* 0x0000000000247805 */ /* 0x000fe2000001ff00 */
[----:B------:R-:W-:Y:S09]  /*70600*/  BRA `(.L_x_17573) ;  /* 0x0000003000007947 */ /* 0x000ff20003800000 */
.L_x_17575:
        /* <DEDUP_REMOVED lines=108> */
.L_x_17670:
[----:B------:R-:W-:Y:S05]  /*70cd0*/  BSYNC B0 ;  /* 0x0000000000007941 */ /* 0x000fea0003800000 */
.L_x_17669:
        /* <DEDUP_REMOVED lines=8> */
.L_x_17672:
[----:B------:R-:W-:Y:S05]  /*70d60*/  BSYNC B3 ;  /* 0x0000000000037941 */ /* 0x000fea0003800000 */
.L_x_17671:
        /* <DEDUP_REMOVED lines=82> */
.L_x_17674:
[----:B------:R-:W-:-:S04]  /*71290*/  ISETP.GE.AND P0, PT, R45, RZ, PT ;  /* 0x000000ff2d00720c */ /* 0x000fc80003f06270 */
[----:B------:R-:W-:Y:S02]  /*712a0*/  FSEL R6, RZ, 3.37028055040000000000e+12, P0 ;  /* 0x54442d18ff067808 */ /* 0x000fe40000000000 */
[----:B------:R-:W-:-:S07]  /*712b0*/  FSEL R7, RZ, 2.1426990032196044922, P0 ;  /* 0x400921fbff077808 */ /* 0x000fce0000000000 */
.L_x_17675:
[----:B------:R-:W-:Y:S05]  /*712c0*/  BSYNC B0 ;  /* 0x0000000000007941 */ /* 0x000fea0003800000 */
.L_x_17673:
[----:B------:R-:W-:Y:S01]  /*712d0*/  DADD R2, R2, R4 ;  /* 0x0000000002027229 */ /* 0x000fe20000000004 */
[----:B------:R-:W-:Y:S01]  /*712e0*/  LOP3.LUT R47, R7, 0x80000000, R47, 0xb8, !PT ;  /* 0x80000000072f7812 */ /* 0x000fe200078eb82f */
[----:B------:R-:W-:-:S06]  /*712f0*/  DMUL R24, R24, 0.5 ;  /* 0x3fe0000018187828 */ /* 0x000fcc0000000000 */
[----:B------:R-:W-:-:S06]  /*71300*/  DSETP.GTU.AND P0, PT, |R2|, +INF , PT ;  /* 0x7ff000000200742a */ /* 0x000fcc0003f0c200 */
[----:B------:R-:W-:Y:S02]  /*71310*/  FSEL R6, R2, R6, P0 ;  /* 0x0000000602067208 */ /* 0x000fe40000000000 */
[----:B------:R-:W-:Y:S01]  /*71320*/  FSEL R7, R3, R47, P0 ;  /* 0x0000002f03077208 */ /* 0x000fe20000000000 */
[----:B------:R-:W-:Y:S06]  /*71330*/  BRA `(.L_x_17676) ;  /* 0x0000002000387947 */ /* 0x000fec0003800000 */
.L_x_17668:
        /* <DEDUP_REMOVED lines=135> */
.L_x_17678:
[----:B------:R-:W-:Y:S05]  /*71bb0*/  BSYNC B0 ;  /* 0x0000000000007941 */ /* 0x000fea0003800000 */
.L_x_17677:
        /* <DEDUP_REMOVED lines=8> */
.L_x_17680:
[----:B------:R-:W-:Y:S05]  /*71c40*/  BSYNC B3 ;  /* 0x0000000000037941 */ /* 0x000fea0003800000 */
.L_x_17679:
        /* <DEDUP_REMOVED lines=82> */
.L_x_17682:
[----:B------:R-:W-:-:S04]  /*72170*/  ISETP.GE.AND P0, PT, R45, RZ, PT ;  /* 0x000000ff2d00720c */ /* 0x000fc80003f06270 */
[----:B------:R-:W-:Y:S02]  /*72180*/  FSEL R6, RZ, 3.37028055040000000000e+12, P0 ;  /* 0x54442d18ff067808 */ /* 0x000fe40000000000 */
[----:B------:R-:W-:-:S07]  /*72190*/  FSEL R7, RZ, 2.1426990032196044922, P0 ;  /* 0x400921fbff077808 */ /* 0x000fce0000000000 */
.L_x_17683:
[----:B------:R-:W-:Y:S05]  /*721a0*/  BSYNC B0 ;  /* 0x0000000000007941 */ /* 0x000fea0003800000 */
.L_x_17681:
[----:B------:R-:W-:Y:S01]  /*721b0*/  DADD R2, R2, R4 ;  /* 0x0000000002027229 */ /* 0x000fe20000000004 */
[----:B------:R-:W-:-:S07]  /*721c0*/  LOP3.LUT R47, R7, 0x80000000, R47, 0xb8, !PT ;  /* 0x80000000072f7812 */ /* 0x000fce00078eb82f */
[----:B------:R-:W-:-:S06]  /*721d0*/  DSETP.GTU.AND P0, PT, |R2|, +INF , PT ;  /* 0x7ff000000200742a */ /* 0x000fcc0003f0c200 */
[----:B------:R-:W-:Y:S02]  /*721e0*/  FSEL R6, R2, R6, P0 ;  /* 0x0000000602067208 */ /* 0x000fe40000000000 */
[----:B------:R-:W-:Y:S01]  /*721f0*/  FSEL R7, R3, R47, P0 ;  /* 0x0000002f03077208 */ /* 0x000fe20000000000 */
[----:B------:R-:W-:Y:S06]  /*72200*/  BRA `(.L_x_17676) ;  /* 0x0000001000847947 */ /* 0x000fec0003800000 */
.L_x_17667:
        /* <DEDUP_REMOVED lines=23> */
.L_x_17685:
[----:B------:R-:W-:Y:S05]  /*72380*/  BSYNC B3 ;  /* 0x0000000000037941 */ /* 0x000fea0003800000 */
.L_x_17684:
        /* <DEDUP_REMOVED lines=26> */
.L_x_17687:
[----:B------:R-:W-:Y:S05]  /*72530*/  BSYNC B3 ;  /* 0x0000000000037941 */ /* 0x000fea0003800000 */
.L_x_17686:
        /* <DEDUP_REMOVED lines=136> */
.L_x_17689:
[----:B------:R-:W-:Y:S05]  /*72dc0*/  BSYNC B0 ;  /* 0x0000000000007941 */ /* 0x000fea0003800000 */
.L_x_17688:
        /* <DEDUP_REMOVED lines=8> */
.L_x_17691:
[----:B------:R-:W-:Y:S05]  /*72e50*/  BSYNC B3 ;  /* 0x0000000000037941 */ /* 0x000fea0003800000 */
.L_x_17690:
        /* <DEDUP_REMOVED lines=82> */
.L_x_17693:
[----:B------:R-:W-:-:S04]  /*73380*/  ISETP.GE.AND P0, PT, R45, RZ, PT ;  /* 0x000000ff2d00720c */ /* 0x000fc80003f06270 */
[----:B------:R-:W-:Y:S02]  /*73390*/  FSEL R6, RZ, 3.37028055040000000000e+12, P0 ;  /* 0x54442d18ff067808 */ /* 0x000fe40000000000 */
[----:B------:R-:W-:-:S07]  /*733a0*/  FSEL R7, RZ, 2.1426990032196044922, P0 ;  /* 0x400921fbff077808 */ /* 0x000fce0000000000 */
.L_x_17694:
[----:B------:R-:W-:Y:S05]  /*733b0*/  BSYNC B0 ;  /* 0x0000000000007941 */ /* 0x000fea0003800000 */
.L_x_17692:
[----:B------:R-:W-:Y:S01]  /*733c0*/  DADD R2, R2, R4 ;  /* 0x0000000002027229 */ /* 0x000fe20000000004 */
[----:B------:R-:W-:Y:S01]  /*733d0*/  LOP3.LUT R47, R7, 0x80000000, R47, 0xb8, !PT ;  /* 0x80000000072f7812 */ /* 0x000fe200078eb82f */
[----:B------:R-:W-:-:S06]  /*733e0*/  DADD R24, R24, 1 ;  /* 0x3ff0000018187429 */ /* 0x000fcc0000000000 */
[----:B------:R-:W-:-:S06]  /*733f0*/  DSETP.GTU.AND P0, PT, |R2|, +INF , PT ;  /* 0x7ff000000200742a */ /* 0x000fcc0003f0c200 */
[----:B------:R-:W-:Y:S02]  /*73400*/  FSEL R6, R2, R6, P0 ;  /* 0x0000000602067208 */ /* 0x000fe40000000000 */
[----:B------:R-:W-:-:S07]  /*73410*/  FSEL R7, R3, R47, P0 ;  /* 0x0000002f03077208 */ /* 0x000fce0000000000 */
.L_x_17676:
[----:B------:R-:W-:Y:S05]  /*73420*/  BSYNC B2 ;  /* 0x0000000000027941 */ /* 0x000fea0003800000 */
.L_x_17666:
        /* <DEDUP_REMOVED lines=9> */
.L_x_17574:
        /* <DEDUP_REMOVED lines=21> */
.L_x_17573:
[----:B------:R-:W-:Y:S05]  /*73610*/  BSYNC B1 ;  /* 0x0000000000017941 */ /* 0x000fea0003800000 */
.L_x_17572:
        /* <DEDUP_REMOVED lines=148> */
.L_x_17704:
[----:B------:R-:W-:Y:S05]  /*73f60*/  BSYNC B3 ;  /* 0x0000000000037941 */ /* 0x000fea0003800000 */
.L_x_17703:
        /* <DEDUP_REMOVED lines=81> */
.L_x_17702:
        /* <DEDUP_REMOVED lines=32> */
.L_x_17712:
[----:B------:R-:W-:Y:S05]  /*74680*/  BSYNC B4 ;  /* 0x0000000000047941 */ /* 0x000fea0003800000 */
.L_x_17711:
[----:B------:R-:W-:Y:S02]  /*74690*/  IMAD.MOV.U32 R16, RZ, RZ, R22 ;  /* 0x000000ffff107224 */ /* 0x000fe400078e0016 */
[----:B------:R-:W-:Y:S01]  /*746a0*/  IMAD.MOV.U32 R17, RZ, RZ, R23 ;  /* 0x000000ffff117224 */ /* 0x000fe200078e0017 */
[----:B------:R-:W-:Y:S06]  /*746b0*/  BRA `(.L_x_17710) ;  /* 0x0000000000047947 */ /* 0x000fec0003800000 */
.L_x_17709:
[----:B------:R-:W-:-:S11]  /*746c0*/  DADD R16, -R26, R32 ;  /* 0x000000001a107229 */ /* 0x000fd60000000120 */
.L_x_17710:
[----:B------:R-:W-:Y:S05]  /*746d0*/  BSYNC B3 ;  /* 0x0000000000037941 */ /* 0x000fea0003800000 */
.L_x_17708:
        /* <DEDUP_REMOVED lines=27> */
.L_x_17717:
[----:B------:R-:W-:Y:S05]  /*74890*/  BSYNC B4 ;  /* 0x0000000000047941 */ /* 0x000fea0003800000 */
.L_x_17716:
[----:B------:R-:W-:Y:S05]  /*748a0*/  BRA `(.L_x_17715) ;  /* 0x0000000000047947 */ /* 0x000fea0003800000 */
.L_x_17714:
[----:B------:R-:W-:-:S11]  /*748b0*/  DADD R22, R34, -R6 ;  /* 0x0000000022167229 */ /* 0x000fd60000000806 */
.L_x_17715:
[----:B------:R-:W-:Y:S05]  /*748c0*/  BSYNC B3 ;  /* 0x0000000000037941 */ /* 0x000fea0003800000 */
.L_x_17713:
        /* <DEDUP_REMOVED lines=29> */
[----:B------:R-:W-:Y:S05]  /*74aa0*/  CALL.REL.NOINC `($__internal_25_$__cuda_sm20_dsqrt_rn_f64_mediumpath_v1) ;  /* 0x0000019c00a47944 */ /* 0x000fea0003c00000 */
.L_x_17719:
[----:B------:R-:W-:Y:S05]  /*74ab0*/  BSYNC B3 ;  /* 0x0000000000037941 */ /* 0x000fea0003800000 */
.L_x_17718:
        /* <DEDUP_REMOVED lines=86> */
.L_x_17720:
        /* <DEDUP_REMOVED lines=20> */
.L_x_17722:
[----:B------:R-:W-:Y:S05]  /*75160*/  BSYNC B3 ;  /* 0x0000000000037941 */ /* 0x000fea0003800000 */
.L_x_17721:
        /* <DEDUP_REMOVED lines=30> */
.L_x_17707:
        /* <DEDUP_REMOVED lines=24> */
.L_x_17725:
[----:B------:R-:W-:Y:S05]  /*754d0*/  BSYNC B3 ;  /* 0x0000000000037941 */ /* 0x000fea0003800000 */
.L_x_17724:
        /* <DEDUP_REMOVED lines=25> */
.L_x_17728:
[----:B------:R-:W-:Y:S05]  /*75670*/  BSYNC B3 ;  /* 0x0000000000037941 */ /* 0x000fea0003800000 */
.L_x_17727:
        /* <DEDUP_REMOVED lines=30> */
.L_x_17726:
        /* <DEDUP_REMOVED lines=76> */
.L_x_17729:
[----:B------:R-:W-:Y:S01]  /*75d20*/  IMAD.MOV.U32 R8, RZ, RZ, 0x0 ;  /* 0x00000000ff087424 */ /* 0x000fe200078e00ff */
[----:B------:R-:W-:Y:S01]  /*75d30*/  FSETP.NEU.FTZ.AND P0, PT, R7, RZ, PT ;  /* 0x000000ff0700720b */ /* 0x000fe20003f1d000 */
[----:B------:R-:W-:-:S06]  /*75d40*/  IMAD.MOV.U32 R9, RZ, RZ, 0x7ff00000 ;  /* 0x7ff00000ff097424 */ /* 0x000fcc00078e00ff */
[----:B------:R-:W-:-:S10]  /*75d50*/  DFMA R8, R6, R8, +INF ;  /* 0x7ff000000608742b */ /* 0x000fd40000000008 */
[----:B------:R-:W-:Y:S02]  /*75d60*/  FSEL R24, R8, RZ, P0 ;  /* 0x000000ff08187208 */ /* 0x000fe40000000000 */
[----:B------:R-:W-:Y:S01]  /*75d70*/  FSEL R25, R9, -QNAN , P0 ;  /* 0xfff0000009197808 */ /* 0x000fe20000000000 */
[----:B------:R-:W-:Y:S06]  /*75d80*/  BRA `(.L_x_17705) ;  /* 0x00000004002c7947 */ /* 0x000fec0003800000 */
.L_x_17723:
        /* <DEDUP_REMOVED lines=23> */
.L_x_17731:
[----:B------:R-:W-:Y:S05]  /*75f00*/  BSYNC B3 ;  /* 0x0000000000037941 */ /* 0x000fea0003800000 */
.L_x_17730:
        /* <DEDUP_REMOVED lines=21> */
.L_x_17733:
[----:B------:R-:W-:Y:S05]  /*76060*/  BSYNC B3 ;  /* 0x0000000000037941 */ /* 0x000fea0003800000 */
.L_x_17732:
[----:B------:R-:W-:Y:S01]  /*76070*/  IMAD.MOV.U32 R24, RZ, RZ, R22 ;  /* 0x000000ffff187224 */ /* 0x000fe200078e0016 */
[----:B------:R-:W-:Y:S01]  /*76080*/  MOV R25, R23 ;  /* 0x0000001700197202 */ /* 0x000fe20000000f00 */
[----:B------:R-:W-:Y:S06]  /*76090*/  BRA `(.L_x_17705) ;  /* 0x0000000000687947 */ /* 0x000fec0003800000 */
.L_x_17706:
        /* <DEDUP_REMOVED lines=23> */
.L_x_17735:
[----:B------:R-:W-:Y:S05]  /*76210*/  BSYNC B3 ;  /* 0x0000000000037941 */ /* 0x000fea0003800000 */
.L_x_17734:
[----:B------:R-:W-:Y:S01]  /*76220*/  MOV R24, R6 ;  /* 0x0000000600187202 */ /* 0x000fe20000000f00 */
[----:B------:R-:W-:-:S07]  /*76230*/  IMAD.MOV.U32 R25, RZ, RZ, R7 ;  /* 0x000000ffff197224 */ /* 0x000fce00078e0007 */
.L_x_17705:
[----:B------:R-:W-:Y:S05]  /*76240*/  BSYNC B2 ;  /* 0x0000000000027941 */ /* 0x000fea0003800000 */
.L_x_17701:
        /* <DEDUP_REMOVED lines=26> */
.L_x_17739:
[----:B------:R-:W-:Y:S05]  /*763f0*/  BSYNC B3 ;  /* 0x0000000000037941 */ /* 0x000fea0003800000 */
.L_x_17738:
        /* <DEDUP_REMOVED lines=37> */
.L_x_17747:
[----:B------:R-:W-:Y:S05]  /*76650*/  BSYNC B4 ;  /* 0x0000000000047941 */ /* 0x000fea0003800000 */
.L_x_17746:
[----:B------:R-:W-:Y:S02]  /*76660*/  IMAD.MOV.U32 R40, RZ, RZ, R22 ;  /* 0x000000ffff287224 */ /* 0x000fe400078e0016 */
[----:B------:R-:W-:Y:S01]  /*76670*/  IMAD.MOV.U32 R41, RZ, RZ, R23 ;  /* 0x000000ffff297224 */ /* 0x000fe200078e0017 */
[----:B------:R-:W-:Y:S06]  /*76680*/  BRA `(.L_x_17745) ;  /* 0x0000000000047947 */ /* 0x000fec0003800000 */
.L_x_17744:
[----:B------:R-:W-:-:S11]  /*76690*/  DADD R40, -R26, R32 ;  /* 0x000000001a287229 */ /* 0x000fd60000000120 */
.L_x_17745:
[----:B------:R-:W-:Y:S05]  /*766a0*/  BSYNC B3 ;  /* 0x0000000000037941 */ /* 0x000fea0003800000 */
.L_x_17743:
        /* <DEDUP_REMOVED lines=24> */
.L_x_17752:
[----:B------:R-:W-:Y:S05]  /*76830*/  BSYNC B4 ;  /* 0x0000000000047941 */ /* 0x000fea0003800000 */
.L_x_17751:
[----:B------:R-:W-:Y:S02]  /*76840*/  IMAD.MOV.U32 R4, RZ, RZ, R22 ;  /* 0x000000ffff047224 */ /* 0x000fe400078e0016 */
[----:B------:R-:W-:Y:S01]  /*76850*/  IMAD.MOV.U32 R5, RZ, RZ, R23 ;  /* 0x000000ffff057224 */ /* 0x000fe200078e0017 */
[----:B------:R-:W-:Y:S06]  /*76860*/  BRA `(.L_x_17750) ;  /* 0x0000000000047947 */ /* 0x000fec0003800000 */
.L_x_17749:
[----:B------:R-:W-:-:S11]  /*76870*/  DADD R4, -R30, R34 ;  /* 0x000000001e047229 */ /* 0x000fd60000000122 */
.L_x_17750:
[----:B------:R-:W-:Y:S05]  /*76880*/  BSYNC B3 ;  /* 0x0000000000037941 */ /* 0x000fea0003800000 */
.L_x_17748:
        /* <DEDUP_REMOVED lines=26> */
.L_x_17754:
[----:B------:R-:W-:Y:S05]  /*76a30*/  BSYNC B3 ;  /* 0x0000000000037941 */ /* 0x000fea0003800000 */
.L_x_17753:
[----:B------:R-:W-:Y:S01]  /*76a40*/  PLOP3.LUT P0, PT, PT, PT, PT, 0x80, 0x0 ;  /* 0x000000000000781c */ /* 0x000fe20003f0f070 */
[----:B------:R-:W-:Y:S02]  /*76a50*/  IMAD.MOV.U32 R18, RZ, RZ, R6 ;  /* 0x000000ffff127224 */ /* 0x000fe400078e0006 */
[----:B------:R-:W-:Y:S01]  /*76a60*/  IMAD.MOV.U32 R19, RZ, RZ, R7 ;  /* 0x000000ffff137224 */ /* 0x000fe200078e0007 */
[----:B------:R-:W-:Y:S09]  /*76a70*/  BRA `(.L_x_17740) ;  /* 0x0000000800407947 */ /* 0x000ff20003800000 */
.L_x_17742:
        /* <DEDUP_REMOVED lines=26> */
.L_x_17757:
[----:B------:R-:W-:Y:S05]  /*76c20*/  BSYNC B3 ;  /* 0x0000000000037941 */ /* 0x000fea0003800000 */
.L_x_17756:
[----:B------:R-:W-:Y:S01]  /*76c30*/  PLOP3.LUT P0, PT, PT, PT, PT, 0x80, 0x0 ;  /* 0x000000000000781c */ /* 0x000fe20003f0f070 */
[----:B------:R-:W-:Y:S02]  /*76c40*/  IMAD.MOV.U32 R18, RZ, RZ, R6 ;  /* 0x000000ffff127224 */ /* 0x000fe400078e0006 */
[----:B------:R-:W-:Y:S01]  /*76c50*/  IMAD.MOV.U32 R19, RZ, RZ, R7 ;  /* 0x000000ffff137224 */ /* 0x000fe200078e0007 */
[----:B------:R-:W-:Y:S09]  /*76c60*/  BRA `(.L_x_17740) ;  /* 0x0000000400c47947 */ /* 0x000ff20003800000 */
.L_x_17755:
        /* <DEDUP_REMOVED lines=27> */
.L_x_17759:
[----:B------:R-:W-:Y:S05]  /*76e20*/  BSYNC B3 ;  /* 0x0000000000037941 */ /* 0x000fea0003800000 */
.L_x_17758:
        /* <DEDUP_REMOVED lines=21> */
.L_x_17761:
[----:B------:R-:W-:Y:S05]  /*76f80*/  BSYNC B3 ;  /* 0x0000000000037941 */ /* 0x000fea0003800000 */
.L_x_17760:
[----:B------:R-:W-:Y:S01]  /*76f90*/  DMUL R2, R2, 8.11296384146066816958e+31 ;  /* 0x4690000002027828 */ /* 0x000fe20000000000 */
[----:B------:R-:W-:Y:S01]  /*76fa0*/  PLOP3.LUT P0, PT, PT, PT, PT, 0x80, 0x0 ;  /* 0x000000000000781c */ /* 0x000fe20003f0f070 */
[----:B------:R-:W-:Y:S02]  /*76fb0*/  IMAD.MOV.U32 R18, RZ, RZ, R22 ;  /* 0x000000ffff127224 */ /* 0x000fe400078e0016 */
[----:B------:R-:W-:Y:S01]  /*76fc0*/  IMAD.MOV.U32 R19, RZ, RZ, R23 ;  /* 0x000000ffff137224 */ /* 0x000fe200078e0017 */
[----:B------:R-:W-:Y:S09]  /*76fd0*/  BRA `(.L_x_17740) ;  /* 0x0000000000e87947 */ /* 0x000ff20003800000 */
.L_x_17741:
        /* <DEDUP_REMOVED lines=24> */
.L_x_17763:
[----:B------:R-:W-:Y:S05]  /*77160*/  BSYNC B3 ;  /* 0x0000000000037941 */ /* 0x000fea0003800000 */
.L_x_17762:
        /* <DEDUP_REMOVED lines=26> */
.L_x_17765:
[----:B------:R-:W-:Y:S05]  /*77310*/  BSYNC B3 ;  /* 0x0000000000037941 */ /* 0x000fea0003800000 */
.L_x_17764:
[----:B------:R-:W-:Y:S01]  /*77320*/  DMUL R18, R6, R20 ;  /* 0x0000001406127228 */ /* 0x000fe20000000000 */
[----:B------:R-:W-:Y:S01]  /*77330*/  PLOP3.LUT P0, PT, PT, PT, PT, 0x80, 0x0 ;  /* 0x000000000000781c */ /* 0x000fe20003f0f070 */
[----:B------:R-:W-:-:S12]  /*77340*/  BRA `(.L_x_17740) ;  /* 0x00000000000c7947 */ /* 0x000fd80003800000 */
.L_x_17737:
[----:B------:R-:W-:Y:S01]  /*77350*/  DMUL R18, R18, 9.00719925474099200000e+15 ;  /* 0x4340000012127828 */ /* 0x000fe20000000000 */
[----:B------:R-:W-:Y:S01]  /*77360*/  PLOP3.LUT P0, PT, PT, PT, PT, 0x80, 0x0 ;  /* 0x000000000000781c */ /* 0x000fe20003f0f070 */
[----:B------:R-:W-:-:S12]  /*77370*/  DMUL R2, R2, 9.00719925474099200000e+15 ;  /* 0x4340000002027828 */ /* 0x000fd80000000000 */
.L_x_17740:
[----:B------:R-:W-:Y:S05]  /*77380*/  BSYNC B2 ;  /* 0x0000000000027941 */ /* 0x000fea0003800000 */
.L_x_17736:
        /* <DEDUP_REMOVED lines=67> */
.L_x_17771:
[----:B------:R-:W-:-:S11]  /*777c0*/  DMUL R32, RZ, |R16| ;  /* 0x40000010ff207228 */ /* 0x000fd60000000000 */
.L_x_17772:
[----:B------:R-:W-:Y:S05]  /*777d0*/  BSYNC B0 ;  /* 0x0000000000007941 */ /* 0x000fea0003800000 */
.L_x_17770:
        /* <DEDUP_REMOVED lines=11> */
.L_x_17769:
        /* <DEDUP_REMOVED lines=53> */
.L_x_17768:
        /* <DEDUP_REMOVED lines=62> */
.L_x_17776:
[----:B------:R-:W-:-:S11]  /*77fc0*/  DMUL R32, RZ, |R16| ;  /* 0x40000010ff207228 */ /* 0x000fd60000000000 */
.L_x_17777:
[----:B------:R-:W-:Y:S05]  /*77fd0*/  BSYNC B0 ;  /* 0x0000000000007941 */ /* 0x000fea0003800000 */
.L_x_17775:
        /* <DEDUP_REMOVED lines=11> */
.L_x_17774:
        /* <DEDUP_REMOVED lines=53> */
.L_x_17767:
        /* <DEDUP_REMOVED lines=30> */
.L_x_17780:
[----:B------:R-:W-:Y:S05]  /*785c0*/  BSYNC B3 ;  /* 0x0000000000037941 */ /* 0x000fea0003800000 */
.L_x_17779:
        /* <DEDUP_REMOVED lines=82> */
.L_x_17782:
[----:B------:R-:W-:Y:S02]  /*78af0*/  FSEL R4, RZ, 3.37028055040000000000e+12, P1 ;  /* 0x54442d18ff047808 */ /* 0x000fe40000800000 */
[----:B------:R-:W-:-:S07]  /*78b00*/  FSEL R5, RZ, 2.1426990032196044922, P1 ;  /* 0x400921fbff057808 */ /* 0x000fce0000800000 */
.L_x_17783:
[----:B------:R-:W-:Y:S05]  /*78b10*/  BSYNC B0 ;  /* 0x0000000000007941 */ /* 0x000fea0003800000 */
.L_x_17781:
[----:B------:R-:W-:Y:S01]  /*78b20*/  DADD R2, |R18|, |R2| ;  /* 0x0000000012027229 */ /* 0x000fe20000000602 */
[----:B------:R-:W-:-:S07]  /*78b30*/  LOP3.LUT R19, R5, 0x80000000, R19, 0xb8, !PT ;  /* 0x8000000005137812 */ /* 0x000fce00078eb813 */
[----:B------:R-:W-:-:S06]  /*78b40*/  DSETP.GTU.AND P0, PT, |R2|, +INF , PT ;  /* 0x7ff000000200742a */ /* 0x000fcc0003f0c200 */
[----:B------:R-:W-:Y:S02]  /*78b50*/  FSEL R32, R2, R4, P0 ;  /* 0x0000000402207208 */ /* 0x000fe40000000000 */
[----:B------:R-:W-:Y:S01]  /*78b60*/  FSEL R33, R3, R19, P0 ;  /* 0x0000001303217208 */ /* 0x000fe20000000000 */
[----:B------:R-:W-:Y:S06]  /*78b70*/  BRA `(.L_x_17773) ;  /* 0x0000000400d47947 */ /* 0x000fec0003800000 */
.L_x_17778:
        /* <DEDUP_REMOVED lines=26> */
.L_x_17785:
[----:B------:R-:W-:Y:S05]  /*78d20*/  BSYNC B3 ;  /* 0x0000000000037941 */ /* 0x000fea0003800000 */
.L_x_17784:
        /* <DEDUP_REMOVED lines=82> */
.L_x_17787:
[----:B------:R-:W-:Y:S02]  /*79250*/  FSEL R4, RZ, 3.37028055040000000000e+12, P1 ;  /* 0x54442d18ff047808 */ /* 0x000fe40000800000 */
[----:B------:R-:W-:-:S07]  /*79260*/  FSEL R5, RZ, 2.1426990032196044922, P1 ;  /* 0x400921fbff057808 */ /* 0x000fce0000800000 */
.L_x_17788:
[----:B------:R-:W-:Y:S05]  /*79270*/  BSYNC B0 ;  /* 0x0000000000007941 */ /* 0x000fea0003800000 */
.L_x_17786:
[----:B------:R-:W-:Y:S01]  /*79280*/  DADD R2, |R18|, |R2| ;  /* 0x0000000012027229 */ /* 0x000fe20000000602 */
[----:B------:R-:W-:-:S07]  /*79290*/  LOP3.LUT R19, R5, 0x80000000, R19, 0xb8, !PT ;  /* 0x8000000005137812 */ /* 0x000fce00078eb813 */
[----:B------:R-:W-:-:S06]  /*792a0*/  DSETP.GTU.AND P0, PT, |R2|, +INF , PT ;  /* 0x7ff000000200742a */ /* 0x000fcc0003f0c200 */
[----:B------:R-:W-:Y:S02]  /*792b0*/  FSEL R32, R2, R4, P0 ;  /* 0x0000000402207208 */ /* 0x000fe40000000000 */
[----:B------:R-:W-:-:S07]  /*792c0*/  FSEL R33, R3, R19, P0 ;  /* 0x0000001303217208 */ /* 0x000fce0000000000 */
.L_x_17773:
[----:B------:R-:W-:Y:S05]  /*792d0*/  BSYNC B2 ;  /* 0x0000000000027941 */ /* 0x000fea0003800000 */
.L_x_17766:
[----:B------:R-:W-:Y:S01]  /*792e0*/  DADD R2, -RZ, -R24 ;  /* 0x00000000ff027229 */ /* 0x000fe20000000918 */
[----:B------:R-:W-:-:S09]  /*792f0*/  ISETP.NE.AND P0, PT, R42, RZ, PT ;  /* 0x000000ff2a00720c */ /* 0x000fd20003f05270 */
[----:B------:R-:W-:Y:S02]  /*79300*/  FSEL R34, R2, R24, !P0 ;  /* 0x0000001802227208 */ /* 0x000fe40004000000 */
[----:B------:R-:W-:Y:S01]  /*79310*/  FSEL R35, R3, R25, !P0 ;  /* 0x0000001903237208 */ /* 0x000fe20004000000 */
[----:B------:R-:W-:Y:S06]  /*79320*/  BRA `(.L_x_17696) ;  /* 0x0000003000287947 */ /* 0x000fec0003800000 */
.L_x_17700:
[----:B------:R-:W2:Y:S01]  /*79330*/  LDL.64 R32, [R1+0x8] ;  /* 0x0000080001207983 */ /* 0x000ea20000100a00 */
[----:B------:R-:W-:Y:S01]  /*79340*/  UMOV UR4, 0x54442d18 ;  /* 0x54442d1800047882 */ /* 0x000fe20000000000 */
[----:B------:R-:W-:Y:S01]  /*79350*/  UMOV UR5, 0x3ff921fb ;  /* 0x3ff921fb00057882 */ /* 0x000fe20000000000 */
[----:B------:R-:W-:Y:S02]  /*79360*/  DADD R34, -RZ, -R50 ;  /* 0x00000000ff227229 */ /* 0x000fe40000000932 */
[----:B--2---:R-:W-:-:S08]  /*79370*/  DADD R32, R32, -R48 ;  /* 0x0000000020207229 */ /* 0x004fd00000000830 */
[----:B------:R-:W-:Y:S01]  /*79380*/  DADD R32, R32, UR4 ;  /* 0x0000000420207e29 */ /* 0x000fe20008000000 */
[----:B------:R-:W-:Y:S10]  /*79390*/  BRA `(.L_x_17696) ;  /* 0x00000030000c7947 */ /* 0x000ff40003800000 */
.L_x_17699:
[----:B------:R-:W-:Y:S01]  /*793a0*/  DADD R34, -RZ, -R50 ;  /* 0x00000000ff227229 */ /* 0x000fe20000000932 */
[----:B------:R-:W-:Y:S01]  /*793b0*/  CS2R R32, SRZ ;  /* 0x0000000000207805 */ /* 0x000fe2000001ff00 */
[----:B------:R-:W-:Y:S09]  /*793c0*/  BRA `(.L_x_17696) ;  /* 0x0000003000007947 */ /* 0x000ff20003800000 */
.L_x_17698:
        /* <DEDUP_REMOVED lines=108> */
.L_x_17793:
[----:B------:R-:W-:Y:S05]  /*79a90*/  BSYNC B0 ;  /* 0x0000000000007941 */ /* 0x000fea0003800000 */
.L_x_17792:
        /* <DEDUP_REMOVED lines=8> */
.L_x_17795:
[----:B------:R-:W-:Y:S05]  /*79b20*/  BSYNC B3 ;  /* 0x0000000000037941 */ /* 0x000fea0003800000 */
.L_x_17794:
        /* <DEDUP_REMOVED lines=82> */
.L_x_17797:
[----:B------:R-:W-:-:S04]  /*7a050*/  ISETP.GE.AND P0, PT, R49, RZ, PT ;  /* 0x000000ff3100720c */ /* 0x000fc80003f06270 */
[----:B------:R-:W-:Y:S02]  /*7a060*/  FSEL R6, RZ, 3.37028055040000000000e+12, P0 ;  /* 0x54442d18ff067808 */ /* 0x000fe40000000000 */
[----:B------:R-:W-:-:S07]  /*7a070*/  FSEL R7, RZ, 2.1426990032196044922, P0 ;  /* 0x400921fbff077808 */ /* 0x000fce0000000000 */
.L_x_17798:
[----:B------:R-:W-:Y:S05]  /*7a080*/  BSYNC B0 ;  /* 0x0000000000007941 */ /* 0x000fea0003800000 */
.L_x_17796:
[----:B------:R-:W-:Y:S01]  /*7a090*/  DADD R2, R2, R4 ;  /* 0x0000000002027229 */ /* 0x000fe20000000004 */
[----:B------:R-:W-:Y:S01]  /*7a0a0*/  LOP3.LUT R51, R7, 0x80000000, R51, 0xb8, !PT ;  /* 0x8000000007337812 */ /* 0x000fe200078eb833 */
[----:B------:R-:W-:-:S06]  /*7a0b0*/  DMUL R24, R24, 0.5 ;  /* 0x3fe0000018187828 */ /* 0x000fcc0000000000 */
[----:B------:R-:W-:-:S06]  /*7a0c0*/  DSETP.GTU.AND P0, PT, |R2|, +INF , PT ;  /* 0x7ff000000200742a */ /* 0x000fcc0003f0c200 */
[----:B------:R-:W-:Y:S02]  /*7a0d0*/  FSEL R6, R2, R6, P0 ;  /* 0x0000000602067208 */ /* 0x000fe40000000000 */
[----:B------:R-:W-:Y:S01]  /*7a0e0*/  FSEL R7, R3, R51, P0 ;  /* 0x0000003303077208 */ /* 0x000fe20000000000 */
[----:B------:R-:W-:Y:S06]  /*7a0f0*/  BRA `(.L_x_17799) ;  /* 0x0000002000387947 */ /* 0x000fec0003800000 */
.L_x_17791:
        /* <DEDUP_REMOVED lines=135> */
.L_x_17801:
[----:B------:R-:W-:Y:S05]  /*7a970*/  BSYNC B0 ;  /* 0x0000000000007941 */ /* 0x000fea0003800000 */
.L_x_17800:
        /* <DEDUP_REMOVED lines=8> */
.L_x_17803:
[----:B------:R-:W-:Y:S05]  /*7aa00*/  BSYNC B3 ;  /* 0x0000000000037941 */ /* 0x000fea0003800000 */
.L_x_17802:
        /* <DEDUP_REMOVED lines=82> */
.L_x_17805:
[----:B------:R-:W-:-:S04]  /*7af30*/  ISETP.GE.AND P0, PT, R49, RZ, PT ;  /* 0x000000ff3100720c */ /* 0x000fc80003f06270 */
[----:B------:R-:W-:Y:S02]  /*7af40*/  FSEL R6, RZ, 3.37028055040000000000e+12, P0 ;  /* 0x54442d18ff067808 */ /* 0x000fe40000000000 */
[----:B------:R-:W-:-:S07]  /*7af50*/  FSEL R7, RZ, 2.1426990032196044922, P0 ;  /* 0x400921fbff077808 */ /* 0x000fce0000000000 */
.L_x_17806:
[----:B------:R-:W-:Y:S05]  /*7af60*/  BSYNC B0 ;  /* 0x0000000000007941 */ /* 0x000fea0003800000 */
.L_x_17804:
[----:B------:R-:W-:Y:S01]  /*7af70*/  DADD R2, R2, R4 ;  /* 0x0000000002027229 */ /* 0x000fe20000000004 */
[----:B------:R-:W-:-:S07]  /*7af80*/  LOP3.LUT R51, R7, 0x80000000, R51, 0xb8, !PT ;  /* 0x8000000007337812 */ /* 0x000fce00078eb833 */
[----:B------:R-:W-:-:S06]  /*7af90*/  DSETP.GTU.AND P0, PT, |R2|, +INF , PT ;  /* 0x7ff000000200742a */ /* 0x000fcc0003f0c200 */
[----:B------:R-:W-:Y:S02]  /*7afa0*/  FSEL R6, R2, R6, P0 ;  /* 0x0000000602067208 */ /* 0x000fe40000000000 */
[----:B------:R-:W-:Y:S01]  /*7afb0*/  FSEL R7, R3, R51, P0 ;  /* 0x0000003303077208 */ /* 0x000fe20000000000 */
[----:B------:R-:W-:Y:S06]  /*7afc0*/  BRA `(.L_x_17799) ;  /* 0x0000001000847947 */ /* 0x000fec0003800000 */
.L_x_17790:
        /* <DEDUP_REMOVED lines=23> */
.L_x_17808:
[----:B------:R-:W-:Y:S05]  /*7b140*/  BSYNC B3 ;  /* 0x0000000000037941 */ /* 0x000fea0003800000 */
.L_x_17807:
        /* <DEDUP_REMOVED lines=26> */
.L_x_17810:
[----:B------:R-:W-:Y:S05]  /*7b2f0*/  BSYNC B3 ;  /* 0x0000000000037941 */ /* 0x000fea0003800000 */
.L_x_17809:
        /* <DEDUP_REMOVED lines=136> */
.L_x_17812:
[----:B------:R-:W-:Y:S05]  /*7bb80*/  BSYNC B0 ;  /* 0x0000000000007941 */ /* 0x000fea0003800000 */
.L_x_17811:
        /* <DEDUP_REMOVED lines=8> */
.L_x_17814:
[----:B------:R-:W-:Y:S05]  /*7bc10*/  BSYNC B3 ;  /* 0x0000000000037941 */ /* 0x000fea0003800000 */
.L_x_17813:
        /* <DEDUP_REMOVED lines=82> */
.L_x_17816:
[----:B------:R-:W-:-:S04]  /*7c140*/  ISETP.GE.AND P0, PT, R49, RZ, PT ;  /* 0x000000ff3100720c */ /* 0x000fc80003f06270 */
[----:B------:R-:W-:Y:S02]  /*7c150*/  FSEL R6, RZ, 3.37028055040000000000e+12, P0 ;  /* 0x54442d18ff067808 */ /* 0x000fe40000000000 */
[----:B------:R-:W-:-:S07]  /*7c160*/  FSEL R7, RZ, 2.1426990032196044922, P0 ;  /* 0x400921fbff077808 */ /* 0x000fce0000000000 */
.L_x_17817:
[----:B------:R-:W-:Y:S05]  /*7c170*/  BSYNC B0 ;  /* 0x0000000000007941 */ /* 0x000fea0003800000 */
.L_x_17815:
[----:B------:R-:W-:Y:S01]  /*7c180*/  DADD R2, R2, R4 ;  /* 0x0000000002027229 */ /* 0x000fe20000000004 */
[----:B------:R-:W-:Y:S01]  /*7c190*/  LOP3.LUT R51, R7, 0x80000000, R51, 0xb8, !PT ;  /* 0x8000000007337812 */ /* 0x000fe200078eb833 */
[----:B------:R-:W-:-:S06]  /*7c1a0*/  DADD R24, R24, 1 ;  /* 0x3ff0000018187429 */ /* 0x000fcc0000000000 */
[----:B------:R-:W-:-:S06]  /*7c1b0*/  DSETP.GTU.AND P0, PT, |R2|, +INF , PT ;  /* 0x7ff000000200742a */ /* 0x000fcc0003f0c200 */
[----:B------:R-:W-:Y:S02]  /*7c1c0*/  FSEL R6, R2, R6, P0 ;  /* 0x0000000602067208 */ /* 0x000fe40000000000 */
[----:B------:R-:W-:-:S07]  /*7c1d0*/  FSEL R7, R3, R51, P0 ;  /* 0x0000003303077208 */ /* 0x000fce0000000000 */
.L_x_17799:
[----:B------:R-:W-:Y:S05]  /*7c1e0*/  BSYNC B2 ;  /* 0x0000000000027941 */ /* 0x000fea0003800000 */
.L_x_17789:
        /* <DEDUP_REMOVED lines=9> */
.L_x_17697:
        /* <DEDUP_REMOVED lines=21> */
.L_x_17696:
[----:B------:R-:W-:Y:S05]  /*7c3d0*/  BSYNC B1 ;  /* 0x0000000000017941 */ /* 0x000fea0003800000 */
.L_x_17695:
        /* <DEDUP_REMOVED lines=150> */
.L_x_17827:
[----:B------:R-:W-:Y:S05]  /*7cd40*/  BSYNC B3 ;  /* 0x0000000000037941 */ /* 0x000fea0003800000 */
.L_x_17826:
        /* <DEDUP_REMOVED lines=81> */
.L_x_17825:
        /* <DEDUP_REMOVED lines=32> */
.L_x_17835:
[----:B------:R-:W-:Y:S05]  /*7d460*/  BSYNC B4 ;  /* 0x0000000000047941 */ /* 0x000fea0003800000 */
.L_x_17834:
[----:B------:R-:W-:Y:S01]  /*7d470*/  MOV R16, R22 ;  /* 0x0000001600107202 */ /* 0x000fe20000000f00 */
[----:B------:R-:W-:Y:S01]  /*7d480*/  IMAD.MOV.U32 R17, RZ, RZ, R23 ;  /* 0x000000ffff117224 */ /* 0x000fe200078e0017 */
[----:B------:R-:W-:Y:S06]  /*7d490*/  BRA `(.L_x_17833) ;  /* 0x0000000000047947 */ /* 0x000fec0003800000 */
.L_x_17832:
[----:B------:R-:W-:-:S11]  /*7d4a0*/  DADD R16, -R30, R42 ;  /* 0x000000001e107229 */ /* 0x000fd6000000012a */
.L_x_17833:
[----:B------:R-:W-:Y:S05]  /*7d4b0*/  BSYNC B3 ;  /* 0x0000000000037941 */ /* 0x000fea0003800000 */
.L_x_17831:
        /* <DEDUP_REMOVED lines=27> */
.L_x_17840:
[----:B------:R-:W-:Y:S05]  /*7d670*/  BSYNC B4 ;  /* 0x0000000000047941 */ /* 0x000fea0003800000 */
.L_x_17839:
[----:B------:R-:W-:Y:S05]  /*7d680*/  BRA `(.L_x_17838) ;  /* 0x0000000000047947 */ /* 0x000fea0003800000 */
.L_x_17837:
[----:B------:R-:W-:-:S11]  /*7d690*/  DADD R22, R44, -R6 ;  /* 0x000000002c167229 */ /* 0x000fd60000000806 */
.L_x_17838:
[----:B------:R-:W-:Y:S05]  /*7d6a0*/  BSYNC B3 ;  /* 0x0000000000037941 */ /* 0x000fea0003800000 */
.L_x_17836:
        /* <DEDUP_REMOVED lines=30> */
.L_x_17842:
[----:B------:R-:W-:Y:S05]  /*7d890*/  BSYNC B3 ;  /* 0x0000000000037941 */ /* 0x000fea0003800000 */
.L_x_17841:
        /* <DEDUP_REMOVED lines=85> */
.L_x_17843:
        /* <DEDUP_REMOVED lines=20> */
.L_x_17845:
[----:B------:R-:W-:Y:S05]  /*7df30*/  BSYNC B3 ;  /* 0x0000000000037941 */ /* 0x000fea0003800000 */
.L_x_17844:
        /* <DEDUP_REMOVED lines=30> */
.L_x_17830:
        /* <DEDUP_REMOVED lines=24> */
.L_x_17848:
[----:B------:R-:W-:Y:S05]  /*7e2a0*/  BSYNC B3 ;  /* 0x0000000000037941 */ /* 0x000fea0003800000 */
.L_x_17847:
        /* <DEDUP_REMOVED lines=25> */
.L_x_17851:
[----:B------:R-:W-:Y:S05]  /*7e440*/  BSYNC B3 ;  /* 0x0000000000037941 */ /* 0x000fea0003800000 */
.L_x_17850:
        /* <DEDUP_REMOVED lines=30> */
.L_x_17849:
        /* <DEDUP_REMOVED lines=76> */
.L_x_17852:
[----:B------:R-:W-:Y:S01]  /*7eaf0*/  IMAD.MOV.U32 R8, RZ, RZ, 0x0 ;  /* 0x00000000ff087424 */ /* 0x000fe200078e00ff */
[----:B------:R-:W-:Y:S01]  /*7eb00*/  FSETP.NEU.FTZ.AND P0, PT, R7, RZ, PT ;  /* 0x000000ff0700720b */ /* 0x000fe20003f1d000 */
[----:B------:R-:W-:-:S06]  /*7eb10*/  IMAD.MOV.U32 R9, RZ, RZ, 0x7ff00000 ;  /* 0x7ff00000ff097424 */ /* 0x000fcc00078e00ff */
[----:B------:R-:W-:-:S10]  /*7eb20*/  DFMA R8, R6, R8, +INF ;  /* 0x7ff000000608742b */ /* 0x000fd40000000008 */
[----:B------:R-:W-:Y:S02]  /*7eb30*/  FSEL R26, R8, RZ, P0 ;  /* 0x000000ff081a7208 */ /* 0x000fe40000000000 */
[----:B------:R-:W-:Y:S01]  /*7eb40*/  FSEL R27, R9, -QNAN , P0 ;  /* 0xfff00000091b7808 */ /* 0x000fe20000000000 */
[----:B------:R-:W-:Y:S06]  /*7eb50*/  BRA `(.L_x_17828) ;  /* 0x00000004002c7947 */ /* 0x000fec0003800000 */
.L_x_17846:
        /* <DEDUP_REMOVED lines=23> */
.L_x_17854:
[----:B------:R-:W-:Y:S05]  /*7ecd0*/  BSYNC B3 ;  /* 0x0000000000037941 */ /* 0x000fea0003800000 */
.L_x_17853:
        /* <DEDUP_REMOVED lines=21> */
.L_x_17856:
[----:B------:R-:W-:Y:S05]  /*7ee30*/  BSYNC B3 ;  /* 0x0000000000037941 */ /* 0x000fea0003800000 */
.L_x_17855:
[----:B------:R-:W-:Y:S02]  /*7ee40*/  IMAD.MOV.U32 R26, RZ, RZ, R22 ;  /* 0x000000ffff1a7224 */ /* 0x000fe400078e0016 */
[----:B------:R-:W-:Y:S01]  /*7ee50*/  IMAD.MOV.U32 R27, RZ, RZ, R23 ;  /* 0x000000ffff1b7224 */ /* 0x000fe200078e0017 */
[----:B------:R-:W-:Y:S06]  /*7ee60*/  BRA `(.L_x_17828) ;  /* 0x0000000000687947 */ /* 0x000fec0003800000 */
.L_x_17829:
        /* <DEDUP_REMOVED lines=23> */
.L_x_17858:
[----:B------:R-:W-:Y:S05]  /*7efe0*/  BSYNC B3 ;  /* 0x0000000000037941 */ /* 0x000fea0003800000 */
.L_x_17857:
[----:B------:R-:W-:Y:S02]  /*7eff0*/  IMAD.MOV.U32 R26, RZ, RZ, R6 ;  /* 0x000000ffff1a7224 */ /* 0x000fe400078e0006 */
[----:B------:R-:W-:-:S07]  /*7f000*/  IMAD.MOV.U32 R27, RZ, RZ, R7 ;  /* 0x000000ffff1b7224 */ /* 0x000fce00078e0007 */
.L_x_17828:
[----:B------:R-:W-:Y:S05]  /*7f010*/  BSYNC B2 ;  /* 0x0000000000027941 */ /* 0x000fea0003800000 */
.L_x_17824:
        /* <DEDUP_REMOVED lines=26> */
.L_x_17862:
[----:B------:R-:W-:Y:S05]  /*7f1c0*/  BSYNC B3 ;  /* 0x0000000000037941 */ /* 0x000fea0003800000 */
.L_x_17861:
        /* <DEDUP_REMOVED lines=37> */
.L_x_17870:
[----:B------:R-:W-:Y:S05]  /*7f420*/  BSYNC B4 ;  /* 0x0000000000047941 */ /* 0x000fea0003800000 */
.L_x_17869:
[----:B------:R-:W-:Y:S02]  /*7f430*/  IMAD.MOV.U32 R46, RZ, RZ, R22 ;  /* 0x000000ffff2e7224 */ /* 0x000fe400078e0016 */
[----:B------:R-:W-:Y:S01]  /*7f440*/  IMAD.MOV.U32 R47, RZ, RZ, R23 ;  /* 0x000000ffff2f7224 */ /* 0x000fe200078e0017 */
[----:B------:R-:W-:Y:S06]  /*7f450*/  BRA `(.L_x_17868) ;  /* 0x0000000000047947 */ /* 0x000fec0003800000 */
.L_x_17867:
[----:B------:R-:W-:-:S11]  /*7f460*/  DADD R46, -R30, R42 ;  /* 0x000000001e2e7229 */ /* 0x000fd6000000012a */
.L_x_17868:
[----:B------:R-:W-:Y:S05]  /*7f470*/  BSYNC B3 ;  /* 0x0000000000037941 */ /* 0x000fea0003800000 */
.L_x_17866:
        /* <DEDUP_REMOVED lines=24> */
.L_x_17875:
[----:B------:R-:W-:Y:S05]  /*7f600*/  BSYNC B4 ;  /* 0x0000000000047941 */ /* 0x000fea0003800000 */
.L_x_17874:
[----:B------:R-:W-:Y:S02]  /*7f610*/  IMAD.MOV.U32 R4, RZ, RZ, R22 ;  /* 0x000000ffff047224 */ /* 0x000fe400078e0016 */
[----:B------:R-:W-:Y:S01]  /*7f620*/  IMAD.MOV.U32 R5, RZ, RZ, R23 ;  /* 0x000000ffff057224 */ /* 0x000fe200078e0017 */
[----:B------:R-:W-:Y:S06]  /*7f630*/  BRA `(.L_x_17873) ;  /* 0x0000000000047947 */ /* 0x000fec0003800000 */
.L_x_17872:
[----:B------:R-:W-:-:S11]  /*7f640*/  DADD R4, -R40, R44 ;  /* 0x0000000028047229 */ /* 0x000fd6000000012c */
.L_x_17873:
[----:B------:R-:W-:Y:S05]  /*7f650*/  BSYNC B3 ;  /* 0x0000000000037941 */ /* 0x000fea0003800000 */
.L_x_17871:
        /* <DEDUP_REMOVED lines=26> */
.L_x_17877:
[----:B------:R-:W-:Y:S05]  /*7f800*/  BSYNC B3 ;  /* 0x0000000000037941 */ /* 0x000fea0003800000 */
.L_x_17876:
[----:B------:R-:W-:Y:S01]  /*7f810*/  PLOP3.LUT P0, PT, PT, PT, PT, 0x80, 0x0 ;  /* 0x000000000000781c */ /* 0x000fe20003f0f070 */
[----:B------:R-:W-:Y:S02]  /*7f820*/  IMAD.MOV.U32 R24, RZ, RZ, R6 ;  /* 0x000000ffff187224 */ /* 0x000fe400078e0006 */
[----:B------:R-:W-:Y:S01]  /*7f830*/  IMAD.MOV.U32 R25, RZ, RZ, R7 ;  /* 0x000000ffff197224 */ /* 0x000fe200078e0007 */
[----:B------:R-:W-:Y:S09]  /*7f840*/  BRA `(.L_x_17863) ;  /* 0x0000000800407947 */ /* 0x000ff20003800000 */
.L_x_17865:
        /* <DEDUP_REMOVED lines=26> */
.L_x_17880:
[----:B------:R-:W-:Y:S05]  /*7f9f0*/  BSYNC B3 ;  /* 0x0000000000037941 */ /* 0x000fea0003800000 */
.L_x_17879:
[----:B------:R-:W-:Y:S01]  /*7fa00*/  PLOP3.LUT P0, PT, PT, PT, PT, 0x80, 0x0 ;  /* 0x000000000000781c */ /* 0x000fe20003f0f070 */
[----:B------:R-:W-:Y:S02]  /*7fa10*/  IMAD.MOV.U32 R24, RZ, RZ, R6 ;  /* 0x000000ffff187224 */ /* 0x000fe400078e0006 */
[----:B------:R-:W-:Y:S01]  /*7fa20*/  IMAD.MOV.U32 R25, RZ, RZ, R7 ;  /* 0x000000ffff197224 */ /* 0x000fe200078e0007 */
[----:B------:R-:W-:Y:S09]  /*7fa30*/  BRA `(.L_x_17863) ;  /* 0x0000000400c47947 */ /* 0x000ff20003800000 */
.L_x_17878:
        /* <DEDUP_REMOVED lines=27> */
.L_x_17882:
[----:B------:R-:W-:Y:S05]  /*7fbf0*/  BSYNC B3 ;  /* 0x0000000000037941 */ /* 0x000fea0003800000 */
.L_x_17881:
        /* <DEDUP_REMOVED lines=21> */
.L_x_17884:
[----:B------:R-:W-:Y:S05]  /*7fd50*/  BSYNC B3 ;  /* 0x0000000000037941 */ /* 0x000fea0003800000 */
.L_x_17883:
[----:B------:R-:W-:Y:S01]  /*7fd60*/  DMUL R2, R2, 8.11296384146066816958e+31 ;  /* 0x4690000002027828 */ /* 0x000fe20000000000 */
[----:B------:R-:W-:Y:S01]  /*7fd70*/  PLOP3.LUT P0, PT, PT, PT, PT, 0x80, 0x0 ;  /* 0x000000000000781c */ /* 0x000fe20003f0f070 */
[----:B------:R-:W-:Y:S02]  /*7fd80*/  IMAD.MOV.U32 R24, RZ, RZ, R22 ;  /* 0x000000ffff187224 */ /* 0x000fe400078e0016 */
[----:B------:R-:W-:Y:S01]  /*7fd90*/  IMAD.MOV.U32 R25, RZ, RZ, R23 ;  /* 0x000000ffff197224 */ /* 0x000fe200078e0017 */
[----:B------:R-:W-:Y:S09]  /*7fda0*/  BRA `(.L_x_17863) ;  /* 0x0000000000e87947 */ /* 0x000ff20003800000 */
.L_x_17864:
        /* <DEDUP_REMOVED lines=24> */
.L_x_17886:
[----:B------:R-:W-:Y:S05]  /*7ff30*/  BSYNC B3 ;  /* 0x0000000000037941 */ /* 0x000fea0003800000 */
.L_x_17885:
        /* <DEDUP_REMOVED lines=26> */
.L_x_17888:
[----:B------:R-:W-:Y:S05]  /*800e0*/  BSYNC B3 ;  /* 0x0000000000037941 */ /* 0x000fea0003800000 */
.L_x_17887:
[----:B------:R-:W-:Y:S01]  /*800f0*/  DMUL R24, R6, R20 ;  /* 0x0000001406187228 */ /* 0x000fe20000000000 */
[----:B------:R-:W-:Y:S01]  /*80100*/  PLOP3.LUT P0, PT, PT, PT, PT, 0x80, 0x0 ;  /* 0x000000000000781c */ /* 0x000fe20003f0f070 */
[----:B------:R-:W-:-:S12]  /*80110*/  BRA `(.L_x_17863) ;  /* 0x00000000000c7947 */ /* 0x000fd80003800000 */
.L_x_17860:
[----:B------:R-:W-:Y:S01]  /*80120*/  DMUL R24, R24, 9.00719925474099200000e+15 ;  /* 0x4340000018187828 */ /* 0x000fe20000000000 */
[----:B------:R-:W-:Y:S01]  /*80130*/  PLOP3.LUT P0, PT, PT, PT, PT, 0x80, 0x0 ;  /* 0x000000000000781c */ /* 0x000fe20003f0f070 */
[----:B------:R-:W-:-:S12]  /*80140*/  DMUL R2, R2, 9.00719925474099200000e+15 ;  /* 0x4340000002027828 */ /* 0x000fd80000000000 */
.L_x_17863:
[----:B------:R-:W-:Y:S05]  /*80150*/  BSYNC B2 ;  /* 0x0000000000027941 */ /* 0x000fea0003800000 */
.L_x_17859:
        /* <DEDUP_REMOVED lines=67> */
.L_x_17894:
[----:B------:R-:W-:-:S11]  /*80590*/  DMUL R24, RZ, |R16| ;  /* 0x40000010ff187228 */ /* 0x000fd60000000000 */
.L_x_17895:
[----:B------:R-:W-:Y:S05]  /*805a0*/  BSYNC B0 ;  /* 0x0000000000007941 */ /* 0x000fea0003800000 */
.L_x_17893:
        /* <DEDUP_REMOVED lines=11> */
.L_x_17892:
        /* <DEDUP_REMOVED lines=53> */
.L_x_17891:
        /* <DEDUP_REMOVED lines=62> */
.L_x_17899:
[----:B------:R-:W-:-:S11]  /*80d90*/  DMUL R24, RZ, |R16| ;  /* 0x40000010ff187228 */ /* 0x000fd60000000000 */
.L_x_17900:
[----:B------:R-:W-:Y:S05]  /*80da0*/  BSYNC B0 ;  /* 0x0000000000007941 */ /* 0x000fea0003800000 */
.L_x_17898:
        /* <DEDUP_REMOVED lines=11> */
.L_x_17897:
        /* <DEDUP_REMOVED lines=53> */
.L_x_17890:
        /* <DEDUP_REMOVED lines=30> */
.L_x_17903:
[----:B------:R-:W-:Y:S05]  /*81390*/  BSYNC B3 ;  /* 0x0000000000037941 */ /* 0x000fea0003800000 */
.L_x_17902:
        /* <DEDUP_REMOVED lines=82> */
.L_x_17905:
[----:B------:R-:W-:Y:S02]  /*818c0*/  FSEL R4, RZ, 3.37028055040000000000e+12, P1 ;  /* 0x54442d18ff047808 */ /* 0x000fe40000800000 */
[----:B------:R-:W-:-:S07]  /*818d0*/  FSEL R5, RZ, 2.1426990032196044922, P1 ;  /* 0x400921fbff057808 */ /* 0x000fce0000800000 */
.L_x_17906:
[----:B------:R-:W-:Y:S05]  /*818e0*/  BSYNC B0 ;  /* 0x0000000000007941 */ /* 0x000fea0003800000 */
.L_x_17904:
[----:B------:R-:W-:Y:S01]  /*818f0*/  DADD R2, |R24|, |R2| ;  /* 0x0000000018027229 */ /* 0x000fe20000000602 */
[----:B------:R-:W-:-:S07]  /*81900*/  LOP3.LUT R25, R5, 0x80000000, R25, 0xb8, !PT ;  /* 0x8000000005197812 */ /* 0x000fce00078eb819 */
[----:B------:R-:W-:-:S06]  /*81910*/  DSETP.GTU.AND P0, PT, |R2|, +INF , PT ;  /* 0x7ff000000200742a */ /* 0x000fcc0003f0c200 */
[----:B------:R-:W-:Y:S02]  /*81920*/  FSEL R24, R2, R4, P0 ;  /* 0x0000000402187208 */ /* 0x000fe40000000000 */
[----:B------:R-:W-:Y:S01]  /*81930*/  FSEL R25, R3, R25, P0 ;  /* 0x0000001903197208 */ /* 0x000fe20000000000 */
[----:B------:R-:W-:Y:S06]  /*81940*/  BRA `(.L_x_17896) ;  /* 0x0000000400d47947 */ /* 0x000fec0003800000 */
.L_x_17901:
        /* <DEDUP_REMOVED lines=26> */
.L_x_17908:
[----:B------:R-:W-:Y:S05]  /*81af0*/  BSYNC B3 ;  /* 0x0000000000037941 */ /* 0x000fea0003800000 */
.L_x_17907:
        /* <DEDUP_REMOVED lines=82> */
.L_x_17910:
[----:B------:R-:W-:Y:S02]  /*82020*/  FSEL R4, RZ, 3.37028055040000000000e+12, P1 ;  /* 0x54442d18ff047808 */ /* 0x000fe40000800000 */
[----:B------:R-:W-:-:S07]  /*82030*/  FSEL R5, RZ, 2.1426990032196044922, P1 ;  /* 0x400921fbff057808 */ /* 0x000fce0000800000 */
.L_x_17911:
[----:B------:R-:W-:Y:S05]  /*82040*/  BSYNC B0 ;  /* 0x0000000000007941 */ /* 0x000fea0003800000 */
.L_x_17909:
[----:B------:R-:W-:Y:S01]  /*82050*/  DADD R2, |R24|, |R2| ;  /* 0x0000000018027229 */ /* 0x000fe20000000602 */
[----:B------:R-:W-:-:S07]  /*82060*/  LOP3.LUT R25, R5, 0x80000000, R25, 0xb8, !PT ;  /* 0x8000000005197812 */ /* 0x000fce00078eb819 */
[----:B------:R-:W-:-:S06]  /*82070*/  DSETP.GTU.AND P0, PT, |R2|, +INF , PT ;  /* 0x7ff000000200742a */ /* 0x000fcc0003f0c200 */
[----:B------:R-:W-:Y:S02]  /*82080*/  FSEL R24, R2, R4, P0 ;  /* 0x0000000402187208 */ /* 0x000fe40000000000 */
[----:B------:R-:W-:-:S07]  /*82090*/  FSEL R25, R3, R25, P0 ;  /* 0x0000001903197208 */ /* 0x000fce0000000000 */
.L_x_17896:
[----:B------:R-:W-:Y:S05]  /*820a0*/  BSYNC B2 ;  /* 0x0000000000027941 */ /* 0x000fea0003800000 */
.L_x_17889:
[----:B------:R-:W-:Y:S01]  /*820b0*/  DADD R2, -RZ, -R26 ;  /* 0x00000000ff027229 */ /* 0x000fe2000000091a */
[----:B------:R-:W-:-:S09]  /*820c0*/  ISETP.NE.AND P0, PT, R48, RZ, PT ;  /* 0x000000ff3000720c */ /* 0x000fd20003f05270 */
[----:B------:R-:W-:Y:S02]  /*820d0*/  FSEL R26, R2, R26, !P0 ;  /* 0x0000001a021a7208 */ /* 0x000fe40004000000 */
[----:B------:R-:W-:Y:S01]  /*820e0*/  FSEL R27, R3, R27, !P0 ;  /* 0x0000001b031b7208 */ /* 0x000fe20004000000 */
[----:B------:R-:W-:Y:S06]  /*820f0*/  BRA `(.L_x_17819) ;  /* 0x0000003000287947 */ /* 0x000fec0003800000 */
.L_x_17823:
[----:B------:R-:W2:Y:S01]  /*82100*/  LDL.64 R24, [R1+0x8] ;  /* 0x0000080001187983 */ /* 0x000ea20000100a00 */
[----:B------:R-:W-:Y:S01]  /*82110*/  UMOV UR4, 0x54442d18 ;  /* 0x54442d1800047882 */ /* 0x000fe20000000000 */
[----:B------:R-:W-:Y:S01]  /*82120*/  UMOV UR5, 0x3ff921fb ;  /* 0x3ff921fb00057882 */ /* 0x000fe20000000000 */
[----:B------:R-:W-:Y:S02]  /*82130*/  DADD R26, -RZ, -R54 ;  /* 0x00000000ff1a7229 */ /* 0x000fe40000000936 */
[----:B--2---:R-:W-:-:S08]  /*82140*/  DADD R24, R24, -R52 ;  /* 0x0000000018187229 */ /* 0x004fd00000000834 */
[----:B------:R-:W-:Y:S01]  /*82150*/  DADD R24, R24, UR4 ;  /* 0x0000000418187e29 */ /* 0x000fe20008000000 */
[----:B------:R-:W-:Y:S10]  /*82160*/  BRA `(.L_x_17819) ;  /* 0x00000030000c7947 */ /* 0x000ff40003800000 */
.L_x_17822:
[----:B------:R-:W-:Y:S01]  /*82170*/  DADD R26, -RZ, -R54 ;  /* 0x00000000ff1a7229 */ /* 0x000fe20000000936 */
[----:B------:R-:W-:Y:S01]  /*82180*/  CS2R R24, SRZ ;  /* 0x0000000000187805 */ /* 0x000fe2000001ff00 */
[----:B------:R-:W-:Y:S09]  /*82190*/  BRA `(.L_x_17819) ;  /* 0x0000003000007947 */ /* 0x000ff20003800000 */
.L_x_17821:
        /* <DEDUP_REMOVED lines=108> */
.L_x_17916:
[----:B------:R-:W-:Y:S05]  /*82860*/  BSYNC B0 ;  /* 0x0000000000007941 */ /* 0x000fea0003800000 */
.L_x_17915:
        /* <DEDUP_REMOVED lines=8> */
.L_x_17918:
[----:B------:R-:W-:Y:S05]  /*828f0*/  BSYNC B3 ;  /* 0x0000000000037941 */ /* 0x000fea0003800000 */
.L_x_17917:
        /* <DEDUP_REMOVED lines=82> */
.L_x_17920:
[----:B------:R-:W-:-:S04]  /*82e20*/  ISETP.GE.AND P0, PT, R53, RZ, PT ;  /* 0x000000ff3500720c */ /* 0x000fc80003f06270 */
[----:B------:R-:W-:Y:S02]  /*82e30*/  FSEL R6, RZ, 3.37028055040000000000e+12, P0 ;  /* 0x54442d18ff067808 */ /* 0x000fe40000000000 */
[----:B------:R-:W-:-:S07]  /*82e40*/  FSEL R7, RZ, 2.1426990032196044922, P0 ;  /* 0x400921fbff077808 */ /* 0x000fce0000000000 */
.L_x_17921:
[----:B------:R-:W-:Y:S05]  /*82e50*/  BSYNC B0 ;  /* 0x0000000000007941 */ /* 0x000fea0003800000 */
.L_x_17919:
[----:B------:R-:W-:Y:S01]  /*82e60*/  DADD R2, R2, R4 ;  /* 0x0000000002027229 */ /* 0x000fe20000000004 */
[----:B------:R-:W-:Y:S01]  /*82e70*/  LOP3.LUT R55, R7, 0x80000000, R55, 0xb8, !PT ;  /* 0x8000000007377812 */ /* 0x000fe200078eb837 */
[----:B------:R-:W-:-:S06]  /*82e80*/  DMUL R26, R26, 0.5 ;  /* 0x3fe000001a1a7828 */ /* 0x000fcc0000000000 */
[----:B------:R-:W-:-:S06]  /*82e90*/  DSETP.GTU.AND P0, PT, |R2|, +INF , PT ;  /* 0x7ff000000200742a */ /* 0x000fcc0003f0c200 */
[----:B------:R-:W-:Y:S02]  /*82ea0*/  FSEL R6, R2, R6, P0 ;  /* 0x0000000602067208 */ /* 0x000fe40000000000 */
[----:B------:R-:W-:Y:S01]  /*82eb0*/  FSEL R7, R3, R55, P0 ;  /* 0x0000003703077208 */ /* 0x000fe20000000000 */
[----:B------:R-:W-:Y:S06]  /*82ec0*/  BRA `(.L_x_17922) ;  /* 0x0000002000387947 */ /* 0x000fec0003800000 */
.L_x_17914:
        /* <DEDUP_REMOVED lines=135> */
.L_x_17924:
[----:B------:R-:W-:Y:S05]  /*83740*/  BSYNC B0 ;  /* 0x0000000000007941 */ /* 0x000fea0003800000 */
.L_x_17923:
        /* <DEDUP_REMOVED lines=8> */
.L_x_17926:
[----:B------:R-:W-:Y:S05]  /*837d0*/  BSYNC B3 ;  /* 0x0000000000037941 */ /* 0x000fea0003800000 */
.L_x_17925:
        /* <DEDUP_REMOVED lines=82> */
.L_x_17928:
[----:B------:R-:W-:-:S04]  /*83d00*/  ISETP.GE.AND P0, PT, R53, RZ, PT ;  /* 0x000000ff3500720c */ /* 0x000fc80003f06270 */
[----:B------:R-:W-:Y:S02]  /*83d10*/  FSEL R6, RZ, 3.37028055040000000000e+12, P0 ;  /* 0x54442d18ff067808 */ /* 0x000fe40000000000 */
[----:B------:R-:W-:-:S07]  /*83d20*/  FSEL R7, RZ, 2.1426990032196044922, P0 ;  /* 0x400921fbff077808 */ /* 0x000fce0000000000 */
.L_x_17929:
[----:B------:R-:W-:Y:S05]  /*83d30*/  BSYNC B0 ;  /* 0x0000000000007941 */ /* 0x000fea0003800000 */
.L_x_17927:
[----:B------:R-:W-:Y:S01]  /*83d40*/  DADD R2, R2, R4 ;  /* 0x0000000002027229 */ /* 0x000fe20000000004 */
[----:B------:R-:W-:-:S07]  /*83d50*/  LOP3.LUT R55, R7, 0x80000000, R55, 0xb8, !PT ;  /* 0x8000000007377812 */ /* 0x000fce00078eb837 */
[----:B------:R-:W-:-:S06]  /*83d60*/  DSETP.GTU.AND P0, PT, |R2|, +INF , PT ;  /* 0x7ff000000200742a */ /* 0x000fcc0003f0c200 */
[----:B------:R-:W-:Y:S02]  /*83d70*/  FSEL R6, R2, R6, P0 ;  /* 0x0000000602067208 */ /* 0x000fe40000000000 */
[----:B------:R-:W-:Y:S01]  /*83d80*/  FSEL R7, R3, R55, P0 ;  /* 0x0000003703077208 */ /* 0x000fe20000000000 */
[----:B------:R-:W-:Y:S06]  /*83d90*/  BRA `(.L_x_17922) ;  /* 0x0000001000847947 */ /* 0x000fec0003800000 */
.L_x_17913:
        /* <DEDUP_REMOVED lines=23> */
.L_x_17931:
[----:B------:R-:W-:Y:S05]  /*83f10*/  BSYNC B3 ;  /* 0x0000000000037941 */ /* 0x000fea0003800000 */
.L_x_17930:
        /* <DEDUP_REMOVED lines=26> */
.L_x_17933:
[----:B------:R-:W-:Y:S05]  /*840c0*/  BSYNC B3 ;  /* 0x0000000000037941 */ /* 0x000fea0003800000 */
.L_x_17932:
        /* <DEDUP_REMOVED lines=136> */
.L_x_17935:
[----:B------:R-:W-:Y:S05]  /*84950*/  BSYNC B0 ;  /* 0x0000000000007941 */ /* 0x000fea0003800000 */
.L_x_17934:
        /* <DEDUP_REMOVED lines=8> */
.L_x_17937:
[----:B------:R-:W-:Y:S05]  /*849e0*/  BSYNC B3 ;  /* 0x0000000000037941 */ /* 0x000fea0003800000 */
.L_x_17936:
        /* <DEDUP_REMOVED lines=82> */
.L_x_17939:
[----:B------:R-:W-:-:S04]  /*84f10*/  ISETP.GE.AND P0, PT, R53, RZ, PT ;  /* 0x000000ff3500720c */ /* 0x000fc80003f06270 */
[----:B------:R-:W-:Y:S02]  /*84f20*/  FSEL R6, RZ, 3.37028055040000000000e+12, P0 ;  /* 0x54442d18ff067808 */ /* 0x000fe40000000000 */
[----:B------:R-:W-:-:S07]  /*84f30*/  FSEL R7, RZ, 2.1426990032196044922, P0 ;  /* 0x400921fbff077808 */ /* 0x000fce0000000000 */
.L_x_17940:
[----:B------:R-:W-:Y:S05]  /*84f40*/  BSYNC B0 ;  /* 0x0000000000007941 */ /* 0x000fea0003800000 */
.L_x_17938:
[----:B------:R-:W-:Y:S01]  /*84f50*/  DADD R2, R2, R4 ;  /* 0x0000000002027229 */ /* 0x000fe20000000004 */
[----:B------:R-:W-:Y:S01]  /*84f60*/  LOP3.LUT R55, R7, 0x80000000, R55, 0xb8, !PT ;  /* 0x8000000007377812 */ /* 0x000fe200078eb837 */
[----:B------:R-:W-:-:S06]  /*84f70*/  DADD R26, R26, 1 ;  /* 0x3ff000001a1a7429 */ /* 0x000fcc0000000000 */
[----:B------:R-:W-:-:S06]  /*84f80*/  DSETP.GTU.AND P0, PT, |R2|, +INF , PT ;  /* 0x7ff000000200742a */ /* 0x000fcc0003f0c200 */
[----:B------:R-:W-:Y:S02]  /*84f90*/  FSEL R6, R2, R6, P0 ;  /* 0x0000000602067208 */ /* 0x000fe40000000000 */
[----:B------:R-:W-:-:S07]  /*84fa0*/  FSEL R7, R3, R55, P0 ;  /* 0x0000003703077208 */ /* 0x000fce0000000000 */
.L_x_17922:
[----:B------:R-:W-:Y:S05]  /*84fb0*/  BSYNC B2 ;  /* 0x0000000000027941 */ /* 0x000fea0003800000 */
.L_x_17912:
        /* <DEDUP_REMOVED lines=9> */
.L_x_17820:
        /* <DEDUP_REMOVED lines=21> */
.L_x_17819:
[----:B------:R-:W-:Y:S05]  /*851a0*/  BSYNC B1 ;  /* 0x0000000000017941 */ /* 0x000fea0003800000 */
.L_x_17818:
        /* <DEDUP_REMOVED lines=148> */
.L_x_17950:
[----:B------:R-:W-:Y:S05]  /*85af0*/  BSYNC B3 ;  /* 0x0000000000037941 */ /* 0x000fea0003800000 */
.L_x_17949:
        /* <DEDUP_REMOVED lines=81> */
.L_x_17948:
        /* <DEDUP_REMOVED lines=32> */
.L_x_17958:
[----:B------:R-:W-:Y:S05]  /*86210*/  BSYNC B4 ;  /* 0x0000000000047941 */ /* 0x000fea0003800000 */
.L_x_17957:
[----:B------:R-:W-:Y:S02]  /*86220*/  IMAD.MOV.U32 R16, RZ, RZ, R22 ;  /* 0x000000ffff107224 */ /* 0x000fe400078e0016 */
[----:B------:R-:W-:Y:S01]  /*86230*/  IMAD.MOV.U32 R17, RZ, RZ, R23 ;  /* 0x000000ffff117224 */ /* 0x000fe200078e0017 */
[----:B------:R-:W-:Y:S06]  /*86240*/  BRA `(.L_x_17956) ;  /* 0x0000000000047947 */ /* 0x000fec0003800000 */
.L_x_17955:
[----:B------:R-:W-:-:S11]  /*86250*/  DADD R16, -R42, R46 ;  /* 0x000000002a107229 */ /* 0x000fd6000000012e */
.L_x_17956:
[----:B------:R-:W-:Y:S05]  /*86260*/  BSYNC B3 ;  /* 0x0000000000037941 */ /* 0x000fea0003800000 */
.L_x_17954:
        /* <DEDUP_REMOVED lines=27> */
.L_x_17963:
[----:B------:R-:W-:Y:S05]  /*86420*/  BSYNC B4 ;  /* 0x0000000000047941 */ /* 0x000fea0003800000 */
.L_x_17962:
[----:B------:R-:W-:Y:S05]  /*86430*/  BRA `(.L_x_17961) ;  /* 0x0000000000047947 */ /* 0x000fea0003800000 */
.L_x_17960:
[----:B------:R-:W-:-:S11]  /*86440*/  DADD R22, R48, -R6 ;  /* 0x0000000030167229 */ /* 0x000fd60000000806 */
.L_x_17961:
[----:B------:R-:W-:Y:S05]  /*86450*/  BSYNC B3 ;  /* 0x0000000000037941 */ /* 0x000fea0003800000 */
.L_x_17959:
        /* <DEDUP_REMOVED lines=30> */
.L_x_17965:
[----:B------:R-:W-:Y:S05]  /*86640*/  BSYNC B3 ;  /* 0x0000000000037941 */ /* 0x000fea0003800000 */
.L_x_17964:
        /* <DEDUP_REMOVED lines=86> */
.L_x_17966:
        /* <DEDUP_REMOVED lines=20> */
.L_x_17968:
[----:B------:R-:W-:Y:S05]  /*86cf0*/  BSYNC B3 ;  /* 0x0000000000037941 */ /* 0x000fea0003800000 */
.L_x_17967:
        /* <DEDUP_REMOVED lines=30> */
.L_x_17953:
        /* <DEDUP_REMOVED lines=24> */
.L_x_17971:
[----:B------:R-:W-:Y:S05]  /*87060*/  BSYNC B3 ;  /* 0x0000000000037941 */ /* 0x000fea0003800000 */
.L_x_17970:
        /* <DEDUP_REMOVED lines=25> */
.L_x_17974:
[----:B------:R-:W-:Y:S05]  /*87200*/  BSYNC B3 ;  /* 0x0000000000037941 */ /* 0x000fea0003800000 */
.L_x_17973:
        /* <DEDUP_REMOVED lines=30> */
.L_x_17972:
        /* <DEDUP_REMOVED lines=76> */
.L_x_17975:
[----:B------:R-:W-:Y:S01]  /*878b0*/  MOV R8, 0x0 ;  /* 0x0000000000087802 */ /* 0x000fe20000000f00 */
[----:B------:R-:W-:Y:S01]  /*878c0*/  IMAD.MOV.U32 R9, RZ, RZ, 0x7ff00000 ;  /* 0x7ff00000ff097424 */ /* 0x000fe200078e00ff */
[----:B------:R-:W-:-:S05]  /*878d0*/  FSETP.NEU.FTZ.AND P0, PT, R7, RZ, PT ;  /* 0x000000ff0700720b */ /* 0x000fca0003f1d000 */
[----:B------:R-:W-:-:S10]  /*878e0*/  DFMA R8, R6, R8, +INF ;  /* 0x7ff000000608742b */ /* 0x000fd40000000008 */
[----:B------:R-:W-:Y:S02]  /*878f0*/  FSEL R40, R8, RZ, P0 ;  /* 0x000000ff08287208 */ /* 0x000fe40000000000 */
[----:B------:R-:W-:Y:S01]  /*87900*/  FSEL R41, R9, -QNAN , P0 ;  /* 0xfff0000009297808 */ /* 0x000fe20000000000 */
[----:B------:R-:W-:Y:S06]  /*87910*/  BRA `(.L_x_17951) ;  /* 0x00000004002c7947 */ /* 0x000fec0003800000 */
.L_x_17969:
        /* <DEDUP_REMOVED lines=23> */
.L_x_17977:
[----:B------:R-:W-:Y:S05]  /*87a90*/  BSYNC B3 ;  /* 0x0000000000037941 */ /* 0x000fea0003800000 */
.L_x_17976:
        /* <DEDUP_REMOVED lines=21> */
.L_x_17979:
[----:B------:R-:W-:Y:S05]  /*87bf0*/  BSYNC B3 ;  /* 0x0000000000037941 */ /* 0x000fea0003800000 */
.L_x_17978:
[----:B------:R-:W-:Y:S02]  /*87c00*/  IMAD.MOV.U32 R40, RZ, RZ, R22 ;  /* 0x000000ffff287224 */ /* 0x000fe400078e0016 */
[----:B------:R-:W-:Y:S01]  /*87c10*/  IMAD.MOV.U32 R41, RZ, RZ, R23 ;  /* 0x000000ffff297224 */ /* 0x000fe200078e0017 */
[----:B------:R-:W-:Y:S06]  /*87c20*/  BRA `(.L_x_17951) ;  /* 0x0000000000687947 */ /* 0x000fec0003800000 */
.L_x_17952:
        /* <DEDUP_REMOVED lines=23> */
.L_x_17981:
[----:B------:R-:W-:Y:S05]  /*87da0*/  BSYNC B3 ;  /* 0x0000000000037941 */ /* 0x000fea0003800000 */
.L_x_17980:
[----:B------:R-:W-:Y:S02]  /*87db0*/  IMAD.MOV.U32 R40, RZ, RZ, R6 ;  /* 0x000000ffff287224 */ /* 0x000fe400078e0006 */
[----:B------:R-:W-:-:S07]  /*87dc0*/  IMAD.MOV.U32 R41, RZ, RZ, R7 ;  /* 0x000000ffff297224 */ /* 0x000fce00078e0007 */
.L_x_17951:
[----:B------:R-:W-:Y:S05]  /*87dd0*/  BSYNC B2 ;  /* 0x0000000000027941 */ /* 0x000fea0003800000 */
.L_x_17947:
        /* <DEDUP_REMOVED lines=26> */
.L_x_17985:
[----:B------:R-:W-:Y:S05]  /*87f80*/  BSYNC B3 ;  /* 0x0000000000037941 */ /* 0x000fea0003800000 */
.L_x_17984:
        /* <DEDUP_REMOVED lines=37> */
.L_x_17993:
[----:B------:R-:W-:Y:S05]  /*881e0*/  BSYNC B4 ;  /* 0x0000000000047941 */ /* 0x000fea0003800000 */
.L_x_17992:
[----:B------:R-:W-:Y:S02]  /*881f0*/  IMAD.MOV.U32 R16, RZ, RZ, R22 ;  /* 0x000000ffff107224 */ /* 0x000fe400078e0016 */
[----:B------:R-:W-:Y:S01]  /*88200*/  IMAD.MOV.U32 R17, RZ, RZ, R23 ;  /* 0x000000ffff117224 */ /* 0x000fe200078e0017 */
[----:B------:R-:W-:Y:S06]  /*88210*/  BRA `(.L_x_17991) ;  /* 0x0000000000047947 */ /* 0x000fec0003800000 */
.L_x_17990:
[----:B------:R-:W-:-:S11]  /*88220*/  DADD R16, -R42, R46 ;  /* 0x000000002a107229 */ /* 0x000fd6000000012e */
.L_x_17991:
[----:B------:R-:W-:Y:S05]  /*88230*/  BSYNC B3 ;  /* 0x0000000000037941 */ /* 0x000fea0003800000 */
.L_x_17989:
        /* <DEDUP_REMOVED lines=24> */
.L_x_17998:
[----:B------:R-:W-:Y:S05]  /*883c0*/  BSYNC B4 ;  /* 0x0000000000047941 */ /* 0x000fea0003800000 */
.L_x_17997:
[----:B------:R-:W-:Y:S01]  /*883d0*/  MOV R4, R22 ;  /* 0x0000001600047202 */ /* 0x000fe20000000f00 */
[----:B------:R-:W-:Y:S01]  /*883e0*/  IMAD.MOV.U32 R5, RZ, RZ, R23 ;  /* 0x000000ffff057224 */ /* 0x000fe200078e0017 */
[----:B------:R-:W-:Y:S06]  /*883f0*/  BRA `(.L_x_17996) ;  /* 0x0000000000047947 */ /* 0x000fec0003800000 */
.L_x_17995:
[----:B------:R-:W-:-:S11]  /*88400*/  DADD R4, -R44, R48 ;  /* 0x000000002c047229 */ /* 0x000fd60000000130 */
.L_x_17996:
[----:B------:R-:W-:Y:S05]  /*88410*/  BSYNC B3 ;  /* 0x0000000000037941 */ /* 0x000fea0003800000 */
.L_x_17994:
        /* <DEDUP_REMOVED lines=26> */
.L_x_18000:
[----:B------:R-:W-:Y:S05]  /*885c0*/  BSYNC B3 ;  /* 0x0000000000037941 */ /* 0x000fea0003800000 */
.L_x_17999:
[----:B------:R-:W-:Y:S01]  /*885d0*/  PLOP3.LUT P0, PT, PT, PT, PT, 0x80, 0x0 ;  /* 0x000000000000781c */ /* 0x000fe20003f0f070 */
[----:B------:R-:W-:Y:S01]  /*885e0*/  IMAD.MOV.U32 R5, RZ, RZ, R7 ;  /* 0x000000ffff057224 */ /* 0x000fe200078e0007 */
[----:B------:R-:W-:Y:S01]  /*885f0*/  MOV R4, R6 ;  /* 0x0000000600047202 */ /* 0x000fe20000000f00 */
[----:B------:R-:W-:Y:S10]  /*88600*/  BRA `(.L_x_17986) ;  /* 0x0000000800407947 */ /* 0x000ff40003800000 */
.L_x_17988:
        /* <DEDUP_REMOVED lines=26> */
.L_x_18003:
[----:B------:R-:W-:Y:S05]  /*887b0*/  BSYNC B3 ;  /* 0x0000000000037941 */ /* 0x000fea0003800000 */
.L_x_18002:
[----:B------:R-:W-:Y:S01]  /*887c0*/  PLOP3.LUT P0, PT, PT, PT, PT, 0x80, 0x0 ;  /* 0x000000000000781c */ /* 0x000fe20003f0f070 */
[----:B------:R-:W-:Y:S01]  /*887d0*/  IMAD.MOV.U32 R5, RZ, RZ, R7 ;  /* 0x000000ffff057224 */ /* 0x000fe200078e0007 */
[----:B------:R-:W-:Y:S01]  /*887e0*/  MOV R4, R6 ;  /* 0x0000000600047202 */ /* 0x000fe20000000f00 */
[----:B------:R-:W-:Y:S10]  /*887f0*/  BRA `(.L_x_17986) ;  /* 0x0000000400c47947 */ /* 0x000ff40003800000 */
.L_x_18001:
        /* <DEDUP_REMOVED lines=27> */
.L_x_18005:
[----:B------:R-:W-:Y:S05]  /*889b0*/  BSYNC B3 ;  /* 0x0000000000037941 */ /* 0x000fea0003800000 */
.L_x_18004:
        /* <DEDUP_REMOVED lines=21> */
.L_x_18007:
[----:B------:R-:W-:Y:S05]  /*88b10*/  BSYNC B3 ;  /* 0x0000000000037941 */ /* 0x000fea0003800000 */
.L_x_18006:
[----:B------:R-:W-:Y:S01]  /*88b20*/  DMUL R2, R2, 8.11296384146066816958e+31 ;  /* 0x4690000002027828 */ /* 0x000fe20000000000 */
[----:B------:R-:W-:Y:S01]  /*88b30*/  PLOP3.LUT P0, PT, PT, PT, PT, 0x80, 0x0 ;  /* 0x000000000000781c */ /* 0x000fe20003f0f070 */
[----:B------:R-:W-:Y:S02]  /*88b40*/  IMAD.MOV.U32 R4, RZ, RZ, R22 ;  /* 0x000000ffff047224 */ /* 0x000fe400078e0016 */
[----:B------:R-:W-:Y:S01]  /*88b50*/  IMAD.MOV.U32 R5, RZ, RZ, R23 ;  /* 0x000000ffff057224 */ /* 0x000fe200078e0017 */
[----:B------:R-:W-:Y:S09]  /*88b60*/  BRA `(.L_x_17986) ;  /* 0x0000000000e87947 */ /* 0x000ff20003800000 */
.L_x_17987:
        /* <DEDUP_REMOVED lines=24> */
.L_x_18009:
[----:B------:R-:W-:Y:S05]  /*88cf0*/  BSYNC B3 ;  /* 0x0000000000037941 */ /* 0x000fea0003800000 */
.L_x_18008:
        /* <DEDUP_REMOVED lines=26> */
.L_x_18011:
[----:B------:R-:W-:Y:S05]  /*88ea0*/  BSYNC B3 ;  /* 0x0000000000037941 */ /* 0x000fea0003800000 */
.L_x_18010:
[----:B------:R-:W-:Y:S01]  /*88eb0*/  DMUL R4, R6, R16 ;  /* 0x0000001006047228 */ /* 0x000fe20000000000 */
[----:B------:R-:W-:Y:S01]  /*88ec0*/  PLOP3.LUT P0, PT, PT, PT, PT, 0x80, 0x0 ;  /* 0x000000000000781c */ /* 0x000fe20003f0f070 */
[----:B------:R-:W-:-:S12]  /*88ed0*/  BRA `(.L_x_17986) ;  /* 0x00000000000c7947 */ /* 0x000fd80003800000 */
.L_x_17983:
[----:B------:R-:W-:Y:S01]  /*88ee0*/  DMUL R4, R30, 9.00719925474099200000e+15 ;  /* 0x434000001e047828 */ /* 0x000fe20000000000 */
[----:B------:R-:W-:Y:S01]  /*88ef0*/  PLOP3.LUT P0, PT, PT, PT, PT, 0x80, 0x0 ;  /* 0x000000000000781c */ /* 0x000fe20003f0f070 */
[----:B------:R-:W-:-:S12]  /*88f00*/  DMUL R2, R2, 9.00719925474099200000e+15 ;  /* 0x4340000002027828 */ /* 0x000fd80000000000 */
.L_x_17986:
[----:B------:R-:W-:Y:S05]  /*88f10*/  BSYNC B2 ;  /* 0x0000000000027941 */ /* 0x000fea0003800000 */
.L_x_17982:
        /* <DEDUP_REMOVED lines=67> */
.L_x_18017:
[----:B------:R-:W-:-:S11]  /*89350*/  DMUL R16, RZ, |R18| ;  /* 0x40000012ff107228 */ /* 0x000fd60000000000 */
.L_x_18018:
[----:B------:R-:W-:Y:S05]  /*89360*/  BSYNC B0 ;  /* 0x0000000000007941 */ /* 0x000fea0003800000 */
.L_x_18016:
        /* <DEDUP_REMOVED lines=11> */
.L_x_18015:
        /* <DEDUP_REMOVED lines=53> */
.L_x_18014:
        /* <DEDUP_REMOVED lines=62> */
.L_x_18022:
[----:B------:R-:W-:-:S11]  /*89b50*/  DMUL R16, RZ, |R18| ;  /* 0x40000012ff107228 */ /* 0x000fd60000000000 */
.L_x_18023:
[----:B------:R-:W-:Y:S05]  /*89b60*/  BSYNC B0 ;  /* 0x0000000000007941 */ /* 0x000fea0003800000 */
.L_x_18021:
        /* <DEDUP_REMOVED lines=11> */
.L_x_18020:
        /* <DEDUP_REMOVED lines=53> */
.L_x_18013:
        /* <DEDUP_REMOVED lines=30> */
.L_x_18026:
[----:B------:R-:W-:Y:S05]  /*8a150*/  BSYNC B3 ;  /* 0x0000000000037941 */ /* 0x000fea0003800000 */
.L_x_18025:
        /* <DEDUP_REMOVED lines=82> */
.L_x_18028:
[----:B------:R-:W-:Y:S02]  /*8a680*/  FSEL R6, RZ, 3.37028055040000000000e+12, P1 ;  /* 0x54442d18ff067808 */ /* 0x000fe40000800000 */
[----:B------:R-:W-:-:S07]  /*8a690*/  FSEL R7, RZ, 2.1426990032196044922, P1 ;  /* 0x400921fbff077808 */ /* 0x000fce0000800000 */
.L_x_18029:
[----:B------:R-:W-:Y:S05]  /*8a6a0*/  BSYNC B0 ;  /* 0x0000000000007941 */ /* 0x000fea0003800000 */
.L_x_18027:
[----:B------:R-:W-:Y:S01]  /*8a6b0*/  DADD R2, |R4|, |R2| ;  /* 0x0000000004027229 */ /* 0x000fe20000000602 */
[----:B------:R-:W-:-:S07]  /*8a6c0*/  LOP3.LUT R5, R7, 0x80000000, R5, 0xb8, !PT ;  /* 0x8000000007057812 */ /* 0x000fce00078eb805 */
[----:B------:R-:W-:-:S06]  /*8a6d0*/  DSETP.GTU.AND P0, PT, |R2|, +INF , PT ;  /* 0x7ff000000200742a */ /* 0x000fcc0003f0c200 */
[----:B------:R-:W-:Y:S02]  /*8a6e0*/  FSEL R16, R2, R6, P0 ;  /* 0x0000000602107208 */ /* 0x000fe40000000000 */
[----:B------:R-:W-:Y:S01]  /*8a6f0*/  FSEL R17, R3, R5, P0 ;  /* 0x0000000503117208 */ /* 0x000fe20000000000 */
[----:B------:R-:W-:Y:S06]  /*8a700*/  BRA `(.L_x_18019) ;  /* 0x0000000400d47947 */ /* 0x000fec0003800000 */
.L_x_18024:
        /* <DEDUP_REMOVED lines=26> */
.L_x_18031:
[----:B------:R-:W-:Y:S05]  /*8a8b0*/  BSYNC B3 ;  /* 0x0000000000037941 */ /* 0x000fea0003800000 */
.L_x_18030:
        /* <DEDUP_REMOVED lines=82> */
.L_x_18033:
[----:B------:R-:W-:Y:S02]  /*8ade0*/  FSEL R6, RZ, 3.37028055040000000000e+12, P1 ;  /* 0x54442d18ff067808 */ /* 0x000fe40000800000 */
[----:B------:R-:W-:-:S07]  /*8adf0*/  FSEL R7, RZ, 2.1426990032196044922, P1 ;  /* 0x400921fbff077808 */ /* 0x000fce0000800000 */
.L_x_18034:
[----:B------:R-:W-:Y:S05]  /*8ae00*/  BSYNC B0 ;  /* 0x0000000000007941 */ /* 0x000fea0003800000 */
.L_x_18032:
[----:B------:R-:W-:Y:S01]  /*8ae10*/  DADD R2, |R4|, |R2| ;  /* 0x0000000004027229 */ /* 0x000fe20000000602 */
[----:B------:R-:W-:-:S07]  /*8ae20*/  LOP3.LUT R5, R7, 0x80000000, R5, 0xb8, !PT ;  /* 0x8000000007057812 */ /* 0x000fce00078eb805 */
[----:B------:R-:W-:-:S06]  /*8ae30*/  DSETP.GTU.AND P0, PT, |R2|, +INF , PT ;  /* 0x7ff000000200742a */ /* 0x000fcc0003f0c200 */
[----:B------:R-:W-:Y:S02]  /*8ae40*/  FSEL R16, R2, R6, P0 ;  /* 0x0000000602107208 */ /* 0x000fe40000000000 */
[----:B------:R-:W-:-:S07]  /*8ae50*/  FSEL R17, R3, R5, P0 ;  /* 0x0000000503117208 */ /* 0x000fce0000000000 */
.L_x_18019:
[----:B------:R-:W-:Y:S05]  /*8ae60*/  BSYNC B2 ;  /* 0x0000000000027941 */ /* 0x000fea0003800000 */
.L_x_18012:
[----:B------:R-:W-:Y:S01]  /*8ae70*/  DADD R2, -RZ, -R40 ;  /* 0x00000000ff027229 */ /* 0x000fe20000000928 */
[----:B------:R-:W-:-:S09]  /*8ae80*/  ISETP.NE.AND P0, PT, R50, RZ, PT ;  /* 0x000000ff3200720c */ /* 0x000fd20003f05270 */
[----:B------:R-:W-:Y:S02]  /*8ae90*/  FSEL R18, R2, R40, !P0 ;  /* 0x0000002802127208 */ /* 0x000fe40004000000 */
[----:B------:R-:W-:Y:S01]  /*8aea0*/  FSEL R19, R3, R41, !P0 ;  /* 0x0000002903137208 */ /* 0x000fe20004000000 */
[----:B------:R-:W-:Y:S06]  /*8aeb0*/  BRA `(.L_x_17942) ;  /* 0x0000003000287947 */ /* 0x000fec0003800000 */
.L_x_17946:
[----:B------:R-:W2:Y:S01]  /*8aec0*/  LDL.64 R16, [R1+0x8] ;  /* 0x0000080001107983 */ /* 0x000ea20000100a00 */
[----:B------:R-:W-:Y:S01]  /*8aed0*/  UMOV UR4, 0x54442d18 ;  /* 0x54442d1800047882 */ /* 0x000fe20000000000 */
[----:B------:R-:W-:Y:S01]  /*8aee0*/  UMOV UR5, 0x3ff921fb ;  /* 0x3ff921fb00057882 */ /* 0x000fe20000000000 */
[----:B------:R-:W-:Y:S02]  /*8aef0*/  DADD R18, -RZ, -R66 ;  /* 0x00000000ff127229 */ /* 0x000fe40000000942 */
[----:B--2---:R-:W-:-:S08]  /*8af00*/  DADD R16, R16, -R64 ;  /* 0x0000000010107229 */ /* 0x004fd00000000840 */
[----:B------:R-:W-:Y:S01]  /*8af10*/  DADD R16, R16, UR4 ;  /* 0x0000000410107e29 */ /* 0x000fe20008000000 */
[----:B------:R-:W-:Y:S10]  /*8af20*/  BRA `(.L_x_17942) ;  /* 0x00000030000c7947 */ /* 0x000ff40003800000 */
.L_x_17945:
[----:B------:R-:W-:Y:S01]  /*8af30*/  DADD R18, -RZ, -R66 ;  /* 0x00000000ff127229 */ /* 0x000fe20000000942 */
[----:B------:R-:W-:Y:S01]  /*8af40*/  CS2R R16, SRZ ;  /* 0x0000000000107805 */ /* 0x000fe2000001ff00 */
[----:B------:R-:W-:Y:S09]  /*8af50*/  BRA `(.L_x_17942) ;  /* 0x0000003000007947 */ /* 0x000ff20003800000 */
.L_x_17944:
        /* <DEDUP_REMOVED lines=108> */
.L_x_18039:
[----:B------:R-:W-:Y:S05]  /*8b620*/  BSYNC B0 ;  /* 0x0000000000007941 */ /* 0x000fea0003800000 */
.L_x_18038:
        /* <DEDUP_REMOVED lines=8> */
.L_x_18041:
[----:B------:R-:W-:Y:S05]  /*8b6b0*/  BSYNC B3 ;  /* 0x0000000000037941 */ /* 0x000fea0003800000 */
.L_x_18040:
        /* <DEDUP_REMOVED lines=82> */
.L_x_18043:
[----:B------:R-:W-:-:S04]  /*8bbe0*/  ISETP.GE.AND P0, PT, R65, RZ, PT ;  /* 0x000000ff4100720c */ /* 0x000fc80003f06270 */
[----:B------:R-:W-:Y:S02]  /*8bbf0*/  FSEL R6, RZ, 3.37028055040000000000e+12, P0 ;  /* 0x54442d18ff067808 */ /* 0x000fe40000000000 */
[----:B------:R-:W-:-:S07]  /*8bc00*/  FSEL R7, RZ, 2.1426990032196044922, P0 ;  /* 0x400921fbff077808 */ /* 0x000fce0000000000 */
.L_x_18044:
[----:B------:R-:W-:Y:S05]  /*8bc10*/  BSYNC B0 ;  /* 0x0000000000007941 */ /* 0x000fea0003800000 */
.L_x_18042:
[----:B------:R-:W-:Y:S01]  /*8bc20*/  DADD R2, R2, R4 ;  /* 0x0000000002027229 */ /* 0x000fe20000000004 */
[----:B------:R-:W-:Y:S01]  /*8bc30*/  LOP3.LUT R67, R7, 0x80000000, R67, 0xb8, !PT ;  /* 0x8000000007437812 */ /* 0x000fe200078eb843 */
[----:B------:R-:W-:-:S06]  /*8bc40*/  DMUL R30, R30, 0.5 ;  /* 0x3fe000001e1e7828 */ /* 0x000fcc0000000000 */
[----:B------:R-:W-:-:S06]  /*8bc50*/  DSETP.GTU.AND P0, PT, |R2|, +INF , PT ;  /* 0x7ff000000200742a */ /* 0x000fcc0003f0c200 */
[----:B------:R-:W-:Y:S02]  /*8bc60*/  FSEL R6, R2, R6, P0 ;  /* 0x0000000602067208 */ /* 0x000fe40000000000 */
[----:B------:R-:W-:Y:S01]  /*8bc70*/  FSEL R7, R3, R67, P0 ;  /* 0x0000004303077208 */ /* 0x000fe20000000000 */
[----:B------:R-:W-:Y:S06]  /*8bc80*/  BRA `(.L_x_18045) ;  /* 0x0000002000387947 */ /* 0x000fec0003800000 */
.L_x_18037:
        /* <DEDUP_REMOVED lines=135> */
.L_x_18047:
[----:B------:R-:W-:Y:S05]  /*8c500*/  BSYNC B0 ;  /* 0x0000000000007941 */ /* 0x000fea0003800000 */
.L_x_18046:
        /* <DEDUP_REMOVED lines=8> */
.L_x_18049:
[----:B------:R-:W-:Y:S05]  /*8c590*/  BSYNC B3 ;  /* 0x0000000000037941 */ /* 0x000fea0003800000 */
.L_x_18048:
        /* <DEDUP_REMOVED lines=82> */
.L_x_18051:
[----:B------:R-:W-:-:S04]  /*8cac0*/  ISETP.GE.AND P0, PT, R65, RZ, PT ;  /* 0x000000ff4100720c */ /* 0x000fc80003f06270 */
[----:B------:R-:W-:Y:S02]  /*8cad0*/  FSEL R6, RZ, 3.37028055040000000000e+12, P0 ;  /* 0x54442d18ff067808 */ /* 0x000fe40000000000 */
[----:B------:R-:W-:-:S07]  /*8cae0*/  FSEL R7, RZ, 2.1426990032196044922, P0 ;  /* 0x400921fbff077808 */ /* 0x000fce0000000000 */
.L_x_18052:
[----:B------:R-:W-:Y:S05]  /*8caf0*/  BSYNC B0 ;  /* 0x0000000000007941 */ /* 0x000fea0003800000 */
.L_x_18050:
[----:B------:R-:W-:Y:S01]  /*8cb00*/  DADD R2, R2, R4 ;  /* 0x0000000002027229 */ /* 0x000fe20000000004 */
[----:B------:R-:W-:-:S07]  /*8cb10*/  LOP3.LUT R67, R7, 0x80000000, R67, 0xb8, !PT ;  /* 0x8000000007437812 */ /* 0x000fce00078eb843 */
[----:B------:R-:W-:-:S06]  /*8cb20*/  DSETP.GTU.AND P0, PT, |R2|, +INF , PT ;  /* 0x7ff000000200742a */ /* 0x000fcc0003f0c200 */
[----:B------:R-:W-:Y:S02]  /*8cb30*/  FSEL R6, R2, R6, P0 ;  /* 0x0000000602067208 */ /* 0x000fe40000000000 */
[----:B------:R-:W-:Y:S01]  /*8cb40*/  FSEL R7, R3, R67, P0 ;  /* 0x0000004303077208 */ /* 0x000fe20000000000 */
[----:B------:R-:W-:Y:S06]  /*8cb50*/  BRA `(.L_x_18045) ;  /* 0x0000001000847947 */ /* 0x000fec0003800000 */
.L_x_18036:
        /* <DEDUP_REMOVED lines=23> */
.L_x_18054:
[----:B------:R-:W-:Y:S05]  /*8ccd0*/  BSYNC B3 ;  /* 0x0000000000037941 */ /* 0x000fea0003800000 */
.L_x_18053:
        /* <DEDUP_REMOVED lines=26> */
.L_x_18056:
[----:B------:R-:W-:Y:S05]  /*8ce80*/  BSYNC B3 ;  /* 0x0000000000037941 */ /* 0x000fea0003800000 */
.L_x_18055:
        /* <DEDUP_REMOVED lines=136> */
.L_x_18058:
[----:B------:R-:W-:Y:S05]  /*8d710*/  BSYNC B0 ;  /* 0x0000000000007941 */ /* 0x000fea0003800000 */
.L_x_18057:
        /* <DEDUP_REMOVED lines=8> */
.L_x_18060:
[----:B------:R-:W-:Y:S05]  /*8d7a0*/  BSYNC B3 ;  /* 0x0000000000037941 */ /* 0x000fea0003800000 */
.L_x_18059:
        /* <DEDUP_REMOVED lines=82> */
.L_x_18062:
[----:B------:R-:W-:-:S04]  /*8dcd0*/  ISETP.GE.AND P0, PT, R65, RZ, PT ;  /* 0x000000ff4100720c */ /* 0x000fc80003f06270 */
[----:B------:R-:W-:Y:S02]  /*8dce0*/  FSEL R6, RZ, 3.37028055040000000000e+12, P0 ;  /* 0x54442d18ff067808 */ /* 0x000fe40000000000 */
[----:B------:R-:W-:-:S07]  /*8dcf0*/  FSEL R7, RZ, 2.1426990032196044922, P0 ;  /* 0x400921fbff077808 */ /* 0x000fce0000000000 */
.L_x_18063:
[----:B------:R-:W-:Y:S05]  /*8dd00*/  BSYNC B0 ;  /* 0x0000000000007941 */ /* 0x000fea0003800000 */
.L_x_18061:
[----:B------:R-:W-:Y:S01]  /*8dd10*/  DADD R2, R2, R4 ;  /* 0x0000000002027229 */ /* 0x000fe20000000004 */
[----:B------:R-:W-:Y:S01]  /*8dd20*/  LOP3.LUT R67, R7, 0x80000000, R67, 0xb8, !PT ;  /* 0x8000000007437812 */ /* 0x000fe200078eb843 */
[----:B------:R-:W-:-:S06]  /*8dd30*/  DADD R30, R30, 1 ;  /* 0x3ff000001e1e7429 */ /* 0x000fcc0000000000 */
[----:B------:R-:W-:-:S06]  /*8dd40*/  DSETP.GTU.AND P0, PT, |R2|, +INF , PT ;  /* 0x7ff000000200742a */ /* 0x000fcc0003f0c200 */
[----:B------:R-:W-:Y:S02]  /*8dd50*/  FSEL R6, R2, R6, P0 ;  /* 0x0000000602067208 */ /* 0x000fe40000000000 */
[----:B------:R-:W-:-:S07]  /*8dd60*/  FSEL R7, R3, R67, P0 ;  /* 0x0000004303077208 */ /* 0x000fce0000000000 */
.L_x_18045:
[----:B------:R-:W-:Y:S05]  /*8dd70*/  BSYNC B2 ;  /* 0x0000000000027941 */ /* 0x000fea0003800000 */
.L_x_18035:
        /* <DEDUP_REMOVED lines=9> */
.L_x_17943:
        /* <DEDUP_REMOVED lines=21> */
.L_x_17942:
[----:B------:R-:W-:Y:S05]  /*8df60*/  BSYNC B1 ;  /* 0x0000000000017941 */ /* 0x000fea0003800000 */
.L_x_17941:
        /* <DEDUP_REMOVED lines=23> */
.L_x_18066:
[----:B------:R-:W-:-:S13]  /*8e0e0*/  ISETP.GE.AND P0, PT, R0, R79, PT ;  /* 0x0000004f0000720c */ /* 0x000fda0003f06270 */
[----:B------:R-:W-:Y:S05]  /*8e0f0*/  @P0 BRA `(.L_x_18068) ;  /* 0x0000000000300947 */ /* 0x000fea0003800000 */
[----:B01----:R-:W0:Y:S01]  /*8e100*/  LDC.64 R2, c[0x0][0x218] ;  /* 0x00008600ff027b82 */ /* 0x003e220000000a00 */
[----:B------:R-:W-:Y:S02]  /*8e110*/  IMAD.IADD R5, R80, 0x1, R0 ;  /* 0x0000000150057824 */ /* 0x000fe400078e0200 */
[----:B------:R-:W-:Y:S02]  /*8e120*/  VIADD R0, R0, 0x80 ;  /* 0x0000008000007836 */ /* 0x000fe40000000000 */
[----:B0-----:R-:W-:-:S05]  /*8e130*/  IMAD.WIDE.U32 R2, R5, 0x10, R2 ;  /* 0x0000001005027825 */ /* 0x001fca00078e0002 */
[----:B------:R1:W-:Y:S02]  /*8e140*/  STG.E.128 desc[UR6][R2.64], R56 ;  /* 0x0000003802007986 */ /* 0x0003e4000c101d06 */
.L_x_18067:
[----:B------:R-:W-:-:S13]  /*8e150*/  ISETP.GE.AND P0, PT, R0, R79, PT ;  /* 0x0000004f0000720c */ /* 0x000fda0003f06270 */
[----:B------:R-:W-:Y:S05]  /*8e160*/  @P0 BRA `(.L_x_18069) ;  /* 0x0000000000340947 */ /* 0x000fea0003800000 */
[----:B01----:R-:W0:Y:S01]  /*8e170*/  LDC.64 R2, c[0x0][0x218] ;  /* 0x00008600ff027b82 */ /* 0x003e220000000a00 */
[----:B------:R-:W-:Y:S02]  /*8e180*/  IMAD.IADD R5, R80, 0x1, R0 ;  /* 0x0000000150057824 */ /* 0x000fe400078e0200 */
[----:B------:R-:W-:Y:S02]  /*8e190*/  VIADD R0, R0, 0x80 ;  /* 0x0000008000007836 */ /* 0x000fe40000000000 */
[----:B0-----:R-:W-:-:S05]  /*8e1a0*/  IMAD.WIDE.U32 R2, R5, 0x10, R2 ;  /* 0x0000001005027825 */ /* 0x001fca00078e0002 */
[----:B------:R2:W-:Y:S02]  /*8e1b0*/  STG.E.128 desc[UR6][R2.64], R36 ;  /* 0x0000002402007986 */ /* 0x0005e4000c101d06 */
.L_x_18068:
        /* <DEDUP_REMOVED lines=8> */
.L_x_18069:
[----:B------:R-:W-:Y:S05]  /*8e240*/  BSYNC B1 ;  /* 0x0000000000017941 */ /* 0x000fea0003800000 */
.L_x_18065:
[----:B------:R-:W-:-:S13]  /*8e250*/  ISETP.GE.AND P0, PT, R0, R79, PT ;  /* 0x0000004f0000720c */ /* 0x000fda0003f06270 */
[----:B012---:R-:W0:Y:S01]  /*8e260*/  @!P0 LDC.64 R2, c[0x0][0x218] ;  /* 0x00008600ff028b82 */ /* 0x007e220000000a00 */
[----:B------:R-:W-:Y:S02]  /*8e270*/  @!P0 IMAD.IADD R5, R80, 0x1, R0 ;  /* 0x0000000150058824 */ /* 0x000fe400078e0200 */
[----:B------:R-:W-:Y:S02]  /*8e280*/  @!P0 VIADD R0, R0, 0x80 ;  /* 0x0000008000008836 */ /* 0x000fe40000000000 */
[----:B0-----:R-:W-:-:S05]  /*8e290*/  @!P0 IMAD.WIDE.U32 R2, R5, 0x10, R2 ;  /* 0x0000001005028825 */ /* 0x001fca00078e0002 */
[----:B------:R3:W-:Y:S02]  /*8e2a0*/  @!P0 STG.E.128 desc[UR6][R2.64], R24 ;  /* 0x0000001802008986 */ /* 0x0007e4000c101d06 */
.L_x_18070:
[----:B------:R-:W-:Y:S05]  /*8e2b0*/  BSYNC B0 ;  /* 0x0000000000007941 */ /* 0x000fea0003800000 */
.L_x_18064:
        /* <DEDUP_REMOVED lines=8> */
        .weak           $__internal_24_$__cuda_sm20_div_rn_f64_full
        .type           $__internal_24_$__cuda_sm20_div_rn_f64_full,@function
        .size           $__internal_24_$__cuda_sm20_div_rn_f64_full,($__internal_25_$__cuda_sm20_dsqrt_rn_f64_mediumpath_v1 - $__internal_24_$__cuda_sm20_div_rn_f64_full)
$__internal_24_$__cuda_sm20_div_rn_f64_full:
        /* <DEDUP_REMOVED lines=68> */
.L_x_18072:
        /* <DEDUP_REMOVED lines=17> */
.L_x_18075:
[----:B------:R-:W-:-:S05]  /*8e890*/  LOP3.LUT R22, R11, 0x80000, RZ, 0xfc, !PT ;  /* 0x000800000b167812 */ /* 0x000fca00078efcff */
[----:B------:R-:W-:Y:S02]  /*8e8a0*/  IMAD.MOV.U32 R23, RZ, RZ, R22 ;  /* 0x000000ffff177224 */ /* 0x000fe400078e0016 */
[----:B------:R-:W-:Y:S01]  /*8e8b0*/  IMAD.MOV.U32 R22, RZ, RZ, R10 ;  /* 0x000000ffff167224 */ /* 0x000fe200078e000a */
[----:B------:R-:W-:Y:S06]  /*8e8c0*/  BRA `(.L_x_18073) ;  /* 0x00000000000c7947 */ /* 0x000fec0003800000 */
.L_x_18074:
[----:B------:R-:W-:-:S05]  /*8e8d0*/  LOP3.LUT R22, R13, 0x80000, RZ, 0xfc, !PT ;  /* 0x000800000d167812 */ /* 0x000fca00078efcff */
[----:B------:R-:W-:Y:S02]  /*8e8e0*/  IMAD.MOV.U32 R23, RZ, RZ, R22 ;  /* 0x000000ffff177224 */ /* 0x000fe400078e0016 */
[----:B------:R-:W-:-:S07]  /*8e8f0*/  IMAD.MOV.U32 R22, RZ, RZ, R12 ;  /* 0x000000ffff167224 */ /* 0x000fce00078e000c */
.L_x_18073:
[----:B------:R-:W-:Y:S05]  /*8e900*/  BSYNC B0 ;  /* 0x0000000000007941 */ /* 0x000fea0003800000 */
.L_x_18071:
[----:B------:R-:W-:Y:S02]  /*8e910*/  IMAD.MOV.U32 R6, RZ, RZ, R0 ;  /* 0x000000ffff067224 */ /* 0x000fe400078e0000 */
[----:B------:R-:W-:-:S04]  /*8e920*/  IMAD.MOV.U32 R7, RZ, RZ, 0x0 ;  /* 0x00000000ff077424 */ /* 0x000fc800078e00ff */
[----:B------:R-:W-:Y:S05]  /*8e930*/  RET.REL.NODEC R6 `(_ZN2at6native29vectorized_elementwise_kernelILi4EZZZNS0_16acos_kernel_cudaERNS_18TensorIteratorBaseEENKUlvE_clEvENKUlvE_clEvEUlN3c107complexIdEEE_St5arrayIPcLm2EEEEviT0_T1_) ;  /* 0xfffff71406b07950 */ /* 0x000fea0003c3ffff */
        .weak           $__internal_25_$__cuda_sm20_dsqrt_rn_f64_mediumpath_v1
        .type           $__internal_25_$__cuda_sm20_dsqrt_rn_f64_mediumpath_v1,@function
        .size           $__internal_25_$__cuda_sm20_dsqrt_rn_f64_mediumpath_v1,(.L_x_20092 - $__internal_25_$__cuda_sm20_dsqrt_rn_f64_mediumpath_v1)
$__internal_25_$__cuda_sm20_dsqrt_rn_f64_mediumpath_v1:
        /* <DEDUP_REMOVED lines=11> */
.L_x_18077:
        /* <DEDUP_REMOVED lines=24> */
.L_x_18079:
[----:B------:R-:W-:-:S11]  /*8eb70*/  DADD R6, R8, R8 ;  /* 0x0000000008067229 */ /* 0x000fd60000000008 */
.L_x_18078:
[----:B------:R-:W-:Y:S05]  /*8eb80*/  BSYNC B0 ;  /* 0x0000000000007941 */ /* 0x000fea0003800000 */
.L_x_18076:
[----:B------:R-:W-:Y:S02]  /*8eb90*/  IMAD.MOV.U32 R8, RZ, RZ, R0 ;  /* 0x000000ffff087224 */ /* 0x000fe400078e0000 */
[----:B------:R-:W-:-:S04]  /*8eba0*/  IMAD.MOV.U32 R9, RZ, RZ, 0x0 ;  /* 0x00000000ff097424 */ /* 0x000fc800078e00ff */
[----:B------:R-:W-:Y:S05]  /*8ebb0*/  RET.REL.NODEC R8 `(_ZN2at6native29vectorized_elementwise_kernelILi4EZZZNS0_16acos_kernel_cudaERNS_18TensorIteratorBaseEENKUlvE_clEvENKUlvE_clEvEUlN3c107complexIdEEE_St5arrayIPcLm2EEEEviT0_T1_) ;  /* 0xfffff71408107950 */ /* 0x000fea0003c3ffff */
.L_x_18080:
        /* <DEDUP_REMOVED lines=12> */
.L_x_20092:


//--------------------- .text._ZN2at6native29vectorized_elementwise_kernelILi8EZZZNS0_16acos_kernel_cudaERNS_18TensorIteratorBaseEENKUlvE_clEvENKUlvE_clEvEUlN3c107complexIdEEE_St5arrayIPcLm2EEEEviT0_T1_ --------------------------
	.section	.text._ZN2at6native29vectorized_elementwise_kernelILi8EZZZNS0_16acos_kernel_cudaERNS_18TensorIteratorBaseEENKUlvE_clEvENKUlvE_clEvEUlN3c107complexIdEEE_St5arrayIPcLm2EEEEviT0_T1_,"ax",@progbits
	.align	128
        .global         _ZN2at6native29vectorized_elementwise_kernelILi8EZZZNS0_16acos_kernel_cudaERNS_18TensorIteratorBaseEENKUlvE_clEvENKUlvE_clEvEUlN3c107complexIdEEE_St5arrayIPcLm2EEEEviT0_T1_
        .type           _ZN2at6native29vectorized_elementwise_kernelILi8EZZZNS0_16acos_kernel_cudaERNS_18TensorIteratorBaseEENKUlvE_clEvENKUlvE_clEvEUlN3c107complexIdEEE_St5arrayIPcLm2EEEEviT0_T1_,@function
        .size           _ZN2at6native29vectorized_elementwise_kernelILi8EZZZNS0_16acos_kernel_cudaERNS_18TensorIteratorBaseEENKUlvE_clEvENKUlvE_clEvEUlN3c107complexIdEEE_St5arrayIPcLm2EEEEviT0_T1_,(.L_x_20094 - _ZN2at6native29vectorized_elementwise_kernelILi8EZZZNS0_16acos_kernel_cudaERNS_18TensorIteratorBaseEENKUlvE_clEvENKUlvE_clEvEUlN3c107complexIdEEE_St5arrayIPcLm2EEEEviT0_T1_)
        .other          _ZN2at6native29vectorized_elementwise_kernelILi8EZZZNS0_16acos_kernel_cudaERNS_18TensorIteratorBaseEENKUlvE_clEvENKUlvE_clEvEUlN3c107complexIdEEE_St5arrayIPcLm2EEEEviT0_T1_,@"STO_CUDA_ENTRY STV_DEFAULT"
_ZN2at6native29vectorized_elementwise_kernelILi8EZZZNS0_16acos_kernel_cudaERNS_18TensorIteratorBaseEENKUlvE_clEvENKUlvE_clEvEUlN3c107complexIdEEE_St5arrayIPcLm2EEEEviT0_T1_:
.text._ZN2at6native29vectorized_elementwise_kernelILi8EZZZNS0_16acos_kernel_cudaERNS_18TensorIteratorBaseEENKUlvE_clEvENKUlvE_clEvEUlN3c107complexIdEEE_St5arrayIPcLm2EEEEviT0_T1_:
        /* <DEDUP_REMOVED lines=163> */
[----:B-----5:R-:W-:Y:S05]  /*0a30*/  CALL.REL.NOINC `($__internal_27_$__cuda_sm20_dsqrt_rn_f64_mediumpath_v1) ;  /* 0x000008dc00c07944 */ /* 0x020fea0003c00000 */
.L_x_18090:
[----:B------:R-:W-:Y:S05]  /*0a40*/  BSYNC B3 ;  /* 0x0000000000037941 */ /* 0x000fea0003800000 */
.L_x_18089:
        /* <DEDUP_REMOVED lines=81> */
.L_x_18088:
        /* <DEDUP_REMOVED lines=31> */
[----:B-----5:R-:W-:Y:S05]  /*1150*/  CALL.REL.NOINC `($__internal_26_$__cuda_sm20_div_rn_f64_full) ;  /* 0x000008d000787944 */ /* 0x020fea0003c00000 */
.L_x_18098:
[----:B------:R-:W-:Y:S05]  /*1160*/  BSYNC B4 ;  /* 0x0000000000047941 */ /* 0x000fea0003800000 */
.L_x_18097:
[----:B------:R-:W-:Y:S02]  /*1170*/  IMAD.MOV.U32 R26, RZ, RZ, R22 ;  /* 0x000000ffff1a7224 */ /* 0x000fe400078e0016 */
[----:B------:R-:W-:Y:S01]  /*1180*/  IMAD.MOV.U32 R27, RZ, RZ, R23 ;  /* 0x000000ffff1b7224 */ /* 0x000fe200078e0017 */
[----:B------:R-:W-:Y:S06]  /*1190*/  BRA `(.L_x_18096) ;  /* 0x0000000000047947 */ /* 0x000fec0003800000 */
.L_x_18095:
[----:B------:R-:W-:-:S11]  /*11a0*/  DADD R26, -R38, R54 ;  /* 0x00000000261a7229 */ /* 0x000fd60000000136 */
.L_x_18096:
[----:B------:R-:W-:Y:S05]  /*11b0*/  BSYNC B3 ;  /* 0x0000000000037941 */ /* 0x000fea0003800000 */
.L_x_18094:
        /* <DEDUP_REMOVED lines=27> */
.L_x_18103:
[----:B------:R-:W-:Y:S05]  /*1370*/  BSYNC B4 ;  /* 0x0000000000047941 */ /* 0x000fea0003800000 */
.L_x_18102:
[----:B------:R-:W-:Y:S05]  /*1380*/  BRA `(.L_x_18101) ;  /* 0x0000000000047947 */ /* 0x000fea0003800000 */
.L_x_18100:
[----:B------:R-:W-:-:S11]  /*1390*/  DADD R22, R60, -R6 ;  /* 0x000000003c167229 */ /* 0x000fd60000000806 */
.L_x_18101:
[----:B------:R-:W-:Y:S05]  /*13a0*/  BSYNC B3 ;  /* 0x0000000000037941 */ /* 0x000fea0003800000 */
.L_x_18099:
        /* <DEDUP_REMOVED lines=29> */
[----:B-----5:R-:W-:Y:S05]  /*1580*/  CALL.REL.NOINC `($__internal_27_$__cuda_sm20_dsqrt_rn_f64_mediumpath_v1) ;  /* 0x000008d000ec7944 */ /* 0x020fea0003c00000 */
.L_x_18105:
[----:B------:R-:W-:Y:S05]  /*1590*/  BSYNC B3 ;  /* 0x0000000000037941 */ /* 0x000fea0003800000 */
.L_x_18104:
        /* <DEDUP_REMOVED lines=85> */
.L_x_18106:
        /* <DEDUP_REMOVED lines=19> */
[----:B-----5:R-:W-:Y:S05]  /*1c20*/  CALL.REL.NOINC `($__internal_26_$__cuda_sm20_div_rn_f64_full) ;  /* 0x000008c400c47944 */ /* 0x020fea0003c00000 */
.L_x_18108:
[----:B------:R-:W-:Y:S05]  /*1c30*/  BSYNC B3 ;  /* 0x0000000000037941 */ /* 0x000fea0003800000 */
.L_x_18107:
        /* <DEDUP_REMOVED lines=30> */
.L_x_18093:
        /* <DEDUP_REMOVED lines=24> */
.L_x_18111:
[----:B------:R-:W-:Y:S05]  /*1fa0*/  BSYNC B3 ;  /* 0x0000000000037941 */ /* 0x000fea0003800000 */
.L_x_18110:
        /* <DEDUP_REMOVED lines=24> */
[----:B-----5:R-:W-:Y:S05]  /*2130*/  CALL.REL.NOINC `($__internal_26_$__cuda_sm20_div_rn_f64_full) ;  /* 0x000008c000807944 */ /* 0x020fea0003c00000 */
.L_x_18114:
[----:B------:R-:W-:Y:S05]  /*2140*/  BSYNC B3 ;  /* 0x0000000000037941 */ /* 0x000fea0003800000 */
.L_x_18113:
        /* <DEDUP_REMOVED lines=30> */
.L_x_18112:
        /* <DEDUP_REMOVED lines=75> */
.L_x_18115:
[----:B------:R-:W-:Y:S01]  /*27e0*/  IMAD.MOV.U32 R8, RZ, RZ, 0x0 ;  /* 0x00000000ff087424 */ /* 0x000fe200078e00ff */
[----:B------:R-:W-:Y:S01]  /*27f0*/  FSETP.NEU.FTZ.AND P0, PT, R7, RZ, PT ;  /* 0x000000ff0700720b */ /* 0x000fe20003f1d000 */
[----:B------:R-:W-:-:S06]  /*2800*/  IMAD.MOV.U32 R9, RZ, RZ, 0x7ff00000 ;  /* 0x7ff00000ff097424 */ /* 0x000fcc00078e00ff */
[----:B------:R-:W-:-:S10]  /*2810*/  DFMA R8, R6, R8, +INF ;  /* 0x7ff000000608742b */ /* 0x000fd40000000008 */
[----:B------:R-:W-:Y:S02]  /*2820*/  FSEL R36, R8, RZ, P0 ;  /* 0x000000ff08247208 */ /* 0x000fe40000000000 */
[----:B------:R-:W-:Y:S01]  /*2830*/  FSEL R37, R9, -QNAN , P0 ;  /* 0xfff0000009257808 */ /* 0x000fe20000000000 */
[----:B------:R-:W-:Y:S06]  /*2840*/  BRA `(.L_x_18091) ;  /* 0x00000004002c7947 */ /* 0x000fec0003800000 */
.L_x_18109:
        /* <DEDUP_REMOVED lines=23> */
.L_x_18117:
[----:B------:R-:W-:Y:S05]  /*29c0*/  BSYNC B3 ;  /* 0x0000000000037941 */ /* 0x000fea0003800000 */
.L_x_18116:
        /* <DEDUP_REMOVED lines=20> */
[----:B-----5:R-:W-:Y:S05]  /*2b10*/  CALL.REL.NOINC `($__internal_26_$__cuda_sm20_div_rn_f64_full) ;  /* 0x000008b800087944 */ /* 0x020fea0003c00000 */
.L_x_18119:
[----:B------:R-:W-:Y:S05]  /*2b20*/  BSYNC B3 ;  /* 0x0000000000037941 */ /* 0x000fea0003800000 */
.L_x_18118:
[----:B------:R-:W-:Y:S01]  /*2b30*/  IMAD.MOV.U32 R36, RZ, RZ, R22 ;  /* 0x000000ffff247224 */ /* 0x000fe200078e0016 */
[----:B------:R-:W-:Y:S01]  /*2b40*/  MOV R37, R23 ;  /* 0x0000001700257202 */ /* 0x000fe20000000f00 */
[----:B------:R-:W-:Y:S06]  /*2b50*/  BRA `(.L_x_18091) ;  /* 0x0000000000687947 */ /* 0x000fec0003800000 */
.L_x_18092:
        /* <DEDUP_REMOVED lines=22> */
[----:B-----5:R-:W-:Y:S05]  /*2cc0*/  CALL.REL.NOINC `($__internal_27_$__cuda_sm20_dsqrt_rn_f64_mediumpath_v1) ;  /* 0x000008bc001c7944 */ /* 0x020fea0003c00000 */
.L_x_18121:
[----:B------:R-:W-:Y:S05]  /*2cd0*/  BSYNC B3 ;  /* 0x0000000000037941 */ /* 0x000fea0003800000 */
.L_x_18120:
[----:B------:R-:W-:Y:S01]  /*2ce0*/  IMAD.MOV.U32 R36, RZ, RZ, R6 ;  /* 0x000000ffff247224 */ /* 0x000fe200078e0006 */
[----:B------:R-:W-:-:S07]  /*2cf0*/  MOV R37, R7 ;  /* 0x0000000700257202 */ /* 0x000fce0000000f00 */
.L_x_18091:
[----:B------:R-:W-:Y:S05]  /*2d00*/  BSYNC B2 ;  /* 0x0000000000027941 */ /* 0x000fea0003800000 */
.L_x_18087:
        /* <DEDUP_REMOVED lines=24> */
[----:B------:R-:W-:Y:S02]  /*2e90*/  IMAD.MOV.U32 R26, RZ, RZ, R22 ;  /* 0x000000ffff1a7224 */ /* 0x000fe400078e0016 */
[----:B------:R-:W-:-:S07]  /*2ea0*/  IMAD.MOV.U32 R27, RZ, RZ, R23 ;  /* 0x000000ffff1b7224 */ /* 0x000fce00078e0017 */
.L_x_18125:
[----:B------:R-:W-:Y:S05]  /*2eb0*/  BSYNC B3 ;  /* 0x0000000000037941 */ /* 0x000fea0003800000 */
.L_x_18124:
        /* <DEDUP_REMOVED lines=37> */
.L_x_18133:
[----:B------:R-:W-:Y:S05]  /*3110*/  BSYNC B4 ;  /* 0x0000000000047941 */ /* 0x000fea0003800000 */
.L_x_18132:
[----:B------:R-:W-:Y:S01]  /*3120*/  MOV R62, R22 ;  /* 0x00000016003e7202 */ /* 0x000fe20000000f00 */
[----:B------:R-:W-:Y:S01]  /*3130*/  IMAD.MOV.U32 R63, RZ, RZ, R23 ;  /* 0x000000ffff3f7224 */ /* 0x000fe200078e0017 */
[----:B------:R-:W-:Y:S06]  /*3140*/  BRA `(.L_x_18131) ;  /* 0x0000000000047947 */ /* 0x000fec0003800000 */
.L_x_18130:
[----:B------:R-:W-:-:S11]  /*3150*/  DADD R62, -R38, R54 ;  /* 0x00000000263e7229 */ /* 0x000fd60000000136 */
.L_x_18131:
[----:B------:R-:W-:Y:S05]  /*3160*/  BSYNC B3 ;  /* 0x0000000000037941 */ /* 0x000fea0003800000 */
.L_x_18129:
        /* <DEDUP_REMOVED lines=24> */
.L_x_18138:
[----:B------:R-:W-:Y:S05]  /*32f0*/  BSYNC B4 ;  /* 0x0000000000047941 */ /* 0x000fea0003800000 */
.L_x_18137:
[----:B------:R-:W-:Y:S02]  /*3300*/  IMAD.MOV.U32 R2, RZ, RZ, R22 ;  /* 0x000000ffff027224 */ /* 0x000fe400078e0016 */
[----:B------:R-:W-:Y:S01]  /*3310*/  IMAD.MOV.U32 R3, RZ, RZ, R23 ;  /* 0x000000ffff037224 */ /* 0x000fe200078e0017 */
[----:B------:R-:W-:Y:S06]  /*3320*/  BRA `(.L_x_18136) ;  /* 0x0000000000047947 */ /* 0x000fec0003800000 */
.L_x_18135:
[----:B------:R-:W-:-:S11]  /*3330*/  DADD R2, -R52, R60 ;  /* 0x0000000034027229 */ /* 0x000fd6000000013c */
.L_x_18136:
[----:B------:R-:W-:Y:S05]  /*3340*/  BSYNC B3 ;  /* 0x0000000000037941 */ /* 0x000fea0003800000 */
.L_x_18134:
        /* <DEDUP_REMOVED lines=25> */
[----:B-----5:R-:W-:Y:S05]  /*34e0*/  CALL.REL.NOINC `($__internal_27_$__cuda_sm20_dsqrt_rn_f64_mediumpath_v1) ;  /* 0x000008b400147944 */ /* 0x020fea0003c00000 */
.L_x_18140:
[----:B------:R-:W-:Y:S05]  /*34f0*/  BSYNC B3 ;  /* 0x0000000000037941 */ /* 0x000fea0003800000 */
.L_x_18139:
[----:B------:R-:W-:Y:S01]  /*3500*/  PLOP3.LUT P0, PT, PT, PT, PT, 0x80, 0x0 ;  /* 0x000000000000781c */ /* 0x000fe20003f0f070 */
[----:B------:R-:W-:Y:S02]  /*3510*/  IMAD.MOV.U32 R30, RZ, RZ, R6 ;  /* 0x000000ffff1e7224 */ /* 0x000fe400078e0006 */
[----:B------:R-:W-:Y:S01]  /*3520*/  IMAD.MOV.U32 R31, RZ, RZ, R7 ;  /* 0x000000ffff1f7224 */ /* 0x000fe200078e0007 */
[----:B------:R-:W-:Y:S09]  /*3530*/  BRA `(.L_x_18126) ;  /* 0x0000000800407947 */ /* 0x000ff20003800000 */
.L_x_18128:
        /* <DEDUP_REMOVED lines=26> */
.L_x_18143:
[----:B------:R-:W-:Y:S05]  /*36e0*/  BSYNC B3 ;  /* 0x0000000000037941 */ /* 0x000fea0003800000 */
.L_x_18142:
[----:B------:R-:W-:Y:S01]  /*36f0*/  PLOP3.LUT P0, PT, PT, PT, PT, 0x80, 0x0 ;  /* 0x000000000000781c */ /* 0x000fe20003f0f070 */
[----:B------:R-:W-:Y:S02]  /*3700*/  IMAD.MOV.U32 R30, RZ, RZ, R6 ;  /* 0x000000ffff1e7224 */ /* 0x000fe400078e0006 */
[----:B------:R-:W-:Y:S01]  /*3710*/  IMAD.MOV.U32 R31, RZ, RZ, R7 ;  /* 0x000000ffff1f7224 */ /* 0x000fe200078e0007 */
[----:B------:R-:W-:Y:S09]  /*3720*/  BRA `(.L_x_18126) ;  /* 0x0000000400c47947 */ /* 0x000ff20003800000 */
.L_x_18141:
        /* <DEDUP_REMOVED lines=26> */
[----:B-----5:R-:W-:Y:S05]  /*38d0*/  CALL.REL.NOINC `($__internal_27_$__cuda_sm20_dsqrt_rn_f64_mediumpath_v1) ;  /* 0x000008b000187944 */ /* 0x020fea0003c00000 */
.L_x_18145:
[----:B------:R-:W-:Y:S05]  /*38e0*/  BSYNC B3 ;  /* 0x0000000000037941 */ /* 0x000fea0003800000 */
.L_x_18144:
        /* <DEDUP_REMOVED lines=21> */
.L_x_18147:
[----:B------:R-:W-:Y:S05]  /*3a40*/  BSYNC B3 ;  /* 0x0000000000037941 */ /* 0x000fea0003800000 */
.L_x_18146:
[----:B------:R-:W-:Y:S01]  /*3a50*/  DMUL R4, R4, 8.11296384146066816958e+31 ;  /* 0x4690000004047828 */ /* 0x000fe20000000000 */
[----:B------:R-:W-:Y:S01]  /*3a60*/  PLOP3.LUT P0, PT, PT, PT, PT, 0x80, 0x0 ;  /* 0x000000000000781c */ /* 0x000fe20003f0f070 */
[----:B------:R-:W-:Y:S02]  /*3a70*/  IMAD.MOV.U32 R30, RZ, RZ, R22 ;  /* 0x000000ffff1e7224 */ /* 0x000fe400078e0016 */
[----:B------:R-:W-:Y:S01]  /*3a80*/  IMAD.MOV.U32 R31, RZ, RZ, R23 ;  /* 0x000000ffff1f7224 */ /* 0x000fe200078e0017 */
[----:B------:R-:W-:Y:S09]  /*3a90*/  BRA `(.L_x_18126) ;  /* 0x0000000000e87947 */ /* 0x000ff20003800000 */
.L_x_18127:
        /* <DEDUP_REMOVED lines=21> */
[----:B-----5:R-:W-:Y:S05]  /*3bf0*/  CALL.REL.NOINC `($__internal_27_$__cuda_sm20_dsqrt_rn_f64_mediumpath_v1) ;  /* 0x000008ac00507944 */ /* 0x020fea0003c00000 */
[----:B------:R-:W-:Y:S02]  /*3c00*/  IMAD.MOV.U32 R20, RZ, RZ, R6 ;  /* 0x000000ffff147224 */ /* 0x000fe400078e0006 */
[----:B------:R-:W-:-:S07]  /*3c10*/  IMAD.MOV.U32 R21, RZ, RZ, R7 ;  /* 0x000000ffff157224 */ /* 0x000fce00078e0007 */
.L_x_18149:
[----:B------:R-:W-:Y:S05]  /*3c20*/  BSYNC B3 ;  /* 0x0000000000037941 */ /* 0x000fea0003800000 */
.L_x_18148:
        /* <DEDUP_REMOVED lines=26> */
.L_x_18151:
[----:B------:R-:W-:Y:S05]  /*3dd0*/  BSYNC B3 ;  /* 0x0000000000037941 */ /* 0x000fea0003800000 */
.L_x_18150:
[----:B------:R-:W-:Y:S01]  /*3de0*/  DMUL R30, R6, R20 ;  /* 0x00000014061e7228 */ /* 0x000fe20000000000 */
[----:B------:R-:W-:Y:S01]  /*3df0*/  PLOP3.LUT P0, PT, PT, PT, PT, 0x80, 0x0 ;  /* 0x000000000000781c */ /* 0x000fe20003f0f070 */
[----:B------:R-:W-:-:S12]  /*3e00*/  BRA `(.L_x_18126) ;  /* 0x00000000000c7947 */ /* 0x000fd80003800000 */
.L_x_18123:
[----:B------:R-:W-:Y:S01]  /*3e10*/  DMUL R30, R30, 9.00719925474099200000e+15 ;  /* 0x434000001e1e7828 */ /* 0x000fe20000000000 */
[----:B------:R-:W-:Y:S01]  /*3e20*/  PLOP3.LUT P0, PT, PT, PT, PT, 0x80, 0x0 ;  /* 0x000000000000781c */ /* 0x000fe20003f0f070 */
[----:B------:R-:W-:-:S12]  /*3e30*/  DMUL R4, R4, 9.00719925474099200000e+15 ;  /* 0x4340000004047828 */ /* 0x000fd80000000000 */
.L_x_18126:
[----:B------:R-:W-:Y:S05]  /*3e40*/  BSYNC B2 ;  /* 0x0000000000027941 */ /* 0x000fea0003800000 */
.L_x_18122:
        /* <DEDUP_REMOVED lines=67> */
.L_x_18157:
[----:B------:R-:W-:-:S11]  /*4280*/  DMUL R72, RZ, |R26| ;  /* 0x4000001aff487228 */ /* 0x000fd60000000000 */
.L_x_18158:
[----:B------:R-:W-:Y:S05]  /*4290*/  BSYNC B0 ;  /* 0x0000000000007941 */ /* 0x000fea0003800000 */
.L_x_18156:
        /* <DEDUP_REMOVED lines=11> */
.L_x_18155:
        /* <DEDUP_REMOVED lines=53> */
.L_x_18154:
        /* <DEDUP_REMOVED lines=62> */
.L_x_18162:
[----:B------:R-:W-:-:S11]  /*4a80*/  DMUL R72, RZ, |R26| ;  /* 0x4000001aff487228 */ /* 0x000fd60000000000 */
.L_x_18163:
[----:B------:R-:W-:Y:S05]  /*4a90*/  BSYNC B0 ;  /* 0x0000000000007941 */ /* 0x000fea0003800000 */
.L_x_18161:
        /* <DEDUP_REMOVED lines=11> */
.L_x_18160:
        /* <DEDUP_REMOVED lines=53> */
.L_x_18153:
        /* <DEDUP_REMOVED lines=30> */
.L_x_18166:
[----:B------:R-:W-:Y:S05]  /*5080*/  BSYNC B3 ;  /* 0x0000000000037941 */ /* 0x000fea0003800000 */
.L_x_18165:
        /* <DEDUP_REMOVED lines=82> */
.L_x_18168:
[----:B------:R-:W-:Y:S02]  /*55b0*/  FSEL R2, RZ, 3.37028055040000000000e+12, P1 ;  /* 0x54442d18ff027808 */ /* 0x000fe40000800000 */
[----:B------:R-:W-:-:S07]  /*55c0*/  FSEL R3, RZ, 2.1426990032196044922, P1 ;  /* 0x400921fbff037808 */ /* 0x000fce0000800000 */
.L_x_18169:
[----:B------:R-:W-:Y:S05]  /*55d0*/  BSYNC B0 ;  /* 0x0000000000007941 */ /* 0x000fea0003800000 */
.L_x_18167:
[----:B------:R-:W-:Y:S01]  /*55e0*/  DADD R4, |R30|, |R4| ;  /* 0x000000001e047229 */ /* 0x000fe20000000604 */
[----:B------:R-:W-:-:S07]  /*55f0*/  LOP3.LUT R31, R3, 0x80000000, R31, 0xb8, !PT ;  /* 0x80000000031f7812 */ /* 0x000fce00078eb81f */
[----:B------:R-:W-:-:S06]  /*5600*/  DSETP.GTU.AND P0, PT, |R4|, +INF , PT ;  /* 0x7ff000000400742a */ /* 0x000fcc0003f0c200 */
[----:B------:R-:W-:Y:S02]  /*5610*/  FSEL R72, R4, R2, P0 ;  /* 0x0000000204487208 */ /* 0x000fe40000000000 */
[----:B------:R-:W-:Y:S01]  /*5620*/  FSEL R73, R5, R31, P0 ;  /* 0x0000001f05497208 */ /* 0x000fe20000000000 */
[----:B------:R-:W-:Y:S06]  /*5630*/  BRA `(.L_x_18159) ;  /* 0x0000000400d47947 */ /* 0x000fec0003800000 */
.L_x_18164:
        /* <DEDUP_REMOVED lines=25> */
[----:B-----5:R-:W-:Y:S05]  /*57d0*/  CALL.REL.NOINC `($__internal_26_$__cuda_sm20_div_rn_f64_full) ;  /* 0x0000088800d87944 */ /* 0x020fea0003c00000 */
.L_x_18171:
[----:B------:R-:W-:Y:S05]  /*57e0*/  BSYNC B3 ;  /* 0x0000000000037941 */ /* 0x000fea0003800000 */
.L_x_18170:
        /* <DEDUP_REMOVED lines=82> */
.L_x_18173:
[----:B------:R-:W-:Y:S02]  /*5d10*/  FSEL R2, RZ, 3.37028055040000000000e+12, P1 ;  /* 0x54442d18ff027808 */ /* 0x000fe40000800000 */
[----:B------:R-:W-:-:S07]  /*5d20*/  FSEL R3, RZ, 2.1426990032196044922, P1 ;  /* 0x400921fbff037808 */ /* 0x000fce0000800000 */
.L_x_18174:
[----:B------:R-:W-:Y:S05]  /*5d30*/  BSYNC B0 ;  /* 0x0000000000007941 */ /* 0x000fea0003800000 */
.L_x_18172:
[----:B------:R-:W-:Y:S01]  /*5d40*/  DADD R4, |R30|, |R4| ;  /* 0x000000001e047229 */ /* 0x000fe20000000604 */
[----:B------:R-:W-:-:S07]  /*5d50*/  LOP3.LUT R31, R3, 0x80000000, R31, 0xb8, !PT ;  /* 0x80000000031f7812 */ /* 0x000fce00078eb81f */
[----:B------:R-:W-:-:S06]  /*5d60*/  DSETP.GTU.AND P0, PT, |R4|, +INF , PT ;  /* 0x7ff000000400742a */ /* 0x000fcc0003f0c200 */
[----:B------:R-:W-:Y:S02]  /*5d70*/  FSEL R72, R4, R2, P0 ;  /* 0x0000000204487208 */ /* 0x000fe40000000000 */
[----:B------:R-:W-:-:S07]  /*5d80*/  FSEL R73, R5, R31, P0 ;  /* 0x0000001f05497208 */ /* 0x000fce0000000000 */
.L_x_18159:
[----:B------:R-:W-:Y:S05]  /*5d90*/  BSYNC B2 ;  /* 0x0000000000027941 */ /* 0x000fea0003800000 */
.L_x_18152:
[----:B------:R-:W-:Y:S01]  /*5da0*/  DADD R2, -RZ, -R36 ;  /* 0x00000000ff027229 */ /* 0x000fe20000000924 */
[----:B------:R-:W-:-:S09]  /*5db0*/  ISETP.NE.AND P0, PT, R68, RZ, PT ;  /* 0x000000ff4400720c */ /* 0x000fd20003f05270 */
[----:B------:R-:W-:Y:S02]  /*5dc0*/  FSEL R74, R2, R36, !P0 ;  /* 0x00000024024a7208 */ /* 0x000fe40004000000 */
[----:B------:R-:W-:Y:S01]  /*5dd0*/  FSEL R75, R3, R37, !P0 ;  /* 0x00000025034b7208 */ /* 0x000fe20004000000 */
[----:B------:R-:W-:Y:S06]  /*5de0*/  BRA `(.L_x_18175) ;  /* 0x0000003000287947 */ /* 0x000fec0003800000 */
.L_x_18086:
[----:B------:R-:W2:Y:S01]  /*5df0*/  LDL.64 R2, [R1+0x8] ;  /* 0x0000080001027983 */ /* 0x000ea20000100a00 */
[----:B------:R-:W-:Y:S01]  /*5e00*/  UMOV UR4, 0x54442d18 ;  /* 0x54442d1800047882 */ /* 0x000fe20000000000 */
[----:B------:R-:W-:Y:S01]  /*5e10*/  UMOV UR5, 0x3ff921fb ;  /* 0x3ff921fb00057882 */ /* 0x000fe20000000000 */
[----:B------:R-:W-:Y:S02]  /*5e20*/  DADD R74, -RZ, -R26 ;  /* 0x00000000ff4a7229 */ /* 0x000fe4000000091a */
[----:B--2---:R-:W-:-:S08]  /*5e30*/  DADD R24, -R24, R2 ;  /* 0x0000000018187229 */ /* 0x004fd00000000102 */
[----:B------:R-:W-:Y:S01]  /*5e40*/  DADD R72, R24, UR4 ;  /* 0x0000000418487e29 */ /* 0x000fe20008000000 */
[----:B------:R-:W-:Y:S10]  /*5e50*/  BRA `(.L_x_18175) ;  /* 0x00000030000c7947 */ /* 0x000ff40003800000 */
.L_x_18085:
[----:B------:R-:W-:Y:S01]  /*5e60*/  DADD R74, -RZ, -R26 ;  /* 0x00000000ff4a7229 */ /* 0x000fe2000000091a */
[----:B------:R-:W-:Y:S01]  /*5e70*/  CS2R R72, SRZ ;  /* 0x0000000000487805 */ /* 0x000fe2000001ff00 */
[----:B------:R-:W-:Y:S09]  /*5e80*/  BRA `(.L_x_18175) ;  /* 0x0000003000007947 */ /* 0x000ff20003800000 */
.L_x_18084:
        /* <DEDUP_REMOVED lines=108> */
.L_x_18180:
[----:B------:R-:W-:Y:S05]  /*6550*/  BSYNC B0 ;  /* 0x0000000000007941 */ /* 0x000fea0003800000 */
.L_x_18179:
[----:B------:R-:W-:Y:S04]  /*6560*/  BSSY B3, `(.L_x_18181) ;  /* 0x0000008000037945 */ /* 0x000fe80003800000 */
[----:B------:R-:W-:Y:S05]  /*6570*/  @P3 BRA P5, `(.L_x_18182) ;  /* 0x0000000000183947 */ /* 0x000fea0002800000 */
[----:B------:R-:W-:Y:S01]  /*6580*/  IMAD.MOV.U32 R12, RZ, RZ, R36 ;  /* 0x000000ffff0c7224 */ /* 0x000fe200078e0024 */
[----:B------:R-:W-:Y:S01]  /*6590*/  MOV R0, 0x65e0 ;  /* 0x000065e000007802 */ /* 0x000fe20000000f00 */
[----:B------:R-:W-:Y:S02]  /*65a0*/  IMAD.MOV.U32 R13, RZ, RZ, R37 ;  /* 0x000000ffff0d7224 */ /* 0x000fe400078e0025 */
[----:B------:R-:W-:Y:S02]  /*65b0*/  IMAD.MOV.U32 R10, RZ, RZ, R30 ;  /* 0x000000ffff0a7224 */ /* 0x000fe400078e001e */
[----:B------:R-:W-:-:S07]  /*65c0*/  IMAD.MOV.U32 R11, RZ, RZ, R31 ;  /* 0x000000ffff0b7224 */ /* 0x000fce00078e001f */
[----:B-----5:R-:W-:Y:S05]  /*65d0*/  CALL.REL.NOINC `($__internal_26_$__cuda_sm20_div_rn_f64_full) ;  /* 0x0000087c00587944 */ /* 0x020fea0003c00000 */
.L_x_18182:
[----:B------:R-:W-:Y:S05]  /*65e0*/  BSYNC B3 ;  /* 0x0000000000037941 */ /* 0x000fea0003800000 */
.L_x_18181:
        /* <DEDUP_REMOVED lines=82> */
.L_x_18184:
[----:B------:R-:W-:-:S04]  /*6b10*/  ISETP.GE.AND P0, PT, R25, RZ, PT ;  /* 0x000000ff1900720c */ /* 0x000fc80003f06270 */
[----:B------:R-:W-:Y:S02]  /*6b20*/  FSEL R6, RZ, 3.37028055040000000000e+12, P0 ;  /* 0x54442d18ff067808 */ /* 0x000fe40000000000 */
[----:B------:R-:W-:-:S07]  /*6b30*/  FSEL R7, RZ, 2.1426990032196044922, P0 ;  /* 0x400921fbff077808 */ /* 0x000fce0000000000 */
.L_x_18185:
[----:B------:R-:W-:Y:S05]  /*6b40*/  BSYNC B0 ;  /* 0x0000000000007941 */ /* 0x000fea0003800000 */
.L_x_18183:
[----:B------:R-:W-:Y:S01]  /*6b50*/  DADD R2, R4, R2 ;  /* 0x0000000004027229 */ /* 0x000fe20000000002 */
[----:B------:R-:W-:Y:S01]  /*6b60*/  LOP3.LUT R27, R7, 0x80000000, R27, 0xb8, !PT ;  /* 0x80000000071b7812 */ /* 0x000fe200078eb81b */
[----:B------:R-:W-:-:S06]  /*6b70*/  DMUL R38, R38, 0.5 ;  /* 0x3fe0000026267828 */ /* 0x000fcc0000000000 */
[----:B------:R-:W-:-:S06]  /*6b80*/  DSETP.GTU.AND P0, PT, |R2|, +INF , PT ;  /* 0x7ff000000200742a */ /* 0x000fcc0003f0c200 */
[----:B------:R-:W-:Y:S02]  /*6b90*/  FSEL R6, R2, R6, P0 ;  /* 0x0000000602067208 */ /* 0x000fe40000000000 */
[----:B------:R-:W-:Y:S01]  /*6ba0*/  FSEL R7, R3, R27, P0 ;  /* 0x0000001b03077208 */ /* 0x000fe20000000000 */
[----:B------:R-:W-:Y:S06]  /*6bb0*/  BRA `(.L_x_18186) ;  /* 0x0000002000387947 */ /* 0x000fec0003800000 */
.L_x_18178:
        /* <DEDUP_REMOVED lines=135> */
.L_x_18188:
[----:B------:R-:W-:Y:S05]  /*7430*/  BSYNC B0 ;  /* 0x0000000000007941 */ /* 0x000fea0003800000 */
.L_x_18187:
        /* <DEDUP_REMOVED lines=8> */
.L_x_18190:
[----:B------:R-:W-:Y:S05]  /*74c0*/  BSYNC B3 ;  /* 0x0000000000037941 */ /* 0x000fea0003800000 */
.L_x_18189:
        /* <DEDUP_REMOVED lines=82> */
.L_x_18192:
[----:B------:R-:W-:-:S04]  /*79f0*/  ISETP.GE.AND P0, PT, R25, RZ, PT ;  /* 0x000000ff1900720c */ /* 0x000fc80003f06270 */
[----:B------:R-:W-:Y:S02]  /*7a00*/  FSEL R6, RZ, 3.37028055040000000000e+12, P0 ;  /* 0x54442d18ff067808 */ /* 0x000fe40000000000 */
[----:B------:R-:W-:-:S07]  /*7a10*/  FSEL R7, RZ, 2.1426990032196044922, P0 ;  /* 0x400921fbff077808 */ /* 0x000fce0000000000 */
.L_x_18193:
[----:B------:R-:W-:Y:S05]  /*7a20*/  BSYNC B0 ;  /* 0x0000000000007941 */ /* 0x000fea0003800000 */
.L_x_18191:
[----:B------:R-:W-:Y:S01]  /*7a30*/  DADD R2, R4, R2 ;  /* 0x0000000004027229 */ /* 0x000fe20000000002 */
[----:B------:R-:W-:-:S07]  /*7a40*/  LOP3.LUT R27, R7, 0x80000000, R27, 0xb8, !PT ;  /* 0x80000000071b7812 */ /* 0x000fce00078eb81b */
[----:B------:R-:W-:-:S06]  /*7a50*/  DSETP.GTU.AND P0, PT, |R2|, +INF , PT ;  /* 0x7ff000000200742a */ /* 0x000fcc0003f0c200 */
[----:B------:R-:W-:Y:S02]  /*7a60*/  FSEL R6, R2, R6, P0 ;  /* 0x0000000602067208 */ /* 0x000fe40000000000 */
[----:B------:R-:W-:Y:S01]  /*7a70*/  FSEL R7, R3, R27, P0 ;  /* 0x0000001b03077208 */ /* 0x000fe20000000000 */
[----:B------:R-:W-:Y:S06]  /*7a80*/  BRA `(.L_x_18186) ;  /* 0x0000001000847947 */ /* 0x000fec0003800000 */
.L_x_18177:
        /* <DEDUP_REMOVED lines=22> */
[----:B-----5:R-:W-:Y:S05]  /*7bf0*/  CALL.REL.NOINC `($__internal_26_$__cuda_sm20_div_rn_f64_full) ;  /* 0x0000086400d07944 */ /* 0x020fea0003c00000 */
.L_x_18195:
[----:B------:R-:W-:Y:S05]  /*7c00*/  BSYNC B3 ;  /* 0x0000000000037941 */ /* 0x000fea0003800000 */
.L_x_18194:
        /* <DEDUP_REMOVED lines=23> */
[----:B-----5:R-:W-:Y:S05]  /*7d80*/  CALL.REL.NOINC `($__internal_26_$__cuda_sm20_div_rn_f64_full) ;  /* 0x00000864006c7944 */ /* 0x020fea0003c00000 */
[----:B------:R-:W-:Y:S02]  /*7d90*/  IMAD.MOV.U32 R6, RZ, RZ, R22 ;  /* 0x000000ffff067224 */ /* 0x000fe400078e0016 */
[----:B------:R-:W-:-:S07]  /*7da0*/  IMAD.MOV.U32 R7, RZ, RZ, R23 ;  /* 0x000000ffff077224 */ /* 0x000fce00078e0017 */
.L_x_18197:
[----:B------:R-:W-:Y:S05]  /*7db0*/  BSYNC B3 ;  /* 0x0000000000037941 */ /* 0x000fea0003800000 */
.L_x_18196:
        /* <DEDUP_REMOVED lines=136> */
.L_x_18199:
[----:B------:R-:W-:Y:S05]  /*8640*/  BSYNC B0 ;  /* 0x0000000000007941 */ /* 0x000fea0003800000 */
.L_x_18198:
[----:B------:R-:W-:Y:S04]  /*8650*/  BSSY B3, `(.L_x_18200) ;  /* 0x0000008000037945 */ /* 0x000fe80003800000 */
[----:B------:R-:W-:Y:S05]  /*8660*/  @P3 BRA P5, `(.L_x_18201) ;  /* 0x0000000000183947 */ /* 0x000fea0002800000 */
[----:B------:R-:W-:Y:S01]  /*8670*/  IMAD.MOV.U32 R12, RZ, RZ, R36 ;  /* 0x000000ffff0c7224 */ /* 0x000fe200078e0024 */
[----:B------:R-:W-:Y:S01]  /*8680*/  MOV R10, R30 ;  /* 0x0000001e000a7202 */ /* 0x000fe20000000f00 */
[----:B------:R-:W-:Y:S01]  /*8690*/  IMAD.MOV.U32 R13, RZ, RZ, R37 ;  /* 0x000000ffff0d7224 */ /* 0x000fe200078e0025 */
[----:B------:R-:W-:Y:S01]  /*86a0*/  MOV R0, 0x86d0 ;  /* 0x000086d000007802 */ /* 0x000fe20000000f00 */
[----:B------:R-:W-:-:S07]  /*86b0*/  IMAD.MOV.U32 R11, RZ, RZ, R31 ;  /* 0x000000ffff0b7224 */ /* 0x000fce00078e001f */
[----:B-----5:R-:W-:Y:S05]  /*86c0*/  CALL.REL.NOINC `($__internal_26_$__cuda_sm20_div_rn_f64_full) ;  /* 0x0000085c001c7944 */ /* 0x020fea0003c00000 */
.L_x_18201:
[----:B------:R-:W-:Y:S05]  /*86d0*/  BSYNC B3 ;  /* 0x0000000000037941 */ /* 0x000fea0003800000 */
.L_x_18200:
        /* <DEDUP_REMOVED lines=82> */
.L_x_18203:
[----:B------:R-:W-:-:S04]  /*8c00*/  ISETP.GE.AND P0, PT, R25, RZ, PT ;  /* 0x000000ff1900720c */ /* 0x000fc80003f06270 */
[----:B------:R-:W-:Y:S02]  /*8c10*/  FSEL R6, RZ, 3.37028055040000000000e+12, P0 ;  /* 0x54442d18ff067808 */ /* 0x000fe40000000000 */
[----:B------:R-:W-:-:S07]  /*8c20*/  FSEL R7, RZ, 2.1426990032196044922, P0 ;  /* 0x400921fbff077808 */ /* 0x000fce0000000000 */
.L_x_18204:
[----:B------:R-:W-:Y:S05]  /*8c30*/  BSYNC B0 ;  /* 0x0000000000007941 */ /* 0x000fea0003800000 */
.L_x_18202:
[----:B------:R-:W-:Y:S01]  /*8c40*/  DADD R2, R4, R2 ;  /* 0x0000000004027229 */ /* 0x000fe20000000002 */
[----:B------:R-:W-:Y:S01]  /*8c50*/  LOP3.LUT R27, R7, 0x80000000, R27, 0xb8, !PT ;  /* 0x80000000071b7812 */ /* 0x000fe200078eb81b */
[----:B------:R-:W-:-:S06]  /*8c60*/  DADD R38, R38, 1 ;  /* 0x3ff0000026267429 */ /* 0x000fcc0000000000 */
[----:B------:R-:W-:-:S06]  /*8c70*/  DSETP.GTU.AND P0, PT, |R2|, +INF , PT ;  /* 0x7ff000000200742a */ /* 0x000fcc0003f0c200 */
[----:B------:R-:W-:Y:S02]  /*8c80*/  FSEL R6, R2, R6, P0 ;  /* 0x0000000602067208 */ /* 0x000fe40000000000 */
[----:B------:R-:W-:-:S07]  /*8c90*/  FSEL R7, R3, R27, P0 ;  /* 0x0000001b03077208 */ /* 0x000fce0000000000 */
.L_x_18186:
[----:B------:R-:W-:Y:S05]  /*8ca0*/  BSYNC B2 ;  /* 0x0000000000027941 */ /* 0x000fea0003800000 */
.L_x_18176:
        /* <DEDUP_REMOVED lines=9> */
.L_x_18083:
        /* <DEDUP_REMOVED lines=21> */
.L_x_18175:
[----:B------:R-:W-:Y:S05]  /*8e90*/  BSYNC B1 ;  /* 0x0000000000017941 */ /* 0x000fea0003800000 */
.L_x_18082:
        /* <DEDUP_REMOVED lines=142> */
[----:B------:R-:W-:Y:S05]  /*9780*/  CALL.REL.NOINC `($__internal_27_$__cuda_sm20_dsqrt_rn_f64_mediumpath_v1) ;  /* 0x00000850006c7944 */ /* 0x000fea0003c00000 */
.L_x_18213:
[----:B------:R-:W-:Y:S05]  /*9790*/  BSYNC B3 ;  /* 0x0000000000037941 */ /* 0x000fea0003800000 */
.L_x_18212:
        /* <DEDUP_REMOVED lines=81> */
.L_x_18211:
        /* <DEDUP_REMOVED lines=31> */
[----:B------:R-:W-:Y:S05]  /*9ea0*/  CALL.REL.NOINC `($__internal_26_$__cuda_sm20_div_rn_f64_full) ;  /* 0x0000084400247944 */ /* 0x000fea0003c00000 */
.L_x_18221:
[----:B------:R-:W-:Y:S05]  /*9eb0*/  BSYNC B4 ;  /* 0x0000000000047941 */ /* 0x000fea0003800000 */
.L_x_18220:
[----:B------:R-:W-:Y:S02]  /*9ec0*/  IMAD.MOV.U32 R18, RZ, RZ, R22 ;  /* 0x000000ffff127224 */ /* 0x000fe400078e0016 */
[----:B------:R-:W-:Y:S01]  /*9ed0*/  IMAD.MOV.U32 R19, RZ, RZ, R23 ;  /* 0x000000ffff137224 */ /* 0x000fe200078e0017 */
[----:B------:R-:W-:Y:S06]  /*9ee0*/  BRA `(.L_x_18219) ;  /* 0x0000000000047947 */ /* 0x000fec0003800000 */
.L_x_18218:
[----:B------:R-:W-:-:S11]  /*9ef0*/  DADD R18, -R30, R38 ;  /* 0x000000001e127229 */ /* 0x000fd60000000126 */
.L_x_18219:
[----:B------:R-:W-:Y:S05]  /*9f00*/  BSYNC B3 ;  /* 0x0000000000037941 */ /* 0x000fea0003800000 */
.L_x_18217:
        /* <DEDUP_REMOVED lines=27> */
.L_x_18226:
[----:B------:R-:W-:Y:S05]  /*a0c0*/  BSYNC B4 ;  /* 0x0000000000047941 */ /* 0x000fea0003800000 */
.L_x_18225:
[----:B------:R-:W-:Y:S05]  /*a0d0*/  BRA `(.L_x_18224) ;  /* 0x0000000000047947 */ /* 0x000fea0003800000 */
.L_x_18223:
[----:B------:R-:W-:-:S11]  /*a0e0*/  DADD R22, R52, -R6 ;  /* 0x0000000034167229 */ /* 0x000fd60000000806 */
.L_x_18224:
[----:B------:R-:W-:Y:S05]  /*a0f0*/  BSYNC B3 ;  /* 0x0000000000037941 */ /* 0x000fea0003800000 */
.L_x_18222:
        /* <DEDUP_REMOVED lines=29> */
[----:B------:R-:W-:Y:S05]  /*a2d0*/  CALL.REL.NOINC `($__internal_27_$__cuda_sm20_dsqrt_rn_f64_mediumpath_v1) ;  /* 0x0000084400987944 */ /* 0x000fea0003c00000 */
.L_x_18228:
[----:B------:R-:W-:Y:S05]  /*a2e0*/  BSYNC B3 ;  /* 0x0000000000037941 */ /* 0x000fea0003800000 */
.L_x_18227:
        /* <DEDUP_REMOVED lines=86> */
.L_x_18229:
        /* <DEDUP_REMOVED lines=19> */
[----:B------:R-:W-:Y:S05]  /*a980*/  CALL.REL.NOINC `($__internal_26_$__cuda_sm20_div_rn_f64_full) ;  /* 0x00000838006c7944 */ /* 0x000fea0003c00000 */
.L_x_18231:
[----:B------:R-:W-:Y:S05]  /*a990*/  BSYNC B3 ;  /* 0x0000000000037941 */ /* 0x000fea0003800000 */
.L_x_18230:
        /* <DEDUP_REMOVED lines=30> */
.L_x_18216:
        /* <DEDUP_REMOVED lines=24> */
.L_x_18234:
[----:B------:R-:W-:Y:S05]  /*ad00*/  BSYNC B3 ;  /* 0x0000000000037941 */ /* 0x000fea0003800000 */
.L_x_18233:
        /* <DEDUP_REMOVED lines=25> */
.L_x_18237:
[----:B------:R-:W-:Y:S05]  /*aea0*/  BSYNC B3 ;  /* 0x0000000000037941 */ /* 0x000fea0003800000 */
.L_x_18236:
        /* <DEDUP_REMOVED lines=30> */
.L_x_18235:
        /* <DEDUP_REMOVED lines=76> */
.L_x_18238:
[----:B------:R-:W-:Y:S01]  /*b550*/  IMAD.MOV.U32 R8, RZ, RZ, 0x0 ;  /* 0x00000000ff087424 */ /* 0x000fe200078e00ff */
[----:B------:R-:W-:Y:S01]  /*b560*/  FSETP.NEU.FTZ.AND P0, PT, R7, RZ, PT ;  /* 0x000000ff0700720b */ /* 0x000fe20003f1d000 */
[----:B------:R-:W-:-:S06]  /*b570*/  IMAD.MOV.U32 R9, RZ, RZ, 0x7ff00000 ;  /* 0x7ff00000ff097424 */ /* 0x000fcc00078e00ff */
[----:B------:R-:W-:-:S10]  /*b580*/  DFMA R8, R6, R8, +INF ;  /* 0x7ff000000608742b */ /* 0x000fd40000000008 */
[----:B------:R-:W-:Y:S02]  /*b590*/  FSEL R26, R8, RZ, P0 ;  /* 0x000000ff081a7208 */ /* 0x000fe40000000000 */
[----:B------:R-:W-:Y:S01]  /*b5a0*/  FSEL R27, R9, -QNAN , P0 ;  /* 0xfff00000091b7808 */ /* 0x000fe20000000000 */
[----:B------:R-:W-:Y:S06]  /*b5b0*/  BRA `(.L_x_18214) ;  /* 0x00000004002c7947 */ /* 0x000fec0003800000 */
.L_x_18232:
        /* <DEDUP_REMOVED lines=22> */
[----:B------:R-:W-:Y:S05]  /*b720*/  CALL.REL.NOINC `($__internal_27_$__cuda_sm20_dsqrt_rn_f64_mediumpath_v1) ;  /* 0x0000083000847944 */ /* 0x000fea0003c00000 */
.L_x_18240:
[----:B------:R-:W-:Y:S05]  /*b730*/  BSYNC B3 ;  /* 0x0000000000037941 */ /* 0x000fea0003800000 */
.L_x_18239:
        /* <DEDUP_REMOVED lines=20> */
[----:B------:R-:W-:Y:S05]  /*b880*/  CALL.REL.NOINC `($__internal_26_$__cuda_sm20_div_rn_f64_full) ;  /* 0x0000082800ac7944 */ /* 0x000fea0003c00000 */
.L_x_18242:
[----:B------:R-:W-:Y:S05]  /*b890*/  BSYNC B3 ;  /* 0x0000000000037941 */ /* 0x000fea0003800000 */
.L_x_18241:
[----:B------:R-:W-:Y:S02]  /*b8a0*/  IMAD.MOV.U32 R26, RZ, RZ, R22 ;  /* 0x000000ffff1a7224 */ /* 0x000fe400078e0016 */
[----:B------:R-:W-:Y:S01]  /*b8b0*/  IMAD.MOV.U32 R27, RZ, RZ, R23 ;  /* 0x000000ffff1b7224 */ /* 0x000fe200078e0017 */
[----:B------:R-:W-:Y:S06]  /*b8c0*/  BRA `(.L_x_18214) ;  /* 0x0000000000687947 */ /* 0x000fec0003800000 */
.L_x_18215:
        /* <DEDUP_REMOVED lines=22> */
[----:B------:R-:W-:Y:S05]  /*ba30*/  CALL.REL.NOINC `($__internal_27_$__cuda_sm20_dsqrt_rn_f64_mediumpath_v1) ;  /* 0x0000082c00c07944 */ /* 0x000fea0003c00000 */
.L_x_18244:
[----:B------:R-:W-:Y:S05]  /*ba40*/  BSYNC B3 ;  /* 0x0000000000037941 */ /* 0x000fea0003800000 */
.L_x_18243:
[----:B------:R-:W-:Y:S02]  /*ba50*/  IMAD.MOV.U32 R26, RZ, RZ, R6 ;  /* 0x000000ffff1a7224 */ /* 0x000fe400078e0006 */
[----:B------:R-:W-:-:S07]  /*ba60*/  IMAD.MOV.U32 R27, RZ, RZ, R7 ;  /* 0x000000ffff1b7224 */ /* 0x000fce00078e0007 */
.L_x_18214:
[----:B------:R-:W-:Y:S05]  /*ba70*/  BSYNC B2 ;  /* 0x0000000000027941 */ /* 0x000fea0003800000 */
.L_x_18210:
        /* <DEDUP_REMOVED lines=23> */
[----:B------:R-:W-:Y:S05]  /*bbf0*/  CALL.REL.NOINC `($__internal_26_$__cuda_sm20_div_rn_f64_full) ;  /* 0x0000082400d07944 */ /* 0x000fea0003c00000 */
[----:B------:R-:W-:Y:S02]  /*bc00*/  IMAD.MOV.U32 R18, RZ, RZ, R22 ;  /* 0x000000ffff127224 */ /* 0x000fe400078e0016 */
[----:B------:R-:W-:-:S07]  /*bc10*/  IMAD.MOV.U32 R19, RZ, RZ, R23 ;  /* 0x000000ffff137224 */ /* 0x000fce00078e0017 */
.L_x_18248:
[----:B------:R-:W-:Y:S05]  /*bc20*/  BSYNC B3 ;  /* 0x0000000000037941 */ /* 0x000fea0003800000 */
.L_x_18247:
        /* <DEDUP_REMOVED lines=37> */
.L_x_18256:
[----:B------:R-:W-:Y:S05]  /*be80*/  BSYNC B4 ;  /* 0x0000000000047941 */ /* 0x000fea0003800000 */
.L_x_18255:
[----:B------:R-:W-:Y:S02]  /*be90*/  IMAD.MOV.U32 R54, RZ, RZ, R22 ;  /* 0x000000ffff367224 */ /* 0x000fe400078e0016 */
[----:B------:R-:W-:Y:S01]  /*bea0*/  IMAD.MOV.U32 R55, RZ, RZ, R23 ;  /* 0x000000ffff377224 */ /* 0x000fe200078e0017 */
[----:B------:R-:W-:Y:S06]  /*beb0*/  BRA `(.L_x_18254) ;  /* 0x0000000000047947 */ /* 0x000fec0003800000 */
.L_x_18253:
[----:B------:R-:W-:-:S11]  /*bec0*/  DADD R54, -R30, R38 ;  /* 0x000000001e367229 */ /* 0x000fd60000000126 */
.L_x_18254:
[----:B------:R-:W-:Y:S05]  /*bed0*/  BSYNC B3 ;  /* 0x0000000000037941 */ /* 0x000fea0003800000 */
.L_x_18252:
        /* <DEDUP_REMOVED lines=24> */
.L_x_18261:
[----:B------:R-:W-:Y:S05]  /*c060*/  BSYNC B4 ;  /* 0x0000000000047941 */ /* 0x000fea0003800000 */
.L_x_18260:
[----:B------:R-:W-:Y:S02]  /*c070*/  IMAD.MOV.U32 R4, RZ, RZ, R22 ;  /* 0x000000ffff047224 */ /* 0x000fe400078e0016 */
[----:B------:R-:W-:Y:S01]  /*c080*/  IMAD.MOV.U32 R5, RZ, RZ, R23 ;  /* 0x000000ffff057224 */ /* 0x000fe200078e0017 */
[----:B------:R-:W-:Y:S06]  /*c090*/  BRA `(.L_x_18259) ;  /* 0x0000000000047947 */ /* 0x000fec0003800000 */
.L_x_18258:
[----:B------:R-:W-:-:S11]  /*c0a0*/  DADD R4, -R36, R52 ;  /* 0x0000000024047229 */ /* 0x000fd60000000134 */
.L_x_18259:
[----:B------:R-:W-:Y:S05]  /*c0b0*/  BSYNC B3 ;  /* 0x0000000000037941 */ /* 0x000fea0003800000 */
.L_x_18257:
        /* <DEDUP_REMOVED lines=25> */
[----:B------:R-:W-:Y:S05]  /*c250*/  CALL.REL.NOINC `($__internal_27_$__cuda_sm20_dsqrt_rn_f64_mediumpath_v1) ;  /* 0x0000082400b87944 */ /* 0x000fea0003c00000 */
.L_x_18263:
[----:B------:R-:W-:Y:S05]  /*c260*/  BSYNC B3 ;  /* 0x0000000000037941 */ /* 0x000fea0003800000 */
.L_x_18262:
[----:B------:R-:W-:Y:S01]  /*c270*/  PLOP3.LUT P0, PT, PT, PT, PT, 0x80, 0x0 ;  /* 0x000000000000781c */ /* 0x000fe20003f0f070 */
[----:B------:R-:W-:Y:S01]  /*c280*/  IMAD.MOV.U32 R25, RZ, RZ, R7 ;  /* 0x000000ffff197224 */ /* 0x000fe200078e0007 */
[----:B------:R-:W-:Y:S01]  /*c290*/  MOV R24, R6 ;  /* 0x0000000600187202 */ /* 0x000fe20000000f00 */
[----:B------:R-:W-:Y:S10]  /*c2a0*/  BRA `(.L_x_18249) ;  /* 0x0000000800407947 */ /* 0x000ff40003800000 */
.L_x_18251:
        /* <DEDUP_REMOVED lines=26> */
.L_x_18266:
[----:B------:R-:W-:Y:S05]  /*c450*/  BSYNC B3 ;  /* 0x0000000000037941 */ /* 0x000fea0003800000 */
.L_x_18265:
[----:B------:R-:W-:Y:S01]  /*c460*/  PLOP3.LUT P0, PT, PT, PT, PT, 0x80, 0x0 ;  /* 0x000000000000781c */ /* 0x000fe20003f0f070 */
[----:B------:R-:W-:Y:S01]  /*c470*/  IMAD.MOV.U32 R24, RZ, RZ, R6 ;  /* 0x000000ffff187224 */ /* 0x000fe200078e0006 */
[----:B------:R-:W-:Y:S01]  /*c480*/  MOV R25, R7 ;  /* 0x0000000700197202 */ /* 0x000fe20000000f00 */
[----:B------:R-:W-:Y:S10]  /*c490*/  BRA `(.L_x_18249) ;  /* 0x0000000400c47947 */ /* 0x000ff40003800000 */
.L_x_18264:
        /* <DEDUP_REMOVED lines=26> */
[----:B------:R-:W-:Y:S05]  /*c640*/  CALL.REL.NOINC `($__internal_27_$__cuda_sm20_dsqrt_rn_f64_mediumpath_v1) ;  /* 0x0000082000bc7944 */ /* 0x000fea0003c00000 */
.L_x_18268:
[----:B------:R-:W-:Y:S05]  /*c650*/  BSYNC B3 ;  /* 0x0000000000037941 */ /* 0x000fea0003800000 */
.L_x_18267:
        /* <DEDUP_REMOVED lines=21> */
.L_x_18270:
[----:B------:R-:W-:Y:S05]  /*c7b0*/  BSYNC B3 ;  /* 0x0000000000037941 */ /* 0x000fea0003800000 */
.L_x_18269:
[----:B------:R-:W-:Y:S01]  /*c7c0*/  DMUL R2, R2, 8.11296384146066816958e+31 ;  /* 0x4690000002027828 */ /* 0x000fe20000000000 */
[----:B------:R-:W-:Y:S01]  /*c7d0*/  PLOP3.LUT P0, PT, PT, PT, PT, 0x80, 0x0 ;  /* 0x000000000000781c */ /* 0x000fe20003f0f070 */
[----:B------:R-:W-:Y:S02]  /*c7e0*/  IMAD.MOV.U32 R24, RZ, RZ, R22 ;  /* 0x000000ffff187224 */ /* 0x000fe400078e0016 */
[----:B------:R-:W-:Y:S01]  /*c7f0*/  IMAD.MOV.U32 R25, RZ, RZ, R23 ;  /* 0x000000ffff197224 */ /* 0x000fe200078e0017 */
[----:B------:R-:W-:Y:S09]  /*c800*/  BRA `(.L_x_18249) ;  /* 0x0000000000e87947 */ /* 0x000ff20003800000 */
.L_x_18250:
        /* <DEDUP_REMOVED lines=22> */
[----:B------:R-:W-:Y:S02]  /*c970*/  IMAD.MOV.U32 R20, RZ, RZ, R6 ;  /* 0x000000ffff147224 */ /* 0x000fe400078e0006 */
[----:B------:R-:W-:-:S07]  /*c980*/  IMAD.MOV.U32 R21, RZ, RZ, R7 ;  /* 0x000000ffff157224 */ /* 0x000fce00078e0007 */
.L_x_18272:
[----:B------:R-:W-:Y:S05]  /*c990*/  BSYNC B3 ;  /* 0x0000000000037941 */ /* 0x000fea0003800000 */
.L_x_18271:
        /* <DEDUP_REMOVED lines=26> */
.L_x_18274:
[----:B------:R-:W-:Y:S05]  /*cb40*/  BSYNC B3 ;  /* 0x0000000000037941 */ /* 0x000fea0003800000 */
.L_x_18273:
[----:B------:R-:W-:Y:S01]  /*cb50*/  DMUL R24, R6, R20 ;  /* 0x0000001406187228 */ /* 0x000fe20000000000 */
[----:B------:R-:W-:Y:S01]  /*cb60*/  PLOP3.LUT P0, PT, PT, PT, PT, 0x80, 0x0 ;  /* 0x000000000000781c */ /* 0x000fe20003f0f070 */
[----:B------:R-:W-:-:S12]  /*cb70*/  BRA `(.L_x_18249) ;  /* 0x00000000000c7947 */ /* 0x000fd80003800000 */
.L_x_18246:
[----:B------:R-:W-:Y:S01]  /*cb80*/  DMUL R24, R24, 9.00719925474099200000e+15 ;  /* 0x4340000018187828 */ /* 0x000fe20000000000 */
[----:B------:R-:W-:Y:S01]  /*cb90*/  PLOP3.LUT P0, PT, PT, PT, PT, 0x80, 0x0 ;  /* 0x000000000000781c */ /* 0x000fe20003f0f070 */
[----:B------:R-:W-:-:S12]  /*cba0*/  DMUL R2, R2, 9.00719925474099200000e+15 ;  /* 0x4340000002027828 */ /* 0x000fd80000000000 */
.L_x_18249:
[----:B------:R-:W-:Y:S05]  /*cbb0*/  BSYNC B2 ;  /* 0x0000000000027941 */ /* 0x000fea0003800000 */
.L_x_18245:
        /* <DEDUP_REMOVED lines=67> */
.L_x_18280:
[----:B------:R-:W-:-:S11]  /*cff0*/  DMUL R68, RZ, |R18| ;  /* 0x40000012ff447228 */ /* 0x000fd60000000000 */
.L_x_18281:
[----:B------:R-:W-:Y:S05]  /*d000*/  BSYNC B0 ;  /* 0x0000000000007941 */ /* 0x000fea0003800000 */
.L_x_18279:
        /* <DEDUP_REMOVED lines=11> */
.L_x_18278:
        /* <DEDUP_REMOVED lines=53> */
.L_x_18277:
        /* <DEDUP_REMOVED lines=62> */
.L_x_18285:
[----:B------:R-:W-:-:S11]  /*d7f0*/  DMUL R68, RZ, |R18| ;  /* 0x40000012ff447228 */ /* 0x000fd60000000000 */
.L_x_18286:
[----:B------:R-:W-:Y:S05]  /*d800*/  BSYNC B0 ;  /* 0x0000000000007941 */ /* 0x000fea0003800000 */
.L_x_18284:
        /* <DEDUP_REMOVED lines=11> */
.L_x_18283:
        /* <DEDUP_REMOVED lines=53> */
.L_x_18276:
        /* <DEDUP_REMOVED lines=30> */
.L_x_18289:
[----:B------:R-:W-:Y:S05]  /*ddf0*/  BSYNC B3 ;  /* 0x0000000000037941 */ /* 0x000fea0003800000 */
.L_x_18288:
        /* <DEDUP_REMOVED lines=82> */
.L_x_18291:
[----:B------:R-:W-:Y:S02]  /*e320*/  FSEL R4, RZ, 3.37028055040000000000e+12, P1 ;  /* 0x54442d18ff047808 */ /* 0x000fe40000800000 */
[----:B------:R-:W-:-:S07]  /*e330*/  FSEL R5, RZ, 2.1426990032196044922, P1 ;  /* 0x400921fbff057808 */ /* 0x000fce0000800000 */
.L_x_18292:
[----:B------:R-:W-:Y:S05]  /*e340*/  BSYNC B0 ;  /* 0x0000000000007941 */ /* 0x000fea0003800000 */
.L_x_18290:
[----:B------:R-:W-:Y:S01]  /*e350*/  DADD R2, |R24|, |R2| ;  /* 0x0000000018027229 */ /* 0x000fe20000000602 */
[----:B------:R-:W-:-:S07]  /*e360*/  LOP3.LUT R25, R5, 0x80000000, R25, 0xb8, !PT ;  /* 0x8000000005197812 */ /* 0x000fce00078eb819 */
[----:B------:R-:W-:-:S06]  /*e370*/  DSETP.GTU.AND P0, PT, |R2|, +INF , PT ;  /* 0x7ff000000200742a */ /* 0x000fcc0003f0c200 */
[----:B------:R-:W-:Y:S02]  /*e380*/  FSEL R68, R2, R4, P0 ;  /* 0x0000000402447208 */ /* 0x000fe40000000000 */
[----:B------:R-:W-:Y:S01]  /*e390*/  FSEL R69, R3, R25, P0 ;  /* 0x0000001903457208 */ /* 0x000fe20000000000 */
[----:B------:R-:W-:Y:S06]  /*e3a0*/  BRA `(.L_x_18282) ;  /* 0x0000000400d47947 */ /* 0x000fec0003800000 */
.L_x_18287:
        /* <DEDUP_REMOVED lines=26> */
.L_x_18294:
[----:B------:R-:W-:Y:S05]  /*e550*/  BSYNC B3 ;  /* 0x0000000000037941 */ /* 0x000fea0003800000 */
.L_x_18293:
        /* <DEDUP_REMOVED lines=82> */
.L_x_18296:
[----:B------:R-:W-:Y:S02]  /*ea80*/  FSEL R4, RZ, 3.37028055040000000000e+12, P1 ;  /* 0x54442d18ff047808 */ /* 0x000fe40000800000 */
[----:B------:R-:W-:-:S07]  /*ea90*/  FSEL R5, RZ, 2.1426990032196044922, P1 ;  /* 0x400921fbff057808 */ /* 0x000fce0000800000 */
.L_x_18297:
[----:B------:R-:W-:Y:S05]  /*eaa0*/  BSYNC B0 ;  /* 0x0000000000007941 */ /* 0x000fea0003800000 */
.L_x_18295:
[----:B------:R-:W-:Y:S01]  /*eab0*/  DADD R2, |R24|, |R2| ;  /* 0x0000000018027229 */ /* 0x000fe20000000602 */
[----:B------:R-:W-:-:S07]  /*eac0*/  LOP3.LUT R25, R5, 0x80000000, R25, 0xb8, !PT ;  /* 0x8000000005197812 */ /* 0x000fce00078eb819 */
[----:B------:R-:W-:-:S06]  /*ead0*/  DSETP.GTU.AND P0, PT, |R2|, +INF , PT ;  /* 0x7ff000000200742a */ /* 0x000fcc0003f0c200 */
[----:B------:R-:W-:Y:S02]  /*eae0*/  FSEL R68, R2, R4, P0 ;  /* 0x0000000402447208 */ /* 0x000fe40000000000 */
[----:B------:R-:W-:-:S07]  /*eaf0*/  FSEL R69, R3, R25, P0 ;  /* 0x0000001903457208 */ /* 0x000fce0000000000 */
.L_x_18282:
[----:B------:R-:W-:Y:S05]  /*eb00*/  BSYNC B2 ;  /* 0x0000000000027941 */ /* 0x000fea0003800000 */
.L_x_18275:
[----:B------:R-:W-:Y:S01]  /*eb10*/  DADD R2, -RZ, -R26 ;  /* 0x00000000ff027229 */ /* 0x000fe2000000091a */
[----:B------:R-:W-:-:S09]  /*eb20*/  ISETP.NE.AND P0, PT, R60, RZ, PT ;  /* 0x000000ff3c00720c */ /* 0x000fd20003f05270 */
[----:B------:R-:W-:Y:S02]  /*eb30*/  FSEL R70, R2, R26, !P0 ;  /* 0x0000001a02467208 */ /* 0x000fe40004000000 */
[----:B------:R-:W-:Y:S01]  /*eb40*/  FSEL R71, R3, R27, !P0 ;  /* 0x0000001b03477208 */ /* 0x000fe20004000000 */
[----:B------:R-:W-:Y:S06]  /*eb50*/  BRA `(.L_x_18298) ;  /* 0x0000003000287947 */ /* 0x000fec0003800000 */
.L_x_18209:
[----:B------:R-:W2:Y:S01]  /*eb60*/  LDL.64 R2, [R1+0x8] ;  /* 0x0000080001027983 */ /* 0x000ea20000100a00 */
[----:B------:R-:W-:Y:S01]  /*eb70*/  UMOV UR4, 0x54442d18 ;  /* 0x54442d1800047882 */ /* 0x000fe20000000000 */
[----:B------:R-:W-:Y:S01]  /*eb80*/  UMOV UR5, 0x3ff921fb ;  /* 0x3ff921fb00057882 */ /* 0x000fe20000000000 */
[----:B------:R-:W-:Y:S02]  /*eb90*/  DADD R70, -RZ, -R18 ;  /* 0x00000000ff467229 */ /* 0x000fe40000000912 */
[----:B--2---:R-:W-:-:S08]  /*eba0*/  DADD R16, -R16, R2 ;  /* 0x0000000010107229 */ /* 0x004fd00000000102 */
[----:B------:R-:W-:Y:S01]  /*ebb0*/  DADD R68, R16, UR4 ;  /* 0x0000000410447e29 */ /* 0x000fe20008000000 */
[----:B------:R-:W-:Y:S10]  /*ebc0*/  BRA `(.L_x_18298) ;  /* 0x00000030000c7947 */ /* 0x000ff40003800000 */
.L_x_18208:
[----:B------:R-:W-:Y:S01]  /*ebd0*/  DADD R70, -RZ, -R18 ;  /* 0x00000000ff467229 */ /* 0x000fe20000000912 */
[----:B------:R-:W-:Y:S01]  /*ebe0*/  CS2R R68, SRZ ;  /* 0x0000000000447805 */ /* 0x000fe2000001ff00 */
[----:B------:R-:W-:Y:S09]  /*ebf0*/  BRA `(.L_x_18298) ;  /* 0x0000003000007947 */ /* 0x000ff20003800000 */
.L_x_18207:
        /* <DEDUP_REMOVED lines=108> */
.L_x_18303:
[----:B------:R-:W-:Y:S05]  /*f2c0*/  BSYNC B0 ;  /* 0x0000000000007941 */ /* 0x000fea0003800000 */
.L_x_18302:
[----:B------:R-:W-:Y:S04]  /*f2d0*/  BSSY B3, `(.L_x_18304) ;  /* 0x0000008000037945 */ /* 0x000fe80003800000 */
[----:B------:R-:W-:Y:S05]  /*f2e0*/  @P3 BRA P5, `(.L_x_18305) ;  /* 0x0000000000183947 */ /* 0x000fea0002800000 */
[----:B------:R-:W-:Y:S01]  /*f2f0*/  MOV R12, R26 ;  /* 0x0000001a000c7202 */ /* 0x000fe20000000f00 */
[----:B------:R-:W-:Y:S01]  /*f300*/  IMAD.MOV.U32 R13, RZ, RZ, R27 ;  /* 0x000000ffff0d7224 */ /* 0x000fe200078e001b */
[----:B------:R-:W-:Y:S01]  /*f310*/  MOV R0, 0xf350 ;  /* 0x0000f35000007802 */ /* 0x000fe20000000f00 */
[----:B------:R-:W-:Y:S02]  /*f320*/  IMAD.MOV.U32 R10, RZ, RZ, R24 ;  /* 0x000000ffff0a7224 */ /* 0x000fe400078e0018 */
[----:B------:R-:W-:-:S07]  /*f330*/  IMAD.MOV.U32 R11, RZ, RZ, R25 ;  /* 0x000000ffff0b7224 */ /* 0x000fce00078e0019 */
[----:B------:R-:W-:Y:S05]  /*f340*/  CALL.REL.NOINC `($__internal_26_$__cuda_sm20_div_rn_f64_full) ;  /* 0x000007ec00fc7944 */ /* 0x000fea0003c00000 */
.L_x_18305:
[----:B------:R-:W-:Y:S05]  /*f350*/  BSYNC B3 ;  /* 0x0000000000037941 */ /* 0x000fea0003800000 */
.L_x_18304:
        /* <DEDUP_REMOVED lines=82> */
.L_x_18307:
[----:B------:R-:W-:-:S04]  /*f880*/  ISETP.GE.AND P0, PT, R17, RZ, PT ;  /* 0x000000ff1100720c */ /* 0x000fc80003f06270 */
[----:B------:R-:W-:Y:S02]  /*f890*/  FSEL R6, RZ, 3.37028055040000000000e+12, P0 ;  /* 0x54442d18ff067808 */ /* 0x000fe40000000000 */
[----:B------:R-:W-:-:S07]  /*f8a0*/  FSEL R7, RZ, 2.1426990032196044922, P0 ;  /* 0x400921fbff077808 */ /* 0x000fce0000000000 */
.L_x_18308:
[----:B------:R-:W-:Y:S05]  /*f8b0*/  BSYNC B0 ;  /* 0x0000000000007941 */ /* 0x000fea0003800000 */
.L_x_18306:
[----:B------:R-:W-:Y:S01]  /*f8c0*/  DADD R2, R2, R4 ;  /* 0x0000000002027229 */ /* 0x000fe20000000004 */
[----:B------:R-:W-:Y:S01]  /*f8d0*/  LOP3.LUT R19, R7, 0x80000000, R19, 0xb8, !PT ;  /* 0x8000000007137812 */ /* 0x000fe200078eb813 */
[----:B------:R-:W-:-:S06]  /*f8e0*/  DMUL R30, R30, 0.5 ;  /* 0x3fe000001e1e7828 */ /* 0x000fcc0000000000 */
[----:B------:R-:W-:-:S06]  /*f8f0*/  DSETP.GTU.AND P0, PT, |R2|, +INF , PT ;  /* 0x7ff000000200742a */ /* 0x000fcc0003f0c200 */
[----:B------:R-:W-:Y:S02]  /*f900*/  FSEL R6, R2, R6, P0 ;  /* 0x0000000602067208 */ /* 0x000fe40000000000 */
[----:B------:R-:W-:Y:S01]  /*f910*/  FSEL R7, R3, R19, P0 ;  /* 0x0000001303077208 */ /* 0x000fe20000000000 */
[----:B------:R-:W-:Y:S06]  /*f920*/  BRA `(.L_x_18309) ;  /* 0x0000002000387947 */ /* 0x000fec0003800000 */
.L_x_18301:
        /* <DEDUP_REMOVED lines=135> */
.L_x_18311:
[----:B------:R-:W-:Y:S05]  /*101a0*/  BSYNC B0 ;  /* 0x0000000000007941 */ /* 0x000fea0003800000 */
.L_x_18310:
[----:B------:R-:W-:Y:S04]  /*101b0*/  BSSY B3, `(.L_x_18312) ;  /* 0x0000008000037945 */ /* 0x000fe80003800000 */
[----:B------:R-:W-:Y:S05]  /*101c0*/  @P3 BRA P5, `(.L_x_18313) ;  /* 0x0000000000183947 */ /* 0x000fea0002800000 */
[----:B------:R-:W-:Y:S01]  /*101d0*/  IMAD.MOV.U32 R12, RZ, RZ, R26 ;  /* 0x000000ffff0c7224 */ /* 0x000fe200078e001a */
[----:B------:R-:W-:Y:S01]  /*101e0*/  MOV R0, 0x10230 ;  /* 0x0001023000007802 */ /* 0x000fe20000000f00 */
[----:B------:R-:W-:Y:S02]  /*101f0*/  IMAD.MOV.U32 R13, RZ, RZ, R27 ;  /* 0x000000ffff0d7224 */ /* 0x000fe400078e001b */
[----:B------:R-:W-:Y:S02]  /*10200*/  IMAD.MOV.U32 R10, RZ, RZ, R24 ;  /* 0x000000ffff0a7224 */ /* 0x000fe400078e0018 */
[----:B------:R-:W-:-:S07]  /*10210*/  IMAD.MOV.U32 R11, RZ, RZ, R25 ;  /* 0x000000ffff0b7224 */ /* 0x000fce00078e0019 */
[----:B------:R-:W-:Y:S05]  /*10220*/  CALL.REL.NOINC `($__internal_26_$__cuda_sm20_div_rn_f64_full) ;  /* 0x000007e000447944 */ /* 0x000fea0003c00000 */
.L_x_18313:
[----:B------:R-:W-:Y:S05]  /*10230*/  BSYNC B3 ;  /* 0x0000000000037941 */ /* 0x000fea0003800000 */
.L_x_18312:
        /* <DEDUP_REMOVED lines=82> */
.L_x_18315:
[----:B------:R-:W-:-:S04]  /*10760*/  ISETP.GE.AND P0, PT, R17, RZ, PT ;  /* 0x000000ff1100720c */ /* 0x000fc80003f06270 */
[----:B------:R-:W-:Y:S02]  /*10770*/  FSEL R6, RZ, 3.37028055040000000000e+12, P0 ;  /* 0x54442d18ff067808 */ /* 0x000fe40000000000 */
[----:B------:R-:W-:-:S07]  /*10780*/  FSEL R7, RZ, 2.1426990032196044922, P0 ;  /* 0x400921fbff077808 */ /* 0x000fce0000000000 */
.L_x_18316:
[----:B------:R-:W-:Y:S05]  /*10790*/  BSYNC B0 ;  /* 0x0000000000007941 */ /* 0x000fea0003800000 */
.L_x_18314:
[----:B------:R-:W-:Y:S01]  /*107a0*/  DADD R2, R2, R4 ;  /* 0x0000000002027229 */ /* 0x000fe20000000004 */
[----:B------:R-:W-:-:S07]  /*107b0*/  LOP3.LUT R19, R7, 0x80000000, R19, 0xb8, !PT ;  /* 0x8000000007137812 */ /* 0x000fce00078eb813 */
[----:B------:R-:W-:-:S06]  /*107c0*/  DSETP.GTU.AND P0, PT, |R2|, +INF , PT ;  /* 0x7ff000000200742a */ /* 0x000fcc0003f0c200 */
[----:B------:R-:W-:Y:S02]  /*107d0*/  FSEL R6, R2, R6, P0 ;  /* 0x0000000602067208 */ /* 0x000fe40000000000 */
[----:B------:R-:W-:Y:S01]  /*107e0*/  FSEL R7, R3, R19, P0 ;  /* 0x0000001303077208 */ /* 0x000fe20000000000 */
[----:B------:R-:W-:Y:S06]  /*107f0*/  BRA `(.L_x_18309) ;  /* 0x0000001000847947 */ /* 0x000fec0003800000 */
.L_x_18300:
        /* <DEDUP_REMOVED lines=22> */
[----:B------:R-:W-:Y:S05]  /*10960*/  CALL.REL.NOINC `($__internal_26_$__cuda_sm20_div_rn_f64_full) ;  /* 0x000007d800747944 */ /* 0x000fea0003c00000 */
.L_x_18318:
[----:B------:R-:W-:Y:S05]  /*10970*/  BSYNC B3 ;  /* 0x0000000000037941 */ /* 0x000fea0003800000 */
.L_x_18317:
        /* <DEDUP_REMOVED lines=23> */
[----:B------:R-:W-:Y:S05]  /*10af0*/  CALL.REL.NOINC `($__internal_26_$__cuda_sm20_div_rn_f64_full) ;  /* 0x000007d800107944 */ /* 0x000fea0003c00000 */
[----:B------:R-:W-:Y:S02]  /*10b00*/  IMAD.MOV.U32 R6, RZ, RZ, R22 ;  /* 0x000000ffff067224 */ /* 0x000fe400078e0016 */
[----:B------:R-:W-:-:S07]  /*10b10*/  IMAD.MOV.U32 R7, RZ, RZ, R23 ;  /* 0x000000ffff077224 */ /* 0x000fce00078e0017 */
.L_x_18320:
[----:B------:R-:W-:Y:S05]  /*10b20*/  BSYNC B3 ;  /* 0x0000000000037941 */ /* 0x000fea0003800000 */
.L_x_18319:
        /* <DEDUP_REMOVED lines=136> */
.L_x_18322:
[----:B------:R-:W-:Y:S05]  /*113b0*/  BSYNC B0 ;  /* 0x0000000000007941 */ /* 0x000fea0003800000 */
.L_x_18321:
        /* <DEDUP_REMOVED lines=8> */
.L_x_18324:
[----:B------:R-:W-:Y:S05]  /*11440*/  BSYNC B3 ;  /* 0x0000000000037941 */ /* 0x000fea0003800000 */
.L_x_18323:
        /* <DEDUP_REMOVED lines=82> */
.L_x_18326:
[----:B------:R-:W-:-:S04]  /*11970*/  ISETP.GE.AND P0, PT, R17, RZ, PT ;  /* 0x000000ff1100720c */ /* 0x000fc80003f06270 */
[----:B------:R-:W-:Y:S02]  /*11980*/  FSEL R6, RZ, 3.37028055040000000000e+12, P0 ;  /* 0x54442d18ff067808 */ /* 0x000fe40000000000 */
[----:B------:R-:W-:-:S07]  /*11990*/  FSEL R7, RZ, 2.1426990032196044922, P0 ;  /* 0x400921fbff077808 */ /* 0x000fce0000000000 */
.L_x_18327:
[----:B------:R-:W-:Y:S05]  /*119a0*/  BSYNC B0 ;  /* 0x0000000000007941 */ /* 0x000fea0003800000 */
.L_x_18325:
[----:B------:R-:W-:Y:S01]  /*119b0*/  DADD R2, R2, R4 ;  /* 0x0000000002027229 */ /* 0x000fe20000000004 */
[----:B------:R-:W-:Y:S01]  /*119c0*/  LOP3.LUT R19, R7, 0x80000000, R19, 0xb8, !PT ;  /* 0x8000000007137812 */ /* 0x000fe200078eb813 */
[----:B------:R-:W-:-:S06]  /*119d0*/  DADD R30, R30, 1 ;  /* 0x3ff000001e1e7429 */ /* 0x000fcc0000000000 */
[----:B------:R-:W-:-:S06]  /*119e0*/  DSETP.GTU.AND P0, PT, |R2|, +INF , PT ;  /* 0x7ff000000200742a */ /* 0x000fcc0003f0c200 */
[----:B------:R-:W-:Y:S02]  /*119f0*/  FSEL R6, R2, R6, P0 ;  /* 0x0000000602067208 */ /* 0x000fe40000000000 */
[----:B------:R-:W-:-:S07]  /*11a00*/  FSEL R7, R3, R19, P0 ;  /* 0x0000001303077208 */ /* 0x000fce0000000000 */
.L_x_18309:
[----:B------:R-:W-:Y:S05]  /*11a10*/  BSYNC B2 ;  /* 0x0000000000027941 */ /* 0x000fea0003800000 */
.L_x_18299:
        /* <DEDUP_REMOVED lines=9> */
.L_x_18206:
        /* <DEDUP_REMOVED lines=21> */
.L_x_18298:
[----:B------:R-:W-:Y:S05]  /*11c00*/  BSYNC B1 ;  /* 0x0000000000017941 */ /* 0x000fea0003800000 */
.L_x_18205:
        /* <DEDUP_REMOVED lines=143> */
.L_x_18336:
[----:B------:R-:W-:Y:S05]  /*12500*/  BSYNC B3 ;  /* 0x0000000000037941 */ /* 0x000fea0003800000 */
.L_x_18335:
        /* <DEDUP_REMOVED lines=81> */
.L_x_18334:
        /* <DEDUP_REMOVED lines=32> */
.L_x_18344:
[----:B------:R-:W-:Y:S05]  /*12c20*/  BSYNC B4 ;  /* 0x0000000000047941 */ /* 0x000fea0003800000 */
.L_x_18343:
[----:B------:R-:W-:Y:S02]  /*12c30*/  IMAD.MOV.U32 R16, RZ, RZ, R22 ;  /* 0x000000ffff107224 */ /* 0x000fe400078e0016 */
[----:B------:R-:W-:Y:S01]  /*12c40*/  IMAD.MOV.U32 R17, RZ, RZ, R23 ;  /* 0x000000ffff117224 */ /* 0x000fe200078e0017 */
[----:B------:R-:W-:Y:S06]  /*12c50*/  BRA `(.L_x_18342) ;  /* 0x0000000000047947 */ /* 0x000fec0003800000 */
.L_x_18341:
[----:B------:R-:W-:-:S11]  /*12c60*/  DADD R16, -R26, R34 ;  /* 0x000000001a107229 */ /* 0x000fd60000000122 */
.L_x_18342:
[----:B------:R-:W-:Y:S05]  /*12c70*/  BSYNC B3 ;  /* 0x0000000000037941 */ /* 0x000fea0003800000 */
.L_x_18340:
        /* <DEDUP_REMOVED lines=27> */
.L_x_18349:
[----:B------:R-:W-:Y:S05]  /*12e30*/  BSYNC B4 ;  /* 0x0000000000047941 */ /* 0x000fea0003800000 */
.L_x_18348:
[----:B------:R-:W-:Y:S05]  /*12e40*/  BRA `(.L_x_18347) ;  /* 0x0000000000047947 */ /* 0x000fea0003800000 */
.L_x_18346:
[----:B------:R-:W-:-:S11]  /*12e50*/  DADD R22, R36, -R6 ;  /* 0x0000000024167229 */ /* 0x000fd60000000806 */
.L_x_18347:
[----:B------:R-:W-:Y:S05]  /*12e60*/  BSYNC B3 ;  /* 0x0000000000037941 */ /* 0x000fea0003800000 */
.L_x_18345:
        /* <DEDUP_REMOVED lines=30> */
.L_x_18351:
[----:B------:R-:W-:Y:S05]  /*13050*/  BSYNC B3 ;  /* 0x0000000000037941 */ /* 0x000fea0003800000 */
.L_x_18350:
        /* <DEDUP_REMOVED lines=86> */
.L_x_18352:
        /* <DEDUP_REMOVED lines=20> */
.L_x_18354:
[----:B------:R-:W-:Y:S05]  /*13700*/  BSYNC B3 ;  /* 0x0000000000037941 */ /* 0x000fea0003800000 */
.L_x_18353:
        /* <DEDUP_REMOVED lines=30> */
.L_x_18339:
        /* <DEDUP_REMOVED lines=23> */
[----:B------:R-:W-:Y:S05]  /*13a60*/  CALL.REL.NOINC `($__internal_27_$__cuda_sm20_dsqrt_rn_f64_mediumpath_v1) ;  /* 0x000007ac00b47944 */ /* 0x000fea0003c00000 */
.L_x_18357:
[----:B------:R-:W-:Y:S05]  /*13a70*/  BSYNC B3 ;  /* 0x0000000000037941 */ /* 0x000fea0003800000 */
.L_x_18356:
        /* <DEDUP_REMOVED lines=25> */
.L_x_18360:
[----:B------:R-:W-:Y:S05]  /*13c10*/  BSYNC B3 ;  /* 0x0000000000037941 */ /* 0x000fea0003800000 */
.L_x_18359:
        /* <DEDUP_REMOVED lines=30> */
.L_x_18358:
        /* <DEDUP_REMOVED lines=76> */
.L_x_18361:
[----:B------:R-:W-:Y:S01]  /*142c0*/  IMAD.MOV.U32 R8, RZ, RZ, 0x0 ;  /* 0x00000000ff087424 */ /* 0x000fe200078e00ff */
[----:B------:R-:W-:Y:S01]  /*142d0*/  FSETP.NEU.FTZ.AND P0, PT, R7, RZ, PT ;  /* 0x000000ff0700720b */ /* 0x000fe20003f1d000 */
[----:B------:R-:W-:-:S06]  /*142e0*/  IMAD.MOV.U32 R9, RZ, RZ, 0x7ff00000 ;  /* 0x7ff00000ff097424 */ /* 0x000fcc00078e00ff */
[----:B------:R-:W-:-:S10]  /*142f0*/  DFMA R8, R6, R8, +INF ;  /* 0x7ff000000608742b */ /* 0x000fd40000000008 */
[----:B------:R-:W-:Y:S02]  /*14300*/  FSEL R24, R8, RZ, P0 ;  /* 0x000000ff08187208 */ /* 0x000fe40000000000 */
[----:B------:R-:W-:Y:S01]  /*14310*/  FSEL R25, R9, -QNAN , P0 ;  /* 0xfff0000009197808 */ /* 0x000fe20000000000 */
[----:B------:R-:W-:Y:S06]  /*14320*/  BRA `(.L_x_18337) ;  /* 0x00000004002c7947 */ /* 0x000fec0003800000 */
.L_x_18355:
        /* <DEDUP_REMOVED lines=23> */
.L_x_18363:
[----:B------:R-:W-:Y:S05]  /*144a0*/  BSYNC B3 ;  /* 0x0000000000037941 */ /* 0x000fea0003800000 */
.L_x_18362:
        /* <DEDUP_REMOVED lines=21> */
.L_x_18365:
[----:B------:R-:W-:Y:S05]  /*14600*/  BSYNC B3 ;  /* 0x0000000000037941 */ /* 0x000fea0003800000 */
.L_x_18364:
[----:B------:R-:W-:Y:S02]  /*14610*/  IMAD.MOV.U32 R24, RZ, RZ, R22 ;  /* 0x000000ffff187224 */ /* 0x000fe400078e0016 */
[----:B------:R-:W-:Y:S01]  /*14620*/  IMAD.MOV.U32 R25, RZ, RZ, R23 ;  /* 0x000000ffff197224 */ /* 0x000fe200078e0017 */
[----:B------:R-:W-:Y:S06]  /*14630*/  BRA `(.L_x_18337) ;  /* 0x0000000000687947 */ /* 0x000fec0003800000 */
.L_x_18338:
        /* <DEDUP_REMOVED lines=22> */
[----:B------:R-:W-:Y:S05]  /*147a0*/  CALL.REL.NOINC `($__internal_27_$__cuda_sm20_dsqrt_rn_f64_mediumpath_v1) ;  /* 0x000007a000647944 */ /* 0x000fea0003c00000 */
.L_x_18367:
[----:B------:R-:W-:Y:S05]  /*147b0*/  BSYNC B3 ;  /* 0x0000000000037941 */ /* 0x000fea0003800000 */
.L_x_18366:
[----:B------:R-:W-:Y:S02]  /*147c0*/  IMAD.MOV.U32 R24, RZ, RZ, R6 ;  /* 0x000000ffff187224 */ /* 0x000fe400078e0006 */
[----:B------:R-:W-:-:S07]  /*147d0*/  IMAD.MOV.U32 R25, RZ, RZ, R7 ;  /* 0x000000ffff197224 */ /* 0x000fce00078e0007 */
.L_x_18337:
[----:B------:R-:W-:Y:S05]  /*147e0*/  BSYNC B2 ;  /* 0x0000000000027941 */ /* 0x000fea0003800000 */
.L_x_18333:
        /* <DEDUP_REMOVED lines=23> */
[----:B------:R-:W-:Y:S05]  /*14960*/  CALL.REL.NOINC `($__internal_26_$__cuda_sm20_div_rn_f64_full) ;  /* 0x0000079800747944 */ /* 0x000fea0003c00000 */
[----:B------:R-:W-:Y:S02]  /*14970*/  IMAD.MOV.U32 R16, RZ, RZ, R22 ;  /* 0x000000ffff107224 */ /* 0x000fe400078e0016 */
[----:B------:R-:W-:-:S07]  /*14980*/  IMAD.MOV.U32 R17, RZ, RZ, R23 ;  /* 0x000000ffff117224 */ /* 0x000fce00078e0017 */
.L_x_18371:
[----:B------:R-:W-:Y:S05]  /*14990*/  BSYNC B3 ;  /* 0x0000000000037941 */ /* 0x000fea0003800000 */
.L_x_18370:
        /* <DEDUP_REMOVED lines=37> */
.L_x_18379:
[----:B------:R-:W-:Y:S05]  /*14bf0*/  BSYNC B4 ;  /* 0x0000000000047941 */ /* 0x000fea0003800000 */
.L_x_18378:
[----:B------:R-:W-:Y:S02]  /*14c00*/  IMAD.MOV.U32 R38, RZ, RZ, R22 ;  /* 0x000000ffff267224 */ /* 0x000fe400078e0016 */
[----:B------:R-:W-:Y:S01]  /*14c10*/  IMAD.MOV.U32 R39, RZ, RZ, R23 ;  /* 0x000000ffff277224 */ /* 0x000fe200078e0017 */
[----:B------:R-:W-:Y:S06]  /*14c20*/  BRA `(.L_x_18377) ;  /* 0x0000000000047947 */ /* 0x000fec0003800000 */
.L_x_18376:
[----:B------:R-:W-:-:S11]  /*14c30*/  DADD R38, -R26, R34 ;  /* 0x000000001a267229 */ /* 0x000fd60000000122 */
.L_x_18377:
[----:B------:R-:W-:Y:S05]  /*14c40*/  BSYNC B3 ;  /* 0x0000000000037941 */ /* 0x000fea0003800000 */
.L_x_18375:
        /* <DEDUP_REMOVED lines=24> */
.L_x_18384:
[----:B------:R-:W-:Y:S05]  /*14dd0*/  BSYNC B4 ;  /* 0x0000000000047941 */ /* 0x000fea0003800000 */
.L_x_18383:
[----:B------:R-:W-:Y:S01]  /*14de0*/  IMAD.MOV.U32 R4, RZ, RZ, R22 ;  /* 0x000000ffff047224 */ /* 0x000fe200078e0016 */
[----:B------:R-:W-:Y:S01]  /*14df0*/  MOV R5, R23 ;  /* 0x0000001700057202 */ /* 0x000fe20000000f00 */
[----:B------:R-:W-:Y:S06]  /*14e00*/  BRA `(.L_x_18382) ;  /* 0x0000000000047947 */ /* 0x000fec0003800000 */
.L_x_18381:
[----:B------:R-:W-:-:S11]  /*14e10*/  DADD R4, -R30, R36 ;  /* 0x000000001e047229 */ /* 0x000fd60000000124 */
.L_x_18382:
[----:B------:R-:W-:Y:S05]  /*14e20*/  BSYNC B3 ;  /* 0x0000000000037941 */ /* 0x000fea0003800000 */
.L_x_18380:
        /* <DEDUP_REMOVED lines=26> */
.L_x_18386:
[----:B------:R-:W-:Y:S05]  /*14fd0*/  BSYNC B3 ;  /* 0x0000000000037941 */ /* 0x000fea0003800000 */
.L_x_18385:
[----:B------:R-:W-:Y:S01]  /*14fe0*/  PLOP3.LUT P0, PT, PT, PT, PT, 0x80, 0x0 ;  /* 0x000000000000781c */ /* 0x000fe20003f0f070 */
[----:B------:R-:W-:Y:S02]  /*14ff0*/  IMAD.MOV.U32 R18, RZ, RZ, R6 ;  /* 0x000000ffff127224 */ /* 0x000fe400078e0006 */
[----:B------:R-:W-:Y:S01]  /*15000*/  IMAD.MOV.U32 R19, RZ, RZ, R7 ;  /* 0x000000ffff137224 */ /* 0x000fe200078e0007 */
[----:B------:R-:W-:Y:S09]  /*15010*/  BRA `(.L_x_18372) ;  /* 0x0000000800407947 */ /* 0x000ff20003800000 */
.L_x_18374:
        /* <DEDUP_REMOVED lines=26> */
.L_x_18389:
[----:B------:R-:W-:Y:S05]  /*151c0*/  BSYNC B3 ;  /* 0x0000000000037941 */ /* 0x000fea0003800000 */
.L_x_18388:
[----:B------:R-:W-:Y:S01]  /*151d0*/  PLOP3.LUT P0, PT, PT, PT, PT, 0x80, 0x0 ;  /* 0x000000000000781c */ /* 0x000fe20003f0f070 */
[----:B------:R-:W-:Y:S02]  /*151e0*/  IMAD.MOV.U32 R18, RZ, RZ, R6 ;  /* 0x000000ffff127224 */ /* 0x000fe400078e0006 */
[----:B------:R-:W-:Y:S01]  /*151f0*/  IMAD.MOV.U32 R19, RZ, RZ, R7 ;  /* 0x000000ffff137224 */ /* 0x000fe200078e0007 */
[----:B------:R-:W-:Y:S09]  /*15200*/  BRA `(.L_x_18372) ;  /* 0x0000000400c47947 */ /* 0x000ff20003800000 */
.L_x_18387:
        /* <DEDUP_REMOVED lines=27> */
.L_x_18391:
[----:B------:R-:W-:Y:S05]  /*153c0*/  BSYNC B3 ;  /* 0x0000000000037941 */ /* 0x000fea0003800000 */
.L_x_18390:
        /* <DEDUP_REMOVED lines=21> */
.L_x_18393:
[----:B------:R-:W-:Y:S05]  /*15520*/  BSYNC B3 ;  /* 0x0000000000037941 */ /* 0x000fea0003800000 */
.L_x_18392:
[----:B------:R-:W-:Y:S01]  /*15530*/  DMUL R2, R2, 8.11296384146066816958e+31 ;  /* 0x4690000002027828 */ /* 0x000fe20000000000 */
[----:B------:R-:W-:Y:S01]  /*15540*/  PLOP3.LUT P0, PT, PT, PT, PT, 0x80, 0x0 ;  /* 0x000000000000781c */ /* 0x000fe20003f0f070 */
[----:B------:R-:W-:Y:S02]  /*15550*/  IMAD.MOV.U32 R18, RZ, RZ, R22 ;  /* 0x000000ffff127224 */ /* 0x000fe400078e0016 */
[----:B------:R-:W-:Y:S01]  /*15560*/  IMAD.MOV.U32 R19, RZ, RZ, R23 ;  /* 0x000000ffff137224 */ /* 0x000fe200078e0017 */
[----:B------:R-:W-:Y:S09]  /*15570*/  BRA `(.L_x_18372) ;  /* 0x0000000000e87947 */ /* 0x000ff20003800000 */
.L_x_18373:
        /* <DEDUP_REMOVED lines=21> */
[----:B------:R-:W-:Y:S05]  /*156d0*/  CALL.REL.NOINC `($__internal_27_$__cuda_sm20_dsqrt_rn_f64_mediumpath_v1) ;  /* 0x0000079000987944 */ /* 0x000fea0003c00000 */
[----:B------:R-:W-:Y:S02]  /*156e0*/  IMAD.MOV.U32 R20, RZ, RZ, R6 ;  /* 0x000000ffff147224 */ /* 0x000fe400078e0006 */
[----:B------:R-:W-:-:S07]  /*156f0*/  IMAD.MOV.U32 R21, RZ, RZ, R7 ;  /* 0x000000ffff157224 */ /* 0x000fce00078e0007 */
.L_x_18395:
[----:B------:R-:W-:Y:S05]  /*15700*/  BSYNC B3 ;  /* 0x0000000000037941 */ /* 0x000fea0003800000 */
.L_x_18394:
        /* <DEDUP_REMOVED lines=25> */
[----:B------:R-:W-:Y:S05]  /*158a0*/  CALL.REL.NOINC `($__internal_27_$__cuda_sm20_dsqrt_rn_f64_mediumpath_v1) ;  /* 0x0000079000247944 */ /* 0x000fea0003c00000 */
.L_x_18397:
[----:B------:R-:W-:Y:S05]  /*158b0*/  BSYNC B3 ;  /* 0x0000000000037941 */ /* 0x000fea0003800000 */
.L_x_18396:
[----:B------:R-:W-:Y:S01]  /*158c0*/  DMUL R18, R6, R20 ;  /* 0x0000001406127228 */ /* 0x000fe20000000000 */
[----:B------:R-:W-:Y:S01]  /*158d0*/  PLOP3.LUT P0, PT, PT, PT, PT, 0x80, 0x0 ;  /* 0x000000000000781c */ /* 0x000fe20003f0f070 */
[----:B------:R-:W-:-:S12]  /*158e0*/  BRA `(.L_x_18372) ;  /* 0x00000000000c7947 */ /* 0x000fd80003800000 */
.L_x_18369:
[----:B------:R-:W-:Y:S01]  /*158f0*/  DMUL R18, R18, 9.00719925474099200000e+15 ;  /* 0x4340000012127828 */ /* 0x000fe20000000000 */
[----:B------:R-:W-:Y:S01]  /*15900*/  PLOP3.LUT P0, PT, PT, PT, PT, 0x80, 0x0 ;  /* 0x000000000000781c */ /* 0x000fe20003f0f070 */
[----:B------:R-:W-:-:S12]  /*15910*/  DMUL R2, R2, 9.00719925474099200000e+15 ;  /* 0x4340000002027828 */ /* 0x000fd80000000000 */
.L_x_18372:
[----:B------:R-:W-:Y:S05]  /*15920*/  BSYNC B2 ;  /* 0x0000000000027941 */ /* 0x000fea0003800000 */
.L_x_18368:
        /* <DEDUP_REMOVED lines=67> */
.L_x_18403:
[----:B------:R-:W-:-:S11]  /*15d60*/  DMUL R60, RZ, |R16| ;  /* 0x40000010ff3c7228 */ /* 0x000fd60000000000 */
.L_x_18404:
[----:B------:R-:W-:Y:S05]  /*15d70*/  BSYNC B0 ;  /* 0x0000000000007941 */ /* 0x000fea0003800000 */
.L_x_18402:
        /* <DEDUP_REMOVED lines=11> */
.L_x_18401:
        /* <DEDUP_REMOVED lines=53> */
.L_x_18400:
        /* <DEDUP_REMOVED lines=62> */
.L_x_18408:
[----:B------:R-:W-:-:S11]  /*16560*/  DMUL R60, RZ, |R16| ;  /* 0x40000010ff3c7228 */ /* 0x000fd60000000000 */
.L_x_18409:
[----:B------:R-:W-:Y:S05]  /*16570*/  BSYNC B0 ;  /* 0x0000000000007941 */ /* 0x000fea0003800000 */
.L_x_18407:
        /* <DEDUP_REMOVED lines=11> */
.L_x_18406:
        /* <DEDUP_REMOVED lines=53> */
.L_x_18399:
        /* <DEDUP_REMOVED lines=29> */
[----:B------:R-:W-:Y:S05]  /*16b50*/  CALL.REL.NOINC `($__internal_26_$__cuda_sm20_div_rn_f64_full) ;  /* 0x0000077400f87944 */ /* 0x000fea0003c00000 */
.L_x_18412:
[----:B------:R-:W-:Y:S05]  /*16b60*/  BSYNC B3 ;  /* 0x0000000000037941 */ /* 0x000fea0003800000 */
.L_x_18411:
        /* <DEDUP_REMOVED lines=82> */
.L_x_18414:
[----:B------:R-:W-:Y:S02]  /*17090*/  FSEL R4, RZ, 3.37028055040000000000e+12, P1 ;  /* 0x54442d18ff047808 */ /* 0x000fe40000800000 */
[----:B------:R-:W-:-:S07]  /*170a0*/  FSEL R5, RZ, 2.1426990032196044922, P1 ;  /* 0x400921fbff057808 */ /* 0x000fce0000800000 */
.L_x_18415:
[----:B------:R-:W-:Y:S05]  /*170b0*/  BSYNC B0 ;  /* 0x0000000000007941 */ /* 0x000fea0003800000 */
.L_x_18413:
[----:B------:R-:W-:Y:S01]  /*170c0*/  DADD R2, |R18|, |R2| ;  /* 0x0000000012027229 */ /* 0x000fe20000000602 */
[----:B------:R-:W-:-:S07]  /*170d0*/  LOP3.LUT R19, R5, 0x80000000, R19, 0xb8, !PT ;  /* 0x8000000005137812 */ /* 0x000fce00078eb813 */
[----:B------:R-:W-:-:S06]  /*170e0*/  DSETP.GTU.AND P0, PT, |R2|, +INF , PT ;  /* 0x7ff000000200742a */ /* 0x000fcc0003f0c200 */
[----:B------:R-:W-:Y:S02]  /*170f0*/  FSEL R60, R2, R4, P0 ;  /* 0x00000004023c7208 */ /* 0x000fe40000000000 */
[----:B------:R-:W-:Y:S01]  /*17100*/  FSEL R61, R3, R19, P0 ;  /* 0x00000013033d7208 */ /* 0x000fe20000000000 */
[----:B------:R-:W-:Y:S06]  /*17110*/  BRA `(.L_x_18405) ;  /* 0x0000000400d47947 */ /* 0x000fec0003800000 */
.L_x_18410:
        /* <DEDUP_REMOVED lines=26> */
.L_x_18417:
[----:B------:R-:W-:Y:S05]  /*172c0*/  BSYNC B3 ;  /* 0x0000000000037941 */ /* 0x000fea0003800000 */
.L_x_18416:
        /* <DEDUP_REMOVED lines=82> */
.L_x_18419:
[----:B------:R-:W-:Y:S02]  /*177f0*/  FSEL R4, RZ, 3.37028055040000000000e+12, P1 ;  /* 0x54442d18ff047808 */ /* 0x000fe40000800000 */
[----:B------:R-:W-:-:S07]  /*17800*/  FSEL R5, RZ, 2.1426990032196044922, P1 ;  /* 0x400921fbff057808 */ /* 0x000fce0000800000 */
.L_x_18420:
[----:B------:R-:W-:Y:S05]  /*17810*/  BSYNC B0 ;  /* 0x0000000000007941 */ /* 0x000fea0003800000 */
.L_x_18418:
[----:B------:R-:W-:Y:S01]  /*17820*/  DADD R2, |R18|, |R2| ;  /* 0x0000000012027229 */ /* 0x000fe20000000602 */
[----:B------:R-:W-:-:S07]  /*17830*/  LOP3.LUT R19, R5, 0x80000000, R19, 0xb8, !PT ;  /* 0x8000000005137812 */ /* 0x000fce00078eb813 */
[----:B------:R-:W-:-:S06]  /*17840*/  DSETP.GTU.AND P0, PT, |R2|, +INF , PT ;  /* 0x7ff000000200742a */ /* 0x000fcc0003f0c200 */
[----:B------:R-:W-:Y:S02]  /*17850*/  FSEL R60, R2, R4, P0 ;  /* 0x00000004023c7208 */ /* 0x000fe40000000000 */
[----:B------:R-:W-:-:S07]  /*17860*/  FSEL R61, R3, R19, P0 ;  /* 0x00000013033d7208 */ /* 0x000fce0000000000 */
.L_x_18405:
[----:B------:R-:W-:Y:S05]  /*17870*/  BSYNC B2 ;  /* 0x0000000000027941 */ /* 0x000fea0003800000 */
.L_x_18398:
[----:B------:R-:W-:Y:S01]  /*17880*/  DADD R2, -RZ, -R24 ;  /* 0x00000000ff027229 */ /* 0x000fe20000000918 */
[----:B------:R-:W-:-:S09]  /*17890*/  ISETP.NE.AND P0, PT, R52, RZ, PT ;  /* 0x000000ff3400720c */ /* 0x000fd20003f05270 */
[----:B------:R-:W-:Y:S02]  /*178a0*/  FSEL R62, R2, R24, !P0 ;  /* 0x00000018023e7208 */ /* 0x000fe40004000000 */
[----:B------:R-:W-:Y:S01]  /*178b0*/  FSEL R63, R3, R25, !P0 ;  /* 0x00000019033f7208 */ /* 0x000fe20004000000 */
[----:B------:R-:W-:Y:S06]  /*178c0*/  BRA `(.L_x_18421) ;  /* 0x0000003000287947 */ /* 0x000fec0003800000 */
.L_x_18332:
[----:B------:R-:W2:Y:S01]  /*178d0*/  LDL.64 R2, [R1+0x8] ;  /* 0x0000080001027983 */ /* 0x000ea20000100a00 */
[----:B------:R-:W-:Y:S01]  /*178e0*/  UMOV UR4, 0x54442d18 ;  /* 0x54442d1800047882 */ /* 0x000fe20000000000 */
[----:B------:R-:W-:Y:S01]  /*178f0*/  UMOV UR5, 0x3ff921fb ;  /* 0x3ff921fb00057882 */ /* 0x000fe20000000000 */
[----:B------:R-:W-:Y:S02]  /*17900*/  DADD R62, -RZ, -R34 ;  /* 0x00000000ff3e7229 */ /* 0x000fe40000000922 */
[----:B--2---:R-:W-:-:S08]  /*17910*/  DADD R32, -R32, R2 ;  /* 0x0000000020207229 */ /* 0x004fd00000000102 */
[----:B------:R-:W-:Y:S01]  /*17920*/  DADD R60, R32, UR4 ;  /* 0x00000004203c7e29 */ /* 0x000fe20008000000 */
[----:B------:R-:W-:Y:S10]  /*17930*/  BRA `(.L_x_18421) ;  /* 0x00000030000c7947 */ /* 0x000ff40003800000 */
.L_x_18331:
[----:B------:R-:W-:Y:S01]  /*17940*/  DADD R62, -RZ, -R34 ;  /* 0x00000000ff3e7229 */ /* 0x000fe20000000922 */
[----:B------:R-:W-:Y:S01]  /*17950*/  CS2R R60, SRZ ;  /* 0x00000000003c7805 */ /* 0x000fe2000001ff00 */
[----:B------:R-:W-:Y:S09]  /*17960*/  BRA `(.L_x_18421) ;  /* 0x0000003000007947 */ /* 0x000ff20003800000 */
.L_x_18330:
        /* <DEDUP_REMOVED lines=108> */
.L_x_18426:
[----:B------:R-:W-:Y:S05]  /*18030*/  BSYNC B0 ;  /* 0x0000000000007941 */ /* 0x000fea0003800000 */
.L_x_18425:
[----:B------:R-:W-:Y:S04]  /*18040*/  BSSY B3, `(.L_x_18427) ;  /* 0x0000008000037945 */ /* 0x000fe80003800000 */
[----:B------:R-:W-:Y:S05]  /*18050*/  @P3 BRA P5, `(.L_x_18428) ;  /* 0x0000000000183947 */ /* 0x000fea0002800000 */
[----:B------:R-:W-:Y:S01]  /*18060*/  IMAD.MOV.U32 R12, RZ, RZ, R18 ;  /* 0x000000ffff0c7224 */ /* 0x000fe200078e0012 */
[----:B------:R-:W-:Y:S01]  /*18070*/  MOV R10, R16 ;  /* 0x00000010000a7202 */ /* 0x000fe20000000f00 */
[----:B------:R-:W-:Y:S01]  /*18080*/  IMAD.MOV.U32 R13, RZ, RZ, R19 ;  /* 0x000000ffff0d7224 */ /* 0x000fe200078e0013 */
[----:B------:R-:W-:Y:S01]  /*18090*/  MOV R0, 0x180c0 ;  /* 0x000180c000007802 */ /* 0x000fe20000000f00 */
[----:B------:R-:W-:-:S07]  /*180a0*/  IMAD.MOV.U32 R11, RZ, RZ, R17 ;  /* 0x000000ffff0b7224 */ /* 0x000fce00078e0011 */
[----:B------:R-:W-:Y:S05]  /*180b0*/  CALL.REL.NOINC `($__internal_26_$__cuda_sm20_div_rn_f64_full) ;  /* 0x0000076000a07944 */ /* 0x000fea0003c00000 */
.L_x_18428:
[----:B------:R-:W-:Y:S05]  /*180c0*/  BSYNC B3 ;  /* 0x0000000000037941 */ /* 0x000fea0003800000 */
.L_x_18427:
        /* <DEDUP_REMOVED lines=82> */
.L_x_18430:
[----:B------:R-:W-:-:S04]  /*185f0*/  ISETP.GE.AND P0, PT, R33, RZ, PT ;  /* 0x000000ff2100720c */ /* 0x000fc80003f06270 */
[----:B------:R-:W-:Y:S02]  /*18600*/  FSEL R6, RZ, 3.37028055040000000000e+12, P0 ;  /* 0x54442d18ff067808 */ /* 0x000fe40000000000 */
[----:B------:R-:W-:-:S07]  /*18610*/  FSEL R7, RZ, 2.1426990032196044922, P0 ;  /* 0x400921fbff077808 */ /* 0x000fce0000000000 */
.L_x_18431:
[----:B------:R-:W-:Y:S05]  /*18620*/  BSYNC B0 ;  /* 0x0000000000007941 */ /* 0x000fea0003800000 */
.L_x_18429:
[----:B------:R-:W-:Y:S01]  /*18630*/  DADD R2, R2, R4 ;  /* 0x0000000002027229 */ /* 0x000fe20000000004 */
[----:B------:R-:W-:Y:S01]  /*18640*/  LOP3.LUT R35, R7, 0x80000000, R35, 0xb8, !PT ;  /* 0x8000000007237812 */ /* 0x000fe200078eb823 */
[----:B------:R-:W-:-:S06]  /*18650*/  DMUL R24, R24, 0.5 ;  /* 0x3fe0000018187828 */ /* 0x000fcc0000000000 */
[----:B------:R-:W-:-:S06]  /*18660*/  DSETP.GTU.AND P0, PT, |R2|, +INF , PT ;  /* 0x7ff000000200742a */ /* 0x000fcc0003f0c200 */
[----:B------:R-:W-:Y:S02]  /*18670*/  FSEL R6, R2, R6, P0 ;  /* 0x0000000602067208 */ /* 0x000fe40000000000 */
[----:B------:R-:W-:Y:S01]  /*18680*/  FSEL R7, R3, R35, P0 ;  /* 0x0000002303077208 */ /* 0x000fe20000000000 */
[----:B------:R-:W-:Y:S06]  /*18690*/  BRA `(.L_x_18432) ;  /* 0x0000002000387947 */ /* 0x000fec0003800000 */
.L_x_18424:
        /* <DEDUP_REMOVED lines=135> */
.L_x_18434:
[----:B------:R-:W-:Y:S05]  /*18f10*/  BSYNC B0 ;  /* 0x0000000000007941 */ /* 0x000fea0003800000 */
.L_x_18433:
        /* <DEDUP_REMOVED lines=8> */
.L_x_18436:
[----:B------:R-:W-:Y:S05]  /*18fa0*/  BSYNC B3 ;  /* 0x0000000000037941 */ /* 0x000fea0003800000 */
.L_x_18435:
        /* <DEDUP_REMOVED lines=82> */
.L_x_18438:
[----:B------:R-:W-:-:S04]  /*194d0*/  ISETP.GE.AND P0, PT, R33, RZ, PT ;  /* 0x000000ff2100720c */ /* 0x000fc80003f06270 */
[----:B------:R-:W-:Y:S02]  /*194e0*/  FSEL R6, RZ, 3.37028055040000000000e+12, P0 ;  /* 0x54442d18ff067808 */ /* 0x000fe40000000000 */
[----:B------:R-:W-:-:S07]  /*194f0*/  FSEL R7, RZ, 2.1426990032196044922, P0 ;  /* 0x400921fbff077808 */ /* 0x000fce0000000000 */
.L_x_18439:
[----:B------:R-:W-:Y:S05]  /*19500*/  BSYNC B0 ;  /* 0x0000000000007941 */ /* 0x000fea0003800000 */
.L_x_18437:
[----:B------:R-:W-:Y:S01]  /*19510*/  DADD R2, R2, R4 ;  /* 0x0000000002027229 */ /* 0x000fe20000000004 */
[----:B------:R-:W-:-:S07]  /*19520*/  LOP3.LUT R35, R7, 0x80000000, R35, 0xb8, !PT ;  /* 0x8000000007237812 */ /* 0x000fce00078eb823 */
[----:B------:R-:W-:-:S06]  /*19530*/  DSETP.GTU.AND P0, PT, |R2|, +INF , PT ;  /* 0x7ff000000200742a */ /* 0x000fcc0003f0c200 */
[----:B------:R-:W-:Y:S02]  /*19540*/  FSEL R6, R2, R6, P0 ;  /* 0x0000000602067208 */ /* 0x000fe40000000000 */
[----:B------:R-:W-:Y:S01]  /*19550*/  FSEL R7, R3, R35, P0 ;  /* 0x0000002303077208 */ /* 0x000fe20000000000 */
[----:B------:R-:W-:Y:S06]  /*19560*/  BRA `(.L_x_18432) ;  /* 0x0000001000847947 */ /* 0x000fec0003800000 */
.L_x_18423:
        /* <DEDUP_REMOVED lines=22> */
[----:B------:R-:W-:Y:S05]  /*196d0*/  CALL.REL.NOINC `($__internal_26_$__cuda_sm20_div_rn_f64_full) ;  /* 0x0000074c00187944 */ /* 0x000fea0003c00000 */
.L_x_18441:
[----:B------:R-:W-:Y:S05]  /*196e0*/  BSYNC B3 ;  /* 0x0000000000037941 */ /* 0x000fea0003800000 */
.L_x_18440:
        /* <DEDUP_REMOVED lines=24> */
[----:B------:R-:W-:Y:S01]  /*19870*/  IMAD.MOV.U32 R6, RZ, RZ, R22 ;  /* 0x000000ffff067224 */ /* 0x000fe200078e0016 */
[----:B------:R-:W-:-:S07]  /*19880*/  MOV R7, R23 ;  /* 0x0000001700077202 */ /* 0x000fce0000000f00 */
.L_x_18443:
[----:B------:R-:W-:Y:S05]  /*19890*/  BSYNC B3 ;  /* 0x0000000000037941 */ /* 0x000fea0003800000 */
.L_x_18442:
        /* <DEDUP_REMOVED lines=136> */
.L_x_18445:
[----:B------:R-:W-:Y:S05]  /*1a120*/  BSYNC B0 ;  /* 0x0000000000007941 */ /* 0x000fea0003800000 */
.L_x_18444:
        /* <DEDUP_REMOVED lines=8> */
.L_x_18447:
[----:B------:R-:W-:Y:S05]  /*1a1b0*/  BSYNC B3 ;  /* 0x0000000000037941 */ /* 0x000fea0003800000 */
.L_x_18446:
        /* <DEDUP_REMOVED lines=82> */
.L_x_18449:
[----:B------:R-:W-:-:S04]  /*1a6e0*/  ISETP.GE.AND P0, PT, R33, RZ, PT ;  /* 0x000000ff2100720c */ /* 0x000fc80003f06270 */
[----:B------:R-:W-:Y:S02]  /*1a6f0*/  FSEL R6, RZ, 3.37028055040000000000e+12, P0 ;  /* 0x54442d18ff067808 */ /* 0x000fe40000000000 */
[----:B------:R-:W-:-:S07]  /*1a700*/  FSEL R7, RZ, 2.1426990032196044922, P0 ;  /* 0x400921fbff077808 */ /* 0x000fce0000000000 */
.L_x_18450:
[----:B------:R-:W-:Y:S05]  /*1a710*/  BSYNC B0 ;  /* 0x0000000000007941 */ /* 0x000fea0003800000 */
.L_x_18448:
[----:B------:R-:W-:Y:S01]  /*1a720*/  DADD R2, R2, R4 ;  /* 0x0000000002027229 */ /* 0x000fe20000000004 */
[----:B------:R-:W-:Y:S01]  /*1a730*/  LOP3.LUT R35, R7, 0x80000000, R35, 0xb8, !PT ;  /* 0x8000000007237812 */ /* 0x000fe200078eb823 */
[----:B------:R-:W-:-:S06]  /*1a740*/  DADD R24, R24, 1 ;  /* 0x3ff0000018187429 */ /* 0x000fcc0000000000 */
[----:B------:R-:W-:-:S06]  /*1a750*/  DSETP.GTU.AND P0, PT, |R2|, +INF , PT ;  /* 0x7ff000000200742a */ /* 0x000fcc0003f0c200 */
[----:B------:R-:W-:Y:S02]  /*1a760*/  FSEL R6, R2, R6, P0 ;  /* 0x0000000602067208 */ /* 0x000fe40000000000 */
[----:B------:R-:W-:-:S07]  /*1a770*/  FSEL R7, R3, R35, P0 ;  /* 0x0000002303077208 */ /* 0x000fce0000000000 */
.L_x_18432:
[----:B------:R-:W-:Y:S05]  /*1a780*/  BSYNC B2 ;  /* 0x0000000000027941 */ /* 0x000fea0003800000 */
.L_x_18422:
        /* <DEDUP_REMOVED lines=9> */
.L_x_18329:
        /* <DEDUP_REMOVED lines=21> */
.L_x_18421:
[----:B------:R-:W-:Y:S05]  /*1a970*/  BSYNC B1 ;  /* 0x0000000000017941 */ /* 0x000fea0003800000 */
.L_x_18328:
        /* <DEDUP_REMOVED lines=143> */
.L_x_18459:
[----:B------:R-:W-:Y:S05]  /*1b270*/  BSYNC B3 ;  /* 0x0000000000037941 */ /* 0x000fea0003800000 */
.L_x_18458:
        /* <DEDUP_REMOVED lines=81> */
.L_x_18457:
        /* <DEDUP_REMOVED lines=32> */
.L_x_18467:
[----:B------:R-:W-:Y:S05]  /*1b990*/  BSYNC B4 ;  /* 0x0000000000047941 */ /* 0x000fea0003800000 */
.L_x_18466:
[----:B------:R-:W-:Y:S01]  /*1b9a0*/  IMAD.MOV.U32 R16, RZ, RZ, R22 ;  /* 0x000000ffff107224 */ /* 0x000fe200078e0016 */
[----:B------:R-:W-:Y:S01]  /*1b9b0*/  MOV R17, R23 ;  /* 0x0000001700117202 */ /* 0x000fe20000000f00 */
[----:B------:R-:W-:Y:S06]  /*1b9c0*/  BRA `(.L_x_18465) ;  /* 0x0000000000047947 */ /* 0x000fec0003800000 */
.L_x_18464:
[----:B------:R-:W-:-:S11]  /*1b9d0*/  DADD R16, -R26, R32 ;  /* 0x000000001a107229 */ /* 0x000fd60000000120 */
.L_x_18465:
[----:B------:R-:W-:Y:S05]  /*1b9e0*/  BSYNC B3 ;  /* 0x0000000000037941 */ /* 0x000fea0003800000 */
.L_x_18463:
        /* <DEDUP_REMOVED lines=27> */
.L_x_18472:
[----:B------:R-:W-:Y:S05]  /*1bba0*/  BSYNC B4 ;  /* 0x0000000000047941 */ /* 0x000fea0003800000 */
.L_x_18471:
[----:B------:R-:W-:Y:S05]  /*1bbb0*/  BRA `(.L_x_18470) ;  /* 0x0000000000047947 */ /* 0x000fea0003800000 */
.L_x_18469:
[----:B------:R-:W-:-:S11]  /*1bbc0*/  DADD R22, R34, -R6 ;  /* 0x0000000022167229 */ /* 0x000fd60000000806 */
.L_x_18470:
[----:B------:R-:W-:Y:S05]  /*1bbd0*/  BSYNC B3 ;  /* 0x0000000000037941 */ /* 0x000fea0003800000 */
.L_x_18468:
        /* <DEDUP_REMOVED lines=30> */
.L_x_18474:
[----:B------:R-:W-:Y:S05]  /*1bdc0*/  BSYNC B3 ;  /* 0x0000000000037941 */ /* 0x000fea0003800000 */
.L_x_18473:
        /* <DEDUP_REMOVED lines=86> */
.L_x_18475:
        /* <DEDUP_REMOVED lines=20> */
.L_x_18477:
[----:B------:R-:W-:Y:S05]  /*1c470*/  BSYNC B3 ;  /* 0x0000000000037941 */ /* 0x000fea0003800000 */
.L_x_18476:
        /* <DEDUP_REMOVED lines=30> */
.L_x_18462:
        /* <DEDUP_REMOVED lines=24> */
.L_x_18480:
[----:B------:R-:W-:Y:S05]  /*1c7e0*/  BSYNC B3 ;  /* 0x0000000000037941 */ /* 0x000fea0003800000 */
.L_x_18479:
        /* <DEDUP_REMOVED lines=25> */
.L_x_18483:
[----:B------:R-:W-:Y:S05]  /*1c980*/  BSYNC B3 ;  /* 0x0000000000037941 */ /* 0x000fea0003800000 */
.L_x_18482:
        /* <DEDUP_REMOVED lines=30> */
.L_x_18481:
        /* <DEDUP_REMOVED lines=76> */
.L_x_18484:
[----:B------:R-:W-:Y:S01]  /*1d030*/  IMAD.MOV.U32 R8, RZ, RZ, 0x0 ;  /* 0x00000000ff087424 */ /* 0x000fe200078e00ff */
[----:B------:R-:W-:Y:S01]  /*1d040*/  FSETP.NEU.FTZ.AND P0, PT, R7, RZ, PT ;  /* 0x000000ff0700720b */ /* 0x000fe20003f1d000 */
[----:B------:R-:W-:-:S06]  /*1d050*/  IMAD.MOV.U32 R9, RZ, RZ, 0x7ff00000 ;  /* 0x7ff00000ff097424 */ /* 0x000fcc00078e00ff */
[----:B------:R-:W-:-:S10]  /*1d060*/  DFMA R8, R6, R8, +INF ;  /* 0x7ff000000608742b */ /* 0x000fd40000000008 */
[----:B------:R-:W-:Y:S02]  /*1d070*/  FSEL R24, R8, RZ, P0 ;  /* 0x000000ff08187208 */ /* 0x000fe40000000000 */
[----:B------:R-:W-:Y:S01]  /*1d080*/  FSEL R25, R9, -QNAN , P0 ;  /* 0xfff0000009197808 */ /* 0x000fe20000000000 */
[----:B------:R-:W-:Y:S06]  /*1d090*/  BRA `(.L_x_18460) ;  /* 0x00000004002c7947 */ /* 0x000fec0003800000 */
.L_x_18478:
        /* <DEDUP_REMOVED lines=23> */
.L_x_18486:
[----:B------:R-:W-:Y:S05]  /*1d210*/  BSYNC B3 ;  /* 0x0000000000037941 */ /* 0x000fea0003800000 */
.L_x_18485:
        /* <DEDUP_REMOVED lines=21> */
.L_x_18488:
[----:B------:R-:W-:Y:S05]  /*1d370*/  BSYNC B3 ;  /* 0x0000000000037941 */ /* 0x000fea0003800000 */
.L_x_18487:
[----:B------:R-:W-:Y:S02]  /*1d380*/  IMAD.MOV.U32 R24, RZ, RZ, R22 ;  /* 0x000000ffff187224 */ /* 0x000fe400078e0016 */
[----:B------:R-:W-:Y:S01]  /*1d390*/  IMAD.MOV.U32 R25, RZ, RZ, R23 ;  /* 0x000000ffff197224 */ /* 0x000fe200078e0017 */
[----:B------:R-:W-:Y:S06]  /*1d3a0*/  BRA `(.L_x_18460) ;  /* 0x0000000000687947 */ /* 0x000fec0003800000 */
.L_x_18461:
        /* <DEDUP_REMOVED lines=22> */
[----:B------:R-:W-:Y:S05]  /*1d510*/  CALL.REL.NOINC `($__internal_27_$__cuda_sm20_dsqrt_rn_f64_mediumpath_v1) ;  /* 0x0000071400087944 */ /* 0x000fea0003c00000 */
.L_x_18490:
[----:B------:R-:W-:Y:S05]  /*1d520*/  BSYNC B3 ;  /* 0x0000000000037941 */ /* 0x000fea0003800000 */
.L_x_18489:
[----:B------:R-:W-:Y:S02]  /*1d530*/  IMAD.MOV.U32 R24, RZ, RZ, R6 ;  /* 0x000000ffff187224 */ /* 0x000fe400078e0006 */
[----:B------:R-:W-:-:S07]  /*1d540*/  IMAD.MOV.U32 R25, RZ, RZ, R7 ;  /* 0x000000ffff197224 */ /* 0x000fce00078e0007 */
.L_x_18460:
[----:B------:R-:W-:Y:S05]  /*1d550*/  BSYNC B2 ;  /* 0x0000000000027941 */ /* 0x000fea0003800000 */
.L_x_18456:
        /* <DEDUP_REMOVED lines=24> */
[----:B------:R-:W-:Y:S01]  /*1d6e0*/  MOV R16, R22 ;  /* 0x0000001600107202 */ /* 0x000fe20000000f00 */
[----:B------:R-:W-:-:S07]  /*1d6f0*/  IMAD.MOV.U32 R17, RZ, RZ, R23 ;  /* 0x000000ffff117224 */ /* 0x000fce00078e0017 */
.L_x_18494:
[----:B------:R-:W-:Y:S05]  /*1d700*/  BSYNC B3 ;  /* 0x0000000000037941 */ /* 0x000fea0003800000 */
.L_x_18493:
        /* <DEDUP_REMOVED lines=37> */
.L_x_18502:
[----:B------:R-:W-:Y:S05]  /*1d960*/  BSYNC B4 ;  /* 0x0000000000047941 */ /* 0x000fea0003800000 */
.L_x_18501:
[----:B------:R-:W-:Y:S02]  /*1d970*/  IMAD.MOV.U32 R36, RZ, RZ, R22 ;  /* 0x000000ffff247224 */ /* 0x000fe400078e0016 */
[----:B------:R-:W-:Y:S01]  /*1d980*/  IMAD.MOV.U32 R37, RZ, RZ, R23 ;  /* 0x000000ffff257224 */ /* 0x000fe200078e0017 */
[----:B------:R-:W-:Y:S06]  /*1d990*/  BRA `(.L_x_18500) ;  /* 0x0000000000047947 */ /* 0x000fec0003800000 */
.L_x_18499:
[----:B------:R-:W-:-:S11]  /*1d9a0*/  DADD R36, -R26, R32 ;  /* 0x000000001a247229 */ /* 0x000fd60000000120 */
.L_x_18500:
[----:B------:R-:W-:Y:S05]  /*1d9b0*/  BSYNC B3 ;  /* 0x0000000000037941 */ /* 0x000fea0003800000 */
.L_x_18498:
        /* <DEDUP_REMOVED lines=24> */
.L_x_18507:
[----:B------:R-:W-:Y:S05]  /*1db40*/  BSYNC B4 ;  /* 0x0000000000047941 */ /* 0x000fea0003800000 */
.L_x_18506:
[----:B------:R-:W-:Y:S02]  /*1db50*/  IMAD.MOV.U32 R4, RZ, RZ, R22 ;  /* 0x000000ffff047224 */ /* 0x000fe400078e0016 */
[----:B------:R-:W-:Y:S01]  /*1db60*/  IMAD.MOV.U32 R5, RZ, RZ, R23 ;  /* 0x000000ffff057224 */ /* 0x000fe200078e0017 */
[----:B------:R-:W-:Y:S06]  /*1db70*/  BRA `(.L_x_18505) ;  /* 0x0000000000047947 */ /* 0x000fec0003800000 */
.L_x_18504:
[----:B------:R-:W-:-:S11]  /*1db80*/  DADD R4, -R30, R34 ;  /* 0x000000001e047229 */ /* 0x000fd60000000122 */
.L_x_18505:
[----:B------:R-:W-:Y:S05]  /*1db90*/  BSYNC B3 ;  /* 0x0000000000037941 */ /* 0x000fea0003800000 */
.L_x_18503:
        /* <DEDUP_REMOVED lines=26> */
.L_x_18509:
[----:B------:R-:W-:Y:S05]  /*1dd40*/  BSYNC B3 ;  /* 0x0000000000037941 */ /* 0x000fea0003800000 */
.L_x_18508:
[----:B------:R-:W-:Y:S01]  /*1dd50*/  PLOP3.LUT P0, PT, PT, PT, PT, 0x80, 0x0 ;  /* 0x000000000000781c */ /* 0x000fe20003f0f070 */
[----:B------:R-:W-:Y:S02]  /*1dd60*/  IMAD.MOV.U32 R4, RZ, RZ, R6 ;  /* 0x000000ffff047224 */ /* 0x000fe400078e0006 */
[----:B------:R-:W-:Y:S01]  /*1dd70*/  IMAD.MOV.U32 R5, RZ, RZ, R7 ;  /* 0x000000ffff057224 */ /* 0x000fe200078e0007 */
[----:B------:R-:W-:Y:S09]  /*1dd80*/  BRA `(.L_x_18495) ;  /* 0x0000000800407947 */ /* 0x000ff20003800000 */
.L_x_18497:
        /* <DEDUP_REMOVED lines=26> */
.L_x_18512:
[----:B------:R-:W-:Y:S05]  /*1df30*/  BSYNC B3 ;  /* 0x0000000000037941 */ /* 0x000fea0003800000 */
.L_x_18511:
[----:B------:R-:W-:Y:S01]  /*1df40*/  PLOP3.LUT P0, PT, PT, PT, PT, 0x80, 0x0 ;  /* 0x000000000000781c */ /* 0x000fe20003f0f070 */
[----:B------:R-:W-:Y:S02]  /*1df50*/  IMAD.MOV.U32 R4, RZ, RZ, R6 ;  /* 0x000000ffff047224 */ /* 0x000fe400078e0006 */
[----:B------:R-:W-:Y:S01]  /*1df60*/  IMAD.MOV.U32 R5, RZ, RZ, R7 ;  /* 0x000000ffff057224 */ /* 0x000fe200078e0007 */
[----:B------:R-:W-:Y:S09]  /*1df70*/  BRA `(.L_x_18495) ;  /* 0x0000000400c47947 */ /* 0x000ff20003800000 */
.L_x_18510:
        /* <DEDUP_REMOVED lines=27> */
.L_x_18514:
[----:B------:R-:W-:Y:S05]  /*1e130*/  BSYNC B3 ;  /* 0x0000000000037941 */ /* 0x000fea0003800000 */
.L_x_18513:
        /* <DEDUP_REMOVED lines=21> */
.L_x_18516:
[----:B------:R-:W-:Y:S05]  /*1e290*/  BSYNC B3 ;  /* 0x0000000000037941 */ /* 0x000fea0003800000 */
.L_x_18515:
[----:B------:R-:W-:Y:S01]  /*1e2a0*/  DMUL R2, R2, 8.11296384146066816958e+31 ;  /* 0x4690000002027828 */ /* 0x000fe20000000000 */
[----:B------:R-:W-:Y:S01]  /*1e2b0*/  PLOP3.LUT P0, PT, PT, PT, PT, 0x80, 0x0 ;  /* 0x000000000000781c */ /* 0x000fe20003f0f070 */
[----:B------:R-:W-:Y:S02]  /*1e2c0*/  IMAD.MOV.U32 R4, RZ, RZ, R22 ;  /* 0x000000ffff047224 */ /* 0x000fe400078e0016 */
[----:B------:R-:W-:Y:S01]  /*1e2d0*/  IMAD.MOV.U32 R5, RZ, RZ, R23 ;  /* 0x000000ffff057224 */ /* 0x000fe200078e0017 */
[----:B------:R-:W-:Y:S09]  /*1e2e0*/  BRA `(.L_x_18495) ;  /* 0x0000000000e87947 */ /* 0x000ff20003800000 */
.L_x_18496:
        /* <DEDUP_REMOVED lines=22> */
[----:B------:R-:W-:Y:S01]  /*1e450*/  MOV R20, R6 ;  /* 0x0000000600147202 */ /* 0x000fe20000000f00 */
[----:B------:R-:W-:-:S07]  /*1e460*/  IMAD.MOV.U32 R21, RZ, RZ, R7 ;  /* 0x000000ffff157224 */ /* 0x000fce00078e0007 */
.L_x_18518:
[----:B------:R-:W-:Y:S05]  /*1e470*/  BSYNC B3 ;  /* 0x0000000000037941 */ /* 0x000fea0003800000 */
.L_x_18517:
        /* <DEDUP_REMOVED lines=26> */
.L_x_18520:
[----:B------:R-:W-:Y:S05]  /*1e620*/  BSYNC B3 ;  /* 0x0000000000037941 */ /* 0x000fea0003800000 */
.L_x_18519:
[----:B------:R-:W-:Y:S01]  /*1e630*/  DMUL R4, R6, R20 ;  /* 0x0000001406047228 */ /* 0x000fe20000000000 */
[----:B------:R-:W-:Y:S01]  /*1e640*/  PLOP3.LUT P0, PT, PT, PT, PT, 0x80, 0x0 ;  /* 0x000000000000781c */ /* 0x000fe20003f0f070 */
[----:B------:R-:W-:-:S12]  /*1e650*/  BRA `(.L_x_18495) ;  /* 0x00000000000c7947 */ /* 0x000fd80003800000 */
.L_x_18492:
[----:B------:R-:W-:Y:S01]  /*1e660*/  DMUL R4, R18, 9.00719925474099200000e+15 ;  /* 0x4340000012047828 */ /* 0x000fe20000000000 */
[----:B------:R-:W-:Y:S01]  /*1e670*/  PLOP3.LUT P0, PT, PT, PT, PT, 0x80, 0x0 ;  /* 0x000000000000781c */ /* 0x000fe20003f0f070 */
[----:B------:R-:W-:-:S12]  /*1e680*/  DMUL R2, R2, 9.00719925474099200000e+15 ;  /* 0x4340000002027828 */ /* 0x000fd80000000000 */
.L_x_18495:
[----:B------:R-:W-:Y:S05]  /*1e690*/  BSYNC B2 ;  /* 0x0000000000027941 */ /* 0x000fea0003800000 */
.L_x_18491:
        /* <DEDUP_REMOVED lines=67> */
.L_x_18526:
[----:B------:R-:W-:-:S11]  /*1ead0*/  DMUL R52, RZ, |R16| ;  /* 0x40000010ff347228 */ /* 0x000fd60000000000 */
.L_x_18527:
[----:B------:R-:W-:Y:S05]  /*1eae0*/  BSYNC B0 ;  /* 0x0000000000007941 */ /* 0x000fea0003800000 */
.L_x_18525:
        /* <DEDUP_REMOVED lines=11> */
.L_x_18524:
        /* <DEDUP_REMOVED lines=53> */
.L_x_18523:
        /* <DEDUP_REMOVED lines=62> */
.L_x_18531:
[----:B------:R-:W-:-:S11]  /*1f2d0*/  DMUL R52, RZ, |R16| ;  /* 0x40000010ff347228 */ /* 0x000fd60000000000 */
.L_x_18532:
[----:B------:R-:W-:Y:S05]  /*1f2e0*/  BSYNC B0 ;  /* 0x0000000000007941 */ /* 0x000fea0003800000 */
.L_x_18530:
        /* <DEDUP_REMOVED lines=11> */
.L_x_18529:
        /* <DEDUP_REMOVED lines=53> */
.L_x_18522:
        /* <DEDUP_REMOVED lines=30> */
.L_x_18535:
[----:B------:R-:W-:Y:S05]  /*1f8d0*/  BSYNC B3 ;  /* 0x0000000000037941 */ /* 0x000fea0003800000 */
.L_x_18534:
        /* <DEDUP_REMOVED lines=82> */
.L_x_18537:
[----:B------:R-:W-:Y:S02]  /*1fe00*/  FSEL R6, RZ, 3.37028055040000000000e+12, P1 ;  /* 0x54442d18ff067808 */ /* 0x000fe40000800000 */
[----:B------:R-:W-:-:S07]  /*1fe10*/  FSEL R7, RZ, 2.1426990032196044922, P1 ;  /* 0x400921fbff077808 */ /* 0x000fce0000800000 */
.L_x_18538:
[----:B------:R-:W-:Y:S05]  /*1fe20*/  BSYNC B0 ;  /* 0x0000000000007941 */ /* 0x000fea0003800000 */
.L_x_18536:
[----:B------:R-:W-:Y:S01]  /*1fe30*/  DADD R2, |R4|, |R2| ;  /* 0x0000000004027229 */ /* 0x000fe20000000602 */
[----:B------:R-:W-:-:S07]  /*1fe40*/  LOP3.LUT R5, R7, 0x80000000, R5, 0xb8, !PT ;  /* 0x8000000007057812 */ /* 0x000fce00078eb805 */
[----:B------:R-:W-:-:S06]  /*1fe50*/  DSETP.GTU.AND P0, PT, |R2|, +INF , PT ;  /* 0x7ff000000200742a */ /* 0x000fcc0003f0c200 */
[----:B------:R-:W-:Y:S02]  /*1fe60*/  FSEL R52, R2, R6, P0 ;  /* 0x0000000602347208 */ /* 0x000fe40000000000 */
[----:B------:R-:W-:Y:S01]  /*1fe70*/  FSEL R53, R3, R5, P0 ;  /* 0x0000000503357208 */ /* 0x000fe20000000000 */
[----:B------:R-:W-:Y:S06]  /*1fe80*/  BRA `(.L_x_18528) ;  /* 0x0000000400d47947 */ /* 0x000fec0003800000 */
.L_x_18533:
        /* <DEDUP_REMOVED lines=26> */
.L_x_18540:
[----:B------:R-:W-:Y:S05]  /*20030*/  BSYNC B3 ;  /* 0x0000000000037941 */ /* 0x000fea0003800000 */
.L_x_18539:
        /* <DEDUP_REMOVED lines=82> */
.L_x_18542:
[----:B------:R-:W-:Y:S02]  /*20560*/  FSEL R6, RZ, 3.37028055040000000000e+12, P1 ;  /* 0x54442d18ff067808 */ /* 0x000fe40000800000 */
[----:B------:R-:W-:-:S07]  /*20570*/  FSEL R7, RZ, 2.1426990032196044922, P1 ;  /* 0x400921fbff077808 */ /* 0x000fce0000800000 */
.L_x_18543:
[----:B------:R-:W-:Y:S05]  /*20580*/  BSYNC B0 ;  /* 0x0000000000007941 */ /* 0x000fea0003800000 */
.L_x_18541:
[----:B------:R-:W-:Y:S01]  /*20590*/  DADD R2, |R4|, |R2| ;  /* 0x0000000004027229 */ /* 0x000fe20000000602 */
[----:B------:R-:W-:-:S07]  /*205a0*/  LOP3.LUT R5, R7, 0x80000000, R5, 0xb8, !PT ;  /* 0x8000000007057812 */ /* 0x000fce00078eb805 */
[----:B------:R-:W-:-:S06]  /*205b0*/  DSETP.GTU.AND P0, PT, |R2|, +INF , PT ;  /* 0x7ff000000200742a */ /* 0x000fcc0003f0c200 */
[----:B------:R-:W-:Y:S02]  /*205c0*/  FSEL R52, R2, R6, P0 ;  /* 0x0000000602347208 */ /* 0x000fe40000000000 */
[----:B------:R-:W-:-:S07]  /*205d0*/  FSEL R53, R3, R5, P0 ;  /* 0x0000000503357208 */ /* 0x000fce0000000000 */
.L_x_18528:
[----:B------:R-:W-:Y:S05]  /*205e0*/  BSYNC B2 ;  /* 0x0000000000027941 */ /* 0x000fea0003800000 */
.L_x_18521:
[----:B------:R-:W-:Y:S01]  /*205f0*/  DADD R2, -RZ, -R24 ;  /* 0x00000000ff027229 */ /* 0x000fe20000000918 */
[----:B------:R-:W-:-:S09]  /*20600*/  ISETP.NE.AND P0, PT, R38, RZ, PT ;  /* 0x000000ff2600720c */ /* 0x000fd20003f05270 */
[----:B------:R-:W-:Y:S02]  /*20610*/  FSEL R54, R2, R24, !P0 ;  /* 0x0000001802367208 */ /* 0x000fe40004000000 */
[----:B------:R-:W-:Y:S01]  /*20620*/  FSEL R55, R3, R25, !P0 ;  /* 0x0000001903377208 */ /* 0x000fe20004000000 */
[----:B------:R-:W-:Y:S06]  /*20630*/  BRA `(.L_x_18544) ;  /* 0x0000003000287947 */ /* 0x000fec0003800000 */
.L_x_18455:
[----:B------:R-:W2:Y:S01]  /*20640*/  LDL.64 R2, [R1+0x8] ;  /* 0x0000080001027983 */ /* 0x000ea20000100a00 */
[----:B------:R-:W-:Y:S01]  /*20650*/  UMOV UR4, 0x54442d18 ;  /* 0x54442d1800047882 */ /* 0x000fe20000000000 */
[----:B------:R-:W-:Y:S01]  /*20660*/  UMOV UR5, 0x3ff921fb ;  /* 0x3ff921fb00057882 */ /* 0x000fe20000000000 */
[----:B------:R-:W-:Y:S02]  /*20670*/  DADD R54, -RZ, -R42 ;  /* 0x00000000ff367229 */ /* 0x000fe4000000092a */
[----:B--2---:R-:W-:-:S08]  /*20680*/  DADD R40, -R40, R2 ;  /* 0x0000000028287229 */ /* 0x004fd00000000102 */
[----:B------:R-:W-:Y:S01]  /*20690*/  DADD R52, R40, UR4 ;  /* 0x0000000428347e29 */ /* 0x000fe20008000000 */
[----:B------:R-:W-:Y:S10]  /*206a0*/  BRA `(.L_x_18544) ;  /* 0x00000030000c7947 */ /* 0x000ff40003800000 */
.L_x_18454:
[----:B------:R-:W-:Y:S01]  /*206b0*/  DADD R54, -RZ, -R42 ;  /* 0x00000000ff367229 */ /* 0x000fe2000000092a */
[----:B------:R-:W-:Y:S01]  /*206c0*/  CS2R R52, SRZ ;  /* 0x0000000000347805 */ /* 0x000fe2000001ff00 */
[----:B------:R-:W-:Y:S09]  /*206d0*/  BRA `(.L_x_18544) ;  /* 0x0000003000007947 */ /* 0x000ff20003800000 */
.L_x_18453:
        /* <DEDUP_REMOVED lines=108> */
.L_x_18549:
[----:B------:R-:W-:Y:S05]  /*20da0*/  BSYNC B0 ;  /* 0x0000000000007941 */ /* 0x000fea0003800000 */
.L_x_18548:
        /* <DEDUP_REMOVED lines=8> */
.L_x_18551:
[----:B------:R-:W-:Y:S05]  /*20e30*/  BSYNC B3 ;  /* 0x0000000000037941 */ /* 0x000fea0003800000 */
.L_x_18550:
        /* <DEDUP_REMOVED lines=82> */
.L_x_18553:
[----:B------:R-:W-:-:S04]  /*21360*/  ISETP.GE.AND P0, PT, R41, RZ, PT ;  /* 0x000000ff2900720c */ /* 0x000fc80003f06270 */
[----:B------:R-:W-:Y:S02]  /*21370*/  FSEL R6, RZ, 3.37028055040000000000e+12, P0 ;  /* 0x54442d18ff067808 */ /* 0x000fe40000000000 */
[----:B------:R-:W-:-:S07]  /*21380*/  FSEL R7, RZ, 2.1426990032196044922, P0 ;  /* 0x400921fbff077808 */ /* 0x000fce0000000000 */
.L_x_18554:
[----:B------:R-:W-:Y:S05]  /*21390*/  BSYNC B0 ;  /* 0x0000000000007941 */ /* 0x000fea0003800000 */
.L_x_18552:
[----:B------:R-:W-:Y:S01]  /*213a0*/  DADD R2, R2, R4 ;  /* 0x0000000002027229 */ /* 0x000fe20000000004 */
[----:B------:R-:W-:Y:S01]  /*213b0*/  LOP3.LUT R43, R7, 0x80000000, R43, 0xb8, !PT ;  /* 0x80000000072b7812 */ /* 0x000fe200078eb82b */
[----:B------:R-:W-:-:S06]  /*213c0*/  DMUL R24, R24, 0.5 ;  /* 0x3fe0000018187828 */ /* 0x000fcc0000000000 */
[----:B------:R-:W-:-:S06]  /*213d0*/  DSETP.GTU.AND P0, PT, |R2|, +INF , PT ;  /* 0x7ff000000200742a */ /* 0x000fcc0003f0c200 */
[----:B------:R-:W-:Y:S02]  /*213e0*/  FSEL R6, R2, R6, P0 ;  /* 0x0000000602067208 */ /* 0x000fe40000000000 */
[----:B------:R-:W-:Y:S01]  /*213f0*/  FSEL R7, R3, R43, P0 ;  /* 0x0000002b03077208 */ /* 0x000fe20000000000 */
[----:B------:R-:W-:Y:S06]  /*21400*/  BRA `(.L_x_18555) ;  /* 0x0000002000387947 */ /* 0x000fec0003800000 */
.L_x_18547:
        /* <DEDUP_REMOVED lines=135> */
.L_x_18557:
[----:B------:R-:W-:Y:S05]  /*21c80*/  BSYNC B0 ;  /* 0x0000000000007941 */ /* 0x000fea0003800000 */
.L_x_18556:
        /* <DEDUP_REMOVED lines=8> */
.L_x_18559:
[----:B------:R-:W-:Y:S05]  /*21d10*/  BSYNC B3 ;  /* 0x0000000000037941 */ /* 0x000fea0003800000 */
.L_x_18558:
        /* <DEDUP_REMOVED lines=82> */
.L_x_18561:
[----:B------:R-:W-:-:S04]  /*22240*/  ISETP.GE.AND P0, PT, R41, RZ, PT ;  /* 0x000000ff2900720c */ /* 0x000fc80003f06270 */
[----:B------:R-:W-:Y:S02]  /*22250*/  FSEL R6, RZ, 3.37028055040000000000e+12, P0 ;  /* 0x54442d18ff067808 */ /* 0x000fe40000000000 */
[----:B------:R-:W-:-:S07]  /*22260*/  FSEL R7, RZ, 2.1426990032196044922, P0 ;  /* 0x400921fbff077808 */ /* 0x000fce0000000000 */
.L_x_18562:
[----:B------:R-:W-:Y:S05]  /*22270*/  BSYNC B0 ;  /* 0x0000000000007941 */ /* 0x000fea0003800000 */
.L_x_18560:
[----:B------:R-:W-:Y:S01]  /*22280*/  DADD R2, R2, R4 ;  /* 0x0000000002027229 */ /* 0x000fe20000000004 */
[----:B------:R-:W-:-:S07]  /*22290*/  LOP3.LUT R43, R7, 0x80000000, R43, 0xb8, !PT ;  /* 0x80000000072b7812 */ /* 0x000fce00078eb82b */
[----:B------:R-:W-:-:S06]  /*222a0*/  DSETP.GTU.AND P0, PT, |R2|, +INF , PT ;  /* 0x7ff000000200742a */ /* 0x000fcc0003f0c200 */
[----:B------:R-:W-:Y:S02]  /*222b0*/  FSEL R6, R2, R6, P0 ;  /* 0x0000000602067208 */ /* 0x000fe40000000000 */
[----:B------:R-:W-:Y:S01]  /*222c0*/  FSEL R7, R3, R43, P0 ;  /* 0x0000002b03077208 */ /* 0x000fe20000000000 */
[----:B------:R-:W-:Y:S06]  /*222d0*/  BRA `(.L_x_18555) ;  /* 0x0000001000847947 */ /* 0x000fec0003800000 */
.L_x_18546:
        /* <DEDUP_REMOVED lines=23> */
.L_x_18564:
[----:B------:R-:W-:Y:S05]  /*22450*/  BSYNC B3 ;  /* 0x0000000000037941 */ /* 0x000fea0003800000 */
.L_x_18563:
        /* <DEDUP_REMOVED lines=24> */
[----:B------:R-:W-:Y:S02]  /*225e0*/  IMAD.MOV.U32 R6, RZ, RZ, R22 ;  /* 0x000000ffff067224 */ /* 0x000fe400078e0016 */
[----:B------:R-:W-:-:S07]  /*225f0*/  IMAD.MOV.U32 R7, RZ, RZ, R23 ;  /* 0x000000ffff077224 */ /* 0x000fce00078e0017 */
.L_x_18566:
[----:B------:R-:W-:Y:S05]  /*22600*/  BSYNC B3 ;  /* 0x0000000000037941 */ /* 0x000fea0003800000 */
.L_x_18565:
        /* <DEDUP_REMOVED lines=136> */
.L_x_18568:
[----:B------:R-:W-:Y:S05]  /*22e90*/  BSYNC B0 ;  /* 0x0000000000007941 */ /* 0x000fea0003800000 */
.L_x_18567:
        /* <DEDUP_REMOVED lines=8> */
.L_x_18570:
[----:B------:R-:W-:Y:S05]  /*22f20*/  BSYNC B3 ;  /* 0x0000000000037941 */ /* 0x000fea0003800000 */
.L_x_18569:
        /* <DEDUP_REMOVED lines=82> */
.L_x_18572:
[----:B------:R-:W-:-:S04]  /*23450*/  ISETP.GE.AND P0, PT, R41, RZ, PT ;  /* 0x000000ff2900720c */ /* 0x000fc80003f06270 */
[----:B------:R-:W-:Y:S02]  /*23460*/  FSEL R6, RZ, 3.37028055040000000000e+12, P0 ;  /* 0x54442d18ff067808 */ /* 0x000fe40000000000 */
[----:B------:R-:W-:-:S07]  /*23470*/  FSEL R7, RZ, 2.1426990032196044922, P0 ;  /* 0x400921fbff077808 */ /* 0x000fce0000000000 */
.L_x_18573:
[----:B------:R-:W-:Y:S05]  /*23480*/  BSYNC B0 ;  /* 0x0000000000007941 */ /* 0x000fea0003800000 */
.L_x_18571:
[----:B------:R-:W-:Y:S01]  /*23490*/  DADD R2, R2, R4 ;  /* 0x0000000002027229 */ /* 0x000fe20000000004 */
[----:B------:R-:W-:Y:S01]  /*234a0*/  LOP3.LUT R43, R7, 0x80000000, R43, 0xb8, !PT ;  /* 0x80000000072b7812 */ /* 0x000fe200078eb82b */
[----:B------:R-:W-:-:S06]  /*234b0*/  DADD R24, R24, 1 ;  /* 0x3ff0000018187429 */ /* 0x000fcc0000000000 */
[----:B------:R-:W-:-:S06]  /*234c0*/  DSETP.GTU.AND P0, PT, |R2|, +INF , PT ;  /* 0x7ff000000200742a */ /* 0x000fcc0003f0c200 */
[----:B------:R-:W-:Y:S02]  /*234d0*/  FSEL R6, R2, R6, P0 ;  /* 0x0000000602067208 */ /* 0x000fe40000000000 */
[----:B------:R-:W-:-:S07]  /*234e0*/  FSEL R7, R3, R43, P0 ;  /* 0x0000002b03077208 */ /* 0x000fce0000000000 */
.L_x_18555:
[----:B------:R-:W-:Y:S05]  /*234f0*/  BSYNC B2 ;  /* 0x0000000000027941 */ /* 0x000fea0003800000 */
.L_x_18545:
        /* <DEDUP_REMOVED lines=9> */
.L_x_18452:
        /* <DEDUP_REMOVED lines=21> */
.L_x_18544:
[----:B------:R-:W-:Y:S05]  /*236e0*/  BSYNC B1 ;  /* 0x0000000000017941 */ /* 0x000fea0003800000 */
.L_x_18451:
        /* <DEDUP_REMOVED lines=143> */
.L_x_18582:
[----:B------:R-:W-:Y:S05]  /*23fe0*/  BSYNC B3 ;  /* 0x0000000000037941 */ /* 0x000fea0003800000 */
.L_x_18581:
        /* <DEDUP_REMOVED lines=81> */
.L_x_18580:
        /* <DEDUP_REMOVED lines=32> */
.L_x_18590:
[----:B------:R-:W-:Y:S05]  /*24700*/  BSYNC B4 ;  /* 0x0000000000047941 */ /* 0x000fea0003800000 */
.L_x_18589:
[----:B------:R-:W-:Y:S02]  /*24710*/  IMAD.MOV.U32 R16, RZ, RZ, R22 ;  /* 0x000000ffff107224 */ /* 0x000fe400078e0016 */
[----:B------:R-:W-:Y:S01]  /*24720*/  IMAD.MOV.U32 R17, RZ, RZ, R23 ;  /* 0x000000ffff117224 */ /* 0x000fe200078e0017 */
[----:B------:R-:W-:Y:S06]  /*24730*/  BRA `(.L_x_18588) ;  /* 0x0000000000047947 */ /* 0x000fec0003800000 */
.L_x_18587:
[----:B------:R-:W-:-:S11]  /*24740*/  DADD R16, -R26, R32 ;  /* 0x000000001a107229 */ /* 0x000fd60000000120 */
.L_x_18588:
[----:B------:R-:W-:Y:S05]  /*24750*/  BSYNC B3 ;  /* 0x0000000000037941 */ /* 0x000fea0003800000 */
.L_x_18586:
        /* <DEDUP_REMOVED lines=27> */
.L_x_18595:
[----:B------:R-:W-:Y:S05]  /*24910*/  BSYNC B4 ;  /* 0x0000000000047941 */ /* 0x000fea0003800000 */
.L_x_18594:
[----:B------:R-:W-:Y:S05]  /*24920*/  BRA `(.L_x_18593) ;  /* 0x0000000000047947 */ /* 0x000fea0003800000 */
.L_x_18592:
[----:B------:R-:W-:-:S11]  /*24930*/  DADD R22, R34, -R6 ;  /* 0x0000000022167229 */ /* 0x000fd60000000806 */
.L_x_18593:
[----:B------:R-:W-:Y:S05]  /*24940*/  BSYNC B3 ;  /* 0x0000000000037941 */ /* 0x000fea0003800000 */
.L_x_18591:
        /* <DEDUP_REMOVED lines=29> */
[----:B------:R-:W-:Y:S05]  /*24b20*/  CALL.REL.NOINC `($__internal_27_$__cuda_sm20_dsqrt_rn_f64_mediumpath_v1) ;  /* 0x0000069c00847944 */ /* 0x000fea0003c00000 */
.L_x_18597:
[----:B------:R-:W-:Y:S05]  /*24b30*/  BSYNC B3 ;  /* 0x0000000000037941 */ /* 0x000fea0003800000 */
.L_x_18596:
        /* <DEDUP_REMOVED lines=86> */
.L_x_18598:
        /* <DEDUP_REMOVED lines=20> */
.L_x_18600:
[----:B------:R-:W-:Y:S05]  /*251e0*/  BSYNC B3 ;  /* 0x0000000000037941 */ /* 0x000fea0003800000 */
.L_x_18599:
        /* <DEDUP_REMOVED lines=30> */
.L_x_18585:
        /* <DEDUP_REMOVED lines=24> */
.L_x_18603:
[----:B------:R-:W-:Y:S05]  /*25550*/  BSYNC B3 ;  /* 0x0000000000037941 */ /* 0x000fea0003800000 */
.L_x_18602:
        /* <DEDUP_REMOVED lines=25> */
.L_x_18606:
[----:B------:R-:W-:Y:S05]  /*256f0*/  BSYNC B3 ;  /* 0x0000000000037941 */ /* 0x000fea0003800000 */
.L_x_18605:
        /* <DEDUP_REMOVED lines=30> */
.L_x_18604:
        /* <DEDUP_REMOVED lines=76> */
.L_x_18607:
[----:B------:R-:W-:Y:S01]  /*25da0*/  IMAD.MOV.U32 R8, RZ, RZ, 0x0 ;  /* 0x00000000ff087424 */ /* 0x000fe200078e00ff */
[----:B------:R-:W-:Y:S02]  /*25db0*/  MOV R9, 0x7ff00000 ;  /* 0x7ff0000000097802 */ /* 0x000fe40000000f00 */
[----:B------:R-:W-:-:S04]  /*25dc0*/  FSETP.NEU.FTZ.AND P0, PT, R7, RZ, PT ;  /* 0x000000ff0700720b */ /* 0x000fc80003f1d000 */
[----:B------:R-:W-:-:S10]  /*25dd0*/  DFMA R8, R6, R8, +INF ;  /* 0x7ff000000608742b */ /* 0x000fd40000000008 */
[----:B------:R-:W-:Y:S02]  /*25de0*/  FSEL R24, R8, RZ, P0 ;  /* 0x000000ff08187208 */ /* 0x000fe40000000000 */
[----:B------:R-:W-:Y:S01]  /*25df0*/  FSEL R25, R9, -QNAN , P0 ;  /* 0xfff0000009197808 */ /* 0x000fe20000000000 */
[----:B------:R-:W-:Y:S06]  /*25e00*/  BRA `(.L_x_18583) ;  /* 0x00000004002c7947 */ /* 0x000fec0003800000 */
.L_x_18601:
        /* <DEDUP_REMOVED lines=23> */
.L_x_18609:
[----:B------:R-:W-:Y:S05]  /*25f80*/  BSYNC B3 ;  /* 0x0000000000037941 */ /* 0x000fea0003800000 */
.L_x_18608:
        /* <DEDUP_REMOVED lines=21> */
.L_x_18611:
[----:B------:R-:W-:Y:S05]  /*260e0*/  BSYNC B3 ;  /* 0x0000000000037941 */ /* 0x000fea0003800000 */
.L_x_18610:
[----:B------:R-:W-:Y:S02]  /*260f0*/  IMAD.MOV.U32 R24, RZ, RZ, R22 ;  /* 0x000000ffff187224 */ /* 0x000fe400078e0016 */
[----:B------:R-:W-:Y:S01]  /*26100*/  IMAD.MOV.U32 R25, RZ, RZ, R23 ;  /* 0x000000ffff197224 */ /* 0x000fe200078e0017 */
[----:B------:R-:W-:Y:S06]  /*26110*/  BRA `(.L_x_18583) ;  /* 0x0000000000687947 */ /* 0x000fec0003800000 */
.L_x_18584:
        /* <DEDUP_REMOVED lines=22> */
[----:B------:R-:W-:Y:S05]  /*26280*/  CALL.REL.NOINC `($__internal_27_$__cuda_sm20_dsqrt_rn_f64_mediumpath_v1) ;  /* 0x0000068400ac7944 */ /* 0x000fea0003c00000 */
.L_x_18613:
[----:B------:R-:W-:Y:S05]  /*26290*/  BSYNC B3 ;  /* 0x0000000000037941 */ /* 0x000fea0003800000 */
.L_x_18612:
[----:B------:R-:W-:Y:S02]  /*262a0*/  IMAD.MOV.U32 R24, RZ, RZ, R6 ;  /* 0x000000ffff187224 */ /* 0x000fe400078e0006 */
[----:B------:R-:W-:-:S07]  /*262b0*/  IMAD.MOV.U32 R25, RZ, RZ, R7 ;  /* 0x000000ffff197224 */ /* 0x000fce00078e0007 */
.L_x_18583:
[----:B------:R-:W-:Y:S05]  /*262c0*/  BSYNC B2 ;  /* 0x0000000000027941 */ /* 0x000fea0003800000 */
.L_x_18579:
        /* <DEDUP_REMOVED lines=24> */
[----:B------:R-:W-:Y:S02]  /*26450*/  IMAD.MOV.U32 R16, RZ, RZ, R22 ;  /* 0x000000ffff107224 */ /* 0x000fe400078e0016 */
[----:B------:R-:W-:-:S07]  /*26460*/  IMAD.MOV.U32 R17, RZ, RZ, R23 ;  /* 0x000000ffff117224 */ /* 0x000fce00078e0017 */
.L_x_18617:
[----:B------:R-:W-:Y:S05]  /*26470*/  BSYNC B3 ;  /* 0x0000000000037941 */ /* 0x000fea0003800000 */
.L_x_18616:
        /* <DEDUP_REMOVED lines=37> */
.L_x_18625:
[----:B------:R-:W-:Y:S05]  /*266d0*/  BSYNC B4 ;  /* 0x0000000000047941 */ /* 0x000fea0003800000 */
.L_x_18624:
[----:B------:R-:W-:Y:S02]  /*266e0*/  IMAD.MOV.U32 R36, RZ, RZ, R22 ;  /* 0x000000ffff247224 */ /* 0x000fe400078e0016 */
[----:B------:R-:W-:Y:S01]  /*266f0*/  IMAD.MOV.U32 R37, RZ, RZ, R23 ;  /* 0x000000ffff257224 */ /* 0x000fe200078e0017 */
[----:B------:R-:W-:Y:S06]  /*26700*/  BRA `(.L_x_18623) ;  /* 0x0000000000047947 */ /* 0x000fec0003800000 */
.L_x_18622:
[----:B------:R-:W-:-:S11]  /*26710*/  DADD R36, -R26, R32 ;  /* 0x000000001a247229 */ /* 0x000fd60000000120 */
.L_x_18623:
[----:B------:R-:W-:Y:S05]  /*26720*/  BSYNC B3 ;  /* 0x0000000000037941 */ /* 0x000fea0003800000 */
.L_x_18621:
        /* <DEDUP_REMOVED lines=24> */
.L_x_18630:
[----:B------:R-:W-:Y:S05]  /*268b0*/  BSYNC B4 ;  /* 0x0000000000047941 */ /* 0x000fea0003800000 */
.L_x_18629:
[----:B------:R-:W-:Y:S02]  /*268c0*/  IMAD.MOV.U32 R4, RZ, RZ, R22 ;  /* 0x000000ffff047224 */ /* 0x000fe400078e0016 */
[----:B------:R-:W-:Y:S01]  /*268d0*/  IMAD.MOV.U32 R5, RZ, RZ, R23 ;  /* 0x000000ffff057224 */ /* 0x000fe200078e0017 */
[----:B------:R-:W-:Y:S06]  /*268e0*/  BRA `(.L_x_18628) ;  /* 0x0000000000047947 */ /* 0x000fec0003800000 */
.L_x_18627:
[----:B------:R-:W-:-:S11]  /*268f0*/  DADD R4, -R30, R34 ;  /* 0x000000001e047229 */ /* 0x000fd60000000122 */
.L_x_18628:
[----:B------:R-:W-:Y:S05]  /*26900*/  BSYNC B3 ;  /* 0x0000000000037941 */ /* 0x000fea0003800000 */
.L_x_18626:
        /* <DEDUP_REMOVED lines=26> */
.L_x_18632:
[----:B------:R-:W-:Y:S05]  /*26ab0*/  BSYNC B3 ;  /* 0x0000000000037941 */ /* 0x000fea0003800000 */
.L_x_18631:
[----:B------:R-:W-:Y:S01]  /*26ac0*/  PLOP3.LUT P0, PT, PT, PT, PT, 0x80, 0x0 ;  /* 0x000000000000781c */ /* 0x000fe20003f0f070 */
[----:B------:R-:W-:Y:S02]  /*26ad0*/  IMAD.MOV.U32 R4, RZ, RZ, R6 ;  /* 0x000000ffff047224 */ /* 0x000fe400078e0006 */
[----:B------:R-:W-:Y:S01]  /*26ae0*/  IMAD.MOV.U32 R5, RZ, RZ, R7 ;  /* 0x000000ffff057224 */ /* 0x000fe200078e0007 */
[----:B------:R-:W-:Y:S09]  /*26af0*/  BRA `(.L_x_18618) ;  /* 0x0000000800407947 */ /* 0x000ff20003800000 */
.L_x_18620:
        /* <DEDUP_REMOVED lines=26> */
.L_x_18635:
[----:B------:R-:W-:Y:S05]  /*26ca0*/  BSYNC B3 ;  /* 0x0000000000037941 */ /* 0x000fea0003800000 */
.L_x_18634:
[----:B------:R-:W-:Y:S01]  /*26cb0*/  PLOP3.LUT P0, PT, PT, PT, PT, 0x80, 0x0 ;  /* 0x000000000000781c */ /* 0x000fe20003f0f070 */
[----:B------:R-:W-:Y:S02]  /*26cc0*/  IMAD.MOV.U32 R4, RZ, RZ, R6 ;  /* 0x000000ffff047224 */ /* 0x000fe400078e0006 */
[----:B------:R-:W-:Y:S01]  /*26cd0*/  IMAD.MOV.U32 R5, RZ, RZ, R7 ;  /* 0x000000ffff057224 */ /* 0x000fe200078e0007 */
[----:B------:R-:W-:Y:S09]  /*26ce0*/  BRA `(.L_x_18618) ;  /* 0x0000000400c47947 */ /* 0x000ff20003800000 */
.L_x_18633:
        /* <DEDUP_REMOVED lines=26> */
[----:B------:R-:W-:Y:S05]  /*26e90*/  CALL.REL.NOINC `($__internal_27_$__cuda_sm20_dsqrt_rn_f64_mediumpath_v1) ;  /* 0x0000067800a87944 */ /* 0x000fea0003c00000 */
.L_x_18637:
[----:B------:R-:W-:Y:S05]  /*26ea0*/  BSYNC B3 ;  /* 0x0000000000037941 */ /* 0x000fea0003800000 */
.L_x_18636:
        /* <DEDUP_REMOVED lines=21> */
.L_x_18639:
[----:B------:R-:W-:Y:S05]  /*27000*/  BSYNC B3 ;  /* 0x0000000000037941 */ /* 0x000fea0003800000 */
.L_x_18638:
[----:B------:R-:W-:Y:S01]  /*27010*/  DMUL R2, R2, 8.11296384146066816958e+31 ;  /* 0x4690000002027828 */ /* 0x000fe20000000000 */
[----:B------:R-:W-:Y:S01]  /*27020*/  PLOP3.LUT P0, PT, PT, PT, PT, 0x80, 0x0 ;  /* 0x000000000000781c */ /* 0x000fe20003f0f070 */
[----:B------:R-:W-:Y:S01]  /*27030*/  IMAD.MOV.U32 R4, RZ, RZ, R22 ;  /* 0x000000ffff047224 */ /* 0x000fe200078e0016 */
[----:B------:R-:W-:Y:S01]  /*27040*/  MOV R5, R23 ;  /* 0x0000001700057202 */ /* 0x000fe20000000f00 */
[----:B------:R-:W-:Y:S10]  /*27050*/  BRA `(.L_x_18618) ;  /* 0x0000000000e87947 */ /* 0x000ff40003800000 */
.L_x_18619:
        /* <DEDUP_REMOVED lines=24> */
.L_x_18641:
[----:B------:R-:W-:Y:S05]  /*271e0*/  BSYNC B3 ;  /* 0x0000000000037941 */ /* 0x000fea0003800000 */
.L_x_18640:
        /* <DEDUP_REMOVED lines=26> */
.L_x_18643:
[----:B------:R-:W-:Y:S05]  /*27390*/  BSYNC B3 ;  /* 0x0000000000037941 */ /* 0x000fea0003800000 */
.L_x_18642:
[----:B------:R-:W-:Y:S01]  /*273a0*/  DMUL R4, R6, R20 ;  /* 0x0000001406047228 */ /* 0x000fe20000000000 */
[----:B------:R-:W-:Y:S01]  /*273b0*/  PLOP3.LUT P0, PT, PT, PT, PT, 0x80, 0x0 ;  /* 0x000000000000781c */ /* 0x000fe20003f0f070 */
[----:B------:R-:W-:-:S12]  /*273c0*/  BRA `(.L_x_18618) ;  /* 0x00000000000c7947 */ /* 0x000fd80003800000 */
.L_x_18615:
[----:B------:R-:W-:Y:S01]  /*273d0*/  DMUL R4, R18, 9.00719925474099200000e+15 ;  /* 0x4340000012047828 */ /* 0x000fe20000000000 */
[----:B------:R-:W-:Y:S01]  /*273e0*/  PLOP3.LUT P0, PT, PT, PT, PT, 0x80, 0x0 ;  /* 0x000000000000781c */ /* 0x000fe20003f0f070 */
[----:B------:R-:W-:-:S12]  /*273f0*/  DMUL R2, R2, 9.00719925474099200000e+15 ;  /* 0x4340000002027828 */ /* 0x000fd80000000000 */
.L_x_18618:
[----:B------:R-:W-:Y:S05]  /*27400*/  BSYNC B2 ;  /* 0x0000000000027941 */ /* 0x000fea0003800000 */
.L_x_18614:
        /* <DEDUP_REMOVED lines=67> */
.L_x_18649:
[----:B------:R-:W-:-:S11]  /*27840*/  DMUL R36, RZ, |R16| ;  /* 0x40000010ff247228 */ /* 0x000fd60000000000 */
.L_x_18650:
[----:B------:R-:W-:Y:S05]  /*27850*/  BSYNC B0 ;  /* 0x0000000000007941 */ /* 0x000fea0003800000 */
.L_x_18648:
        /* <DEDUP_REMOVED lines=11> */
.L_x_18647:
        /* <DEDUP_REMOVED lines=53> */
.L_x_18646:
        /* <DEDUP_REMOVED lines=62> */
.L_x_18654:
[----:B------:R-:W-:-:S11]  /*28040*/  DMUL R36, RZ, |R16| ;  /* 0x40000010ff247228 */ /* 0x000fd60000000000 */
.L_x_18655:
[----:B------:R-:W-:Y:S05]  /*28050*/  BSYNC B0 ;  /* 0x0000000000007941 */ /* 0x000fea0003800000 */
.L_x_18653:
        /* <DEDUP_REMOVED lines=11> */
.L_x_18652:
        /* <DEDUP_REMOVED lines=53> */
.L_x_18645:
        /* <DEDUP_REMOVED lines=30> */
.L_x_18658:
[----:B------:R-:W-:Y:S05]  /*28640*/  BSYNC B3 ;  /* 0x0000000000037941 */ /* 0x000fea0003800000 */
.L_x_18657:
        /* <DEDUP_REMOVED lines=82> */
.L_x_18660:
[----:B------:R-:W-:Y:S02]  /*28b70*/  FSEL R6, RZ, 3.37028055040000000000e+12, P1 ;  /* 0x54442d18ff067808 */ /* 0x000fe40000800000 */
[----:B------:R-:W-:-:S07]  /*28b80*/  FSEL R7, RZ, 2.1426990032196044922, P1 ;  /* 0x400921fbff077808 */ /* 0x000fce0000800000 */
.L_x_18661:
[----:B------:R-:W-:Y:S05]  /*28b90*/  BSYNC B0 ;  /* 0x0000000000007941 */ /* 0x000fea0003800000 */
.L_x_18659:
[----:B------:R-:W-:Y:S01]  /*28ba0*/  DADD R2, |R4|, |R2| ;  /* 0x0000000004027229 */ /* 0x000fe20000000602 */
[----:B------:R-:W-:-:S07]  /*28bb0*/  LOP3.LUT R5, R7, 0x80000000, R5, 0xb8, !PT ;  /* 0x8000000007057812 */ /* 0x000fce00078eb805 */
[----:B------:R-:W-:-:S06]  /*28bc0*/  DSETP.GTU.AND P0, PT, |R2|, +INF , PT ;  /* 0x7ff000000200742a */ /* 0x000fcc0003f0c200 */
[----:B------:R-:W-:Y:S02]  /*28bd0*/  FSEL R36, R2, R6, P0 ;  /* 0x0000000602247208 */ /* 0x000fe40000000000 */
[----:B------:R-:W-:Y:S01]  /*28be0*/  FSEL R37, R3, R5, P0 ;  /* 0x0000000503257208 */ /* 0x000fe20000000000 */
[----:B------:R-:W-:Y:S06]  /*28bf0*/  BRA `(.L_x_18651) ;  /* 0x0000000400d47947 */ /* 0x000fec0003800000 */
.L_x_18656:
        /* <DEDUP_REMOVED lines=26> */
.L_x_18663:
[----:B------:R-:W-:Y:S05]  /*28da0*/  BSYNC B3 ;  /* 0x0000000000037941 */ /* 0x000fea0003800000 */
.L_x_18662:
        /* <DEDUP_REMOVED lines=82> */
.L_x_18665:
[----:B------:R-:W-:Y:S02]  /*292d0*/  FSEL R6, RZ, 3.37028055040000000000e+12, P1 ;  /* 0x54442d18ff067808 */ /* 0x000fe40000800000 */
[----:B------:R-:W-:-:S07]  /*292e0*/  FSEL R7, RZ, 2.1426990032196044922, P1 ;  /* 0x400921fbff077808 */ /* 0x000fce0000800000 */
.L_x_18666:
[----:B------:R-:W-:Y:S05]  /*292f0*/  BSYNC B0 ;  /* 0x0000000000007941 */ /* 0x000fea0003800000 */
.L_x_18664:
[----:B------:R-:W-:Y:S01]  /*29300*/  DADD R2, |R4|, |R2| ;  /* 0x0000000004027229 */ /* 0x000fe20000000602 */
[----:B------:R-:W-:-:S07]  /*29310*/  LOP3.LUT R5, R7, 0x80000000, R5, 0xb8, !PT ;  /* 0x8000000007057812 */ /* 0x000fce00078eb805 */
[----:B------:R-:W-:-:S06]  /*29320*/  DSETP.GTU.AND P0, PT, |R2|, +INF , PT ;  /* 0x7ff000000200742a */ /* 0x000fcc0003f0c200 */
[----:B------:R-:W-:Y:S02]  /*29330*/  FSEL R36, R2, R6, P0 ;  /* 0x0000000602247208 */ /* 0x000fe40000000000 */
[----:B------:R-:W-:-:S07]  /*29340*/  FSEL R37, R3, R5, P0 ;  /* 0x0000000503257208 */ /* 0x000fce0000000000 */
.L_x_18651:
[----:B------:R-:W-:Y:S05]  /*29350*/  BSYNC B2 ;  /* 0x0000000000027941 */ /* 0x000fea0003800000 */
.L_x_18644:
[----:B------:R-:W-:Y:S01]  /*29360*/  DADD R2, -RZ, -R24 ;  /* 0x00000000ff027229 */ /* 0x000fe20000000918 */
[----:B------:R-:W-:-:S09]  /*29370*/  ISETP.NE.AND P0, PT, R38, RZ, PT ;  /* 0x000000ff2600720c */ /* 0x000fd20003f05270 */
[----:B------:R-:W-:Y:S02]  /*29380*/  FSEL R38, R2, R24, !P0 ;  /* 0x0000001802267208 */ /* 0x000fe40004000000 */
[----:B------:R-:W-:Y:S01]  /*29390*/  FSEL R39, R3, R25, !P0 ;  /* 0x0000001903277208 */ /* 0x000fe20004000000 */
[----:B------:R-:W-:Y:S06]  /*293a0*/  BRA `(.L_x_18667) ;  /* 0x0000003000287947 */ /* 0x000fec0003800000 */
.L_x_18578:
[----:B------:R-:W2:Y:S01]  /*293b0*/  LDL.64 R36, [R1+0x8] ;  /* 0x0000080001247983 */ /* 0x000ea20000100a00 */
[----:B------:R-:W-:Y:S01]  /*293c0*/  UMOV UR4, 0x54442d18 ;  /* 0x54442d1800047882 */ /* 0x000fe20000000000 */
[----:B------:R-:W-:Y:S01]  /*293d0*/  UMOV UR5, 0x3ff921fb ;  /* 0x3ff921fb00057882 */ /* 0x000fe20000000000 */
[----:B------:R-:W-:Y:S02]  /*293e0*/  DADD R38, -RZ, -R46 ;  /* 0x00000000ff267229 */ /* 0x000fe4000000092e */
[----:B--2---:R-:W-:-:S08]  /*293f0*/  DADD R36, -R44, R36 ;  /* 0x000000002c247229 */ /* 0x004fd00000000124 */
[----:B------:R-:W-:Y:S01]  /*29400*/  DADD R36, R36, UR4 ;  /* 0x0000000424247e29 */ /* 0x000fe20008000000 */
[----:B------:R-:W-:Y:S10]  /*29410*/  BRA `(.L_x_18667) ;  /* 0x00000030000c7947 */ /* 0x000ff40003800000 */
.L_x_18577:
[----:B------:R-:W-:Y:S01]  /*29420*/  DADD R38, -RZ, -R46 ;  /* 0x00000000ff267229 */ /* 0x000fe2000000092e */
[----:B------:R-:W-:Y:S01]  /*29430*/  CS2R R36, SRZ ;  /* 0x0000000000247805 */ /* 0x000fe2000001ff00 */
[----:B------:R-:W-:Y:S09]  /*29440*/  BRA `(.L_x_18667) ;  /* 0x0000003000007947 */ /* 0x000ff20003800000 */
.L_x_18576:
        /* <DEDUP_REMOVED lines=108> */
.L_x_18672:
[----:B------:R-:W-:Y:S05]  /*29b10*/  BSYNC B0 ;  /* 0x0000000000007941 */ /* 0x000fea0003800000 */
.L_x_18671:
        /* <DEDUP_REMOVED lines=8> */
.L_x_18674:
[----:B------:R-:W-:Y:S05]  /*29ba0*/  BSYNC B3 ;  /* 0x0000000000037941 */ /* 0x000fea0003800000 */
.L_x_18673:
        /* <DEDUP_REMOVED lines=82> */
.L_x_18676:
[----:B------:R-:W-:-:S04]  /*2a0d0*/  ISETP.GE.AND P0, PT, R45, RZ, PT ;  /* 0x000000ff2d00720c */ /* 0x000fc80003f06270 */
[----:B------:R-:W-:Y:S02]  /*2a0e0*/  FSEL R6, RZ, 3.37028055040000000000e+12, P0 ;  /* 0x54442d18ff067808 */ /* 0x000fe40000000000 */
[----:B------:R-:W-:-:S07]  /*2a0f0*/  FSEL R7, RZ, 2.1426990032196044922, P0 ;  /* 0x400921fbff077808 */ /* 0x000fce0000000000 */
.L_x_18677:
[----:B------:R-:W-:Y:S05]  /*2a100*/  BSYNC B0 ;  /* 0x0000000000007941 */ /* 0x000fea0003800000 */
.L_x_18675:
[----:B------:R-:W-:Y:S01]  /*2a110*/  DADD R2, R2, R4 ;  /* 0x0000000002027229 */ /* 0x000fe20000000004 */
[----:B------:R-:W-:Y:S01]  /*2a120*/  LOP3.LUT R47, R7, 0x80000000, R47, 0xb8, !PT ;  /* 0x80000000072f7812 */ /* 0x000fe200078eb82f */
[----:B------:R-:W-:-:S06]  /*2a130*/  DMUL R24, R24, 0.5 ;  /* 0x3fe0000018187828 */ /* 0x000fcc0000000000 */
[----:B------:R-:W-:-:S06]  /*2a140*/  DSETP.GTU.AND P0, PT, |R2|, +INF , PT ;  /* 0x7ff000000200742a */ /* 0x000fcc0003f0c200 */
[----:B------:R-:W-:Y:S02]  /*2a150*/  FSEL R6, R2, R6, P0 ;  /* 0x0000000602067208 */ /* 0x000fe40000000000 */
[----:B------:R-:W-:Y:S01]  /*2a160*/  FSEL R7, R3, R47, P0 ;  /* 0x0000002f03077208 */ /* 0x000fe20000000000 */
[----:B------:R-:W-:Y:S06]  /*2a170*/  BRA `(.L_x_18678) ;  /* 0x0000002000387947 */ /* 0x000fec0003800000 */
.L_x_18670:
        /* <DEDUP_REMOVED lines=135> */
.L_x_18680:
[----:B------:R-:W-:Y:S05]  /*2a9f0*/  BSYNC B0 ;  /* 0x0000000000007941 */ /* 0x000fea0003800000 */
.L_x_18679:
        /* <DEDUP_REMOVED lines=8> */
.L_x_18682:
[----:B------:R-:W-:Y:S05]  /*2aa80*/  BSYNC B3 ;  /* 0x0000000000037941 */ /* 0x000fea0003800000 */
.L_x_18681:
        /* <DEDUP_REMOVED lines=82> */
.L_x_18684:
[----:B------:R-:W-:-:S04]  /*2afb0*/  ISETP.GE.AND P0, PT, R45, RZ, PT ;  /* 0x000000ff2d00720c */ /* 0x000fc80003f06270 */
[----:B------:R-:W-:Y:S02]  /*2afc0*/  FSEL R6, RZ, 3.37028055040000000000e+12, P0 ;  /* 0x54442d18ff067808 */ /* 0x000fe40000000000 */
[----:B------:R-:W-:-:S07]  /*2afd0*/  FSEL R7, RZ, 2.1426990032196044922, P0 ;  /* 0x400921fbff077808 */ /* 0x000fce0000000000 */
.L_x_18685:
[----:B------:R-:W-:Y:S05]  /*2afe0*/  BSYNC B0 ;  /* 0x0000000000007941 */ /* 0x000fea0003800000 */
.L_x_18683:
[----:B------:R-:W-:Y:S01]  /*2aff0*/  DADD R2, R2, R4 ;  /* 0x0000000002027229 */ /* 0x000fe20000000004 */
[----:B------:R-:W-:-:S07]  /*2b000*/  LOP3.LUT R47, R7, 0x80000000, R47, 0xb8, !PT ;  /* 0x80000000072f7812 */ /* 0x000fce00078eb82f */
[----:B------:R-:W-:-:S06]  /*2b010*/  DSETP.GTU.AND P0, PT, |R2|, +INF , PT ;  /* 0x7ff000000200742a */ /* 0x000fcc0003f0c200 */
[----:B------:R-:W-:Y:S02]  /*2b020*/  FSEL R6, R2, R6, P0 ;  /* 0x0000000602067208 */ /* 0x000fe40000000000 */
[----:B------:R-:W-:Y:S01]  /*2b030*/  FSEL R7, R3, R47, P0 ;  /* 0x0000002f03077208 */ /* 0x000fe20000000000 */
[----:B------:R-:W-:Y:S06]  /*2b040*/  BRA `(.L_x_18678) ;  /* 0x0000001000847947 */ /* 0x000fec0003800000 */
.L_x_18669:
        /* <DEDUP_REMOVED lines=23> */
.L_x_18687:
[----:B------:R-:W-:Y:S05]  /*2b1c0*/  BSYNC B3 ;  /* 0x0000000000037941 */ /* 0x000fea0003800000 */
.L_x_18686:
        /* <DEDUP_REMOVED lines=26> */
.L_x_18689:
[----:B------:R-:W-:Y:S05]  /*2b370*/  BSYNC B3 ;  /* 0x0000000000037941 */ /* 0x000fea0003800000 */
.L_x_18688:
        /* <DEDUP_REMOVED lines=136> */
.L_x_18691:
[----:B------:R-:W-:Y:S05]  /*2bc00*/  BSYNC B0 ;  /* 0x0000000000007941 */ /* 0x000fea0003800000 */
.L_x_18690:
        /* <DEDUP_REMOVED lines=8> */
.L_x_18693:
[----:B------:R-:W-:Y:S05]  /*2bc90*/  BSYNC B3 ;  /* 0x0000000000037941 */ /* 0x000fea0003800000 */
.L_x_18692:
        /* <DEDUP_REMOVED lines=82> */
.L_x_18695:
[----:B------:R-:W-:-:S04]  /*2c1c0*/  ISETP.GE.AND P0, PT, R45, RZ, PT ;  /* 0x000000ff2d00720c */ /* 0x000fc80003f06270 */
[----:B------:R-:W-:Y:S02]  /*2c1d0*/  FSEL R6, RZ, 3.37028055040000000000e+12, P0 ;  /* 0x54442d18ff067808 */ /* 0x000fe40000000000 */
[----:B------:R-:W-:-:S07]  /*2c1e0*/  FSEL R7, RZ, 2.1426990032196044922, P0 ;  /* 0x400921fbff077808 */ /* 0x000fce0000000000 */
.L_x_18696:
[----:B------:R-:W-:Y:S05]  /*2c1f0*/  BSYNC B0 ;  /* 0x0000000000007941 */ /* 0x000fea0003800000 */
.L_x_18694:
[----:B------:R-:W-:Y:S01]  /*2c200*/  DADD R2, R2, R4 ;  /* 0x0000000002027229 */ /* 0x000fe20000000004 */
[----:B------:R-:W-:Y:S01]  /*2c210*/  LOP3.LUT R47, R7, 0x80000000, R47, 0xb8, !PT ;  /* 0x80000000072f7812 */ /* 0x000fe200078eb82f */
[----:B------:R-:W-:-:S06]  /*2c220*/  DADD R24, R24, 1 ;  /* 0x3ff0000018187429 */ /* 0x000fcc0000000000 */
[----:B------:R-:W-:-:S06]  /*2c230*/  DSETP.GTU.AND P0, PT, |R2|, +INF , PT ;  /* 0x7ff000000200742a */ /* 0x000fcc0003f0c200 */
[----:B------:R-:W-:Y:S02]  /*2c240*/  FSEL R6, R2, R6, P0 ;  /* 0x0000000602067208 */ /* 0x000fe40000000000 */
[----:B------:R-:W-:-:S07]  /*2c250*/  FSEL R7, R3, R47, P0 ;  /* 0x0000002f03077208 */ /* 0x000fce0000000000 */
.L_x_18678:
[----:B------:R-:W-:Y:S05]  /*2c260*/  BSYNC B2 ;  /* 0x0000000000027941 */ /* 0x000fea0003800000 */
.L_x_18668:
        /* <DEDUP_REMOVED lines=9> */
.L_x_18575:
        /* <DEDUP_REMOVED lines=21> */
.L_x_18667:
[----:B------:R-:W-:Y:S05]  /*2c450*/  BSYNC B1 ;  /* 0x0000000000017941 */ /* 0x000fea0003800000 */
.L_x_18574:
        /* <DEDUP_REMOVED lines=143> */
.L_x_18705:
[----:B------:R-:W-:Y:S05]  /*2cd50*/  BSYNC B3 ;  /* 0x0000000000037941 */ /* 0x000fea0003800000 */
.L_x_18704:
        /* <DEDUP_REMOVED lines=81> */
.L_x_18703:
        /* <DEDUP_REMOVED lines=32> */
.L_x_18713:
[----:B------:R-:W-:Y:S05]  /*2d470*/  BSYNC B4 ;  /* 0x0000000000047941 */ /* 0x000fea0003800000 */
.L_x_18712:
[----:B------:R-:W-:Y:S01]  /*2d480*/  IMAD.MOV.U32 R16, RZ, RZ, R22 ;  /* 0x000000ffff107224 */ /* 0x000fe200078e0016 */
[----:B------:R-:W-:Y:S01]  /*2d490*/  MOV R17, R23 ;  /* 0x0000001700117202 */ /* 0x000fe20000000f00 */
[----:B------:R-:W-:Y:S06]  /*2d4a0*/  BRA `(.L_x_18711) ;  /* 0x0000000000047947 */ /* 0x000fec0003800000 */
.L_x_18710:
[----:B------:R-:W-:-:S11]  /*2d4b0*/  DADD R16, -R24, R32 ;  /* 0x0000000018107229 */ /* 0x000fd60000000120 */
.L_x_18711:
[----:B------:R-:W-:Y:S05]  /*2d4c0*/  BSYNC B3 ;  /* 0x0000000000037941 */ /* 0x000fea0003800000 */
.L_x_18709:
        /* <DEDUP_REMOVED lines=27> */
.L_x_18718:
[----:B------:R-:W-:Y:S05]  /*2d680*/  BSYNC B4 ;  /* 0x0000000000047941 */ /* 0x000fea0003800000 */
.L_x_18717:
[----:B------:R-:W-:Y:S05]  /*2d690*/  BRA `(.L_x_18716) ;  /* 0x0000000000047947 */ /* 0x000fea0003800000 */
.L_x_18715:
[----:B------:R-:W-:-:S11]  /*2d6a0*/  DADD R22, R34, -R6 ;  /* 0x0000000022167229 */ /* 0x000fd60000000806 */
.L_x_18716:
[----:B------:R-:W-:Y:S05]  /*2d6b0*/  BSYNC B3 ;  /* 0x0000000000037941 */ /* 0x000fea0003800000 */
.L_x_18714:
        /* <DEDUP_REMOVED lines=30> */
.L_x_18720:
[----:B------:R-:W-:Y:S05]  /*2d8a0*/  BSYNC B3 ;  /* 0x0000000000037941 */ /* 0x000fea0003800000 */
.L_x_18719:
        /* <DEDUP_REMOVED lines=86> */
.L_x_18721:
        /* <DEDUP_REMOVED lines=20> */
.L_x_18723:
[----:B------:R-:W-:Y:S05]  /*2df50*/  BSYNC B3 ;  /* 0x0000000000037941 */ /* 0x000fea0003800000 */
.L_x_18722:
        /* <DEDUP_REMOVED lines=30> */
.L_x_18708:
        /* <DEDUP_REMOVED lines=24> */
.L_x_18726:
[----:B------:R-:W-:Y:S05]  /*2e2c0*/  BSYNC B3 ;  /* 0x0000000000037941 */ /* 0x000fea0003800000 */
.L_x_18725:
        /* <DEDUP_REMOVED lines=25> */
.L_x_18729:
[----:B------:R-:W-:Y:S05]  /*2e460*/  BSYNC B3 ;  /* 0x0000000000037941 */ /* 0x000fea0003800000 */
.L_x_18728:
        /* <DEDUP_REMOVED lines=30> */
.L_x_18727:
        /* <DEDUP_REMOVED lines=76> */
.L_x_18730:
[----:B------:R-:W-:Y:S01]  /*2eb10*/  IMAD.MOV.U32 R8, RZ, RZ, 0x0 ;  /* 0x00000000ff087424 */ /* 0x000fe200078e00ff */
[----:B------:R-:W-:Y:S01]  /*2eb20*/  FSETP.NEU.FTZ.AND P0, PT, R7, RZ, PT ;  /* 0x000000ff0700720b */ /* 0x000fe20003f1d000 */
[----:B------:R-:W-:-:S06]  /*2eb30*/  IMAD.MOV.U32 R9, RZ, RZ, 0x7ff00000 ;  /* 0x7ff00000ff097424 */ /* 0x000fcc00078e00ff */
[----:B------:R-:W-:-:S10]  /*2eb40*/  DFMA R8, R6, R8, +INF ;  /* 0x7ff000000608742b */ /* 0x000fd40000000008 */
[----:B------:R-:W-:Y:S02]  /*2eb50*/  FSEL R26, R8, RZ, P0 ;  /* 0x000000ff081a7208 */ /* 0x000fe40000000000 */
[----:B------:R-:W-:Y:S01]  /*2eb60*/  FSEL R27, R9, -QNAN , P0 ;  /* 0xfff00000091b7808 */ /* 0x000fe20000000000 */
[----:B------:R-:W-:Y:S06]  /*2eb70*/  BRA `(.L_x_18706) ;  /* 0x00000004002c7947 */ /* 0x000fec0003800000 */
.L_x_18724:
        /* <DEDUP_REMOVED lines=23> */
.L_x_18732:
[----:B------:R-:W-:Y:S05]  /*2ecf0*/  BSYNC B3 ;  /* 0x0000000000037941 */ /* 0x000fea0003800000 */
.L_x_18731:
        /* <DEDUP_REMOVED lines=21> */
.L_x_18734:
[----:B------:R-:W-:Y:S05]  /*2ee50*/  BSYNC B3 ;  /* 0x0000000000037941 */ /* 0x000fea0003800000 */
.L_x_18733:
[----:B------:R-:W-:Y:S02]  /*2ee60*/  IMAD.MOV.U32 R26, RZ, RZ, R22 ;  /* 0x000000ffff1a7224 */ /* 0x000fe400078e0016 */
[----:B------:R-:W-:Y:S01]  /*2ee70*/  IMAD.MOV.U32 R27, RZ, RZ, R23 ;  /* 0x000000ffff1b7224 */ /* 0x000fe200078e0017 */
[----:B------:R-:W-:Y:S06]  /*2ee80*/  BRA `(.L_x_18706) ;  /* 0x0000000000687947 */ /* 0x000fec0003800000 */
.L_x_18707:
        /* <DEDUP_REMOVED lines=23> */
.L_x_18736:
[----:B------:R-:W-:Y:S05]  /*2f000*/  BSYNC B3 ;  /* 0x0000000000037941 */ /* 0x000fea0003800000 */
.L_x_18735:
[----:B------:R-:W-:Y:S02]  /*2f010*/  IMAD.MOV.U32 R26, RZ, RZ, R6 ;  /* 0x000000ffff1a7224 */ /* 0x000fe400078e0006 */
[----:B------:R-:W-:-:S07]  /*2f020*/  IMAD.MOV.U32 R27, RZ, RZ, R7 ;  /* 0x000000ffff1b7224 */ /* 0x000fce00078e0007 */
.L_x_18706:
[----:B------:R-:W-:Y:S05]  /*2f030*/  BSYNC B2 ;  /* 0x0000000000027941 */ /* 0x000fea0003800000 */
.L_x_18702:
        /* <DEDUP_REMOVED lines=24> */
[----:B------:R-:W-:Y:S01]  /*2f1c0*/  IMAD.MOV.U32 R16, RZ, RZ, R22 ;  /* 0x000000ffff107224 */ /* 0x000fe200078e0016 */
[----:B------:R-:W-:-:S07]  /*2f1d0*/  MOV R17, R23 ;  /* 0x0000001700117202 */ /* 0x000fce0000000f00 */
.L_x_18740:
[----:B------:R-:W-:Y:S05]  /*2f1e0*/  BSYNC B3 ;  /* 0x0000000000037941 */ /* 0x000fea0003800000 */
.L_x_18739:
        /* <DEDUP_REMOVED lines=37> */
.L_x_18748:
[----:B------:R-:W-:Y:S05]  /*2f440*/  BSYNC B4 ;  /* 0x0000000000047941 */ /* 0x000fea0003800000 */
.L_x_18747:
[----:B------:R-:W-:Y:S02]  /*2f450*/  IMAD.MOV.U32 R40, RZ, RZ, R22 ;  /* 0x000000ffff287224 */ /* 0x000fe400078e0016 */
[----:B------:R-:W-:Y:S01]  /*2f460*/  IMAD.MOV.U32 R41, RZ, RZ, R23 ;  /* 0x000000ffff297224 */ /* 0x000fe200078e0017 */
[----:B------:R-:W-:Y:S06]  /*2f470*/  BRA `(.L_x_18746) ;  /* 0x0000000000047947 */ /* 0x000fec0003800000 */
.L_x_18745:
[----:B------:R-:W-:-:S11]  /*2f480*/  DADD R40, -R24, R32 ;  /* 0x0000000018287229 */ /* 0x000fd60000000120 */
.L_x_18746:
[----:B------:R-:W-:Y:S05]  /*2f490*/  BSYNC B3 ;  /* 0x0000000000037941 */ /* 0x000fea0003800000 */
.L_x_18744:
        /* <DEDUP_REMOVED lines=24> */
.L_x_18753:
[----:B------:R-:W-:Y:S05]  /*2f620*/  BSYNC B4 ;  /* 0x0000000000047941 */ /* 0x000fea0003800000 */
.L_x_18752:
[----:B------:R-:W-:Y:S02]  /*2f630*/  IMAD.MOV.U32 R4, RZ, RZ, R22 ;  /* 0x000000ffff047224 */ /* 0x000fe400078e0016 */
[----:B------:R-:W-:Y:S01]  /*2f640*/  IMAD.MOV.U32 R5, RZ, RZ, R23 ;  /* 0x000000ffff057224 */ /* 0x000fe200078e0017 */
[----:B------:R-:W-:Y:S06]  /*2f650*/  BRA `(.L_x_18751) ;  /* 0x0000000000047947 */ /* 0x000fec0003800000 */
.L_x_18750:
[----:B------:R-:W-:-:S11]  /*2f660*/  DADD R4, -R30, R34 ;  /* 0x000000001e047229 */ /* 0x000fd60000000122 */
.L_x_18751:
[----:B------:R-:W-:Y:S05]  /*2f670*/  BSYNC B3 ;  /* 0x0000000000037941 */ /* 0x000fea0003800000 */
.L_x_18749:
        /* <DEDUP_REMOVED lines=26> */
.L_x_18755:
[----:B------:R-:W-:Y:S05]  /*2f820*/  BSYNC B3 ;  /* 0x0000000000037941 */ /* 0x000fea0003800000 */
.L_x_18754:
[----:B------:R-:W-:Y:S01]  /*2f830*/  PLOP3.LUT P0, PT, PT, PT, PT, 0x80, 0x0 ;  /* 0x000000000000781c */ /* 0x000fe20003f0f070 */
[----:B------:R-:W-:Y:S02]  /*2f840*/  IMAD.MOV.U32 R4, RZ, RZ, R6 ;  /* 0x000000ffff047224 */ /* 0x000fe400078e0006 */
[----:B------:R-:W-:Y:S01]  /*2f850*/  IMAD.MOV.U32 R5, RZ, RZ, R7 ;  /* 0x000000ffff057224 */ /* 0x000fe200078e0007 */
[----:B------:R-:W-:Y:S09]  /*2f860*/  BRA `(.L_x_18741) ;  /* 0x0000000800407947 */ /* 0x000ff20003800000 */
.L_x_18743:
        /* <DEDUP_REMOVED lines=26> */
.L_x_18758:
[----:B------:R-:W-:Y:S05]  /*2fa10*/  BSYNC B3 ;  /* 0x0000000000037941 */ /* 0x000fea0003800000 */
.L_x_18757:
[----:B------:R-:W-:Y:S01]  /*2fa20*/  PLOP3.LUT P0, PT, PT, PT, PT, 0x80, 0x0 ;  /* 0x000000000000781c */ /* 0x000fe20003f0f070 */
[----:B------:R-:W-:Y:S02]  /*2fa30*/  IMAD.MOV.U32 R4, RZ, RZ, R6 ;  /* 0x000000ffff047224 */ /* 0x000fe400078e0006 */
[----:B------:R-:W-:Y:S01]  /*2fa40*/  IMAD.MOV.U32 R5, RZ, RZ, R7 ;  /* 0x000000ffff057224 */ /* 0x000fe200078e0007 */
[----:B------:R-:W-:Y:S09]  /*2fa50*/  BRA `(.L_x_18741) ;  /* 0x0000000400c47947 */ /* 0x000ff20003800000 */
.L_x_18756:
        /* <DEDUP_REMOVED lines=27> */
.L_x_18760:
[----:B------:R-:W-:Y:S05]  /*2fc10*/  BSYNC B3 ;  /* 0x0000000000037941 */ /* 0x000fea0003800000 */
.L_x_18759:
        /* <DEDUP_REMOVED lines=21> */
.L_x_18762:
[----:B------:R-:W-:Y:S05]  /*2fd70*/  BSYNC B3 ;  /* 0x0000000000037941 */ /* 0x000fea0003800000 */
.L_x_18761:
[----:B------:R-:W-:Y:S01]  /*2fd80*/  DMUL R2, R2, 8.11296384146066816958e+31 ;  /* 0x4690000002027828 */ /* 0x000fe20000000000 */
[----:B------:R-:W-:Y:S01]  /*2fd90*/  PLOP3.LUT P0, PT, PT, PT, PT, 0x80, 0x0 ;  /* 0x000000000000781c */ /* 0x000fe20003f0f070 */
[----:B------:R-:W-:Y:S02]  /*2fda0*/  IMAD.MOV.U32 R4, RZ, RZ, R22 ;  /* 0x000000ffff047224 */ /* 0x000fe400078e0016 */
[----:B------:R-:W-:Y:S01]  /*2fdb0*/  IMAD.MOV.U32 R5, RZ, RZ, R23 ;  /* 0x000000ffff057224 */ /* 0x000fe200078e0017 */
[----:B------:R-:W-:Y:S09]  /*2fdc0*/  BRA `(.L_x_18741) ;  /* 0x0000000000e87947 */ /* 0x000ff20003800000 */
.L_x_18742:
        /* <DEDUP_REMOVED lines=24> */
.L_x_18764:
[----:B------:R-:W-:Y:S05]  /*2ff50*/  BSYNC B3 ;  /* 0x0000000000037941 */ /* 0x000fea0003800000 */
.L_x_18763:
        /* <DEDUP_REMOVED lines=26> */
.L_x_18766:
[----:B------:R-:W-:Y:S05]  /*30100*/  BSYNC B3 ;  /* 0x0000000000037941 */ /* 0x000fea0003800000 */
.L_x_18765:
[----:B------:R-:W-:Y:S01]  /*30110*/  DMUL R4, R6, R20 ;  /* 0x0000001406047228 */ /* 0x000fe20000000000 */
[----:B------:R-:W-:Y:S01]  /*30120*/  PLOP3.LUT P0, PT, PT, PT, PT, 0x80, 0x0 ;  /* 0x000000000000781c */ /* 0x000fe20003f0f070 */
[----:B------:R-:W-:-:S12]  /*30130*/  BRA `(.L_x_18741) ;  /* 0x00000000000c7947 */ /* 0x000fd80003800000 */
.L_x_18738:
[----:B------:R-:W-:Y:S01]  /*30140*/  DMUL R4, R18, 9.00719925474099200000e+15 ;  /* 0x4340000012047828 */ /* 0x000fe20000000000 */
[----:B------:R-:W-:Y:S01]  /*30150*/  PLOP3.LUT P0, PT, PT, PT, PT, 0x80, 0x0 ;  /* 0x000000000000781c */ /* 0x000fe20003f0f070 */
[----:B------:R-:W-:-:S12]  /*30160*/  DMUL R2, R2, 9.00719925474099200000e+15 ;  /* 0x4340000002027828 */ /* 0x000fd80000000000 */
.L_x_18741:
[----:B------:R-:W-:Y:S05]  /*30170*/  BSYNC B2 ;  /* 0x0000000000027941 */ /* 0x000fea0003800000 */
.L_x_18737:
        /* <DEDUP_REMOVED lines=67> */
.L_x_18772:
[----:B------:R-:W-:-:S11]  /*305b0*/  DMUL R24, RZ, |R16| ;  /* 0x40000010ff187228 */ /* 0x000fd60000000000 */
.L_x_18773:
[----:B------:R-:W-:Y:S05]  /*305c0*/  BSYNC B0 ;  /* 0x0000000000007941 */ /* 0x000fea0003800000 */
.L_x_18771:
        /* <DEDUP_REMOVED lines=11> */
.L_x_18770:
        /* <DEDUP_REMOVED lines=53> */
.L_x_18769:
        /* <DEDUP_REMOVED lines=62> */
.L_x_18777:
[----:B------:R-:W-:-:S11]  /*30db0*/  DMUL R24, RZ, |R16| ;  /* 0x40000010ff187228 */ /* 0x000fd60000000000 */
.L_x_18778:
[----:B------:R-:W-:Y:S05]  /*30dc0*/  BSYNC B0 ;  /* 0x0000000000007941 */ /* 0x000fea0003800000 */
.L_x_18776:
        /* <DEDUP_REMOVED lines=11> */
.L_x_18775:
        /* <DEDUP_REMOVED lines=53> */
.L_x_18768:
        /* <DEDUP_REMOVED lines=30> */
.L_x_18781:
[----:B------:R-:W-:Y:S05]  /*313b0*/  BSYNC B3 ;  /* 0x0000000000037941 */ /* 0x000fea0003800000 */
.L_x_18780:
        /* <DEDUP_REMOVED lines=82> */
.L_x_18783:
[----:B------:R-:W-:Y:S02]  /*318e0*/  FSEL R6, RZ, 3.37028055040000000000e+12, P1 ;  /* 0x54442d18ff067808 */ /* 0x000fe40000800000 */
[----:B------:R-:W-:-:S07]  /*318f0*/  FSEL R7, RZ, 2.1426990032196044922, P1 ;  /* 0x400921fbff077808 */ /* 0x000fce0000800000 */
.L_x_18784:
[----:B------:R-:W-:Y:S05]  /*31900*/  BSYNC B0 ;  /* 0x0000000000007941 */ /* 0x000fea0003800000 */
.L_x_18782:
[----:B------:R-:W-:Y:S01]  /*31910*/  DADD R2, |R4|, |R2| ;  /* 0x0000000004027229 */ /* 0x000fe20000000602 */
[----:B------:R-:W-:-:S07]  /*31920*/  LOP3.LUT R5, R7, 0x80000000, R5, 0xb8, !PT ;  /* 0x8000000007057812 */ /* 0x000fce00078eb805 */
[----:B------:R-:W-:-:S06]  /*31930*/  DSETP.GTU.AND P0, PT, |R2|, +INF , PT ;  /* 0x7ff000000200742a */ /* 0x000fcc0003f0c200 */
[----:B------:R-:W-:Y:S02]  /*31940*/  FSEL R24, R2, R6, P0 ;  /* 0x0000000602187208 */ /* 0x000fe40000000000 */
[----:B------:R-:W-:Y:S01]  /*31950*/  FSEL R25, R3, R5, P0 ;  /* 0x0000000503197208 */ /* 0x000fe20000000000 */
[----:B------:R-:W-:Y:S06]  /*31960*/  BRA `(.L_x_18774) ;  /* 0x0000000400d47947 */ /* 0x000fec0003800000 */
.L_x_18779:
        /* <DEDUP_REMOVED lines=26> */
.L_x_18786:
[----:B------:R-:W-:Y:S05]  /*31b10*/  BSYNC B3 ;  /* 0x0000000000037941 */ /* 0x000fea0003800000 */
.L_x_18785:
        /* <DEDUP_REMOVED lines=82> */
.L_x_18788:
[----:B------:R-:W-:Y:S02]  /*32040*/  FSEL R6, RZ, 3.37028055040000000000e+12, P1 ;  /* 0x54442d18ff067808 */ /* 0x000fe40000800000 */
[----:B------:R-:W-:-:S07]  /*32050*/  FSEL R7, RZ, 2.1426990032196044922, P1 ;  /* 0x400921fbff077808 */ /* 0x000fce0000800000 */
.L_x_18789:
[----:B------:R-:W-:Y:S05]  /*32060*/  BSYNC B0 ;  /* 0x0000000000007941 */ /* 0x000fea0003800000 */
.L_x_18787:
[----:B------:R-:W-:Y:S01]  /*32070*/  DADD R2, |R4|, |R2| ;  /* 0x0000000004027229 */ /* 0x000fe20000000602 */
[----:B------:R-:W-:-:S07]  /*32080*/  LOP3.LUT R5, R7, 0x80000000, R5, 0xb8, !PT ;  /* 0x8000000007057812 */ /* 0x000fce00078eb805 */
[----:B------:R-:W-:-:S06]  /*32090*/  DSETP.GTU.AND P0, PT, |R2|, +INF , PT ;  /* 0x7ff000000200742a */ /* 0x000fcc0003f0c200 */
[----:B------:R-:W-:Y:S02]  /*320a0*/  FSEL R24, R2, R6, P0 ;  /* 0x0000000602187208 */ /* 0x000fe40000000000 */
[----:B------:R-:W-:-:S07]  /*320b0*/  FSEL R25, R3, R5, P0 ;  /* 0x0000000503197208 */ /* 0x000fce0000000000 */
.L_x_18774:
[----:B------:R-:W-:Y:S05]  /*320c0*/  BSYNC B2 ;  /* 0x0000000000027941 */ /* 0x000fea0003800000 */
.L_x_18767:
[----:B------:R-:W-:Y:S01]  /*320d0*/  DADD R2, -RZ, -R26 ;  /* 0x00000000ff027229 */ /* 0x000fe2000000091a */
[----:B------:R-:W-:-:S09]  /*320e0*/  ISETP.NE.AND P0, PT, R42, RZ, PT ;  /* 0x000000ff2a00720c */ /* 0x000fd20003f05270 */
[----:B------:R-:W-:Y:S02]  /*320f0*/  FSEL R26, R2, R26, !P0 ;  /* 0x0000001a021a7208 */ /* 0x000fe40004000000 */
[----:B------:R-:W-:Y:S01]  /*32100*/  FSEL R27, R3, R27, !P0 ;  /* 0x0000001b031b7208 */ /* 0x000fe20004000000 */
[----:B------:R-:W-:Y:S06]  /*32110*/  BRA `(.L_x_18790) ;  /* 0x0000003000287947 */ /* 0x000fec0003800000 */
.L_x_18701:
[----:B------:R-:W2:Y:S01]  /*32120*/  LDL.64 R24, [R1+0x8] ;  /* 0x0000080001187983 */ /* 0x000ea20000100a00 */
[----:B------:R-:W-:Y:S01]  /*32130*/  UMOV UR4, 0x54442d18 ;  /* 0x54442d1800047882 */ /* 0x000fe20000000000 */
[----:B------:R-:W-:Y:S01]  /*32140*/  UMOV UR5, 0x3ff921fb ;  /* 0x3ff921fb00057882 */ /* 0x000fe20000000000 */
[----:B------:R-:W-:Y:S02]  /*32150*/  DADD R26, -RZ, -R50 ;  /* 0x00000000ff1a7229 */ /* 0x000fe40000000932 */
[----:B--2---:R-:W-:-:S08]  /*32160*/  DADD R24, -R48, R24 ;  /* 0x0000000030187229 */ /* 0x004fd00000000118 */
[----:B------:R-:W-:Y:S01]  /*32170*/  DADD R24, R24, UR4 ;  /* 0x0000000418187e29 */ /* 0x000fe20008000000 */
[----:B------:R-:W-:Y:S10]  /*32180*/  BRA `(.L_x_18790) ;  /* 0x00000030000c7947 */ /* 0x000ff40003800000 */
.L_x_18700:
[----:B------:R-:W-:Y:S01]  /*32190*/  DADD R26, -RZ, -R50 ;  /* 0x00000000ff1a7229 */ /* 0x000fe20000000932 */
[----:B------:R-:W-:Y:S01]  /*321a0*/  CS2R R24, SRZ ;  /* 0x0000000000187805 */ /* 0x000fe2000001ff00 */
[----:B------:R-:W-:Y:S09]  /*321b0*/  BRA `(.L_x_18790) ;  /* 0x0000003000007947 */ /* 0x000ff20003800000 */
.L_x_18699:
        /* <DEDUP_REMOVED lines=108> */
.L_x_18795:
[----:B------:R-:W-:Y:S05]  /*32880*/  BSYNC B0 ;  /* 0x0000000000007941 */ /* 0x000fea0003800000 */
.L_x_18794:
        /* <DEDUP_REMOVED lines=8> */
.L_x_18797:
[----:B------:R-:W-:Y:S05]  /*32910*/  BSYNC B3 ;  /* 0x0000000000037941 */ /* 0x000fea0003800000 */
.L_x_18796:
        /* <DEDUP_REMOVED lines=82> */
.L_x_18799:
[----:B------:R-:W-:-:S04]  /*32e40*/  ISETP.GE.AND P0, PT, R49, RZ, PT ;  /* 0x000000ff3100720c */ /* 0x000fc80003f06270 */
[----:B------:R-:W-:Y:S02]  /*32e50*/  FSEL R6, RZ, 3.37028055040000000000e+12, P0 ;  /* 0x54442d18ff067808 */ /* 0x000fe40000000000 */
[----:B------:R-:W-:-:S07]  /*32e60*/  FSEL R7, RZ, 2.1426990032196044922, P0 ;  /* 0x400921fbff077808 */ /* 0x000fce0000000000 */
.L_x_18800:
[----:B------:R-:W-:Y:S05]  /*32e70*/  BSYNC B0 ;  /* 0x0000000000007941 */ /* 0x000fea0003800000 */
.L_x_18798:
[----:B------:R-:W-:Y:S01]  /*32e80*/  DADD R2, R2, R4 ;  /* 0x0000000002027229 */ /* 0x000fe20000000004 */
[----:B------:R-:W-:Y:S01]  /*32e90*/  LOP3.LUT R51, R7, 0x80000000, R51, 0xb8, !PT ;  /* 0x8000000007337812 */ /* 0x000fe200078eb833 */
[----:B------:R-:W-:-:S06]  /*32ea0*/  DMUL R24, R24, 0.5 ;  /* 0x3fe0000018187828 */ /* 0x000fcc0000000000 */
[----:B------:R-:W-:-:S06]  /*32eb0*/  DSETP.GTU.AND P0, PT, |R2|, +INF , PT ;  /* 0x7ff000000200742a */ /* 0x000fcc0003f0c200 */
[----:B------:R-:W-:Y:S02]  /*32ec0*/  FSEL R6, R2, R6, P0 ;  /* 0x0000000602067208 */ /* 0x000fe40000000000 */
[----:B------:R-:W-:Y:S01]  /*32ed0*/  FSEL R7, R3, R51, P0 ;  /* 0x0000003303077208 */ /* 0x000fe20000000000 */
[----:B------:R-:W-:Y:S06]  /*32ee0*/  BRA `(.L_x_18801) ;  /* 0x0000002000387947 */ /* 0x000fec0003800000 */
.L_x_18793:
        /* <DEDUP_REMOVED lines=135> */
.L_x_18803:
[----:B------:R-:W-:Y:S05]  /*33760*/  BSYNC B0 ;  /* 0x0000000000007941 */ /* 0x000fea0003800000 */
.L_x_18802:
        /* <DEDUP_REMOVED lines=8> */
.L_x_18805:
[----:B------:R-:W-:Y:S05]  /*337f0*/  BSYNC B3 ;  /* 0x0000000000037941 */ /* 0x000fea0003800000 */
.L_x_18804:
        /* <DEDUP_REMOVED lines=82> */
.L_x_18807:
[----:B------:R-:W-:-:S04]  /*33d20*/  ISETP.GE.AND P0, PT, R49, RZ, PT ;  /* 0x000000ff3100720c */ /* 0x000fc80003f06270 */
[----:B------:R-:W-:Y:S02]  /*33d30*/  FSEL R6, RZ, 3.37028055040000000000e+12, P0 ;  /* 0x54442d18ff067808 */ /* 0x000fe40000000000 */
[----:B------:R-:W-:-:S07]  /*33d40*/  FSEL R7, RZ, 2.1426990032196044922, P0 ;  /* 0x400921fbff077808 */ /* 0x000fce0000000000 */
.L_x_18808:
[----:B------:R-:W-:Y:S05]  /*33d50*/  BSYNC B0 ;  /* 0x0000000000007941 */ /* 0x000fea0003800000 */
.L_x_18806:
[----:B------:R-:W-:Y:S01]  /*33d60*/  DADD R2, R2, R4 ;  /* 0x0000000002027229 */ /* 0x000fe20000000004 */
[----:B------:R-:W-:-:S07]  /*33d70*/  LOP3.LUT R51, R7, 0x80000000, R51, 0xb8, !PT ;  /* 0x8000000007337812 */ /* 0x000fce00078eb833 */
[----:B------:R-:W-:-:S06]  /*33d80*/  DSETP.GTU.AND P0, PT, |R2|, +INF , PT ;  /* 0x7ff000000200742a */ /* 0x000fcc0003f0c200 */
[----:B------:R-:W-:Y:S02]  /*33d90*/  FSEL R6, R2, R6, P0 ;  /* 0x0000000602067208 */ /* 0x000fe40000000000 */
[----:B------:R-:W-:Y:S01]  /*33da0*/  FSEL R7, R3, R51, P0 ;  /* 0x0000003303077208 */ /* 0x000fe20000000000 */
[----:B------:R-:W-:Y:S06]  /*33db0*/  BRA `(.L_x_18801) ;  /* 0x0000001000847947 */ /* 0x000fec0003800000 */
.L_x_18792:
        /* <DEDUP_REMOVED lines=23> */
.L_x_18810:
[----:B------:R-:W-:Y:S05]  /*33f30*/  BSYNC B3 ;  /* 0x0000000000037941 */ /* 0x000fea0003800000 */
.L_x_18809:
        /* <DEDUP_REMOVED lines=24> */
[----:B------:R-:W-:Y:S02]  /*340c0*/  IMAD.MOV.U32 R6, RZ, RZ, R22 ;  /* 0x000000ffff067224 */ /* 0x000fe400078e0016 */
[----:B------:R-:W-:-:S07]  /*340d0*/  IMAD.MOV.U32 R7, RZ, RZ, R23 ;  /* 0x000000ffff077224 */ /* 0x000fce00078e0017 */
.L_x_18812:
[----:B------:R-:W-:Y:S05]  /*340e0*/  BSYNC B3 ;  /* 0x0000000000037941 */ /* 0x000fea0003800000 */
.L_x_18811:
        /* <DEDUP_REMOVED lines=136> */
.L_x_18814:
[----:B------:R-:W-:Y:S05]  /*34970*/  BSYNC B0 ;  /* 0x0000000000007941 */ /* 0x000fea0003800000 */
.L_x_18813:
        /* <DEDUP_REMOVED lines=8> */
.L_x_18816:
[----:B------:R-:W-:Y:S05]  /*34a00*/  BSYNC B3 ;  /* 0x0000000000037941 */ /* 0x000fea0003800000 */
.L_x_18815:
        /* <DEDUP_REMOVED lines=82> */
.L_x_18818:
[----:B------:R-:W-:-:S04]  /*34f30*/  ISETP.GE.AND P0, PT, R49, RZ, PT ;  /* 0x000000ff3100720c */ /* 0x000fc80003f06270 */
[----:B------:R-:W-:Y:S02]  /*34f40*/  FSEL R6, RZ, 3.37028055040000000000e+12, P0 ;  /* 0x54442d18ff067808 */ /* 0x000fe40000000000 */
[----:B------:R-:W-:-:S07]  /*34f50*/  FSEL R7, RZ, 2.1426990032196044922, P0 ;  /* 0x400921fbff077808 */ /* 0x000fce0000000000 */
.L_x_18819:
[----:B------:R-:W-:Y:S05]  /*34f60*/  BSYNC B0 ;  /* 0x0000000000007941 */ /* 0x000fea0003800000 */
.L_x_18817:
[----:B------:R-:W-:Y:S01]  /*34f70*/  DADD R2, R2, R4 ;  /* 0x0000000002027229 */ /* 0x000fe20000000004 */
[----:B------:R-:W-:Y:S01]  /*34f80*/  LOP3.LUT R51, R7, 0x80000000, R51, 0xb8, !PT ;  /* 0x8000000007337812 */ /* 0x000fe200078eb833 */
[----:B------:R-:W-:-:S06]  /*34f90*/  DADD R24, R24, 1 ;  /* 0x3ff0000018187429 */ /* 0x000fcc0000000000 */
[----:B------:R-:W-:-:S06]  /*34fa0*/  DSETP.GTU.AND P0, PT, |R2|, +INF , PT ;  /* 0x7ff000000200742a */ /* 0x000fcc0003f0c200 */
[----:B------:R-:W-:Y:S02]  /*34fb0*/  FSEL R6, R2, R6, P0 ;  /* 0x0000000602067208 */ /* 0x000fe40000000000 */
[----:B------:R-:W-:-:S07]  /*34fc0*/  FSEL R7, R3, R51, P0 ;  /* 0x0000003303077208 */ /* 0x000fce0000000000 */
.L_x_18801:
[----:B------:R-:W-:Y:S05]  /*34fd0*/  BSYNC B2 ;  /* 0x0000000000027941 */ /* 0x000fea0003800000 */
.L_x_18791:
        /* <DEDUP_REMOVED lines=9> */
.L_x_18698:
        /* <DEDUP_REMOVED lines=21> */
.L_x_18790:
[----:B------:R-:W-:Y:S05]  /*351c0*/  BSYNC B1 ;  /* 0x0000000000017941 */ /* 0x000fea0003800000 */
.L_x_18697:
        /* <DEDUP_REMOVED lines=143> */
.L_x_18828:
[----:B------:R-:W-:Y:S05]  /*35ac0*/  BSYNC B3 ;  /* 0x0000000000037941 */ /* 0x000fea0003800000 */
.L_x_18827:
        /* <DEDUP_REMOVED lines=81> */
.L_x_18826:
        /* <DEDUP_REMOVED lines=32> */
.L_x_18836:
[----:B------:R-:W-:Y:S05]  /*361e0*/  BSYNC B4 ;  /* 0x0000000000047941 */ /* 0x000fea0003800000 */
.L_x_18835:
[----:B------:R-:W-:Y:S02]  /*361f0*/  IMAD.MOV.U32 R16, RZ, RZ, R22 ;  /* 0x000000ffff107224 */ /* 0x000fe400078e0016 */
[----:B------:R-:W-:Y:S01]  /*36200*/  IMAD.MOV.U32 R17, RZ, RZ, R23 ;  /* 0x000000ffff117224 */ /* 0x000fe200078e0017 */
[----:B------:R-:W-:Y:S06]  /*36210*/  BRA `(.L_x_18834) ;  /* 0x0000000000047947 */ /* 0x000fec0003800000 */
.L_x_18833:
[----:B------:R-:W-:-:S11]  /*36220*/  DADD R16, -R34, R42 ;  /* 0x0000000022107229 */ /* 0x000fd6000000012a */
.L_x_18834:
[----:B------:R-:W-:Y:S05]  /*36230*/  BSYNC B3 ;  /* 0x0000000000037941 */ /* 0x000fea0003800000 */
.L_x_18832:
        /* <DEDUP_REMOVED lines=27> */
.L_x_18841:
[----:B------:R-:W-:Y:S05]  /*363f0*/  BSYNC B4 ;  /* 0x0000000000047941 */ /* 0x000fea0003800000 */
.L_x_18840:
[----:B------:R-:W-:Y:S05]  /*36400*/  BRA `(.L_x_18839) ;  /* 0x0000000000047947 */ /* 0x000fea0003800000 */
.L_x_18838:
[----:B------:R-:W-:-:S11]  /*36410*/  DADD R22, R44, -R6 ;  /* 0x000000002c167229 */ /* 0x000fd60000000806 */
.L_x_18839:
[----:B------:R-:W-:Y:S05]  /*36420*/  BSYNC B3 ;  /* 0x0000000000037941 */ /* 0x000fea0003800000 */
.L_x_18837:
        /* <DEDUP_REMOVED lines=30> */
.L_x_18843:
[----:B------:R-:W-:Y:S05]  /*36610*/  BSYNC B3 ;  /* 0x0000000000037941 */ /* 0x000fea0003800000 */
.L_x_18842:
        /* <DEDUP_REMOVED lines=86> */
.L_x_18844:
        /* <DEDUP_REMOVED lines=20> */
.L_x_18846:
[----:B------:R-:W-:Y:S05]  /*36cc0*/  BSYNC B3 ;  /* 0x0000000000037941 */ /* 0x000fea0003800000 */
.L_x_18845:
        /* <DEDUP_REMOVED lines=30> */
.L_x_18831:
        /* <DEDUP_REMOVED lines=24> */
.L_x_18849:
[----:B------:R-:W-:Y:S05]  /*37030*/  BSYNC B3 ;  /* 0x0000000000037941 */ /* 0x000fea0003800000 */
.L_x_18848:
        /* <DEDUP_REMOVED lines=24> */
[----:B------:R-:W-:Y:S05]  /*371c0*/  CALL.REL.NOINC `($__internal_26_$__cuda_sm20_div_rn_f64_full) ;  /* 0x00000570005c7944 */ /* 0x000fea0003c00000 */
.L_x_18852:
[----:B------:R-:W-:Y:S05]  /*371d0*/  BSYNC B3 ;  /* 0x0000000000037941 */ /* 0x000fea0003800000 */
.L_x_18851:
        /* <DEDUP_REMOVED lines=30> */
.L_x_18850:
        /* <DEDUP_REMOVED lines=76> */
.L_x_18853:
[----:B------:R-:W-:Y:S01]  /*37880*/  IMAD.MOV.U32 R8, RZ, RZ, 0x0 ;  /* 0x00000000ff087424 */ /* 0x000fe200078e00ff */
[----:B------:R-:W-:Y:S02]  /*37890*/  MOV R9, 0x7ff00000 ;  /* 0x7ff0000000097802 */ /* 0x000fe40000000f00 */
[----:B------:R-:W-:-:S04]  /*378a0*/  FSETP.NEU.FTZ.AND P0, PT, R7, RZ, PT ;  /* 0x000000ff0700720b */ /* 0x000fc80003f1d000 */
[----:B------:R-:W-:-:S10]  /*378b0*/  DFMA R8, R6, R8, +INF ;  /* 0x7ff000000608742b */ /* 0x000fd40000000008 */
[----:B------:R-:W-:Y:S02]  /*378c0*/  FSEL R32, R8, RZ, P0 ;  /* 0x000000ff08207208 */ /* 0x000fe40000000000 */
[----:B------:R-:W-:Y:S01]  /*378d0*/  FSEL R33, R9, -QNAN , P0 ;  /* 0xfff0000009217808 */ /* 0x000fe20000000000 */
[----:B------:R-:W-:Y:S06]  /*378e0*/  BRA `(.L_x_18829) ;  /* 0x00000004002c7947 */ /* 0x000fec0003800000 */
.L_x_18847:
        /* <DEDUP_REMOVED lines=23> */
.L_x_18855:
[----:B------:R-:W-:Y:S05]  /*37a60*/  BSYNC B3 ;  /* 0x0000000000037941 */ /* 0x000fea0003800000 */
.L_x_18854:
        /* <DEDUP_REMOVED lines=21> */
.L_x_18857:
[----:B------:R-:W-:Y:S05]  /*37bc0*/  BSYNC B3 ;  /* 0x0000000000037941 */ /* 0x000fea0003800000 */
.L_x_18856:
[----:B------:R-:W-:Y:S02]  /*37bd0*/  IMAD.MOV.U32 R32, RZ, RZ, R22 ;  /* 0x000000ffff207224 */ /* 0x000fe400078e0016 */
[----:B------:R-:W-:Y:S01]  /*37be0*/  IMAD.MOV.U32 R33, RZ, RZ, R23 ;  /* 0x000000ffff217224 */ /* 0x000fe200078e0017 */
[----:B------:R-:W-:Y:S06]  /*37bf0*/  BRA `(.L_x_18829) ;  /* 0x0000000000687947 */ /* 0x000fec0003800000 */
.L_x_18830:
        /* <DEDUP_REMOVED lines=23> */
.L_x_18859:
[----:B------:R-:W-:Y:S05]  /*37d70*/  BSYNC B3 ;  /* 0x0000000000037941 */ /* 0x000fea0003800000 */
.L_x_18858:
[----:B------:R-:W-:Y:S02]  /*37d80*/  IMAD.MOV.U32 R32, RZ, RZ, R6 ;  /* 0x000000ffff207224 */ /* 0x000fe400078e0006 */
[----:B------:R-:W-:-:S07]  /*37d90*/  IMAD.MOV.U32 R33, RZ, RZ, R7 ;  /* 0x000000ffff217224 */ /* 0x000fce00078e0007 */
.L_x_18829:
[----:B------:R-:W-:Y:S05]  /*37da0*/  BSYNC B2 ;  /* 0x0000000000027941 */ /* 0x000fea0003800000 */
.L_x_18825:
        /* <DEDUP_REMOVED lines=26> */
.L_x_18863:
[----:B------:R-:W-:Y:S05]  /*37f50*/  BSYNC B3 ;  /* 0x0000000000037941 */ /* 0x000fea0003800000 */
.L_x_18862:
        /* <DEDUP_REMOVED lines=37> */
.L_x_18871:
[----:B------:R-:W-:Y:S05]  /*381b0*/  BSYNC B4 ;  /* 0x0000000000047941 */ /* 0x000fea0003800000 */
.L_x_18870:
[----:B------:R-:W-:Y:S02]  /*381c0*/  IMAD.MOV.U32 R16, RZ, RZ, R22 ;  /* 0x000000ffff107224 */ /* 0x000fe400078e0016 */
[----:B------:R-:W-:Y:S01]  /*381d0*/  IMAD.MOV.U32 R17, RZ, RZ, R23 ;  /* 0x000000ffff117224 */ /* 0x000fe200078e0017 */
[----:B------:R-:W-:Y:S06]  /*381e0*/  BRA `(.L_x_18869) ;  /* 0x0000000000047947 */ /* 0x000fec0003800000 */
.L_x_18868:
[----:B------:R-:W-:-:S11]  /*381f0*/  DADD R16, -R34, R42 ;  /* 0x0000000022107229 */ /* 0x000fd6000000012a */
.L_x_18869:
[----:B------:R-:W-:Y:S05]  /*38200*/  BSYNC B3 ;  /* 0x0000000000037941 */ /* 0x000fea0003800000 */
.L_x_18867:
        /* <DEDUP_REMOVED lines=24> */
.L_x_18876:
[----:B------:R-:W-:Y:S05]  /*38390*/  BSYNC B4 ;  /* 0x0000000000047941 */ /* 0x000fea0003800000 */
.L_x_18875:
[----:B------:R-:W-:Y:S01]  /*383a0*/  IMAD.MOV.U32 R4, RZ, RZ, R22 ;  /* 0x000000ffff047224 */ /* 0x000fe200078e0016 */
[----:B------:R-:W-:Y:S01]  /*383b0*/  MOV R5, R23 ;  /* 0x0000001700057202 */ /* 0x000fe20000000f00 */
[----:B------:R-:W-:Y:S06]  /*383c0*/  BRA `(.L_x_18874) ;  /* 0x0000000000047947 */ /* 0x000fec0003800000 */
.L_x_18873:
[----:B------:R-:W-:-:S11]  /*383d0*/  DADD R4, -R40, R44 ;  /* 0x0000000028047229 */ /* 0x000fd6000000012c */
.L_x_18874:
[----:B------:R-:W-:Y:S05]  /*383e0*/  BSYNC B3 ;  /* 0x0000000000037941 */ /* 0x000fea0003800000 */
.L_x_18872:
        /* <DEDUP_REMOVED lines=26> */
.L_x_18878:
[----:B------:R-:W-:Y:S05]  /*38590*/  BSYNC B3 ;  /* 0x0000000000037941 */ /* 0x000fea0003800000 */
.L_x_18877:
[----:B------:R-:W-:Y:S01]  /*385a0*/  PLOP3.LUT P0, PT, PT, PT, PT, 0x80, 0x0 ;  /* 0x000000000000781c */ /* 0x000fe20003f0f070 */
[----:B------:R-:W-:Y:S01]  /*385b0*/  IMAD.MOV.U32 R4, RZ, RZ, R6 ;  /* 0x000000ffff047224 */ /* 0x000fe200078e0006 */
[----:B------:R-:W-:Y:S01]  /*385c0*/  MOV R5, R7 ;  /* 0x0000000700057202 */ /* 0x000fe20000000f00 */
[----:B------:R-:W-:Y:S10]  /*385d0*/  BRA `(.L_x_18864) ;  /* 0x0000000800407947 */ /* 0x000ff40003800000 */
.L_x_18866:
        /* <DEDUP_REMOVED lines=26> */
.L_x_18881:
[----:B------:R-:W-:Y:S05]  /*38780*/  BSYNC B3 ;  /* 0x0000000000037941 */ /* 0x000fea0003800000 */
.L_x_18880:
[----:B------:R-:W-:Y:S01]  /*38790*/  PLOP3.LUT P0, PT, PT, PT, PT, 0x80, 0x0 ;  /* 0x000000000000781c */ /* 0x000fe20003f0f070 */
[----:B------:R-:W-:Y:S01]  /*387a0*/  IMAD.MOV.U32 R4, RZ, RZ, R6 ;  /* 0x000000ffff047224 */ /* 0x000fe200078e0006 */
[----:B------:R-:W-:Y:S01]  /*387b0*/  MOV R5, R7 ;  /* 0x0000000700057202 */ /* 0x000fe20000000f00 */
[----:B------:R-:W-:Y:S10]  /*387c0*/  BRA `(.L_x_18864) ;  /* 0x0000000400c47947 */ /* 0x000ff40003800000 */
.L_x_18879:
        /* <DEDUP_REMOVED lines=26> */
[----:B------:R-:W-:Y:S05]  /*38970*/  CALL.REL.NOINC `($__internal_27_$__cuda_sm20_dsqrt_rn_f64_mediumpath_v1) ;  /* 0x0000055c00f07944 */ /* 0x000fea0003c00000 */
.L_x_18883:
[----:B------:R-:W-:Y:S05]  /*38980*/  BSYNC B3 ;  /* 0x0000000000037941 */ /* 0x000fea0003800000 */
.L_x_18882:
        /* <DEDUP_REMOVED lines=21> */
.L_x_18885:
[----:B------:R-:W-:Y:S05]  /*38ae0*/  BSYNC B3 ;  /* 0x0000000000037941 */ /* 0x000fea0003800000 */
.L_x_18884:
[----:B------:R-:W-:Y:S01]  /*38af0*/  DMUL R2, R2, 8.11296384146066816958e+31 ;  /* 0x4690000002027828 */ /* 0x000fe20000000000 */
[----:B------:R-:W-:Y:S01]  /*38b00*/  PLOP3.LUT P0, PT, PT, PT, PT, 0x80, 0x0 ;  /* 0x000000000000781c */ /* 0x000fe20003f0f070 */
[----:B------:R-:W-:Y:S02]  /*38b10*/  IMAD.MOV.U32 R4, RZ, RZ, R22 ;  /* 0x000000ffff047224 */ /* 0x000fe400078e0016 */
[----:B------:R-:W-:Y:S01]  /*38b20*/  IMAD.MOV.U32 R5, RZ, RZ, R23 ;  /* 0x000000ffff057224 */ /* 0x000fe200078e0017 */
[----:B------:R-:W-:Y:S09]  /*38b30*/  BRA `(.L_x_18864) ;  /* 0x0000000000e87947 */ /* 0x000ff20003800000 */
.L_x_18865:
        /* <DEDUP_REMOVED lines=24> */
.L_x_18887:
[----:B------:R-:W-:Y:S05]  /*38cc0*/  BSYNC B3 ;  /* 0x0000000000037941 */ /* 0x000fea0003800000 */
.L_x_18886:
        /* <DEDUP_REMOVED lines=26> */
.L_x_18889:
[----:B------:R-:W-:Y:S05]  /*38e70*/  BSYNC B3 ;  /* 0x0000000000037941 */ /* 0x000fea0003800000 */
.L_x_18888:
[----:B------:R-:W-:Y:S01]  /*38e80*/  DMUL R4, R6, R16 ;  /* 0x0000001006047228 */ /* 0x000fe20000000000 */
[----:B------:R-:W-:Y:S01]  /*38e90*/  PLOP3.LUT P0, PT, PT, PT, PT, 0x80, 0x0 ;  /* 0x000000000000781c */ /* 0x000fe20003f0f070 */
[----:B------:R-:W-:-:S12]  /*38ea0*/  BRA `(.L_x_18864) ;  /* 0x00000000000c7947 */ /* 0x000fd80003800000 */
.L_x_18861:
[----:B------:R-:W-:Y:S01]  /*38eb0*/  DMUL R4, R30, 9.00719925474099200000e+15 ;  /* 0x434000001e047828 */ /* 0x000fe20000000000 */
[----:B------:R-:W-:Y:S01]  /*38ec0*/  PLOP3.LUT P0, PT, PT, PT, PT, 0x80, 0x0 ;  /* 0x000000000000781c */ /* 0x000fe20003f0f070 */
[----:B------:R-:W-:-:S12]  /*38ed0*/  DMUL R2, R2, 9.00719925474099200000e+15 ;  /* 0x4340000002027828 */ /* 0x000fd80000000000 */
.L_x_18864:
[----:B------:R-:W-:Y:S05]  /*38ee0*/  BSYNC B2 ;  /* 0x0000000000027941 */ /* 0x000fea0003800000 */
.L_x_18860:
        /* <DEDUP_REMOVED lines=67> */
.L_x_18895:
[----:B------:R-:W-:-:S11]  /*39320*/  DMUL R16, RZ, |R18| ;  /* 0x40000012ff107228 */ /* 0x000fd60000000000 */
.L_x_18896:
[----:B------:R-:W-:Y:S05]  /*39330*/  BSYNC B0 ;  /* 0x0000000000007941 */ /* 0x000fea0003800000 */
.L_x_18894:
        /* <DEDUP_REMOVED lines=11> */
.L_x_18893:
        /* <DEDUP_REMOVED lines=53> */
.L_x_18892:
        /* <DEDUP_REMOVED lines=62> */
.L_x_18900:
[----:B------:R-:W-:-:S11]  /*39b20*/  DMUL R16, RZ, |R18| ;  /* 0x40000012ff107228 */ /* 0x000fd60000000000 */
.L_x_18901:
[----:B------:R-:W-:Y:S05]  /*39b30*/  BSYNC B0 ;  /* 0x0000000000007941 */ /* 0x000fea0003800000 */
.L_x_18899:
        /* <DEDUP_REMOVED lines=11> */
.L_x_18898:
        /* <DEDUP_REMOVED lines=53> */
.L_x_18891:
        /* <DEDUP_REMOVED lines=30> */
.L_x_18904:
[----:B------:R-:W-:Y:S05]  /*3a120*/  BSYNC B3 ;  /* 0x0000000000037941 */ /* 0x000fea0003800000 */
.L_x_18903:
        /* <DEDUP_REMOVED lines=82> */
.L_x_18906:
[----:B------:R-:W-:Y:S02]  /*3a650*/  FSEL R6, RZ, 3.37028055040000000000e+12, P1 ;  /* 0x54442d18ff067808 */ /* 0x000fe40000800000 */
[----:B------:R-:W-:-:S07]  /*3a660*/  FSEL R7, RZ, 2.1426990032196044922, P1 ;  /* 0x400921fbff077808 */ /* 0x000fce0000800000 */
.L_x_18907:
[----:B------:R-:W-:Y:S05]  /*3a670*/  BSYNC B0 ;  /* 0x0000000000007941 */ /* 0x000fea0003800000 */
.L_x_18905:
[----:B------:R-:W-:Y:S01]  /*3a680*/  DADD R2, |R4|, |R2| ;  /* 0x0000000004027229 */ /* 0x000fe20000000602 */
[----:B------:R-:W-:-:S07]  /*3a690*/  LOP3.LUT R5, R7, 0x80000000, R5, 0xb8, !PT ;  /* 0x8000000007057812 */ /* 0x000fce00078eb805 */
[----:B------:R-:W-:-:S06]  /*3a6a0*/  DSETP.GTU.AND P0, PT, |R2|, +INF , PT ;  /* 0x7ff000000200742a */ /* 0x000fcc0003f0c200 */
[----:B------:R-:W-:Y:S02]  /*3a6b0*/  FSEL R16, R2, R6, P0 ;  /* 0x0000000602107208 */ /* 0x000fe40000000000 */
[----:B------:R-:W-:Y:S01]  /*3a6c0*/  FSEL R17, R3, R5, P0 ;  /* 0x0000000503117208 */ /* 0x000fe20000000000 */
[----:B------:R-:W-:Y:S06]  /*3a6d0*/  BRA `(.L_x_18897) ;  /* 0x0000000400d47947 */ /* 0x000fec0003800000 */
.L_x_18902:
        /* <DEDUP_REMOVED lines=26> */
.L_x_18909:
[----:B------:R-:W-:Y:S05]  /*3a880*/  BSYNC B3 ;  /* 0x0000000000037941 */ /* 0x000fea0003800000 */
.L_x_18908:
        /* <DEDUP_REMOVED lines=82> */
.L_x_18911:
[----:B------:R-:W-:Y:S02]  /*3adb0*/  FSEL R6, RZ, 3.37028055040000000000e+12, P1 ;  /* 0x54442d18ff067808 */ /* 0x000fe40000800000 */
[----:B------:R-:W-:-:S07]  /*3adc0*/  FSEL R7, RZ, 2.1426990032196044922, P1 ;  /* 0x400921fbff077808 */ /* 0x000fce0000800000 */
.L_x_18912:
[----:B------:R-:W-:Y:S05]  /*3add0*/  BSYNC B0 ;  /* 0x0000000000007941 */ /* 0x000fea0003800000 */
.L_x_18910:
[----:B------:R-:W-:Y:S01]  /*3ade0*/  DADD R2, |R4|, |R2| ;  /* 0x0000000004027229 */ /* 0x000fe20000000602 */
[----:B------:R-:W-:-:S07]  /*3adf0*/  LOP3.LUT R5, R7, 0x80000000, R5, 0xb8, !PT ;  /* 0x8000000007057812 */ /* 0x000fce00078eb805 */
[----:B------:R-:W-:-:S06]  /*3ae00*/  DSETP.GTU.AND P0, PT, |R2|, +INF , PT ;  /* 0x7ff000000200742a */ /* 0x000fcc0003f0c200 */
[----:B------:R-:W-:Y:S02]  /*3ae10*/  FSEL R16, R2, R6, P0 ;  /* 0x0000000602107208 */ /* 0x000fe40000000000 */
[----:B------:R-:W-:-:S07]  /*3ae20*/  FSEL R17, R3, R5, P0 ;  /* 0x0000000503117208 */ /* 0x000fce0000000000 */
.L_x_18897:
[----:B------:R-:W-:Y:S05]  /*3ae30*/  BSYNC B2 ;  /* 0x0000000000027941 */ /* 0x000fea0003800000 */
.L_x_18890:
[----:B------:R-:W-:Y:S01]  /*3ae40*/  DADD R2, -RZ, -R32 ;  /* 0x00000000ff027229 */ /* 0x000fe20000000920 */
[----:B------:R-:W-:-:S09]  /*3ae50*/  ISETP.NE.AND P0, PT, R46, RZ, PT ;  /* 0x000000ff2e00720c */ /* 0x000fd20003f05270 */
[----:B------:R-:W-:Y:S02]  /*3ae60*/  FSEL R18, R2, R32, !P0 ;  /* 0x0000002002127208 */ /* 0x000fe40004000000 */
[----:B------:R-:W-:Y:S01]  /*3ae70*/  FSEL R19, R3, R33, !P0 ;  /* 0x0000002103137208 */ /* 0x000fe20004000000 */
[----:B------:R-:W-:Y:S06]  /*3ae80*/  BRA `(.L_x_18913) ;  /* 0x0000003000287947 */ /* 0x000fec0003800000 */
.L_x_18824:
[----:B------:R-:W2:Y:S01]  /*3ae90*/  LDL.64 R16, [R1+0x8] ;  /* 0x0000080001107983 */ /* 0x000ea20000100a00 */
[----:B------:R-:W-:Y:S01]  /*3aea0*/  UMOV UR4, 0x54442d18 ;  /* 0x54442d1800047882 */ /* 0x000fe20000000000 */
[----:B------:R-:W-:Y:S01]  /*3aeb0*/  UMOV UR5, 0x3ff921fb ;  /* 0x3ff921fb00057882 */ /* 0x000fe20000000000 */
[----:B------:R-:W-:Y:S02]  /*3aec0*/  DADD R18, -RZ, -R58 ;  /* 0x00000000ff127229 */ /* 0x000fe4000000093a */
[----:B--2---:R-:W-:-:S08]  /*3aed0*/  DADD R16, -R56, R16 ;  /* 0x0000000038107229 */ /* 0x004fd00000000110 */
[----:B------:R-:W-:Y:S01]  /*3aee0*/  DADD R16, R16, UR4 ;  /* 0x0000000410107e29 */ /* 0x000fe20008000000 */
[----:B------:R-:W-:Y:S10]  /*3aef0*/  BRA `(.L_x_18913) ;  /* 0x00000030000c7947 */ /* 0x000ff40003800000 */
.L_x_18823:
[----:B------:R-:W-:Y:S01]  /*3af00*/  DADD R18, -RZ, -R58 ;  /* 0x00000000ff127229 */ /* 0x000fe2000000093a */
[----:B------:R-:W-:Y:S01]  /*3af10*/  CS2R R16, SRZ ;  /* 0x0000000000107805 */ /* 0x000fe2000001ff00 */
[----:B------:R-:W-:Y:S09]  /*3af20*/  BRA `(.L_x_18913) ;  /* 0x0000003000007947 */ /* 0x000ff20003800000 */
.L_x_18822:
        /* <DEDUP_REMOVED lines=108> */
.L_x_18918:
[----:B------:R-:W-:Y:S05]  /*3b5f0*/  BSYNC B0 ;  /* 0x0000000000007941 */ /* 0x000fea0003800000 */
.L_x_18917:
        /* <DEDUP_REMOVED lines=8> */
.L_x_18920:
[----:B------:R-:W-:Y:S05]  /*3b680*/  BSYNC B3 ;  /* 0x0000000000037941 */ /* 0x000fea0003800000 */
.L_x_18919:
        /* <DEDUP_REMOVED lines=82> */
.L_x_18922:
[----:B------:R-:W-:-:S04]  /*3bbb0*/  ISETP.GE.AND P0, PT, R57, RZ, PT ;  /* 0x000000ff3900720c */ /* 0x000fc80003f06270 */
[----:B------:R-:W-:Y:S02]  /*3bbc0*/  FSEL R6, RZ, 3.37028055040000000000e+12, P0 ;  /* 0x54442d18ff067808 */ /* 0x000fe40000000000 */
[----:B------:R-:W-:-:S07]  /*3bbd0*/  FSEL R7, RZ, 2.1426990032196044922, P0 ;  /* 0x400921fbff077808 */ /* 0x000fce0000000000 */
.L_x_18923:
[----:B------:R-:W-:Y:S05]  /*3bbe0*/  BSYNC B0 ;  /* 0x0000000000007941 */ /* 0x000fea0003800000 */
.L_x_18921:
[----:B------:R-:W-:Y:S01]  /*3bbf0*/  DADD R2, R2, R4 ;  /* 0x0000000002027229 */ /* 0x000fe20000000004 */
[----:B------:R-:W-:Y:S01]  /*3bc00*/  LOP3.LUT R59, R7, 0x80000000, R59, 0xb8, !PT ;  /* 0x80000000073b7812 */ /* 0x000fe200078eb83b */
[----:B------:R-:W-:-:S06]  /*3bc10*/  DMUL R30, R30, 0.5 ;  /* 0x3fe000001e1e7828 */ /* 0x000fcc0000000000 */
[----:B------:R-:W-:-:S06]  /*3bc20*/  DSETP.GTU.AND P0, PT, |R2|, +INF , PT ;  /* 0x7ff000000200742a */ /* 0x000fcc0003f0c200 */
[----:B------:R-:W-:Y:S02]  /*3bc30*/  FSEL R6, R2, R6, P0 ;  /* 0x0000000602067208 */ /* 0x000fe40000000000 */
[----:B------:R-:W-:Y:S01]  /*3bc40*/  FSEL R7, R3, R59, P0 ;  /* 0x0000003b03077208 */ /* 0x000fe20000000000 */
[----:B------:R-:W-:Y:S06]  /*3bc50*/  BRA `(.L_x_18924) ;  /* 0x0000002000387947 */ /* 0x000fec0003800000 */
.L_x_18916:
        /* <DEDUP_REMOVED lines=135> */
.L_x_18926:
[----:B------:R-:W-:Y:S05]  /*3c4d0*/  BSYNC B0 ;  /* 0x0000000000007941 */ /* 0x000fea0003800000 */
.L_x_18925:
        /* <DEDUP_REMOVED lines=8> */
.L_x_18928:
[----:B------:R-:W-:Y:S05]  /*3c560*/  BSYNC B3 ;  /* 0x0000000000037941 */ /* 0x000fea0003800000 */
.L_x_18927:
        /* <DEDUP_REMOVED lines=82> */
.L_x_18930:
[----:B------:R-:W-:-:S04]  /*3ca90*/  ISETP.GE.AND P0, PT, R57, RZ, PT ;  /* 0x000000ff3900720c */ /* 0x000fc80003f06270 */
[----:B------:R-:W-:Y:S02]  /*3caa0*/  FSEL R6, RZ, 3.37028055040000000000e+12, P0 ;  /* 0x54442d18ff067808 */ /* 0x000fe40000000000 */
[----:B------:R-:W-:-:S07]  /*3cab0*/  FSEL R7, RZ, 2.1426990032196044922, P0 ;  /* 0x400921fbff077808 */ /* 0x000fce0000000000 */
.L_x_18931:
[----:B------:R-:W-:Y:S05]  /*3cac0*/  BSYNC B0 ;  /* 0x0000000000007941 */ /* 0x000fea0003800000 */
.L_x_18929:
[----:B------:R-:W-:Y:S01]  /*3cad0*/  DADD R2, R2, R4 ;  /* 0x0000000002027229 */ /* 0x000fe20000000004 */
[----:B------:R-:W-:-:S07]  /*3cae0*/  LOP3.LUT R59, R7, 0x80000000, R59, 0xb8, !PT ;  /* 0x80000000073b7812 */ /* 0x000fce00078eb83b */
[----:B------:R-:W-:-:S06]  /*3caf0*/  DSETP.GTU.AND P0, PT, |R2|, +INF , PT ;  /* 0x7ff000000200742a */ /* 0x000fcc0003f0c200 */
[----:B------:R-:W-:Y:S02]  /*3cb00*/  FSEL R6, R2, R6, P0 ;  /* 0x0000000602067208 */ /* 0x000fe40000000000 */
[----:B------:R-:W-:Y:S01]  /*3cb10*/  FSEL R7, R3, R59, P0 ;  /* 0x0000003b03077208 */ /* 0x000fe20000000000 */
[----:B------:R-:W-:Y:S06]  /*3cb20*/  BRA `(.L_x_18924) ;  /* 0x0000001000847947 */ /* 0x000fec0003800000 */
.L_x_18915:
        /* <DEDUP_REMOVED lines=23> */
.L_x_18933:
[----:B------:R-:W-:Y:S05]  /*3cca0*/  BSYNC B3 ;  /* 0x0000000000037941 */ /* 0x000fea0003800000 */
.L_x_18932:
        /* <DEDUP_REMOVED lines=26> */
.L_x_18935:
[----:B------:R-:W-:Y:S05]  /*3ce50*/  BSYNC B3 ;  /* 0x0000000000037941 */ /* 0x000fea0003800000 */
.L_x_18934:
        /* <DEDUP_REMOVED lines=136> */
.L_x_18937:
[----:B------:R-:W-:Y:S05]  /*3d6e0*/  BSYNC B0 ;  /* 0x0000000000007941 */ /* 0x000fea0003800000 */
.L_x_18936:
        /* <DEDUP_REMOVED lines=8> */
.L_x_18939:
[----:B------:R-:W-:Y:S05]  /*3d770*/  BSYNC B3 ;  /* 0x0000000000037941 */ /* 0x000fea0003800000 */
.L_x_18938:
        /* <DEDUP_REMOVED lines=82> */
.L_x_18941:
[----:B------:R-:W-:-:S04]  /*3dca0*/  ISETP.GE.AND P0, PT, R57, RZ, PT ;  /* 0x000000ff3900720c */ /* 0x000fc80003f06270 */
[----:B------:R-:W-:Y:S02]  /*3dcb0*/  FSEL R6, RZ, 3.37028055040000000000e+12, P0 ;  /* 0x54442d18ff067808 */ /* 0x000fe40000000000 */
[----:B------:R-:W-:-:S07]  /*3dcc0*/  FSEL R7, RZ, 2.1426990032196044922, P0 ;  /* 0x400921fbff077808 */ /* 0x000fce0000000000 */
.L_x_18942:
[----:B------:R-:W-:Y:S05]  /*3dcd0*/  BSYNC B0 ;  /* 0x0000000000007941 */ /* 0x000fea0003800000 */
.L_x_18940:
[----:B------:R-:W-:Y:S01]  /*3dce0*/  DADD R2, R2, R4 ;  /* 0x0000000002027229 */ /* 0x000fe20000000004 */
[----:B------:R-:W-:Y:S01]  /*3dcf0*/  LOP3.LUT R59, R7, 0x80000000, R59, 0xb8, !PT ;  /* 0x80000000073b7812 */ /* 0x000fe200078eb83b */
[----:B------:R-:W-:-:S06]  /*3dd00*/  DADD R30, R30, 1 ;  /* 0x3ff000001e1e7429 */ /* 0x000fcc0000000000 */
[----:B------:R-:W-:-:S06]  /*3dd10*/  DSETP.GTU.AND P0, PT, |R2|, +INF , PT ;  /* 0x7ff000000200742a */ /* 0x000fcc0003f0c200 */
[----:B------:R-:W-:Y:S02]  /*3dd20*/  FSEL R6, R2, R6, P0 ;  /* 0x0000000602067208 */ /* 0x000fe40000000000 */
[----:B------:R-:W-:-:S07]  /*3dd30*/  FSEL R7, R3, R59, P0 ;  /* 0x0000003b03077208 */ /* 0x000fce0000000000 */
.L_x_18924:
[----:B------:R-:W-:Y:S05]  /*3dd40*/  BSYNC B2 ;  /* 0x0000000000027941 */ /* 0x000fea0003800000 */
.L_x_18914:
        /* <DEDUP_REMOVED lines=9> */
.L_x_18821:
        /* <DEDUP_REMOVED lines=21> */
.L_x_18913:
[----:B------:R-:W-:Y:S05]  /*3df30*/  BSYNC B1 ;  /* 0x0000000000017941 */ /* 0x000fea0003800000 */
.L_x_18820:
        /* <DEDUP_REMOVED lines=143> */
.L_x_18951:
[----:B------:R-:W-:Y:S05]  /*3e830*/  BSYNC B3 ;  /* 0x0000000000037941 */ /* 0x000fea0003800000 */
.L_x_18950:
        /* <DEDUP_REMOVED lines=81> */
.L_x_18949:
        /* <DEDUP_REMOVED lines=32> */
.L_x_18959:
[----:B------:R-:W-:Y:S05]  /*3ef50*/  BSYNC B4 ;  /* 0x0000000000047941 */ /* 0x000fea0003800000 */
.L_x_18958:
[----:B------:R-:W-:Y:S02]  /*3ef60*/  IMAD.MOV.U32 R30, RZ, RZ, R22 ;  /* 0x000000ffff1e7224 */ /* 0x000fe400078e0016 */
[----:B------:R-:W-:Y:S01]  /*3ef70*/  IMAD.MOV.U32 R31, RZ, RZ, R23 ;  /* 0x000000ffff1f7224 */ /* 0x000fe200078e0017 */
[----:B------:R-:W-:Y:S06]  /*3ef80*/  BRA `(.L_x_18957) ;  /* 0x0000000000047947 */ /* 0x000fec0003800000 */
.L_x_18956:
[----:B------:R-:W-:-:S11]  /*3ef90*/  DADD R30, -R40, R44 ;  /* 0x00000000281e7229 */ /* 0x000fd6000000012c */
.L_x_18957:
[----:B------:R-:W-:Y:S05]  /*3efa0*/  BSYNC B3 ;  /* 0x0000000000037941 */ /* 0x000fea0003800000 */
.L_x_18955:
        /* <DEDUP_REMOVED lines=27> */
.L_x_18964:
[----:B------:R-:W-:Y:S05]  /*3f160*/  BSYNC B4 ;  /* 0x0000000000047941 */ /* 0x000fea0003800000 */
.L_x_18963:
[----:B------:R-:W-:Y:S05]  /*3f170*/  BRA `(.L_x_18962) ;  /* 0x0000000000047947 */ /* 0x000fea0003800000 */
.L_x_18961:
[----:B------:R-:W-:-:S11]  /*3f180*/  DADD R22, R46, -R6 ;  /* 0x000000002e167229 */ /* 0x000fd60000000806 */
.L_x_18962:
[----:B------:R-:W-:Y:S05]  /*3f190*/  BSYNC B3 ;  /* 0x0000000000037941 */ /* 0x000fea0003800000 */
.L_x_18960:
        /* <DEDUP_REMOVED lines=30> */
.L_x_18966:
[----:B------:R-:W-:Y:S05]  /*3f380*/  BSYNC B3 ;  /* 0x0000000000037941 */ /* 0x000fea0003800000 */
.L_x_18965:
        /* <DEDUP_REMOVED lines=85> */
.L_x_18967:
        /* <DEDUP_REMOVED lines=20> */
.L_x_18969:
[----:B------:R-:W-:Y:S05]  /*3fa20*/  BSYNC B3 ;  /* 0x0000000000037941 */ /* 0x000fea0003800000 */
.L_x_18968:
        /* <DEDUP_REMOVED lines=30> */
.L_x_18954:
        /* <DEDUP_REMOVED lines=24> */
.L_x_18972:
[----:B------:R-:W-:Y:S05]  /*3fd90*/  BSYNC B3 ;  /* 0x0000000000037941 */ /* 0x000fea0003800000 */
.L_x_18971:
        /* <DEDUP_REMOVED lines=25> */
.L_x_18975:
[----:B------:R-:W-:Y:S05]  /*3ff30*/  BSYNC B3 ;  /* 0x0000000000037941 */ /* 0x000fea0003800000 */
.L_x_18974:
        /* <DEDUP_REMOVED lines=30> */
.L_x_18973:
        /* <DEDUP_REMOVED lines=75> */
.L_x_18976:
[----:B------:R-:W-:Y:S01]  /*405d0*/  IMAD.MOV.U32 R8, RZ, RZ, 0x0 ;  /* 0x00000000ff087424 */ /* 0x000fe200078e00ff */
[----:B------:R-:W-:Y:S02]  /*405e0*/  MOV R9, 0x7ff00000 ;  /* 0x7ff0000000097802 */ /* 0x000fe40000000f00 */
[----:B------:R-:W-:-:S04]  /*405f0*/  FSETP.NEU.FTZ.AND P0, PT, R7, RZ, PT ;  /* 0x000000ff0700720b */ /* 0x000fc80003f1d000 */
[----:B------:R-:W-:-:S10]  /*40600*/  DFMA R8, R6, R8, +INF ;  /* 0x7ff000000608742b */ /* 0x000fd40000000008 */
[----:B------:R-:W-:Y:S02]  /*40610*/  FSEL R34, R8, RZ, P0 ;  /* 0x000000ff08227208 */ /* 0x000fe40000000000 */
[----:B------:R-:W-:Y:S01]  /*40620*/  FSEL R35, R9, -QNAN , P0 ;  /* 0xfff0000009237808 */ /* 0x000fe20000000000 */
[----:B------:R-:W-:Y:S06]  /*40630*/  BRA `(.L_x_18952) ;  /* 0x00000004002c7947 */ /* 0x000fec0003800000 */
.L_x_18970:
        /* <DEDUP_REMOVED lines=23> */
.L_x_18978:
[----:B------:R-:W-:Y:S05]  /*407b0*/  BSYNC B3 ;  /* 0x0000000000037941 */ /* 0x000fea0003800000 */
.L_x_18977:
        /* <DEDUP_REMOVED lines=21> */
.L_x_18980:
[----:B------:R-:W-:Y:S05]  /*40910*/  BSYNC B3 ;  /* 0x0000000000037941 */ /* 0x000fea0003800000 */
.L_x_18979:
[----:B------:R-:W-:Y:S02]  /*40920*/  IMAD.MOV.U32 R34, RZ, RZ, R22 ;  /* 0x000000ffff227224 */ /* 0x000fe400078e0016 */
[----:B------:R-:W-:Y:S01]  /*40930*/  IMAD.MOV.U32 R35, RZ, RZ, R23 ;  /* 0x000000ffff237224 */ /* 0x000fe200078e0017 */
[----:B------:R-:W-:Y:S06]  /*40940*/  BRA `(.L_x_18952) ;  /* 0x0000000000687947 */ /* 0x000fec0003800000 */
.L_x_18953:
        /* <DEDUP_REMOVED lines=23> */
.L_x_18982:
[----:B------:R-:W-:Y:S05]  /*40ac0*/  BSYNC B3 ;  /* 0x0000000000037941 */ /* 0x000fea0003800000 */
.L_x_18981:
[----:B------:R-:W-:Y:S02]  /*40ad0*/  IMAD.MOV.U32 R34, RZ, RZ, R6 ;  /* 0x000000ffff227224 */ /* 0x000fe400078e0006 */
[----:B------:R-:W-:-:S07]  /*40ae0*/  IMAD.MOV.U32 R35, RZ, RZ, R7 ;  /* 0x000000ffff237224 */ /* 0x000fce00078e0007 */
.L_x_18952:
[----:B------:R-:W-:Y:S05]  /*40af0*/  BSYNC B2 ;  /* 0x0000000000027941 */ /* 0x000fea0003800000 */
.L_x_18948:
        /* <DEDUP_REMOVED lines=26> */
.L_x_18986:
[----:B------:R-:W-:Y:S05]  /*40ca0*/  BSYNC B3 ;  /* 0x0000000000037941 */ /* 0x000fea0003800000 */
.L_x_18985:
        /* <DEDUP_REMOVED lines=37> */
.L_x_18994:
[----:B------:R-:W-:Y:S05]  /*40f00*/  BSYNC B4 ;  /* 0x0000000000047941 */ /* 0x000fea0003800000 */
.L_x_18993:
[----:B------:R-:W-:Y:S02]  /*40f10*/  IMAD.MOV.U32 R48, RZ, RZ, R22 ;  /* 0x000000ffff307224 */ /* 0x000fe400078e0016 */
[----:B------:R-:W-:Y:S01]  /*40f20*/  IMAD.MOV.U32 R49, RZ, RZ, R23 ;  /* 0x000000ffff317224 */ /* 0x000fe200078e0017 */
[----:B------:R-:W-:Y:S06]  /*40f30*/  BRA `(.L_x_18992) ;  /* 0x0000000000047947 */ /* 0x000fec0003800000 */
.L_x_18991:
[----:B------:R-:W-:-:S11]  /*40f40*/  DADD R48, -R40, R44 ;  /* 0x0000000028307229 */ /* 0x000fd6000000012c */
.L_x_18992:
[----:B------:R-:W-:Y:S05]  /*40f50*/  BSYNC B3 ;  /* 0x0000000000037941 */ /* 0x000fea0003800000 */
.L_x_18990:
        /* <DEDUP_REMOVED lines=24> */
.L_x_18999:
[----:B------:R-:W-:Y:S05]  /*410e0*/  BSYNC B4 ;  /* 0x0000000000047941 */ /* 0x000fea0003800000 */
.L_x_18998:
[----:B------:R-:W-:Y:S01]  /*410f0*/  IMAD.MOV.U32 R4, RZ, RZ, R22 ;  /* 0x000000ffff047224 */ /* 0x000fe200078e0016 */
[----:B------:R-:W-:Y:S01]  /*41100*/  MOV R5, R23 ;  /* 0x0000001700057202 */ /* 0x000fe20000000f00 */
[----:B------:R-:W-:Y:S06]  /*41110*/  BRA `(.L_x_18997) ;  /* 0x0000000000047947 */ /* 0x000fec0003800000 */
.L_x_18996:
[----:B------:R-:W-:-:S11]  /*41120*/  DADD R4, -R42, R46 ;  /* 0x000000002a047229 */ /* 0x000fd6000000012e */
.L_x_18997:
[----:B------:R-:W-:Y:S05]  /*41130*/  BSYNC B3 ;  /* 0x0000000000037941 */ /* 0x000fea0003800000 */
.L_x_18995:
        /* <DEDUP_REMOVED lines=26> */
.L_x_19001:
[----:B------:R-:W-:Y:S05]  /*412e0*/  BSYNC B3 ;  /* 0x0000000000037941 */ /* 0x000fea0003800000 */
.L_x_19000:
[----:B------:R-:W-:Y:S01]  /*412f0*/  PLOP3.LUT P0, PT, PT, PT, PT, 0x80, 0x0 ;  /* 0x000000000000781c */ /* 0x000fe20003f0f070 */
[----:B------:R-:W-:Y:S01]  /*41300*/  IMAD.MOV.U32 R4, RZ, RZ, R6 ;  /* 0x000000ffff047224 */ /* 0x000fe200078e0006 */
[----:B------:R-:W-:Y:S01]  /*41310*/  MOV R5, R7 ;  /* 0x0000000700057202 */ /* 0x000fe20000000f00 */
[----:B------:R-:W-:Y:S10]  /*41320*/  BRA `(.L_x_18987) ;  /* 0x0000000800407947 */ /* 0x000ff40003800000 */
.L_x_18989:
        /* <DEDUP_REMOVED lines=26> */
.L_x_19004:
[----:B------:R-:W-:Y:S05]  /*414d0*/  BSYNC B3 ;  /* 0x0000000000037941 */ /* 0x000fea0003800000 */
.L_x_19003:
[----:B------:R-:W-:Y:S01]  /*414e0*/  PLOP3.LUT P0, PT, PT, PT, PT, 0x80, 0x0 ;  /* 0x000000000000781c */ /* 0x000fe20003f0f070 */
[----:B------:R-:W-:Y:S01]  /*414f0*/  IMAD.MOV.U32 R4, RZ, RZ, R6 ;  /* 0x000000ffff047224 */ /* 0x000fe200078e0006 */
[----:B------:R-:W-:Y:S01]  /*41500*/  MOV R5, R7 ;  /* 0x0000000700057202 */ /* 0x000fe20000000f00 */
[----:B------:R-:W-:Y:S10]  /*41510*/  BRA `(.L_x_18987) ;  /* 0x0000000400c47947 */ /* 0x000ff40003800000 */
.L_x_19002:
        /* <DEDUP_REMOVED lines=27> */
.L_x_19006:
[----:B------:R-:W-:Y:S05]  /*416d0*/  BSYNC B3 ;  /* 0x0000000000037941 */ /* 0x000fea0003800000 */
.L_x_19005:
        /* <DEDUP_REMOVED lines=21> */
.L_x_19008:
[----:B------:R-:W-:Y:S05]  /*41830*/  BSYNC B3 ;  /* 0x0000000000037941 */ /* 0x000fea0003800000 */
.L_x_19007:
[----:B------:R-:W-:Y:S01]  /*41840*/  DMUL R2, R2, 8.11296384146066816958e+31 ;  /* 0x4690000002027828 */ /* 0x000fe20000000000 */
[----:B------:R-:W-:Y:S01]  /*41850*/  PLOP3.LUT P0, PT, PT, PT, PT, 0x80, 0x0 ;  /* 0x000000000000781c */ /* 0x000fe20003f0f070 */
[----:B------:R-:W-:Y:S02]  /*41860*/  IMAD.MOV.U32 R4, RZ, RZ, R22 ;  /* 0x000000ffff047224 */ /* 0x000fe400078e0016 */
[----:B------:R-:W-:Y:S01]  /*41870*/  IMAD.MOV.U32 R5, RZ, RZ, R23 ;  /* 0x000000ffff057224 */ /* 0x000fe200078e0017 */
[----:B------:R-:W-:Y:S09]  /*41880*/  BRA `(.L_x_18987) ;  /* 0x0000000000e87947 */ /* 0x000ff20003800000 */
.L_x_18988:
        /* <DEDUP_REMOVED lines=24> */
.L_x_19010:
[----:B------:R-:W-:Y:S05]  /*41a10*/  BSYNC B3 ;  /* 0x0000000000037941 */ /* 0x000fea0003800000 */
.L_x_19009:
        /* <DEDUP_REMOVED lines=26> */
.L_x_19012:
[----:B------:R-:W-:Y:S05]  /*41bc0*/  BSYNC B3 ;  /* 0x0000000000037941 */ /* 0x000fea0003800000 */
.L_x_19011:
[----:B------:R-:W-:Y:S01]  /*41bd0*/  DMUL R4, R6, R20 ;  /* 0x0000001406047228 */ /* 0x000fe20000000000 */
[----:B------:R-:W-:Y:S01]  /*41be0*/  PLOP3.LUT P0, PT, PT, PT, PT, 0x80, 0x0 ;  /* 0x000000000000781c */ /* 0x000fe20003f0f070 */
[----:B------:R-:W-:-:S12]  /*41bf0*/  BRA `(.L_x_18987) ;  /* 0x00000000000c7947 */ /* 0x000fd80003800000 */
.L_x_18984:
[----:B------:R-:W-:Y:S01]  /*41c00*/  DMUL R4, R32, 9.00719925474099200000e+15 ;  /* 0x4340000020047828 */ /* 0x000fe20000000000 */
[----:B------:R-:W-:Y:S01]  /*41c10*/  PLOP3.LUT P0, PT, PT, PT, PT, 0x80, 0x0 ;  /* 0x000000000000781c */ /* 0x000fe20003f0f070 */
[----:B------:R-:W-:-:S12]  /*41c20*/  DMUL R2, R2, 9.00719925474099200000e+15 ;  /* 0x4340000002027828 */ /* 0x000fd80000000000 */
.L_x_18987:
[----:B------:R-:W-:Y:S05]  /*41c30*/  BSYNC B2 ;  /* 0x0000000000027941 */ /* 0x000fea0003800000 */
.L_x_18983:
        /* <DEDUP_REMOVED lines=67> */
.L_x_19018:
[----:B------:R-:W-:-:S11]  /*42070*/  DMUL R8, RZ, |R30| ;  /* 0x4000001eff087228 */ /* 0x000fd60000000000 */
.L_x_19019:
[----:B------:R-:W-:Y:S05]  /*42080*/  BSYNC B0 ;  /* 0x0000000000007941 */ /* 0x000fea0003800000 */
.L_x_19017:
        /* <DEDUP_REMOVED lines=11> */
.L_x_19016:
        /* <DEDUP_REMOVED lines=53> */
.L_x_19015:
        /* <DEDUP_REMOVED lines=62> */
.L_x_19023:
[----:B------:R-:W-:-:S11]  /*42870*/  DMUL R8, RZ, |R30| ;  /* 0x4000001eff087228 */ /* 0x000fd60000000000 */
.L_x_19024:
[----:B------:R-:W-:Y:S05]  /*42880*/  BSYNC B0 ;  /* 0x0000000000007941 */ /* 0x000fea0003800000 */
.L_x_19022:
        /* <DEDUP_REMOVED lines=11> */
.L_x_19021:
        /* <DEDUP_REMOVED lines=53> */
.L_x_19014:
        /* <DEDUP_REMOVED lines=30> */
.L_x_19027:
[----:B------:R-:W-:Y:S05]  /*42e70*/  BSYNC B3 ;  /* 0x0000000000037941 */ /* 0x000fea0003800000 */
.L_x_19026:
        /* <DEDUP_REMOVED lines=82> */
.L_x_19029:
[----:B------:R-:W-:Y:S02]  /*433a0*/  FSEL R6, RZ, 3.37028055040000000000e+12, P1 ;  /* 0x54442d18ff067808 */ /* 0x000fe40000800000 */
[----:B------:R-:W-:-:S07]  /*433b0*/  FSEL R7, RZ, 2.1426990032196044922, P1 ;  /* 0x400921fbff077808 */ /* 0x000fce0000800000 */
.L_x_19030:
[----:B------:R-:W-:Y:S05]  /*433c0*/  BSYNC B0 ;  /* 0x0000000000007941 */ /* 0x000fea0003800000 */
.L_x_19028:
[----:B------:R-:W-:Y:S01]  /*433d0*/  DADD R2, |R4|, |R2| ;  /* 0x0000000004027229 */ /* 0x000fe20000000602 */
[----:B------:R-:W-:-:S07]  /*433e0*/  LOP3.LUT R5, R7, 0x80000000, R5, 0xb8, !PT ;  /* 0x8000000007057812 */ /* 0x000fce00078eb805 */
[----:B------:R-:W-:-:S06]  /*433f0*/  DSETP.GTU.AND P0, PT, |R2|, +INF , PT ;  /* 0x7ff000000200742a */ /* 0x000fcc0003f0c200 */
[----:B------:R-:W-:Y:S02]  /*43400*/  FSEL R8, R2, R6, P0 ;  /* 0x0000000602087208 */ /* 0x000fe40000000000 */
[----:B------:R-:W-:Y:S01]  /*43410*/  FSEL R9, R3, R5, P0 ;  /* 0x0000000503097208 */ /* 0x000fe20000000000 */
[----:B------:R-:W-:Y:S06]  /*43420*/  BRA `(.L_x_19020) ;  /* 0x0000000400d47947 */ /* 0x000fec0003800000 */
.L_x_19025:
        /* <DEDUP_REMOVED lines=26> */
.L_x_19032:
[----:B------:R-:W-:Y:S05]  /*435d0*/  BSYNC B3 ;  /* 0x0000000000037941 */ /* 0x000fea0003800000 */
.L_x_19031:
        /* <DEDUP_REMOVED lines=82> */
.L_x_19034:
[----:B------:R-:W-:Y:S02]  /*43b00*/  FSEL R6, RZ, 3.37028055040000000000e+12, P1 ;  /* 0x54442d18ff067808 */ /* 0x000fe40000800000 */
[----:B------:R-:W-:-:S07]  /*43b10*/  FSEL R7, RZ, 2.1426990032196044922, P1 ;  /* 0x400921fbff077808 */ /* 0x000fce0000800000 */
.L_x_19035:
[----:B------:R-:W-:Y:S05]  /*43b20*/  BSYNC B0 ;  /* 0x0000000000007941 */ /* 0x000fea0003800000 */
.L_x_19033:
[----:B------:R-:W-:Y:S01]  /*43b30*/  DADD R2, |R4|, |R2| ;  /* 0x0000000004027229 */ /* 0x000fe20000000602 */
[----:B------:R-:W-:-:S07]  /*43b40*/  LOP3.LUT R5, R7, 0x80000000, R5, 0xb8, !PT ;  /* 0x8000000007057812 */ /* 0x000fce00078eb805 */
[----:B------:R-:W-:-:S06]  /*43b50*/  DSETP.GTU.AND P0, PT, |R2|, +INF , PT ;  /* 0x7ff000000200742a */ /* 0x000fcc0003f0c200 */
[----:B------:R-:W-:Y:S02]  /*43b60*/  FSEL R8, R2, R6, P0 ;  /* 0x0000000602087208 */ /* 0x000fe40000000000 */
[----:B------:R-:W-:-:S07]  /*43b70*/  FSEL R9, R3, R5, P0 ;  /* 0x0000000503097208 */ /* 0x000fce0000000000 */
.L_x_19020:
[----:B------:R-:W-:Y:S05]  /*43b80*/  BSYNC B2 ;  /* 0x0000000000027941 */ /* 0x000fea0003800000 */
.L_x_19013:
[----:B------:R-:W-:Y:S01]  /*43b90*/  DADD R2, -RZ, -R34 ;  /* 0x00000000ff027229 */ /* 0x000fe20000000922 */
[----:B------:R-:W-:-:S09]  /*43ba0*/  ISETP.NE.AND P0, PT, R50, RZ, PT ;  /* 0x000000ff3200720c */ /* 0x000fd20003f05270 */
[----:B------:R-:W-:Y:S02]  /*43bb0*/  FSEL R10, R2, R34, !P0 ;  /* 0x00000022020a7208 */ /* 0x000fe40004000000 */
[----:B------:R-:W-:Y:S01]  /*43bc0*/  FSEL R11, R3, R35, !P0 ;  /* 0x00000023030b7208 */ /* 0x000fe20004000000 */
[----:B------:R-:W-:Y:S06]  /*43bd0*/  BRA `(.L_x_19036) ;  /* 0x0000003000287947 */ /* 0x000fec0003800000 */
.L_x_18947:
[----:B------:R-:W2:Y:S01]  /*43be0*/  LDL.64 R8, [R1+0x8] ;  /* 0x0000080001087983 */ /* 0x000ea20000100a00 */
[----:B------:R-:W-:Y:S01]  /*43bf0*/  UMOV UR4, 0x54442d18 ;  /* 0x54442d1800047882 */ /* 0x000fe20000000000 */
[----:B------:R-:W-:Y:S01]  /*43c00*/  UMOV UR5, 0x3ff921fb ;  /* 0x3ff921fb00057882 */ /* 0x000fe20000000000 */
[----:B------:R-:W-:Y:S02]  /*43c10*/  DADD R10, -RZ, -R66 ;  /* 0x00000000ff0a7229 */ /* 0x000fe40000000942 */
[----:B--2---:R-:W-:-:S08]  /*43c20*/  DADD R8, -R64, R8 ;  /* 0x0000000040087229 */ /* 0x004fd00000000108 */
[----:B------:R-:W-:Y:S01]  /*43c30*/  DADD R8, R8, UR4 ;  /* 0x0000000408087e29 */ /* 0x000fe20008000000 */
[----:B------:R-:W-:Y:S10]  /*43c40*/  BRA `(.L_x_19036) ;  /* 0x00000030000c7947 */ /* 0x000ff40003800000 */
.L_x_18946:
[----:B------:R-:W-:Y:S01]  /*43c50*/  DADD R10, -RZ, -R66 ;  /* 0x00000000ff0a7229 */ /* 0x000fe20000000942 */
[----:B------:R-:W-:Y:S01]  /*43c60*/  CS2R R8, SRZ ;  /* 0x0000000000087805 */ /* 0x000fe2000001ff00 */
[----:B------:R-:W-:Y:S09]  /*43c70*/  BRA `(.L_x_19036) ;  /* 0x0000003000007947 */ /* 0x000ff20003800000 */
.L_x_18945:
        /* <DEDUP_REMOVED lines=108> */
.L_x_19041:
[----:B------:R-:W-:Y:S05]  /*44340*/  BSYNC B0 ;  /* 0x0000000000007941 */ /* 0x000fea0003800000 */
.L_x_19040:
        /* <DEDUP_REMOVED lines=8> */
.L_x_19043:
[----:B------:R-:W-:Y:S05]  /*443d0*/  BSYNC B3 ;  /* 0x0000000000037941 */ /* 0x000fea0003800000 */
.L_x_19042:
        /* <DEDUP_REMOVED lines=82> */
.L_x_19045:
[----:B------:R-:W-:-:S04]  /*44900*/  ISETP.GE.AND P0, PT, R65, RZ, PT ;  /* 0x000000ff4100720c */ /* 0x000fc80003f06270 */
[----:B------:R-:W-:Y:S02]  /*44910*/  FSEL R6, RZ, 3.37028055040000000000e+12, P0 ;  /* 0x54442d18ff067808 */ /* 0x000fe40000000000 */
[----:B------:R-:W-:-:S07]  /*44920*/  FSEL R7, RZ, 2.1426990032196044922, P0 ;  /* 0x400921fbff077808 */ /* 0x000fce0000000000 */
.L_x_19046:
[----:B------:R-:W-:Y:S05]  /*44930*/  BSYNC B0 ;  /* 0x0000000000007941 */ /* 0x000fea0003800000 */
.L_x_19044:
[----:B------:R-:W-:Y:S01]  /*44940*/  DADD R2, R2, R4 ;  /* 0x0000000002027229 */ /* 0x000fe20000000004 */
[----:B------:R-:W-:Y:S01]  /*44950*/  LOP3.LUT R67, R7, 0x80000000, R67, 0xb8, !PT ;  /* 0x8000000007437812 */ /* 0x000fe200078eb843 */
[----:B------:R-:W-:-:S06]  /*44960*/  DMUL R34, R34, 0.5 ;  /* 0x3fe0000022227828 */ /* 0x000fcc0000000000 */
[----:B------:R-:W-:-:S06]  /*44970*/  DSETP.GTU.AND P0, PT, |R2|, +INF , PT ;  /* 0x7ff000000200742a */ /* 0x000fcc0003f0c200 */
[----:B------:R-:W-:Y:S02]  /*44980*/  FSEL R6, R2, R6, P0 ;  /* 0x0000000602067208 */ /* 0x000fe40000000000 */
[----:B------:R-:W-:Y:S01]  /*44990*/  FSEL R7, R3, R67, P0 ;  /* 0x0000004303077208 */ /* 0x000fe20000000000 */
[----:B------:R-:W-:Y:S06]  /*449a0*/  BRA `(.L_x_19047) ;  /* 0x0000002000387947 */ /* 0x000fec0003800000 */
.L_x_19039:
        /* <DEDUP_REMOVED lines=135> */
.L_x_19049:
[----:B------:R-:W-:Y:S05]  /*45220*/  BSYNC B0 ;  /* 0x0000000000007941 */ /* 0x000fea0003800000 */
.L_x_19048:
        /* <DEDUP_REMOVED lines=8> */
.L_x_19051:
[----:B------:R-:W-:Y:S05]  /*452b0*/  BSYNC B3 ;  /* 0x0000000000037941 */ /* 0x000fea0003800000 */
.L_x_19050:
        /* <DEDUP_REMOVED lines=82> */
.L_x_19053:
[----:B------:R-:W-:-:S04]  /*457e0*/  ISETP.GE.AND P0, PT, R65, RZ, PT ;  /* 0x000000ff4100720c */ /* 0x000fc80003f06270 */
[----:B------:R-:W-:Y:S02]  /*457f0*/  FSEL R6, RZ, 3.37028055040000000000e+12, P0 ;  /* 0x54442d18ff067808 */ /* 0x000fe40000000000 */
[----:B------:R-:W-:-:S07]  /*45800*/  FSEL R7, RZ, 2.1426990032196044922, P0 ;  /* 0x400921fbff077808 */ /* 0x000fce0000000000 */
.L_x_19054:
[----:B------:R-:W-:Y:S05]  /*45810*/  BSYNC B0 ;  /* 0x0000000000007941 */ /* 0x000fea0003800000 */
.L_x_19052:
[----:B------:R-:W-:Y:S01]  /*45820*/  DADD R2, R2, R4 ;  /* 0x0000000002027229 */ /* 0x000fe20000000004 */
[----:B------:R-:W-:-:S07]  /*45830*/  LOP3.LUT R67, R7, 0x80000000, R67, 0xb8, !PT ;  /* 0x8000000007437812 */ /* 0x000fce00078eb843 */
[----:B------:R-:W-:-:S06]  /*45840*/  DSETP.GTU.AND P0, PT, |R2|, +INF , PT ;  /* 0x7ff000000200742a */ /* 0x000fcc0003f0c200 */
[----:B------:R-:W-:Y:S02]  /*45850*/  FSEL R6, R2, R6, P0 ;  /* 0x0000000602067208 */ /* 0x000fe40000000000 */
[----:B------:R-:W-:Y:S01]  /*45860*/  FSEL R7, R3, R67, P0 ;  /* 0x0000004303077208 */ /* 0x000fe20000000000 */
[----:B------:R-:W-:Y:S06]  /*45870*/  BRA `(.L_x_19047) ;  /* 0x0000001000847947 */ /* 0x000fec0003800000 */
.L_x_19038:
        /* <DEDUP_REMOVED lines=23> */
.L_x_19056:
[----:B------:R-:W-:Y:S05]  /*459f0*/  BSYNC B3 ;  /* 0x0000000000037941 */ /* 0x000fea0003800000 */
.L_x_19055:
        /* <DEDUP_REMOVED lines=26> */
.L_x_19058:
[----:B------:R-:W-:Y:S05]  /*45ba0*/  BSYNC B3 ;  /* 0x0000000000037941 */ /* 0x000fea0003800000 */
.L_x_19057:
        /* <DEDUP_REMOVED lines=136> */
.L_x_19060:
[----:B------:R-:W-:Y:S05]  /*46430*/  BSYNC B0 ;  /* 0x0000000000007941 */ /* 0x000fea0003800000 */
.L_x_19059:
        /* <DEDUP_REMOVED lines=8> */
.L_x_19062:
[----:B------:R-:W-:Y:S05]  /*464c0*/  BSYNC B3 ;  /* 0x0000000000037941 */ /* 0x000fea0003800000 */
.L_x_19061:
        /* <DEDUP_REMOVED lines=82> */
.L_x_19064:
[----:B------:R-:W-:-:S04]  /*469f0*/  ISETP.GE.AND P0, PT, R65, RZ, PT ;  /* 0x000000ff4100720c */ /* 0x000fc80003f06270 */
[----:B------:R-:W-:Y:S02]  /*46a00*/  FSEL R6, RZ, 3.37028055040000000000e+12, P0 ;  /* 0x54442d18ff067808 */ /* 0x000fe40000000000 */
[----:B------:R-:W-:-:S07]  /*46a10*/  FSEL R7, RZ, 2.1426990032196044922, P0 ;  /* 0x400921fbff077808 */ /* 0x000fce0000000000 */
.L_x_19065:
[----:B------:R-:W-:Y:S05]  /*46a20*/  BSYNC B0 ;  /* 0x0000000000007941 */ /* 0x000fea0003800000 */
.L_x_19063:
[----:B------:R-:W-:Y:S01]  /*46a30*/  DADD R2, R2, R4 ;  /* 0x0000000002027229 */ /* 0x000fe20000000004 */
[----:B------:R-:W-:Y:S01]  /*46a40*/  LOP3.LUT R67, R7, 0x80000000, R67, 0xb8, !PT ;  /* 0x8000000007437812 */ /* 0x000fe200078eb843 */
[----:B------:R-:W-:-:S06]  /*46a50*/  DADD R34, R34, 1 ;  /* 0x3ff0000022227429 */ /* 0x000fcc0000000000 */
[----:B------:R-:W-:-:S06]  /*46a60*/  DSETP.GTU.AND P0, PT, |R2|, +INF , PT ;  /* 0x7ff000000200742a */ /* 0x000fcc0003f0c200 */
[----:B------:R-:W-:Y:S02]  /*46a70*/  FSEL R6, R2, R6, P0 ;  /* 0x0000000602067208 */ /* 0x000fe40000000000 */
[----:B------:R-:W-:-:S07]  /*46a80*/  FSEL R7, R3, R67, P0 ;  /* 0x0000004303077208 */ /* 0x000fce0000000000 */
.L_x_19047:
[----:B------:R-:W-:Y:S05]  /*46a90*/  BSYNC B2 ;  /* 0x0000000000027941 */ /* 0x000fea0003800000 */
.L_x_19037:
        /* <DEDUP_REMOVED lines=9> */
.L_x_18944:
        /* <DEDUP_REMOVED lines=21> */
.L_x_19036:
[----:B------:R-:W-:Y:S05]  /*46c80*/  BSYNC B1 ;  /* 0x0000000000017941 */ /* 0x000fea0003800000 */
.L_x_18943:
        /* <DEDUP_REMOVED lines=12> */
.L_x_18081:
        /* <DEDUP_REMOVED lines=210> */
.L_x_19075:
[----:B------:R-:W-:Y:S05]  /*47a70*/  BSYNC B3 ;  /* 0x0000000000037941 */ /* 0x000fea0003800000 */
.L_x_19074:
        /* <DEDUP_REMOVED lines=81> */
.L_x_19073:
        /* <DEDUP_REMOVED lines=32> */
.L_x_19083:
[----:B------:R-:W-:Y:S05]  /*48190*/  BSYNC B4 ;  /* 0x0000000000047941 */ /* 0x000fea0003800000 */
.L_x_19082:
[----:B------:R-:W-:Y:S02]  /*481a0*/  IMAD.MOV.U32 R30, RZ, RZ, R22 ;  /* 0x000000ffff1e7224 */ /* 0x000fe400078e0016 */
[----:B------:R-:W-:Y:S01]  /*481b0*/  IMAD.MOV.U32 R31, RZ, RZ, R23 ;  /* 0x000000ffff1f7224 */ /* 0x000fe200078e0017 */
[----:B------:R-:W-:Y:S06]  /*481c0*/  BRA `(.L_x_19081) ;  /* 0x0000000000047947 */ /* 0x000fec0003800000 */
.L_x_19080:
[----:B------:R-:W-:-:S11]  /*481d0*/  DADD R30, -R56, R60 ;  /* 0x00000000381e7229 */ /* 0x000fd6000000013c */
.L_x_19081:
[----:B------:R-:W-:Y:S05]  /*481e0*/  BSYNC B3 ;  /* 0x0000000000037941 */ /* 0x000fea0003800000 */
.L_x_19079:
        /* <DEDUP_REMOVED lines=27> */
.L_x_19088:
[----:B------:R-:W-:Y:S05]  /*483a0*/  BSYNC B4 ;  /* 0x0000000000047941 */ /* 0x000fea0003800000 */
.L_x_19087:
[----:B------:R-:W-:Y:S05]  /*483b0*/  BRA `(.L_x_19086) ;  /* 0x0000000000047947 */ /* 0x000fea0003800000 */
.L_x_19085:
[----:B------:R-:W-:-:S11]  /*483c0*/  DADD R22, R62, -R6 ;  /* 0x000000003e167229 */ /* 0x000fd60000000806 */
.L_x_19086:
[----:B------:R-:W-:Y:S05]  /*483d0*/  BSYNC B3 ;  /* 0x0000000000037941 */ /* 0x000fea0003800000 */
.L_x_19084:
        /* <DEDUP_REMOVED lines=30> */
.L_x_19090:
[----:B------:R-:W-:Y:S05]  /*485c0*/  BSYNC B3 ;  /* 0x0000000000037941 */ /* 0x000fea0003800000 */
.L_x_19089:
        /* <DEDUP_REMOVED lines=85> */
.L_x_19091:
        /* <DEDUP_REMOVED lines=20> */
.L_x_19093:
[----:B------:R-:W-:Y:S05]  /*48c60*/  BSYNC B3 ;  /* 0x0000000000037941 */ /* 0x000fea0003800000 */
.L_x_19092:
        /* <DEDUP_REMOVED lines=30> */
.L_x_19078:
        /* <DEDUP_REMOVED lines=24> */
.L_x_19096:
[----:B------:R-:W-:Y:S05]  /*48fd0*/  BSYNC B3 ;  /* 0x0000000000037941 */ /* 0x000fea0003800000 */
.L_x_19095:
        /* <DEDUP_REMOVED lines=25> */
.L_x_19099:
[----:B------:R-:W-:Y:S05]  /*49170*/  BSYNC B3 ;  /* 0x0000000000037941 */ /* 0x000fea0003800000 */
.L_x_19098:
        /* <DEDUP_REMOVED lines=30> */
.L_x_19097:
        /* <DEDUP_REMOVED lines=75> */
.L_x_19100:
[----:B------:R-:W-:Y:S01]  /*49810*/  IMAD.MOV.U32 R8, RZ, RZ, 0x0 ;  /* 0x00000000ff087424 */ /* 0x000fe200078e00ff */
[----:B------:R-:W-:Y:S01]  /*49820*/  FSETP.NEU.FTZ.AND P0, PT, R7, RZ, PT ;  /* 0x000000ff0700720b */ /* 0x000fe20003f1d000 */
[----:B------:R-:W-:-:S06]  /*49830*/  IMAD.MOV.U32 R9, RZ, RZ, 0x7ff00000 ;  /* 0x7ff00000ff097424 */ /* 0x000fcc00078e00ff */
[----:B------:R-:W-:-:S10]  /*49840*/  DFMA R8, R6, R8, +INF ;  /* 0x7ff000000608742b */ /* 0x000fd40000000008 */
[----:B------:R-:W-:Y:S02]  /*49850*/  FSEL R38, R8, RZ, P0 ;  /* 0x000000ff08267208 */ /* 0x000fe40000000000 */
[----:B------:R-:W-:Y:S01]  /*49860*/  FSEL R39, R9, -QNAN , P0 ;  /* 0xfff0000009277808 */ /* 0x000fe20000000000 */
[----:B------:R-:W-:Y:S06]  /*49870*/  BRA `(.L_x_19076) ;  /* 0x00000004002c7947 */ /* 0x000fec0003800000 */
.L_x_19094:
        /* <DEDUP_REMOVED lines=23> */
.L_x_19102:
[----:B------:R-:W-:Y:S05]  /*499f0*/  BSYNC B3 ;  /* 0x0000000000037941 */ /* 0x000fea0003800000 */
.L_x_19101:
        /* <DEDUP_REMOVED lines=21> */
.L_x_19104:
[----:B------:R-:W-:Y:S05]  /*49b50*/  BSYNC B3 ;  /* 0x0000000000037941 */ /* 0x000fea0003800000 */
.L_x_19103:
[----:B------:R-:W-:Y:S02]  /*49b60*/  IMAD.MOV.U32 R38, RZ, RZ, R22 ;  /* 0x000000ffff267224 */ /* 0x000fe400078e0016 */
[----:B------:R-:W-:Y:S01]  /*49b70*/  IMAD.MOV.U32 R39, RZ, RZ, R23 ;  /* 0x000000ffff277224 */ /* 0x000fe200078e0017 */
[----:B------:R-:W-:Y:S06]  /*49b80*/  BRA `(.L_x_19076) ;  /* 0x0000000000687947 */ /* 0x000fec0003800000 */
.L_x_19077:
        /* <DEDUP_REMOVED lines=23> */
.L_x_19106:
[----:B------:R-:W-:Y:S05]  /*49d00*/  BSYNC B3 ;  /* 0x0000000000037941 */ /* 0x000fea0003800000 */
.L_x_19105:
[----:B------:R-:W-:Y:S01]  /*49d10*/  IMAD.MOV.U32 R38, RZ, RZ, R6 ;  /* 0x000000ffff267224 */ /* 0x000fe200078e0006 */
[----:B------:R-:W-:-:S07]  /*49d20*/  MOV R39, R7 ;  /* 0x0000000700277202 */ /* 0x000fce0000000f00 */
.L_x_19076:
[----:B------:R-:W-:Y:S05]  /*49d30*/  BSYNC B2 ;  /* 0x0000000000027941 */ /* 0x000fea0003800000 */
.L_x_19072:
        /* <DEDUP_REMOVED lines=26> */
.L_x_19110:
[----:B------:R-:W-:Y:S05]  /*49ee0*/  BSYNC B3 ;  /* 0x0000000000037941 */ /* 0x000fea0003800000 */
.L_x_19109:
        /* <DEDUP_REMOVED lines=38> */
.L_x_19118:
[----:B------:R-:W-:Y:S05]  /*4a150*/  BSYNC B4 ;  /* 0x0000000000047941 */ /* 0x000fea0003800000 */
.L_x_19117:
[----:B------:R-:W-:Y:S02]  /*4a160*/  IMAD.MOV.U32 R68, RZ, RZ, R22 ;  /* 0x000000ffff447224 */ /* 0x000fe400078e0016 */
[----:B------:R-:W-:Y:S01]  /*4a170*/  IMAD.MOV.U32 R69, RZ, RZ, R23 ;  /* 0x000000ffff457224 */ /* 0x000fe200078e0017 */
[----:B------:R-:W-:Y:S06]  /*4a180*/  BRA `(.L_x_19116) ;  /* 0x0000000000047947 */ /* 0x000fec0003800000 */
.L_x_19115:
[----:B------:R-:W-:-:S11]  /*4a190*/  DADD R68, -R56, R60 ;  /* 0x0000000038447229 */ /* 0x000fd6000000013c */
.L_x_19116:
[----:B------:R-:W-:Y:S05]  /*4a1a0*/  BSYNC B3 ;  /* 0x0000000000037941 */ /* 0x000fea0003800000 */
.L_x_19114:
        /* <DEDUP_REMOVED lines=24> */
.L_x_19123:
[----:B------:R-:W-:Y:S05]  /*4a330*/  BSYNC B4 ;  /* 0x0000000000047941 */ /* 0x000fea0003800000 */
.L_x_19122:
[----:B------:R-:W-:Y:S02]  /*4a340*/  IMAD.MOV.U32 R4, RZ, RZ, R22 ;  /* 0x000000ffff047224 */ /* 0x000fe400078e0016 */
[----:B------:R-:W-:Y:S01]  /*4a350*/  IMAD.MOV.U32 R5, RZ, RZ, R23 ;  /* 0x000000ffff057224 */ /* 0x000fe200078e0017 */
[----:B------:R-:W-:Y:S06]  /*4a360*/  BRA `(.L_x_19121) ;  /* 0x0000000000047947 */ /* 0x000fec0003800000 */
.L_x_19120:
[----:B------:R-:W-:-:S11]  /*4a370*/  DADD R4, -R58, R62 ;  /* 0x000000003a047229 */ /* 0x000fd6000000013e */
.L_x_19121:
[----:B------:R-:W-:Y:S05]  /*4a380*/  BSYNC B3 ;  /* 0x0000000000037941 */ /* 0x000fea0003800000 */
.L_x_19119:
        /* <DEDUP_REMOVED lines=26> */
.L_x_19125:
[----:B------:R-:W-:Y:S05]  /*4a530*/  BSYNC B3 ;  /* 0x0000000000037941 */ /* 0x000fea0003800000 */
.L_x_19124:
[----:B------:R-:W-:Y:S01]  /*4a540*/  PLOP3.LUT P0, PT, PT, PT, PT, 0x80, 0x0 ;  /* 0x000000000000781c */ /* 0x000fe20003f0f070 */
[----:B------:R-:W-:Y:S02]  /*4a550*/  IMAD.MOV.U32 R4, RZ, RZ, R6 ;  /* 0x000000ffff047224 */ /* 0x000fe400078e0006 */
[----:B------:R-:W-:Y:S01]  /*4a560*/  IMAD.MOV.U32 R5, RZ, RZ, R7 ;  /* 0x000000ffff057224 */ /* 0x000fe200078e0007 */
[----:B------:R-:W-:Y:S09]  /*4a570*/  BRA `(.L_x_19111) ;  /* 0x0000000800407947 */ /* 0x000ff20003800000 */
.L_x_19113:
        /* <DEDUP_REMOVED lines=26> */
.L_x_19128:
[----:B------:R-:W-:Y:S05]  /*4a720*/  BSYNC B3 ;  /* 0x0000000000037941 */ /* 0x000fea0003800000 */
.L_x_19127:
[----:B------:R-:W-:Y:S01]  /*4a730*/  PLOP3.LUT P0, PT, PT, PT, PT, 0x80, 0x0 ;  /* 0x000000000000781c */ /* 0x000fe20003f0f070 */
[----:B------:R-:W-:Y:S02]  /*4a740*/  IMAD.MOV.U32 R4, RZ, RZ, R6 ;  /* 0x000000ffff047224 */ /* 0x000fe400078e0006 */
[----:B------:R-:W-:Y:S01]  /*4a750*/  IMAD.MOV.U32 R5, RZ, RZ, R7 ;  /* 0x000000ffff057224 */ /* 0x000fe200078e0007 */
[----:B------:R-:W-:Y:S09]  /*4a760*/  BRA `(.L_x_19111) ;  /* 0x0000000400c47947 */ /* 0x000ff20003800000 */
.L_x_19126:
        /* <DEDUP_REMOVED lines=27> */
.L_x_19130:
[----:B------:R-:W-:Y:S05]  /*4a920*/  BSYNC B3 ;  /* 0x0000000000037941 */ /* 0x000fea0003800000 */
.L_x_19129:
        /* <DEDUP_REMOVED lines=21> */
.L_x_19132:
[----:B------:R-:W-:Y:S05]  /*4aa80*/  BSYNC B3 ;  /* 0x0000000000037941 */ /* 0x000fea0003800000 */
.L_x_19131:
[----:B------:R-:W-:Y:S01]  /*4aa90*/  DMUL R2, R2, 8.11296384146066816958e+31 ;  /* 0x4690000002027828 */ /* 0x000fe20000000000 */
[----:B------:R-:W-:Y:S01]  /*4aaa0*/  PLOP3.LUT P0, PT, PT, PT, PT, 0x80, 0x0 ;  /* 0x000000000000781c */ /* 0x000fe20003f0f070 */
[----:B------:R-:W-:Y:S02]  /*4aab0*/  IMAD.MOV.U32 R4, RZ, RZ, R22 ;  /* 0x000000ffff047224 */ /* 0x000fe400078e0016 */
[----:B------:R-:W-:Y:S01]  /*4aac0*/  IMAD.MOV.U32 R5, RZ, RZ, R23 ;  /* 0x000000ffff057224 */ /* 0x000fe200078e0017 */
[----:B------:R-:W-:Y:S09]  /*4aad0*/  BRA `(.L_x_19111) ;  /* 0x0000000000e87947 */ /* 0x000ff20003800000 */
.L_x_19112:
        /* <DEDUP_REMOVED lines=24> */
.L_x_19134:
[----:B------:R-:W-:Y:S05]  /*4ac60*/  BSYNC B3 ;  /* 0x0000000000037941 */ /* 0x000fea0003800000 */
.L_x_19133:
        /* <DEDUP_REMOVED lines=26> */
.L_x_19136:
[----:B------:R-:W-:Y:S05]  /*4ae10*/  BSYNC B3 ;  /* 0x0000000000037941 */ /* 0x000fea0003800000 */
.L_x_19135:
[----:B------:R-:W-:Y:S01]  /*4ae20*/  DMUL R4, R6, R20 ;  /* 0x0000001406047228 */ /* 0x000fe20000000000 */
[----:B------:R-:W-:Y:S01]  /*4ae30*/  PLOP3.LUT P0, PT, PT, PT, PT, 0x80, 0x0 ;  /* 0x000000000000781c */ /* 0x000fe20003f0f070 */
[----:B------:R-:W-:-:S12]  /*4ae40*/  BRA `(.L_x_19111) ;  /* 0x00000000000c7947 */ /* 0x000fd80003800000 */
.L_x_19108:
[----:B------:R-:W-:Y:S01]  /*4ae50*/  DMUL R4, R36, 9.00719925474099200000e+15 ;  /* 0x4340000024047828 */ /* 0x000fe20000000000 */
[----:B------:R-:W-:Y:S01]  /*4ae60*/  PLOP3.LUT P0, PT, PT, PT, PT, 0x80, 0x0 ;  /* 0x000000000000781c */ /* 0x000fe20003f0f070 */
[----:B------:R-:W-:-:S12]  /*4ae70*/  DMUL R2, R2, 9.00719925474099200000e+15 ;  /* 0x4340000002027828 */ /* 0x000fd80000000000 */
.L_x_19111:
[----:B------:R-:W-:Y:S05]  /*4ae80*/  BSYNC B2 ;  /* 0x0000000000027941 */ /* 0x000fea0003800000 */
.L_x_19107:
        /* <DEDUP_REMOVED lines=67> */
.L_x_19142:
[----:B------:R-:W-:-:S11]  /*4b2c0*/  DMUL R72, RZ, |R30| ;  /* 0x4000001eff487228 */ /* 0x000fd60000000000 */
.L_x_19143:
[----:B------:R-:W-:Y:S05]  /*4b2d0*/  BSYNC B0 ;  /* 0x0000000000007941 */ /* 0x000fea0003800000 */
.L_x_19141:
        /* <DEDUP_REMOVED lines=11> */
.L_x_19140:
        /* <DEDUP_REMOVED lines=53> */
.L_x_19139:
        /* <DEDUP_REMOVED lines=62> */
.L_x_19147:
[----:B------:R-:W-:-:S11]  /*4bac0*/  DMUL R72, RZ, |R30| ;  /* 0x4000001eff487228 */ /* 0x000fd60000000000 */
.L_x_19148:
[----:B------:R-:W-:Y:S05]  /*4bad0*/  BSYNC B0 ;  /* 0x0000000000007941 */ /* 0x000fea0003800000 */
.L_x_19146:
        /* <DEDUP_REMOVED lines=11> */
.L_x_19145:
        /* <DEDUP_REMOVED lines=53> */
.L_x_19138:
        /* <DEDUP_REMOVED lines=30> */
.L_x_19151:
[----:B------:R-:W-:Y:S05]  /*4c0c0*/  BSYNC B3 ;  /* 0x0000000000037941 */ /* 0x000fea0003800000 */
.L_x_19150:
        /* <DEDUP_REMOVED lines=82> */
.L_x_19153:
[----:B------:R-:W-:Y:S02]  /*4c5f0*/  FSEL R6, RZ, 3.37028055040000000000e+12, P1 ;  /* 0x54442d18ff067808 */ /* 0x000fe40000800000 */
[----:B------:R-:W-:-:S07]  /*4c600*/  FSEL R7, RZ, 2.1426990032196044922, P1 ;  /* 0x400921fbff077808 */ /* 0x000fce0000800000 */
.L_x_19154:
[----:B------:R-:W-:Y:S05]  /*4c610*/  BSYNC B0 ;  /* 0x0000000000007941 */ /* 0x000fea0003800000 */
.L_x_19152:
[----:B------:R-:W-:Y:S01]  /*4c620*/  DADD R2, |R4|, |R2| ;  /* 0x0000000004027229 */ /* 0x000fe20000000602 */
[----:B------:R-:W-:-:S07]  /*4c630*/  LOP3.LUT R5, R7, 0x80000000, R5, 0xb8, !PT ;  /* 0x8000000007057812 */ /* 0x000fce00078eb805 */
[----:B------:R-:W-:-:S06]  /*4c640*/  DSETP.GTU.AND P0, PT, |R2|, +INF , PT ;  /* 0x7ff000000200742a */ /* 0x000fcc0003f0c200 */
[----:B------:R-:W-:Y:S02]  /*4c650*/  FSEL R72, R2, R6, P0 ;  /* 0x0000000602487208 */ /* 0x000fe40000000000 */
[----:B------:R-:W-:Y:S01]  /*4c660*/  FSEL R73, R3, R5, P0 ;  /* 0x0000000503497208 */ /* 0x000fe20000000000 */
[----:B------:R-:W-:Y:S06]  /*4c670*/  BRA `(.L_x_19144) ;  /* 0x0000000400d47947 */ /* 0x000fec0003800000 */
.L_x_19149:
        /* <DEDUP_REMOVED lines=26> */
.L_x_19156:
[----:B------:R-:W-:Y:S05]  /*4c820*/  BSYNC B3 ;  /* 0x0000000000037941 */ /* 0x000fea0003800000 */
.L_x_19155:
        /* <DEDUP_REMOVED lines=82> */
.L_x_19158:
[----:B------:R-:W-:Y:S02]  /*4cd50*/  FSEL R6, RZ, 3.37028055040000000000e+12, P0 ;  /* 0x54442d18ff067808 */ /* 0x000fe40000000000 */
[----:B------:R-:W-:-:S07]  /*4cd60*/  FSEL R7, RZ, 2.1426990032196044922, P0 ;  /* 0x400921fbff077808 */ /* 0x000fce0000000000 */
.L_x_19159:
[----:B------:R-:W-:Y:S05]  /*4cd70*/  BSYNC B0 ;  /* 0x0000000000007941 */ /* 0x000fea0003800000 */
.L_x_19157:
[----:B------:R-:W-:Y:S01]  /*4cd80*/  DADD R2, |R4|, |R2| ;  /* 0x0000000004027229 */ /* 0x000fe20000000602 */
[----:B------:R-:W-:-:S07]  /*4cd90*/  LOP3.LUT R5, R7, 0x80000000, R5, 0xb8, !PT ;  /* 0x8000000007057812 */ /* 0x000fce00078eb805 */
[----:B------:R-:W-:-:S06]  /*4cda0*/  DSETP.GTU.AND P0, PT, |R2|, +INF , PT ;  /* 0x7ff000000200742a */ /* 0x000fcc0003f0c200 */
[----:B------:R-:W-:Y:S02]  /*4cdb0*/  FSEL R72, R2, R6, P0 ;  /* 0x0000000602487208 */ /* 0x000fe40000000000 */
[----:B------:R-:W-:-:S07]  /*4cdc0*/  FSEL R73, R3, R5, P0 ;  /* 0x0000000503497208 */ /* 0x000fce0000000000 */
.L_x_19144:
[----:B------:R-:W-:Y:S05]  /*4cdd0*/  BSYNC B2 ;  /* 0x0000000000027941 */ /* 0x000fea0003800000 */
.L_x_19137:
[----:B------:R-:W-:Y:S01]  /*4cde0*/  DADD R2, -RZ, -R38 ;  /* 0x00000000ff027229 */ /* 0x000fe20000000926 */
[----:B------:R-:W-:-:S04]  /*4cdf0*/  SHF.R.U32.HI R34, RZ, 0x1f, R35 ;  /* 0x0000001fff227819 */ /* 0x000fc80000011623 */
[----:B------:R-:W-:-:S05]  /*4ce00*/  ISETP.NE.AND P0, PT, R34, RZ, PT ;  /* 0x000000ff2200720c */ /* 0x000fca0003f05270 */
[----:B------:R-:W-:Y:S02]  /*4ce10*/  FSEL R74, R2, R38, !P0 ;  /* 0x00000026024a7208 */ /* 0x000fe40004000000 */
[----:B------:R-:W-:Y:S01]  /*4ce20*/  FSEL R75, R3, R39, !P0 ;  /* 0x00000027034b7208 */ /* 0x000fe20004000000 */
[----:B------:R-:W-:Y:S06]  /*4ce30*/  BRA `(.L_x_19067) ;  /* 0x0000003000287947 */ /* 0x000fec0003800000 */
.L_x_19071:
[----:B------:R-:W2:Y:S01]  /*4ce40*/  LDL.64 R2, [R1+0x8] ;  /* 0x0000080001027983 */ /* 0x000ea20000100a00 */
[----:B------:R-:W-:Y:S01]  /*4ce50*/  UMOV UR4, 0x54442d18 ;  /* 0x54442d1800047882 */ /* 0x000fe20000000000 */
[----:B------:R-:W-:Y:S01]  /*4ce60*/  UMOV UR5, 0x3ff921fb ;  /* 0x3ff921fb00057882 */ /* 0x000fe20000000000 */
[----:B------:R-:W-:Y:S02]  /*4ce70*/  DADD R74, -RZ, -R34 ;  /* 0x00000000ff4a7229 */ /* 0x000fe40000000922 */
[----:B--2---:R-:W-:-:S08]  /*4ce80*/  DADD R32, R2, -R32 ;  /* 0x0000000002207229 */ /* 0x004fd00000000820 */
[----:B------:R-:W-:Y:S01]  /*4ce90*/  DADD R72, R32, UR4 ;  /* 0x0000000420487e29 */ /* 0x000fe20008000000 */
[----:B------:R-:W-:Y:S10]  /*4cea0*/  BRA `(.L_x_19067) ;  /* 0x00000030000c7947 */ /* 0x000ff40003800000 */
.L_x_19070:
[----:B------:R-:W-:Y:S01]  /*4ceb0*/  DADD R74, -RZ, -R34 ;  /* 0x00000000ff4a7229 */ /* 0x000fe20000000922 */
[----:B------:R-:W-:Y:S01]  /*4cec0*/  CS2R R72, SRZ ;  /* 0x0000000000487805 */ /* 0x000fe2000001ff00 */
[----:B------:R-:W-:Y:S09]  /*4ced0*/  BRA `(.L_x_19067) ;  /* 0x0000003000007947 */ /* 0x000ff20003800000 */
.L_x_19069:
        /* <DEDUP_REMOVED lines=108> */
.L_x_19164:
[----:B------:R-:W-:Y:S05]  /*4d5a0*/  BSYNC B0 ;  /* 0x0000000000007941 */ /* 0x000fea0003800000 */
.L_x_19163:
        /* <DEDUP_REMOVED lines=8> */
.L_x_19166:
[----:B------:R-:W-:Y:S05]  /*4d630*/  BSYNC B3 ;  /* 0x0000000000037941 */ /* 0x000fea0003800000 */
.L_x_19165:
        /* <DEDUP_REMOVED lines=82> */
.L_x_19168:
[----:B------:R-:W-:-:S04]  /*4db60*/  ISETP.GE.AND P0, PT, R33, RZ, PT ;  /* 0x000000ff2100720c */ /* 0x000fc80003f06270 */
[----:B------:R-:W-:Y:S02]  /*4db70*/  FSEL R6, RZ, 3.37028055040000000000e+12, P0 ;  /* 0x54442d18ff067808 */ /* 0x000fe40000000000 */
[----:B------:R-:W-:-:S07]  /*4db80*/  FSEL R7, RZ, 2.1426990032196044922, P0 ;  /* 0x400921fbff077808 */ /* 0x000fce0000000000 */
.L_x_19169:
[----:B------:R-:W-:Y:S05]  /*4db90*/  BSYNC B0 ;  /* 0x0000000000007941 */ /* 0x000fea0003800000 */
.L_x_19167:
[----:B------:R-:W-:Y:S01]  /*4dba0*/  DADD R2, R2, R4 ;  /* 0x0000000002027229 */ /* 0x000fe20000000004 */
[----:B------:R-:W-:Y:S01]  /*4dbb0*/  LOP3.LUT R35, R7, 0x80000000, R35, 0xb8, !PT ;  /* 0x8000000007237812 */ /* 0x000fe200078eb823 */
[----:B------:R-:W-:-:S06]  /*4dbc0*/  DMUL R38, R38, 0.5 ;  /* 0x3fe0000026267828 */ /* 0x000fcc0000000000 */
[----:B------:R-:W-:-:S06]  /*4dbd0*/  DSETP.GTU.AND P0, PT, |R2|, +INF , PT ;  /* 0x7ff000000200742a */ /* 0x000fcc0003f0c200 */
[----:B------:R-:W-:Y:S02]  /*4dbe0*/  FSEL R6, R2, R6, P0 ;  /* 0x0000000602067208 */ /* 0x000fe40000000000 */
[----:B------:R-:W-:Y:S01]  /*4dbf0*/  FSEL R7, R3, R35, P0 ;  /* 0x0000002303077208 */ /* 0x000fe20000000000 */
[----:B------:R-:W-:Y:S06]  /*4dc00*/  BRA `(.L_x_19170) ;  /* 0x0000002000387947 */ /* 0x000fec0003800000 */
.L_x_19162:
        /* <DEDUP_REMOVED lines=135> */
.L_x_19172:
[----:B------:R-:W-:Y:S05]  /*4e480*/  BSYNC B0 ;  /* 0x0000000000007941 */ /* 0x000fea0003800000 */
.L_x_19171:
        /* <DEDUP_REMOVED lines=8> */
.L_x_19174:
[----:B------:R-:W-:Y:S05]  /*4e510*/  BSYNC B3 ;  /* 0x0000000000037941 */ /* 0x000fea0003800000 */
.L_x_19173:
        /* <DEDUP_REMOVED lines=82> */
.L_x_19176:
[----:B------:R-:W-:-:S04]  /*4ea40*/  ISETP.GE.AND P0, PT, R33, RZ, PT ;  /* 0x000000ff2100720c */ /* 0x000fc80003f06270 */
[----:B------:R-:W-:Y:S02]  /*4ea50*/  FSEL R6, RZ, 3.37028055040000000000e+12, P0 ;  /* 0x54442d18ff067808 */ /* 0x000fe40000000000 */
[----:B------:R-:W-:-:S07]  /*4ea60*/  FSEL R7, RZ, 2.1426990032196044922, P0 ;  /* 0x400921fbff077808 */ /* 0x000fce0000000000 */
.L_x_19177:
[----:B------:R-:W-:Y:S05]  /*4ea70*/  BSYNC B0 ;  /* 0x0000000000007941 */ /* 0x000fea0003800000 */
.L_x_19175:
[----:B------:R-:W-:Y:S01]  /*4ea80*/  DADD R2, R2, R4 ;  /* 0x0000000002027229 */ /* 0x000fe20000000004 */
[----:B------:R-:W-:-:S07]  /*4ea90*/  LOP3.LUT R35, R7, 0x80000000, R35, 0xb8, !PT ;  /* 0x8000000007237812 */ /* 0x000fce00078eb823 */
[----:B------:R-:W-:-:S06]  /*4eaa0*/  DSETP.GTU.AND P0, PT, |R2|, +INF , PT ;  /* 0x7ff000000200742a */ /* 0x000fcc0003f0c200 */
[----:B------:R-:W-:Y:S02]  /*4eab0*/  FSEL R6, R2, R6, P0 ;  /* 0x0000000602067208 */ /* 0x000fe40000000000 */
[----:B------:R-:W-:Y:S01]  /*4eac0*/  FSEL R7, R3, R35, P0 ;  /* 0x0000002303077208 */ /* 0x000fe20000000000 */
[----:B------:R-:W-:Y:S06]  /*4ead0*/  BRA `(.L_x_19170) ;  /* 0x0000001000847947 */ /* 0x000fec0003800000 */
.L_x_19161:
        /* <DEDUP_REMOVED lines=23> */
.L_x_19179:
[----:B------:R-:W-:Y:S05]  /*4ec50*/  BSYNC B3 ;  /* 0x0000000000037941 */ /* 0x000fea0003800000 */
.L_x_19178:
        /* <DEDUP_REMOVED lines=24> */
[----:B------:R-:W-:Y:S01]  /*4ede0*/  MOV R6, R22 ;  /* 0x0000001600067202 */ /* 0x000fe20000000f00 */
[----:B------:R-:W-:-:S07]  /*4edf0*/  IMAD.MOV.U32 R7, RZ, RZ, R23 ;  /* 0x000000ffff077224 */ /* 0x000fce00078e0017 */
.L_x_19181:
[----:B------:R-:W-:Y:S05]  /*4ee00*/  BSYNC B3 ;  /* 0x0000000000037941 */ /* 0x000fea0003800000 */
.L_x_19180:
        /* <DEDUP_REMOVED lines=136> */
.L_x_19183:
[----:B------:R-:W-:Y:S05]  /*4f690*/  BSYNC B0 ;  /* 0x0000000000007941 */ /* 0x000fea0003800000 */
.L_x_19182:
        /* <DEDUP_REMOVED lines=8> */
.L_x_19185:
[----:B------:R-:W-:Y:S05]  /*4f720*/  BSYNC B3 ;  /* 0x0000000000037941 */ /* 0x000fea0003800000 */
.L_x_19184:
        /* <DEDUP_REMOVED lines=82> */
.L_x_19187:
[----:B------:R-:W-:-:S04]  /*4fc50*/  ISETP.GE.AND P0, PT, R33, RZ, PT ;  /* 0x000000ff2100720c */ /* 0x000fc80003f06270 */
[----:B------:R-:W-:Y:S02]  /*4fc60*/  FSEL R6, RZ, 3.37028055040000000000e+12, P0 ;  /* 0x54442d18ff067808 */ /* 0x000fe40000000000 */
[----:B------:R-:W-:-:S07]  /*4fc70*/  FSEL R7, RZ, 2.1426990032196044922, P0 ;  /* 0x400921fbff077808 */ /* 0x000fce0000000000 */
.L_x_19188:
[----:B------:R-:W-:Y:S05]  /*4fc80*/  BSYNC B0 ;  /* 0x0000000000007941 */ /* 0x000fea0003800000 */
.L_x_19186:
[----:B------:R-:W-:Y:S01]  /*4fc90*/  DADD R2, R2, R4 ;  /* 0x0000000002027229 */ /* 0x000fe20000000004 */
[----:B------:R-:W-:Y:S01]  /*4fca0*/  LOP3.LUT R35, R7, 0x80000000, R35, 0xb8, !PT ;  /* 0x8000000007237812 */ /* 0x000fe200078eb823 */
[----:B------:R-:W-:-:S06]  /*4fcb0*/  DADD R38, R38, 1 ;  /* 0x3ff0000026267429 */ /* 0x000fcc0000000000 */
[----:B------:R-:W-:-:S06]  /*4fcc0*/  DSETP.GTU.AND P0, PT, |R2|, +INF , PT ;  /* 0x7ff000000200742a */ /* 0x000fcc0003f0c200 */
[----:B------:R-:W-:Y:S02]  /*4fcd0*/  FSEL R6, R2, R6, P0 ;  /* 0x0000000602067208 */ /* 0x000fe40000000000 */
[----:B------:R-:W-:-:S07]  /*4fce0*/  FSEL R7, R3, R35, P0 ;  /* 0x0000002303077208 */ /* 0x000fce0000000000 */
.L_x_19170:
[----:B------:R-:W-:Y:S05]  /*4fcf0*/  BSYNC B2 ;  /* 0x0000000000027941 */ /* 0x000fea0003800000 */
.L_x_19160:
        /* <DEDUP_REMOVED lines=9> */
.L_x_19068:
        /* <DEDUP_REMOVED lines=21> */
.L_x_19067:
[----:B------:R-:W-:Y:S05]  /*4fee0*/  BSYNC B1 ;  /* 0x0000000000017941 */ /* 0x000fea0003800000 */
.L_x_19066:
        /* <DEDUP_REMOVED lines=149> */
.L_x_19198:
[----:B------:R-:W-:Y:S05]  /*50840*/  BSYNC B3 ;  /* 0x0000000000037941 */ /* 0x000fea0003800000 */
.L_x_19197:
        /* <DEDUP_REMOVED lines=81> */
.L_x_19196:
        /* <DEDUP_REMOVED lines=32> */
.L_x_19206:
[----:B------:R-:W-:Y:S05]  /*50f60*/  BSYNC B4 ;  /* 0x0000000000047941 */ /* 0x000fea0003800000 */
.L_x_19205:
[----:B------:R-:W-:Y:S01]  /*50f70*/  IMAD.MOV.U32 R30, RZ, RZ, R22 ;  /* 0x000000ffff1e7224 */ /* 0x000fe200078e0016 */
[----:B------:R-:W-:Y:S01]  /*50f80*/  MOV R31, R23 ;  /* 0x00000017001f7202 */ /* 0x000fe20000000f00 */
[----:B------:R-:W-:Y:S06]  /*50f90*/  BRA `(.L_x_19204) ;  /* 0x0000000000047947 */ /* 0x000fec0003800000 */
.L_x_19203:
[----:B------:R-:W-:-:S11]  /*50fa0*/  DADD R30, -R36, R56 ;  /* 0x00000000241e7229 */ /* 0x000fd60000000138 */
.L_x_19204:
[----:B------:R-:W-:Y:S05]  /*50fb0*/  BSYNC B3 ;  /* 0x0000000000037941 */ /* 0x000fea0003800000 */
.L_x_19202:
        /* <DEDUP_REMOVED lines=27> */
.L_x_19211:
[----:B------:R-:W-:Y:S05]  /*51170*/  BSYNC B4 ;  /* 0x0000000000047941 */ /* 0x000fea0003800000 */
.L_x_19210:
[----:B------:R-:W-:Y:S05]  /*51180*/  BRA `(.L_x_19209) ;  /* 0x0000000000047947 */ /* 0x000fea0003800000 */
.L_x_19208:
[----:B------:R-:W-:-:S11]  /*51190*/  DADD R22, R58, -R6 ;  /* 0x000000003a167229 */ /* 0x000fd60000000806 */
.L_x_19209:
[----:B------:R-:W-:Y:S05]  /*511a0*/  BSYNC B3 ;  /* 0x0000000000037941 */ /* 0x000fea0003800000 */
.L_x_19207:
        /* <DEDUP_REMOVED lines=30> */
.L_x_19213:
[----:B------:R-:W-:Y:S05]  /*51390*/  BSYNC B3 ;  /* 0x0000000000037941 */ /* 0x000fea0003800000 */
.L_x_19212:
        /* <DEDUP_REMOVED lines=85> */
.L_x_19214:
        /* <DEDUP_REMOVED lines=20> */
.L_x_19216:
[----:B------:R-:W-:Y:S05]  /*51a30*/  BSYNC B3 ;  /* 0x0000000000037941 */ /* 0x000fea0003800000 */
.L_x_19215:
        /* <DEDUP_REMOVED lines=30> */
.L_x_19201:
        /* <DEDUP_REMOVED lines=24> */
.L_x_19219:
[----:B------:R-:W-:Y:S05]  /*51da0*/  BSYNC B3 ;  /* 0x0000000000037941 */ /* 0x000fea0003800000 */
.L_x_19218:
        /* <DEDUP_REMOVED lines=25> */
.L_x_19222:
[----:B------:R-:W-:Y:S05]  /*51f40*/  BSYNC B3 ;  /* 0x0000000000037941 */ /* 0x000fea0003800000 */
.L_x_19221:
        /* <DEDUP_REMOVED lines=30> */
.L_x_19220:
        /* <DEDUP_REMOVED lines=75> */
.L_x_19223:
[----:B------:R-:W-:Y:S01]  /*525e0*/  IMAD.MOV.U32 R8, RZ, RZ, 0x0 ;  /* 0x00000000ff087424 */ /* 0x000fe200078e00ff */
[----:B------:R-:W-:Y:S01]  /*525f0*/  FSETP.NEU.FTZ.AND P0, PT, R7, RZ, PT ;  /* 0x000000ff0700720b */ /* 0x000fe20003f1d000 */
[----:B------:R-:W-:-:S06]  /*52600*/  IMAD.MOV.U32 R9, RZ, RZ, 0x7ff00000 ;  /* 0x7ff00000ff097424 */ /* 0x000fcc00078e00ff */
[----:B------:R-:W-:-:S10]  /*52610*/  DFMA R8, R6, R8, +INF ;  /* 0x7ff000000608742b */ /* 0x000fd40000000008 */
[----:B------:R-:W-:Y:S02]  /*52620*/  FSEL R34, R8, RZ, P0 ;  /* 0x000000ff08227208 */ /* 0x000fe40000000000 */
[----:B------:R-:W-:Y:S01]  /*52630*/  FSEL R35, R9, -QNAN , P0 ;  /* 0xfff0000009237808 */ /* 0x000fe20000000000 */
[----:B------:R-:W-:Y:S06]  /*52640*/  BRA `(.L_x_19199) ;  /* 0x00000004002c7947 */ /* 0x000fec0003800000 */
.L_x_19217:
        /* <DEDUP_REMOVED lines=23> */
.L_x_19225:
[----:B------:R-:W-:Y:S05]  /*527c0*/  BSYNC B3 ;  /* 0x0000000000037941 */ /* 0x000fea0003800000 */
.L_x_19224:
        /* <DEDUP_REMOVED lines=21> */
.L_x_19227:
[----:B------:R-:W-:Y:S05]  /*52920*/  BSYNC B3 ;  /* 0x0000000000037941 */ /* 0x000fea0003800000 */
.L_x_19226:
[----:B------:R-:W-:Y:S01]  /*52930*/  IMAD.MOV.U32 R34, RZ, RZ, R22 ;  /* 0x000000ffff227224 */ /* 0x000fe200078e0016 */
[----:B------:R-:W-:Y:S01]  /*52940*/  MOV R35, R23 ;  /* 0x0000001700237202 */ /* 0x000fe20000000f00 */
[----:B------:R-:W-:Y:S06]  /*52950*/  BRA `(.L_x_19199) ;  /* 0x0000000000687947 */ /* 0x000fec0003800000 */
.L_x_19200:
        /* <DEDUP_REMOVED lines=23> */
.L_x_19229:
[----:B------:R-:W-:Y:S05]  /*52ad0*/  BSYNC B3 ;  /* 0x0000000000037941 */ /* 0x000fea0003800000 */
.L_x_19228:
[----:B------:R-:W-:Y:S01]  /*52ae0*/  MOV R34, R6 ;  /* 0x0000000600227202 */ /* 0x000fe20000000f00 */
[----:B------:R-:W-:-:S07]  /*52af0*/  IMAD.MOV.U32 R35, RZ, RZ, R7 ;  /* 0x000000ffff237224 */ /* 0x000fce00078e0007 */
.L_x_19199:
[----:B------:R-:W-:Y:S05]  /*52b00*/  BSYNC B2 ;  /* 0x0000000000027941 */ /* 0x000fea0003800000 */
.L_x_19195:
        /* <DEDUP_REMOVED lines=26> */
.L_x_19233:
[----:B------:R-:W-:Y:S05]  /*52cb0*/  BSYNC B3 ;  /* 0x0000000000037941 */ /* 0x000fea0003800000 */
.L_x_19232:
        /* <DEDUP_REMOVED lines=38> */
.L_x_19241:
[----:B------:R-:W-:Y:S05]  /*52f20*/  BSYNC B4 ;  /* 0x0000000000047941 */ /* 0x000fea0003800000 */
.L_x_19240:
[----:B------:R-:W-:Y:S02]  /*52f30*/  IMAD.MOV.U32 R60, RZ, RZ, R22 ;  /* 0x000000ffff3c7224 */ /* 0x000fe400078e0016 */
[----:B------:R-:W-:Y:S01]  /*52f40*/  IMAD.MOV.U32 R61, RZ, RZ, R23 ;  /* 0x000000ffff3d7224 */ /* 0x000fe200078e0017 */
[----:B------:R-:W-:Y:S06]  /*52f50*/  BRA `(.L_x_19239) ;  /* 0x0000000000047947 */ /* 0x000fec0003800000 */
.L_x_19238:
[----:B------:R-:W-:-:S11]  /*52f60*/  DADD R60, -R36, R56 ;  /* 0x00000000243c7229 */ /* 0x000fd60000000138 */
.L_x_19239:
[----:B------:R-:W-:Y:S05]  /*52f70*/  BSYNC B3 ;  /* 0x0000000000037941 */ /* 0x000fea0003800000 */
.L_x_19237:
        /* <DEDUP_REMOVED lines=24> */
.L_x_19246:
[----:B------:R-:W-:Y:S05]  /*53100*/  BSYNC B4 ;  /* 0x0000000000047941 */ /* 0x000fea0003800000 */
.L_x_19245:
[----:B------:R-:W-:Y:S02]  /*53110*/  IMAD.MOV.U32 R4, RZ, RZ, R22 ;  /* 0x000000ffff047224 */ /* 0x000fe400078e0016 */
[----:B------:R-:W-:Y:S01]  /*53120*/  IMAD.MOV.U32 R5, RZ, RZ, R23 ;  /* 0x000000ffff057224 */ /* 0x000fe200078e0017 */
[----:B------:R-:W-:Y:S06]  /*53130*/  BRA `(.L_x_19244) ;  /* 0x0000000000047947 */ /* 0x000fec0003800000 */
.L_x_19243:
[----:B------:R-:W-:-:S11]  /*53140*/  DADD R4, -R38, R58 ;  /* 0x0000000026047229 */ /* 0x000fd6000000013a */
.L_x_19244:
[----:B------:R-:W-:Y:S05]  /*53150*/  BSYNC B3 ;  /* 0x0000000000037941 */ /* 0x000fea0003800000 */
.L_x_19242:
        /* <DEDUP_REMOVED lines=26> */
.L_x_19248:
[----:B------:R-:W-:Y:S05]  /*53300*/  BSYNC B3 ;  /* 0x0000000000037941 */ /* 0x000fea0003800000 */
.L_x_19247:
[----:B------:R-:W-:Y:S01]  /*53310*/  PLOP3.LUT P0, PT, PT, PT, PT, 0x80, 0x0 ;  /* 0x000000000000781c */ /* 0x000fe20003f0f070 */
[----:B------:R-:W-:Y:S02]  /*53320*/  IMAD.MOV.U32 R32, RZ, RZ, R6 ;  /* 0x000000ffff207224 */ /* 0x000fe400078e0006 */
[----:B------:R-:W-:Y:S01]  /*53330*/  IMAD.MOV.U32 R33, RZ, RZ, R7 ;  /* 0x000000ffff217224 */ /* 0x000fe200078e0007 */
[----:B------:R-:W-:Y:S09]  /*53340*/  BRA `(.L_x_19234) ;  /* 0x0000000800407947 */ /* 0x000ff20003800000 */
.L_x_19236:
        /* <DEDUP_REMOVED lines=26> */
.L_x_19251:
[----:B------:R-:W-:Y:S05]  /*534f0*/  BSYNC B3 ;  /* 0x0000000000037941 */ /* 0x000fea0003800000 */
.L_x_19250:
[----:B------:R-:W-:Y:S01]  /*53500*/  PLOP3.LUT P0, PT, PT, PT, PT, 0x80, 0x0 ;  /* 0x000000000000781c */ /* 0x000fe20003f0f070 */
[----:B------:R-:W-:Y:S02]  /*53510*/  IMAD.MOV.U32 R32, RZ, RZ, R6 ;  /* 0x000000ffff207224 */ /* 0x000fe400078e0006 */
[----:B------:R-:W-:Y:S01]  /*53520*/  IMAD.MOV.U32 R33, RZ, RZ, R7 ;  /* 0x000000ffff217224 */ /* 0x000fe200078e0007 */
[----:B------:R-:W-:Y:S09]  /*53530*/  BRA `(.L_x_19234) ;  /* 0x0000000400c47947 */ /* 0x000ff20003800000 */
.L_x_19249:
        /* <DEDUP_REMOVED lines=27> */
.L_x_19253:
[----:B------:R-:W-:Y:S05]  /*536f0*/  BSYNC B3 ;  /* 0x0000000000037941 */ /* 0x000fea0003800000 */
.L_x_19252:
        /* <DEDUP_REMOVED lines=21> */
.L_x_19255:
[----:B------:R-:W-:Y:S05]  /*53850*/  BSYNC B3 ;  /* 0x0000000000037941 */ /* 0x000fea0003800000 */
.L_x_19254:
[----:B------:R-:W-:Y:S01]  /*53860*/  DMUL R2, R2, 8.11296384146066816958e+31 ;  /* 0x4690000002027828 */ /* 0x000fe20000000000 */
[----:B------:R-:W-:Y:S01]  /*53870*/  PLOP3.LUT P0, PT, PT, PT, PT, 0x80, 0x0 ;  /* 0x000000000000781c */ /* 0x000fe20003f0f070 */
[----:B------:R-:W-:Y:S02]  /*53880*/  IMAD.MOV.U32 R32, RZ, RZ, R22 ;  /* 0x000000ffff207224 */ /* 0x000fe400078e0016 */
[----:B------:R-:W-:Y:S01]  /*53890*/  IMAD.MOV.U32 R33, RZ, RZ, R23 ;  /* 0x000000ffff217224 */ /* 0x000fe200078e0017 */
[----:B------:R-:W-:Y:S09]  /*538a0*/  BRA `(.L_x_19234) ;  /* 0x0000000000e87947 */ /* 0x000ff20003800000 */
.L_x_19235:
        /* <DEDUP_REMOVED lines=24> */
.L_x_19257:
[----:B------:R-:W-:Y:S05]  /*53a30*/  BSYNC B3 ;  /* 0x0000000000037941 */ /* 0x000fea0003800000 */
.L_x_19256:
        /* <DEDUP_REMOVED lines=26> */
.L_x_19259:
[----:B------:R-:W-:Y:S05]  /*53be0*/  BSYNC B3 ;  /* 0x0000000000037941 */ /* 0x000fea0003800000 */
.L_x_19258:
[----:B------:R-:W-:Y:S01]  /*53bf0*/  DMUL R32, R6, R20 ;  /* 0x0000001406207228 */ /* 0x000fe20000000000 */
[----:B------:R-:W-:Y:S01]  /*53c00*/  PLOP3.LUT P0, PT, PT, PT, PT, 0x80, 0x0 ;  /* 0x000000000000781c */ /* 0x000fe20003f0f070 */
[----:B------:R-:W-:-:S12]  /*53c10*/  BRA `(.L_x_19234) ;  /* 0x00000000000c7947 */ /* 0x000fd80003800000 */
.L_x_19231:
[----:B------:R-:W-:Y:S01]  /*53c20*/  DMUL R32, R32, 9.00719925474099200000e+15 ;  /* 0x4340000020207828 */ /* 0x000fe20000000000 */
[----:B------:R-:W-:Y:S01]  /*53c30*/  PLOP3.LUT P0, PT, PT, PT, PT, 0x80, 0x0 ;  /* 0x000000000000781c */ /* 0x000fe20003f0f070 */
[----:B------:R-:W-:-:S12]  /*53c40*/  DMUL R2, R2, 9.00719925474099200000e+15 ;  /* 0x4340000002027828 */ /* 0x000fd80000000000 */
.L_x_19234:
[----:B------:R-:W-:Y:S05]  /*53c50*/  BSYNC B2 ;  /* 0x0000000000027941 */ /* 0x000fea0003800000 */
.L_x_19230:
        /* <DEDUP_REMOVED lines=67> */
.L_x_19265:
[----:B------:R-:W-:-:S11]  /*54090*/  DMUL R68, RZ, |R30| ;  /* 0x4000001eff447228 */ /* 0x000fd60000000000 */
.L_x_19266:
[----:B------:R-:W-:Y:S05]  /*540a0*/  BSYNC B0 ;  /* 0x0000000000007941 */ /* 0x000fea0003800000 */
.L_x_19264:
        /* <DEDUP_REMOVED lines=11> */
.L_x_19263:
        /* <DEDUP_REMOVED lines=53> */
.L_x_19262:
        /* <DEDUP_REMOVED lines=62> */
.L_x_19270:
[----:B------:R-:W-:-:S11]  /*54890*/  DMUL R68, RZ, |R30| ;  /* 0x4000001eff447228 */ /* 0x000fd60000000000 */
.L_x_19271:
[----:B------:R-:W-:Y:S05]  /*548a0*/  BSYNC B0 ;  /* 0x0000000000007941 */ /* 0x000fea0003800000 */
.L_x_19269:
        /* <DEDUP_REMOVED lines=11> */
.L_x_19268:
        /* <DEDUP_REMOVED lines=53> */
.L_x_19261:
        /* <DEDUP_REMOVED lines=30> */
.L_x_19274:
[----:B------:R-:W-:Y:S05]  /*54e90*/  BSYNC B3 ;  /* 0x0000000000037941 */ /* 0x000fea0003800000 */
.L_x_19273:
        /* <DEDUP_REMOVED lines=82> */
.L_x_19276:
[----:B------:R-:W-:Y:S02]  /*553c0*/  FSEL R4, RZ, 3.37028055040000000000e+12, P1 ;  /* 0x54442d18ff047808 */ /* 0x000fe40000800000 */
[----:B------:R-:W-:-:S07]  /*553d0*/  FSEL R5, RZ, 2.1426990032196044922, P1 ;  /* 0x400921fbff057808 */ /* 0x000fce0000800000 */
.L_x_19277:
[----:B------:R-:W-:Y:S05]  /*553e0*/  BSYNC B0 ;  /* 0x0000000000007941 */ /* 0x000fea0003800000 */
.L_x_19275:
[----:B------:R-:W-:Y:S01]  /*553f0*/  DADD R2, |R32|, |R2| ;  /* 0x0000000020027229 */ /* 0x000fe20000000602 */
[----:B------:R-:W-:-:S07]  /*55400*/  LOP3.LUT R33, R5, 0x80000000, R33, 0xb8, !PT ;  /* 0x8000000005217812 */ /* 0x000fce00078eb821 */
[----:B------:R-:W-:-:S06]  /*55410*/  DSETP.GTU.AND P0, PT, |R2|, +INF , PT ;  /* 0x7ff000000200742a */ /* 0x000fcc0003f0c200 */
[----:B------:R-:W-:Y:S02]  /*55420*/  FSEL R68, R2, R4, P0 ;  /* 0x0000000402447208 */ /* 0x000fe40000000000 */
[----:B------:R-:W-:Y:S01]  /*55430*/  FSEL R69, R3, R33, P0 ;  /* 0x0000002103457208 */ /* 0x000fe20000000000 */
[----:B------:R-:W-:Y:S06]  /*55440*/  BRA `(.L_x_19267) ;  /* 0x0000000400d47947 */ /* 0x000fec0003800000 */
.L_x_19272:
        /* <DEDUP_REMOVED lines=26> */
.L_x_19279:
[----:B------:R-:W-:Y:S05]  /*555f0*/  BSYNC B3 ;  /* 0x0000000000037941 */ /* 0x000fea0003800000 */
.L_x_19278:
        /* <DEDUP_REMOVED lines=82> */
.L_x_19281:
[----:B------:R-:W-:Y:S02]  /*55b20*/  FSEL R4, RZ, 3.37028055040000000000e+12, P1 ;  /* 0x54442d18ff047808 */ /* 0x000fe40000800000 */
[----:B------:R-:W-:-:S07]  /*55b30*/  FSEL R5, RZ, 2.1426990032196044922, P1 ;  /* 0x400921fbff057808 */ /* 0x000fce0000800000 */
.L_x_19282:
[----:B------:R-:W-:Y:S05]  /*55b40*/  BSYNC B0 ;  /* 0x0000000000007941 */ /* 0x000fea0003800000 */
.L_x_19280:
[----:B------:R-:W-:Y:S01]  /*55b50*/  DADD R2, |R32|, |R2| ;  /* 0x0000000020027229 */ /* 0x000fe20000000602 */
[----:B------:R-:W-:-:S07]  /*55b60*/  LOP3.LUT R33, R5, 0x80000000, R33, 0xb8, !PT ;  /* 0x8000000005217812 */ /* 0x000fce00078eb821 */
[----:B------:R-:W-:-:S06]  /*55b70*/  DSETP.GTU.AND P0, PT, |R2|, +INF , PT ;  /* 0x7ff000000200742a */ /* 0x000fcc0003f0c200 */
[----:B------:R-:W-:Y:S02]  /*55b80*/  FSEL R68, R2, R4, P0 ;  /* 0x0000000402447208 */ /* 0x000fe40000000000 */
[----:B------:R-:W-:-:S07]  /*55b90*/  FSEL R69, R3, R33, P0 ;  /* 0x0000002103457208 */ /* 0x000fce0000000000 */
.L_x_19267:
[----:B------:R-:W-:Y:S05]  /*55ba0*/  BSYNC B2 ;  /* 0x0000000000027941 */ /* 0x000fea0003800000 */
.L_x_19260:
[----:B------:R-:W-:Y:S01]  /*55bb0*/  DADD R2, -RZ, -R34 ;  /* 0x00000000ff027229 */ /* 0x000fe20000000922 */
[----:B------:R-:W-:-:S04]  /*55bc0*/  SHF.R.U32.HI R26, RZ, 0x1f, R27 ;  /* 0x0000001fff1a7819 */ /* 0x000fc8000001161b */
[----:B------:R-:W-:-:S05]  /*55bd0*/  ISETP.NE.AND P0, PT, R26, RZ, PT ;  /* 0x000000ff1a00720c */ /* 0x000fca0003f05270 */
[----:B------:R-:W-:Y:S02]  /*55be0*/  FSEL R70, R2, R34, !P0 ;  /* 0x0000002202467208 */ /* 0x000fe40004000000 */
[----:B------:R-:W-:Y:S01]  /*55bf0*/  FSEL R71, R3, R35, !P0 ;  /* 0x0000002303477208 */ /* 0x000fe20004000000 */
[----:B------:R-:W-:Y:S06]  /*55c00*/  BRA `(.L_x_19190) ;  /* 0x0000003000287947 */ /* 0x000fec0003800000 */
.L_x_19194:
[----:B------:R-:W2:Y:S01]  /*55c10*/  LDL.64 R2, [R1+0x8] ;  /* 0x0000080001027983 */ /* 0x000ea20000100a00 */
[----:B------:R-:W-:Y:S01]  /*55c20*/  UMOV UR4, 0x54442d18 ;  /* 0x54442d1800047882 */ /* 0x000fe20000000000 */
[----:B------:R-:W-:Y:S01]  /*55c30*/  UMOV UR5, 0x3ff921fb ;  /* 0x3ff921fb00057882 */ /* 0x000fe20000000000 */
[----:B------:R-:W-:Y:S02]  /*55c40*/  DADD R70, -RZ, -R26 ;  /* 0x00000000ff467229 */ /* 0x000fe4000000091a */
[----:B--2---:R-:W-:-:S08]  /*55c50*/  DADD R24, R2, -R24 ;  /* 0x0000000002187229 */ /* 0x004fd00000000818 */
[----:B------:R-:W-:Y:S01]  /*55c60*/  DADD R68, R24, UR4 ;  /* 0x0000000418447e29 */ /* 0x000fe20008000000 */
[----:B------:R-:W-:Y:S10]  /*55c70*/  BRA `(.L_x_19190) ;  /* 0x00000030000c7947 */ /* 0x000ff40003800000 */
.L_x_19193:
[----:B------:R-:W-:Y:S01]  /*55c80*/  DADD R70, -RZ, -R26 ;  /* 0x00000000ff467229 */ /* 0x000fe2000000091a */
[----:B------:R-:W-:Y:S01]  /*55c90*/  CS2R R68, SRZ ;  /* 0x0000000000447805 */ /* 0x000fe2000001ff00 */
[----:B------:R-:W-:Y:S09]  /*55ca0*/  BRA `(.L_x_19190) ;  /* 0x0000003000007947 */ /* 0x000ff20003800000 */
.L_x_19192:
        /* <DEDUP_REMOVED lines=108> */
.L_x_19287:
[----:B------:R-:W-:Y:S05]  /*56370*/  BSYNC B0 ;  /* 0x0000000000007941 */ /* 0x000fea0003800000 */
.L_x_19286:
        /* <DEDUP_REMOVED lines=8> */
.L_x_19289:
[----:B------:R-:W-:Y:S05]  /*56400*/  BSYNC B3 ;  /* 0x0000000000037941 */ /* 0x000fea0003800000 */
.L_x_19288:
        /* <DEDUP_REMOVED lines=82> */
.L_x_19291:
[----:B------:R-:W-:-:S04]  /*56930*/  ISETP.GE.AND P0, PT, R25, RZ, PT ;  /* 0x000000ff1900720c */ /* 0x000fc80003f06270 */
[----:B------:R-:W-:Y:S02]  /*56940*/  FSEL R6, RZ, 3.37028055040000000000e+12, P0 ;  /* 0x54442d18ff067808 */ /* 0x000fe40000000000 */
[----:B------:R-:W-:-:S07]  /*56950*/  FSEL R7, RZ, 2.1426990032196044922, P0 ;  /* 0x400921fbff077808 */ /* 0x000fce0000000000 */
.L_x_19292:
[----:B------:R-:W-:Y:S05]  /*56960*/  BSYNC B0 ;  /* 0x0000000000007941 */ /* 0x000fea0003800000 */
.L_x_19290:
[----:B------:R-:W-:Y:S01]  /*56970*/  DADD R2, R2, R4 ;  /* 0x0000000002027229 */ /* 0x000fe20000000004 */
[----:B------:R-:W-:Y:S01]  /*56980*/  LOP3.LUT R27, R7, 0x80000000, R27, 0xb8, !PT ;  /* 0x80000000071b7812 */ /* 0x000fe200078eb81b */
[----:B------:R-:W-:-:S06]  /*56990*/  DMUL R34, R34, 0.5 ;  /* 0x3fe0000022227828 */ /* 0x000fcc0000000000 */
[----:B------:R-:W-:-:S06]  /*569a0*/  DSETP.GTU.AND P0, PT, |R2|, +INF , PT ;  /* 0x7ff000000200742a */ /* 0x000fcc0003f0c200 */
[----:B------:R-:W-:Y:S02]  /*569b0*/  FSEL R6, R2, R6, P0 ;  /* 0x0000000602067208 */ /* 0x000fe40000000000 */
[----:B------:R-:W-:Y:S01]  /*569c0*/  FSEL R7, R3, R27, P0 ;  /* 0x0000001b03077208 */ /* 0x000fe20000000000 */
[----:B------:R-:W-:Y:S06]  /*569d0*/  BRA `(.L_x_19293) ;  /* 0x0000002000387947 */ /* 0x000fec0003800000 */
.L_x_19285:
        /* <DEDUP_REMOVED lines=135> */
.L_x_19295:
[----:B------:R-:W-:Y:S05]  /*57250*/  BSYNC B0 ;  /* 0x0000000000007941 */ /* 0x000fea0003800000 */
.L_x_19294:
        /* <DEDUP_REMOVED lines=8> */
.L_x_19297:
[----:B------:R-:W-:Y:S05]  /*572e0*/  BSYNC B3 ;  /* 0x0000000000037941 */ /* 0x000fea0003800000 */
.L_x_19296:
        /* <DEDUP_REMOVED lines=82> */
.L_x_19299:
[----:B------:R-:W-:-:S04]  /*57810*/  ISETP.GE.AND P0, PT, R25, RZ, PT ;  /* 0x000000ff1900720c */ /* 0x000fc80003f06270 */
[----:B------:R-:W-:Y:S02]  /*57820*/  FSEL R6, RZ, 3.37028055040000000000e+12, P0 ;  /* 0x54442d18ff067808 */ /* 0x000fe40000000000 */
[----:B------:R-:W-:-:S07]  /*57830*/  FSEL R7, RZ, 2.1426990032196044922, P0 ;  /* 0x400921fbff077808 */ /* 0x000fce0000000000 */
.L_x_19300:
[----:B------:R-:W-:Y:S05]  /*57840*/  BSYNC B0 ;  /* 0x0000000000007941 */ /* 0x000fea0003800000 */
.L_x_19298:
[----:B------:R-:W-:Y:S01]  /*57850*/  DADD R2, R2, R4 ;  /* 0x0000000002027229 */ /* 0x000fe20000000004 */
[----:B------:R-:W-:-:S07]  /*57860*/  LOP3.LUT R27, R7, 0x80000000, R27, 0xb8, !PT ;  /* 0x80000000071b7812 */ /* 0x000fce00078eb81b */
[----:B------:R-:W-:-:S06]  /*57870*/  DSETP.GTU.AND P0, PT, |R2|, +INF , PT ;  /* 0x7ff000000200742a */ /* 0x000fcc0003f0c200 */
[----:B------:R-:W-:Y:S02]  /*57880*/  FSEL R6, R2, R6, P0 ;  /* 0x0000000602067208 */ /* 0x000fe40000000000 */
[----:B------:R-:W-:Y:S01]  /*57890*/  FSEL R7, R3, R27, P0 ;  /* 0x0000001b03077208 */ /* 0x000fe20000000000 */
[----:B------:R-:W-:Y:S06]  /*578a0*/  BRA `(.L_x_19293) ;  /* 0x0000001000847947 */ /* 0x000fec0003800000 */
.L_x_19284:
        /* <DEDUP_REMOVED lines=22> */
[----:B------:R-:W-:Y:S05]  /*57a10*/  CALL.REL.NOINC `($__internal_26_$__cuda_sm20_div_rn_f64_full) ;  /* 0x0000036800487944 */ /* 0x000fea0003c00000 */
.L_x_19302:
[----:B------:R-:W-:Y:S05]  /*57a20*/  BSYNC B3 ;  /* 0x0000000000037941 */ /* 0x000fea0003800000 */
.L_x_19301:
        /* <DEDUP_REMOVED lines=26> */
.L_x_19304:
[----:B------:R-:W-:Y:S05]  /*57bd0*/  BSYNC B3 ;  /* 0x0000000000037941 */ /* 0x000fea0003800000 */
.L_x_19303:
        /* <DEDUP_REMOVED lines=136> */
.L_x_19306:
[----:B------:R-:W-:Y:S05]  /*58460*/  BSYNC B0 ;  /* 0x0000000000007941 */ /* 0x000fea0003800000 */
.L_x_19305:
        /* <DEDUP_REMOVED lines=8> */
.L_x_19308:
[----:B------:R-:W-:Y:S05]  /*584f0*/  BSYNC B3 ;  /* 0x0000000000037941 */ /* 0x000fea0003800000 */
.L_x_19307:
        /* <DEDUP_REMOVED lines=82> */
.L_x_19310:
[----:B------:R-:W-:-:S04]  /*58a20*/  ISETP.GE.AND P0, PT, R25, RZ, PT ;  /* 0x000000ff1900720c */ /* 0x000fc80003f06270 */
[----:B------:R-:W-:Y:S02]  /*58a30*/  FSEL R6, RZ, 3.37028055040000000000e+12, P0 ;  /* 0x54442d18ff067808 */ /* 0x000fe40000000000 */
[----:B------:R-:W-:-:S07]  /*58a40*/  FSEL R7, RZ, 2.1426990032196044922, P0 ;  /* 0x400921fbff077808 */ /* 0x000fce0000000000 */
.L_x_19311:
[----:B------:R-:W-:Y:S05]  /*58a50*/  BSYNC B0 ;  /* 0x0000000000007941 */ /* 0x000fea0003800000 */
.L_x_19309:
[----:B------:R-:W-:Y:S01]  /*58a60*/  DADD R2, R2, R4 ;  /* 0x0000000002027229 */ /* 0x000fe20000000004 */
[----:B------:R-:W-:Y:S01]  /*58a70*/  LOP3.LUT R27, R7, 0x80000000, R27, 0xb8, !PT ;  /* 0x80000000071b7812 */ /* 0x000fe200078eb81b */
[----:B------:R-:W-:-:S06]  /*58a80*/  DADD R34, R34, 1 ;  /* 0x3ff0000022227429 */ /* 0x000fcc0000000000 */
[----:B------:R-:W-:-:S06]  /*58a90*/  DSETP.GTU.AND P0, PT, |R2|, +INF , PT ;  /* 0x7ff000000200742a */ /* 0x000fcc0003f0c200 */
[----:B------:R-:W-:Y:S02]  /*58aa0*/  FSEL R6, R2, R6, P0 ;  /* 0x0000000602067208 */ /* 0x000fe40000000000 */
[----:B------:R-:W-:-:S07]  /*58ab0*/  FSEL R7, R3, R27, P0 ;  /* 0x0000001b03077208 */ /* 0x000fce0000000000 */
.L_x_19293:
[----:B------:R-:W-:Y:S05]  /*58ac0*/  BSYNC B2 ;  /* 0x0000000000027941 */ /* 0x000fea0003800000 */
.L_x_19283:
        /* <DEDUP_REMOVED lines=9> */
.L_x_19191:
        /* <DEDUP_REMOVED lines=21> */
.L_x_19190:
[----:B------:R-:W-:Y:S05]  /*58cb0*/  BSYNC B1 ;  /* 0x0000000000017941 */ /* 0x000fea0003800000 */
.L_x_19189:
        /* <DEDUP_REMOVED lines=150> */
.L_x_19321:
[----:B------:R-:W-:Y:S05]  /*59620*/  BSYNC B3 ;  /* 0x0000000000037941 */ /* 0x000fea0003800000 */
.L_x_19320:
        /* <DEDUP_REMOVED lines=81> */
.L_x_19319:
        /* <DEDUP_REMOVED lines=32> */
.L_x_19329:
[----:B------:R-:W-:Y:S05]  /*59d40*/  BSYNC B4 ;  /* 0x0000000000047941 */ /* 0x000fea0003800000 */
.L_x_19328:
[----:B------:R-:W-:Y:S01]  /*59d50*/  MOV R18, R22 ;  /* 0x0000001600127202 */ /* 0x000fe20000000f00 */
[----:B------:R-:W-:Y:S01]  /*59d60*/  IMAD.MOV.U32 R19, RZ, RZ, R23 ;  /* 0x000000ffff137224 */ /* 0x000fe200078e0017 */
[----:B------:R-:W-:Y:S06]  /*59d70*/  BRA `(.L_x_19327) ;  /* 0x0000000000047947 */ /* 0x000fec0003800000 */
.L_x_19326:
[----:B------:R-:W-:-:S11]  /*59d80*/  DADD R18, -R30, R34 ;  /* 0x000000001e127229 */ /* 0x000fd60000000122 */
.L_x_19327:
[----:B------:R-:W-:Y:S05]  /*59d90*/  BSYNC B3 ;  /* 0x0000000000037941 */ /* 0x000fea0003800000 */
.L_x_19325:
        /* <DEDUP_REMOVED lines=27> */
.L_x_19334:
[----:B------:R-:W-:Y:S05]  /*59f50*/  BSYNC B4 ;  /* 0x0000000000047941 */ /* 0x000fea0003800000 */
.L_x_19333:
[----:B------:R-:W-:Y:S05]  /*59f60*/  BRA `(.L_x_19332) ;  /* 0x0000000000047947 */ /* 0x000fea0003800000 */
.L_x_19331:
[----:B------:R-:W-:-:S11]  /*59f70*/  DADD R22, R36, -R6 ;  /* 0x0000000024167229 */ /* 0x000fd60000000806 */
.L_x_19332:
[----:B------:R-:W-:Y:S05]  /*59f80*/  BSYNC B3 ;  /* 0x0000000000037941 */ /* 0x000fea0003800000 */
.L_x_19330:
        /* <DEDUP_REMOVED lines=30> */
.L_x_19336:
[----:B------:R-:W-:Y:S05]  /*5a170*/  BSYNC B3 ;  /* 0x0000000000037941 */ /* 0x000fea0003800000 */
.L_x_19335:
        /* <DEDUP_REMOVED lines=85> */
.L_x_19337:
        /* <DEDUP_REMOVED lines=20> */
.L_x_19339:
[----:B------:R-:W-:Y:S05]  /*5a810*/  BSYNC B3 ;  /* 0x0000000000037941 */ /* 0x000fea0003800000 */
.L_x_19338:
        /* <DEDUP_REMOVED lines=30> */
.L_x_19324:
        /* <DEDUP_REMOVED lines=24> */
.L_x_19342:
[----:B------:R-:W-:Y:S05]  /*5ab80*/  BSYNC B3 ;  /* 0x0000000000037941 */ /* 0x000fea0003800000 */
.L_x_19341:
        /* <DEDUP_REMOVED lines=25> */
.L_x_19345:
[----:B------:R-:W-:Y:S05]  /*5ad20*/  BSYNC B3 ;  /* 0x0000000000037941 */ /* 0x000fea0003800000 */
.L_x_19344:
        /* <DEDUP_REMOVED lines=30> */
.L_x_19343:
        /* <DEDUP_REMOVED lines=76> */
.L_x_19346:
[----:B------:R-:W-:Y:S01]  /*5b3d0*/  IMAD.MOV.U32 R8, RZ, RZ, 0x0 ;  /* 0x00000000ff087424 */ /* 0x000fe200078e00ff */
[----:B------:R-:W-:Y:S01]  /*5b3e0*/  FSETP.NEU.FTZ.AND P0, PT, R7, RZ, PT ;  /* 0x000000ff0700720b */ /* 0x000fe20003f1d000 */
[----:B------:R-:W-:-:S06]  /*5b3f0*/  IMAD.MOV.U32 R9, RZ, RZ, 0x7ff00000 ;  /* 0x7ff00000ff097424 */ /* 0x000fcc00078e00ff */
[----:B------:R-:W-:-:S10]  /*5b400*/  DFMA R8, R6, R8, +INF ;  /* 0x7ff000000608742b */ /* 0x000fd40000000008 */
[----:B------:R-:W-:Y:S02]  /*5b410*/  FSEL R26, R8, RZ, P0 ;  /* 0x000000ff081a7208 */ /* 0x000fe40000000000 */
[----:B------:R-:W-:Y:S01]  /*5b420*/  FSEL R27, R9, -QNAN , P0 ;  /* 0xfff00000091b7808 */ /* 0x000fe20000000000 */
[----:B------:R-:W-:Y:S06]  /*5b430*/  BRA `(.L_x_19322) ;  /* 0x00000004002c7947 */ /* 0x000fec0003800000 */
.L_x_19340:
        /* <DEDUP_REMOVED lines=23> */
.L_x_19348:
[----:B------:R-:W-:Y:S05]  /*5b5b0*/  BSYNC B3 ;  /* 0x0000000000037941 */ /* 0x000fea0003800000 */
.L_x_19347:
        /* <DEDUP_REMOVED lines=21> */
.L_x_19350:
[----:B------:R-:W-:Y:S05]  /*5b710*/  BSYNC B3 ;  /* 0x0000000000037941 */ /* 0x000fea0003800000 */
.L_x_19349:
[----:B------:R-:W-:Y:S02]  /*5b720*/  IMAD.MOV.U32 R26, RZ, RZ, R22 ;  /* 0x000000ffff1a7224 */ /* 0x000fe400078e0016 */
[----:B------:R-:W-:Y:S01]  /*5b730*/  IMAD.MOV.U32 R27, RZ, RZ, R23 ;  /* 0x000000ffff1b7224 */ /* 0x000fe200078e0017 */
[----:B------:R-:W-:Y:S06]  /*5b740*/  BRA `(.L_x_19322) ;  /* 0x0000000000687947 */ /* 0x000fec0003800000 */
.L_x_19323:
        /* <DEDUP_REMOVED lines=23> */
.L_x_19352:
[----:B------:R-:W-:Y:S05]  /*5b8c0*/  BSYNC B3 ;  /* 0x0000000000037941 */ /* 0x000fea0003800000 */
.L_x_19351:
[----:B------:R-:W-:Y:S02]  /*5b8d0*/  IMAD.MOV.U32 R26, RZ, RZ, R6 ;  /* 0x000000ffff1a7224 */ /* 0x000fe400078e0006 */
[----:B------:R-:W-:-:S07]  /*5b8e0*/  IMAD.MOV.U32 R27, RZ, RZ, R7 ;  /* 0x000000ffff1b7224 */ /* 0x000fce00078e0007 */
.L_x_19322:
[----:B------:R-:W-:Y:S05]  /*5b8f0*/  BSYNC B2 ;  /* 0x0000000000027941 */ /* 0x000fea0003800000 */
.L_x_19318:
        /* <DEDUP_REMOVED lines=26> */
.L_x_19356:
[----:B------:R-:W-:Y:S05]  /*5baa0*/  BSYNC B3 ;  /* 0x0000000000037941 */ /* 0x000fea0003800000 */
.L_x_19355:
        /* <DEDUP_REMOVED lines=37> */
.L_x_19364:
[----:B------:R-:W-:Y:S05]  /*5bd00*/  BSYNC B4 ;  /* 0x0000000000047941 */ /* 0x000fea0003800000 */
.L_x_19363:
[----:B------:R-:W-:Y:S02]  /*5bd10*/  IMAD.MOV.U32 R38, RZ, RZ, R22 ;  /* 0x000000ffff267224 */ /* 0x000fe400078e0016 */
[----:B------:R-:W-:Y:S01]  /*5bd20*/  IMAD.MOV.U32 R39, RZ, RZ, R23 ;  /* 0x000000ffff277224 */ /* 0x000fe200078e0017 */
[----:B------:R-:W-:Y:S06]  /*5bd30*/  BRA `(.L_x_19362) ;  /* 0x0000000000047947 */ /* 0x000fec0003800000 */
.L_x_19361:
[----:B------:R-:W-:-:S11]  /*5bd40*/  DADD R38, -R30, R34 ;  /* 0x000000001e267229 */ /* 0x000fd60000000122 */
.L_x_19362:
[----:B------:R-:W-:Y:S05]  /*5bd50*/  BSYNC B3 ;  /* 0x0000000000037941 */ /* 0x000fea0003800000 */
.L_x_19360:
        /* <DEDUP_REMOVED lines=24> */
.L_x_19369:
[----:B------:R-:W-:Y:S05]  /*5bee0*/  BSYNC B4 ;  /* 0x0000000000047941 */ /* 0x000fea0003800000 */
.L_x_19368:
[----:B------:R-:W-:Y:S02]  /*5bef0*/  IMAD.MOV.U32 R4, RZ, RZ, R22 ;  /* 0x000000ffff047224 */ /* 0x000fe400078e0016 */
[----:B------:R-:W-:Y:S01]  /*5bf00*/  IMAD.MOV.U32 R5, RZ, RZ, R23 ;  /* 0x000000ffff057224 */ /* 0x000fe200078e0017 */
[----:B------:R-:W-:Y:S06]  /*5bf10*/  BRA `(.L_x_19367) ;  /* 0x0000000000047947 */ /* 0x000fec0003800000 */
.L_x_19366:
[----:B------:R-:W-:-:S11]  /*5bf20*/  DADD R4, -R32, R36 ;  /* 0x0000000020047229 */ /* 0x000fd60000000124 */
.L_x_19367:
[----:B------:R-:W-:Y:S05]  /*5bf30*/  BSYNC B3 ;  /* 0x0000000000037941 */ /* 0x000fea0003800000 */
.L_x_19365:
        /* <DEDUP_REMOVED lines=26> */
.L_x_19371:
[----:B------:R-:W-:Y:S05]  /*5c0e0*/  BSYNC B3 ;  /* 0x0000000000037941 */ /* 0x000fea0003800000 */
.L_x_19370:
[----:B------:R-:W-:Y:S01]  /*5c0f0*/  PLOP3.LUT P0, PT, PT, PT, PT, 0x80, 0x0 ;  /* 0x000000000000781c */ /* 0x000fe20003f0f070 */
[----:B------:R-:W-:Y:S02]  /*5c100*/  IMAD.MOV.U32 R24, RZ, RZ, R6 ;  /* 0x000000ffff187224 */ /* 0x000fe400078e0006 */
[----:B------:R-:W-:Y:S01]  /*5c110*/  IMAD.MOV.U32 R25, RZ, RZ, R7 ;  /* 0x000000ffff197224 */ /* 0x000fe200078e0007 */
[----:B------:R-:W-:Y:S09]  /*5c120*/  BRA `(.L_x_19357) ;  /* 0x0000000800407947 */ /* 0x000ff20003800000 */
.L_x_19359:
        /* <DEDUP_REMOVED lines=26> */
.L_x_19374:
[----:B------:R-:W-:Y:S05]  /*5c2d0*/  BSYNC B3 ;  /* 0x0000000000037941 */ /* 0x000fea0003800000 */
.L_x_19373:
[----:B------:R-:W-:Y:S01]  /*5c2e0*/  PLOP3.LUT P0, PT, PT, PT, PT, 0x80, 0x0 ;  /* 0x000000000000781c */ /* 0x000fe20003f0f070 */
[----:B------:R-:W-:Y:S02]  /*5c2f0*/  IMAD.MOV.U32 R24, RZ, RZ, R6 ;  /* 0x000000ffff187224 */ /* 0x000fe400078e0006 */
[----:B------:R-:W-:Y:S01]  /*5c300*/  IMAD.MOV.U32 R25, RZ, RZ, R7 ;  /* 0x000000ffff197224 */ /* 0x000fe200078e0007 */
[----:B------:R-:W-:Y:S09]  /*5c310*/  BRA `(.L_x_19357) ;  /* 0x0000000400c47947 */ /* 0x000ff20003800000 */
.L_x_19372:
        /* <DEDUP_REMOVED lines=27> */
.L_x_19376:
[----:B------:R-:W-:Y:S05]  /*5c4d0*/  BSYNC B3 ;  /* 0x0000000000037941 */ /* 0x000fea0003800000 */
.L_x_19375:
        /* <DEDUP_REMOVED lines=21> */
.L_x_19378:
[----:B------:R-:W-:Y:S05]  /*5c630*/  BSYNC B3 ;  /* 0x0000000000037941 */ /* 0x000fea0003800000 */
.L_x_19377:
[----:B------:R-:W-:Y:S01]  /*5c640*/  DMUL R2, R2, 8.11296384146066816958e+31 ;  /* 0x4690000002027828 */ /* 0x000fe20000000000 */
[----:B------:R-:W-:Y:S01]  /*5c650*/  PLOP3.LUT P0, PT, PT, PT, PT, 0x80, 0x0 ;  /* 0x000000000000781c */ /* 0x000fe20003f0f070 */
[----:B------:R-:W-:Y:S02]  /*5c660*/  IMAD.MOV.U32 R24, RZ, RZ, R22 ;  /* 0x000000ffff187224 */ /* 0x000fe400078e0016 */
[----:B------:R-:W-:Y:S01]  /*5c670*/  IMAD.MOV.U32 R25, RZ, RZ, R23 ;  /* 0x000000ffff197224 */ /* 0x000fe200078e0017 */
[----:B------:R-:W-:Y:S09]  /*5c680*/  BRA `(.L_x_19357) ;  /* 0x0000000000e87947 */ /* 0x000ff20003800000 */
.L_x_19358:
        /* <DEDUP_REMOVED lines=24> */
.L_x_19380:
[----:B------:R-:W-:Y:S05]  /*5c810*/  BSYNC B3 ;  /* 0x0000000000037941 */ /* 0x000fea0003800000 */
.L_x_19379:
        /* <DEDUP_REMOVED lines=26> */
.L_x_19382:
[----:B------:R-:W-:Y:S05]  /*5c9c0*/  BSYNC B3 ;  /* 0x0000000000037941 */ /* 0x000fea0003800000 */
.L_x_19381:
[----:B------:R-:W-:Y:S01]  /*5c9d0*/  DMUL R24, R6, R20 ;  /* 0x0000001406187228 */ /* 0x000fe20000000000 */
[----:B------:R-:W-:Y:S01]  /*5c9e0*/  PLOP3.LUT P0, PT, PT, PT, PT, 0x80, 0x0 ;  /* 0x000000000000781c */ /* 0x000fe20003f0f070 */
[----:B------:R-:W-:-:S12]  /*5c9f0*/  BRA `(.L_x_19357) ;  /* 0x00000000000c7947 */ /* 0x000fd80003800000 */
.L_x_19354:
[----:B------:R-:W-:Y:S01]  /*5ca00*/  DMUL R24, R24, 9.00719925474099200000e+15 ;  /* 0x4340000018187828 */ /* 0x000fe20000000000 */
[----:B------:R-:W-:Y:S01]  /*5ca10*/  PLOP3.LUT P0, PT, PT, PT, PT, 0x80, 0x0 ;  /* 0x000000000000781c */ /* 0x000fe20003f0f070 */
[----:B------:R-:W-:-:S12]  /*5ca20*/  DMUL R2, R2, 9.00719925474099200000e+15 ;  /* 0x4340000002027828 */ /* 0x000fd80000000000 */
.L_x_19357:
[----:B------:R-:W-:Y:S05]  /*5ca30*/  BSYNC B2 ;  /* 0x0000000000027941 */ /* 0x000fea0003800000 */
.L_x_19353:
        /* <DEDUP_REMOVED lines=67> */
.L_x_19388:
[----:B------:R-:W-:-:S11]  /*5ce70*/  DMUL R60, RZ, |R18| ;  /* 0x40000012ff3c7228 */ /* 0x000fd60000000000 */
.L_x_19389:
[----:B------:R-:W-:Y:S05]  /*5ce80*/  BSYNC B0 ;  /* 0x0000000000007941 */ /* 0x000fea0003800000 */
.L_x_19387:
        /* <DEDUP_REMOVED lines=11> */
.L_x_19386:
        /* <DEDUP_REMOVED lines=53> */
.L_x_19385:
        /* <DEDUP_REMOVED lines=62> */
.L_x_19393:
[----:B------:R-:W-:-:S11]  /*5d670*/  DMUL R60, RZ, |R18| ;  /* 0x40000012ff3c7228 */ /* 0x000fd60000000000 */
.L_x_19394:
[----:B------:R-:W-:Y:S05]  /*5d680*/  BSYNC B0 ;  /* 0x0000000000007941 */ /* 0x000fea0003800000 */
.L_x_19392:
        /* <DEDUP_REMOVED lines=11> */
.L_x_19391:
        /* <DEDUP_REMOVED lines=53> */
.L_x_19384:
        /* <DEDUP_REMOVED lines=30> */
.L_x_19397:
[----:B------:R-:W-:Y:S05]  /*5dc70*/  BSYNC B3 ;  /* 0x0000000000037941 */ /* 0x000fea0003800000 */
.L_x_19396:
        /* <DEDUP_REMOVED lines=82> */
.L_x_19399:
[----:B------:R-:W-:Y:S02]  /*5e1a0*/  FSEL R4, RZ, 3.37028055040000000000e+12, P1 ;  /* 0x54442d18ff047808 */ /* 0x000fe40000800000 */
[----:B------:R-:W-:-:S07]  /*5e1b0*/  FSEL R5, RZ, 2.1426990032196044922, P1 ;  /* 0x400921fbff057808 */ /* 0x000fce0000800000 */
.L_x_19400:
[----:B------:R-:W-:Y:S05]  /*5e1c0*/  BSYNC B0 ;  /* 0x0000000000007941 */ /* 0x000fea0003800000 */
.L_x_19398:
[----:B------:R-:W-:Y:S01]  /*5e1d0*/  DADD R2, |R24|, |R2| ;  /* 0x0000000018027229 */ /* 0x000fe20000000602 */
[----:B------:R-:W-:-:S07]  /*5e1e0*/  LOP3.LUT R25, R5, 0x80000000, R25, 0xb8, !PT ;  /* 0x8000000005197812 */ /* 0x000fce00078eb819 */
[----:B------:R-:W-:-:S06]  /*5e1f0*/  DSETP.GTU.AND P0, PT, |R2|, +INF , PT ;  /* 0x7ff000000200742a */ /* 0x000fcc0003f0c200 */
[----:B------:R-:W-:Y:S02]  /*5e200*/  FSEL R60, R2, R4, P0 ;  /* 0x00000004023c7208 */ /* 0x000fe40000000000 */
[----:B------:R-:W-:Y:S01]  /*5e210*/  FSEL R61, R3, R25, P0 ;  /* 0x00000019033d7208 */ /* 0x000fe20000000000 */
[----:B------:R-:W-:Y:S06]  /*5e220*/  BRA `(.L_x_19390) ;  /* 0x0000000400d47947 */ /* 0x000fec0003800000 */
.L_x_19395:
        /* <DEDUP_REMOVED lines=26> */
.L_x_19402:
[----:B------:R-:W-:Y:S05]  /*5e3d0*/  BSYNC B3 ;  /* 0x0000000000037941 */ /* 0x000fea0003800000 */
.L_x_19401:
        /* <DEDUP_REMOVED lines=82> */
.L_x_19404:
[----:B------:R-:W-:Y:S02]  /*5e900*/  FSEL R4, RZ, 3.37028055040000000000e+12, P1 ;  /* 0x54442d18ff047808 */ /* 0x000fe40000800000 */
[----:B------:R-:W-:-:S07]  /*5e910*/  FSEL R5, RZ, 2.1426990032196044922, P1 ;  /* 0x400921fbff057808 */ /* 0x000fce0000800000 */
.L_x_19405:
[----:B------:R-:W-:Y:S05]  /*5e920*/  BSYNC B0 ;  /* 0x0000000000007941 */ /* 0x000fea0003800000 */
.L_x_19403:
[----:B------:R-:W-:Y:S01]  /*5e930*/  DADD R2, |R24|, |R2| ;  /* 0x0000000018027229 */ /* 0x000fe20000000602 */
[----:B------:R-:W-:-:S07]  /*5e940*/  LOP3.LUT R25, R5, 0x80000000, R25, 0xb8, !PT ;  /* 0x8000000005197812 */ /* 0x000fce00078eb819 */
[----:B------:R-:W-:-:S06]  /*5e950*/  DSETP.GTU.AND P0, PT, |R2|, +INF , PT ;  /* 0x7ff000000200742a */ /* 0x000fcc0003f0c200 */
[----:B------:R-:W-:Y:S02]  /*5e960*/  FSEL R60, R2, R4, P0 ;  /* 0x00000004023c7208 */ /* 0x000fe40000000000 */
[----:B------:R-:W-:-:S07]  /*5e970*/  FSEL R61, R3, R25, P0 ;  /* 0x00000019033d7208 */ /* 0x000fce0000000000 */
.L_x_19390:
[----:B------:R-:W-:Y:S05]  /*5e980*/  BSYNC B2 ;  /* 0x0000000000027941 */ /* 0x000fea0003800000 */
.L_x_19383:
[----:B------:R-:W-:Y:S01]  /*5e990*/  DADD R2, -RZ, -R26 ;  /* 0x00000000ff027229 */ /* 0x000fe2000000091a */
[----:B------:R-:W-:-:S09]  /*5e9a0*/  ISETP.NE.AND P0, PT, R56, RZ, PT ;  /* 0x000000ff3800720c */ /* 0x000fd20003f05270 */
[----:B------:R-:W-:Y:S02]  /*5e9b0*/  FSEL R62, R2, R26, !P0 ;  /* 0x0000001a023e7208 */ /* 0x000fe40004000000 */
[----:B------:R-:W-:Y:S01]  /*5e9c0*/  FSEL R63, R3, R27, !P0 ;  /* 0x0000001b033f7208 */ /* 0x000fe20004000000 */
[----:B------:R-:W-:Y:S06]  /*5e9d0*/  BRA `(.L_x_19313) ;  /* 0x0000003000287947 */ /* 0x000fec0003800000 */
.L_x_19317:
[----:B------:R-:W2:Y:S01]  /*5e9e0*/  LDL.64 R2, [R1+0x8] ;  /* 0x0000080001027983 */ /* 0x000ea20000100a00 */
[----:B------:R-:W-:Y:S01]  /*5e9f0*/  UMOV UR4, 0x54442d18 ;  /* 0x54442d1800047882 */ /* 0x000fe20000000000 */
[----:B------:R-:W-:Y:S01]  /*5ea00*/  UMOV UR5, 0x3ff921fb ;  /* 0x3ff921fb00057882 */ /* 0x000fe20000000000 */
[----:B------:R-:W-:Y:S02]  /*5ea10*/  DADD R62, -RZ, -R18 ;  /* 0x00000000ff3e7229 */ /* 0x000fe40000000912 */
[----:B--2---:R-:W-:-:S08]  /*5ea20*/  DADD R16, R2, -R16 ;  /* 0x0000000002107229 */ /* 0x004fd00000000810 */
[----:B------:R-:W-:Y:S01]  /*5ea30*/  DADD R60, R16, UR4 ;  /* 0x00000004103c7e29 */ /* 0x000fe20008000000 */
[----:B------:R-:W-:Y:S10]  /*5ea40*/  BRA `(.L_x_19313) ;  /* 0x00000030000c7947 */ /* 0x000ff40003800000 */
.L_x_19316:
[----:B------:R-:W-:Y:S01]  /*5ea50*/  DADD R62, -RZ, -R18 ;  /* 0x00000000ff3e7229 */ /* 0x000fe20000000912 */
[----:B------:R-:W-:Y:S01]  /*5ea60*/  CS2R R60, SRZ ;  /* 0x00000000003c7805 */ /* 0x000fe2000001ff00 */
[----:B------:R-:W-:Y:S09]  /*5ea70*/  BRA `(.L_x_19313) ;  /* 0x0000003000007947 */ /* 0x000ff20003800000 */
.L_x_19315:
        /* <DEDUP_REMOVED lines=108> */
.L_x_19410:
[----:B------:R-:W-:Y:S05]  /*5f140*/  BSYNC B0 ;  /* 0x0000000000007941 */ /* 0x000fea0003800000 */
.L_x_19409:
        /* <DEDUP_REMOVED lines=8> */
.L_x_19412:
[----:B------:R-:W-:Y:S05]  /*5f1d0*/  BSYNC B3 ;  /* 0x0000000000037941 */ /* 0x000fea0003800000 */
.L_x_19411:
        /* <DEDUP_REMOVED lines=82> */
.L_x_19414:
[----:B------:R-:W-:-:S04]  /*5f700*/  ISETP.GE.AND P0, PT, R17, RZ, PT ;  /* 0x000000ff1100720c */ /* 0x000fc80003f06270 */
[----:B------:R-:W-:Y:S02]  /*5f710*/  FSEL R6, RZ, 3.37028055040000000000e+12, P0 ;  /* 0x54442d18ff067808 */ /* 0x000fe40000000000 */
[----:B------:R-:W-:-:S07]  /*5f720*/  FSEL R7, RZ, 2.1426990032196044922, P0 ;  /* 0x400921fbff077808 */ /* 0x000fce0000000000 */
.L_x_19415:
[----:B------:R-:W-:Y:S05]  /*5f730*/  BSYNC B0 ;  /* 0x0000000000007941 */ /* 0x000fea0003800000 */
.L_x_19413:
[----:B------:R-:W-:Y:S01]  /*5f740*/  DADD R2, R2, R4 ;  /* 0x0000000002027229 */ /* 0x000fe20000000004 */
[----:B------:R-:W-:Y:S01]  /*5f750*/  LOP3.LUT R19, R7, 0x80000000, R19, 0xb8, !PT ;  /* 0x8000000007137812 */ /* 0x000fe200078eb813 */
[----:B------:R-:W-:-:S06]  /*5f760*/  DMUL R30, R30, 0.5 ;  /* 0x3fe000001e1e7828 */ /* 0x000fcc0000000000 */
[----:B------:R-:W-:-:S06]  /*5f770*/  DSETP.GTU.AND P0, PT, |R2|, +INF , PT ;  /* 0x7ff000000200742a */ /* 0x000fcc0003f0c200 */
[----:B------:R-:W-:Y:S02]  /*5f780*/  FSEL R6, R2, R6, P0 ;  /* 0x0000000602067208 */ /* 0x000fe40000000000 */
[----:B------:R-:W-:Y:S01]  /*5f790*/  FSEL R7, R3, R19, P0 ;  /* 0x0000001303077208 */ /* 0x000fe20000000000 */
[----:B------:R-:W-:Y:S06]  /*5f7a0*/  BRA `(.L_x_19416) ;  /* 0x0000002000387947 */ /* 0x000fec0003800000 */
.L_x_19408:
        /* <DEDUP_REMOVED lines=135> */
.L_x_19418:
[----:B------:R-:W-:Y:S05]  /*60020*/  BSYNC B0 ;  /* 0x0000000000007941 */ /* 0x000fea0003800000 */
.L_x_19417:
        /* <DEDUP_REMOVED lines=8> */
.L_x_19420:
[----:B------:R-:W-:Y:S05]  /*600b0*/  BSYNC B3 ;  /* 0x0000000000037941 */ /* 0x000fea0003800000 */
.L_x_19419:
        /* <DEDUP_REMOVED lines=82> */
.L_x_19422:
[----:B------:R-:W-:-:S04]  /*605e0*/  ISETP.GE.AND P0, PT, R17, RZ, PT ;  /* 0x000000ff1100720c */ /* 0x000fc80003f06270 */
[----:B------:R-:W-:Y:S02]  /*605f0*/  FSEL R6, RZ, 3.37028055040000000000e+12, P0 ;  /* 0x54442d18ff067808 */ /* 0x000fe40000000000 */
[----:B------:R-:W-:-:S07]  /*60600*/  FSEL R7, RZ, 2.1426990032196044922, P0 ;  /* 0x400921fbff077808 */ /* 0x000fce0000000000 */
.L_x_19423:
[----:B------:R-:W-:Y:S05]  /*60610*/  BSYNC B0 ;  /* 0x0000000000007941 */ /* 0x000fea0003800000 */
.L_x_19421:
[----:B------:R-:W-:Y:S01]  /*60620*/  DADD R2, R2, R4 ;  /* 0x0000000002027229 */ /* 0x000fe20000000004 */
[----:B------:R-:W-:-:S07]  /*60630*/  LOP3.LUT R19, R7, 0x80000000, R19, 0xb8, !PT ;  /* 0x8000000007137812 */ /* 0x000fce00078eb813 */
[----:B------:R-:W-:-:S06]  /*60640*/  DSETP.GTU.AND P0, PT, |R2|, +INF , PT ;  /* 0x7ff000000200742a */ /* 0x000fcc0003f0c200 */
[----:B------:R-:W-:Y:S02]  /*60650*/  FSEL R6, R2, R6, P0 ;  /* 0x0000000602067208 */ /* 0x000fe40000000000 */
[----:B------:R-:W-:Y:S01]  /*60660*/  FSEL R7, R3, R19, P0 ;  /* 0x0000001303077208 */ /* 0x000fe20000000000 */
[----:B------:R-:W-:Y:S06]  /*60670*/  BRA `(.L_x_19416) ;  /* 0x0000001000847947 */ /* 0x000fec0003800000 */
.L_x_19407:
        /* <DEDUP_REMOVED lines=23> */
.L_x_19425:
[----:B------:R-:W-:Y:S05]  /*607f0*/  BSYNC B3 ;  /* 0x0000000000037941 */ /* 0x000fea0003800000 */
.L_x_19424:
        /* <DEDUP_REMOVED lines=26> */
.L_x_19427:
[----:B------:R-:W-:Y:S05]  /*609a0*/  BSYNC B3 ;  /* 0x0000000000037941 */ /* 0x000fea0003800000 */
.L_x_19426:
        /* <DEDUP_REMOVED lines=136> */
.L_x_19429:
[----:B------:R-:W-:Y:S05]  /*61230*/  BSYNC B0 ;  /* 0x0000000000007941 */ /* 0x000fea0003800000 */
.L_x_19428:
        /* <DEDUP_REMOVED lines=8> */
.L_x_19431:
[----:B------:R-:W-:Y:S05]  /*612c0*/  BSYNC B3 ;  /* 0x0000000000037941 */ /* 0x000fea0003800000 */
.L_x_19430:
        /* <DEDUP_REMOVED lines=82> */
.L_x_19433:
[----:B------:R-:W-:-:S04]  /*617f0*/  ISETP.GE.AND P0, PT, R17, RZ, PT ;  /* 0x000000ff1100720c */ /* 0x000fc80003f06270 */
[----:B------:R-:W-:Y:S02]  /*61800*/  FSEL R6, RZ, 3.37028055040000000000e+12, P0 ;  /* 0x54442d18ff067808 */ /* 0x000fe40000000000 */
[----:B------:R-:W-:-:S07]  /*61810*/  FSEL R7, RZ, 2.1426990032196044922, P0 ;  /* 0x400921fbff077808 */ /* 0x000fce0000000000 */
.L_x_19434:
[----:B------:R-:W-:Y:S05]  /*61820*/  BSYNC B0 ;  /* 0x0000000000007941 */ /* 0x000fea0003800000 */
.L_x_19432:
[----:B------:R-:W-:Y:S01]  /*61830*/  DADD R2, R2, R4 ;  /* 0x0000000002027229 */ /* 0x000fe20000000004 */
[----:B------:R-:W-:Y:S01]  /*61840*/  LOP3.LUT R19, R7, 0x80000000, R19, 0xb8, !PT ;  /* 0x8000000007137812 */ /* 0x000fe200078eb813 */
[----:B------:R-:W-:-:S06]  /*61850*/  DADD R30, R30, 1 ;  /* 0x3ff000001e1e7429 */ /* 0x000fcc0000000000 */
[----:B------:R-:W-:-:S06]  /*61860*/  DSETP.GTU.AND P0, PT, |R2|, +INF , PT ;  /* 0x7ff000000200742a */ /* 0x000fcc0003f0c200 */
[----:B------:R-:W-:Y:S02]  /*61870*/  FSEL R6, R2, R6, P0 ;  /* 0x0000000602067208 */ /* 0x000fe40000000000 */
[----:B------:R-:W-:-:S07]  /*61880*/  FSEL R7, R3, R19, P0 ;  /* 0x0000001303077208 */ /* 0x000fce0000000000 */
.L_x_19416:
[----:B------:R-:W-:Y:S05]  /*61890*/  BSYNC B2 ;  /* 0x0000000000027941 */ /* 0x000fea0003800000 */
.L_x_19406:
        /* <DEDUP_REMOVED lines=9> */
.L_x_19314:
        /* <DEDUP_REMOVED lines=21> */
.L_x_19313:
[----:B------:R-:W-:Y:S05]  /*61a80*/  BSYNC B1 ;  /* 0x0000000000017941 */ /* 0x000fea0003800000 */
.L_x_19312:
        /* <DEDUP_REMOVED lines=148> */
.L_x_19444:
[----:B------:R-:W-:Y:S05]  /*623d0*/  BSYNC B3 ;  /* 0x0000000000037941 */ /* 0x000fea0003800000 */
.L_x_19443:
        /* <DEDUP_REMOVED lines=81> */
.L_x_19442:
        /* <DEDUP_REMOVED lines=32> */
.L_x_19452:
[----:B------:R-:W-:Y:S05]  /*62af0*/  BSYNC B4 ;  /* 0x0000000000047941 */ /* 0x000fea0003800000 */
.L_x_19451:
[----:B------:R-:W-:Y:S02]  /*62b00*/  IMAD.MOV.U32 R16, RZ, RZ, R22 ;  /* 0x000000ffff107224 */ /* 0x000fe400078e0016 */
[----:B------:R-:W-:Y:S01]  /*62b10*/  IMAD.MOV.U32 R17, RZ, RZ, R23 ;  /* 0x000000ffff117224 */ /* 0x000fe200078e0017 */
[----:B------:R-:W-:Y:S06]  /*62b20*/  BRA `(.L_x_19450) ;  /* 0x0000000000047947 */ /* 0x000fec0003800000 */
.L_x_19449:
[----:B------:R-:W-:-:S11]  /*62b30*/  DADD R16, -R26, R32 ;  /* 0x000000001a107229 */ /* 0x000fd60000000120 */
.L_x_19450:
[----:B------:R-:W-:Y:S05]  /*62b40*/  BSYNC B3 ;  /* 0x0000000000037941 */ /* 0x000fea0003800000 */
.L_x_19448:
        /* <DEDUP_REMOVED lines=27> */
.L_x_19457:
[----:B------:R-:W-:Y:S05]  /*62d00*/  BSYNC B4 ;  /* 0x0000000000047941 */ /* 0x000fea0003800000 */
.L_x_19456:
[----:B------:R-:W-:Y:S05]  /*62d10*/  BRA `(.L_x_19455) ;  /* 0x0000000000047947 */ /* 0x000fea0003800000 */
.L_x_19454:
[----:B------:R-:W-:-:S11]  /*62d20*/  DADD R22, R34, -R6 ;  /* 0x0000000022167229 */ /* 0x000fd60000000806 */
.L_x_19455:
[----:B------:R-:W-:Y:S05]  /*62d30*/  BSYNC B3 ;  /* 0x0000000000037941 */ /* 0x000fea0003800000 */
.L_x_19453:
        /* <DEDUP_REMOVED lines=30> */
.L_x_19459:
[----:B------:R-:W-:Y:S05]  /*62f20*/  BSYNC B3 ;  /* 0x0000000000037941 */ /* 0x000fea0003800000 */
.L_x_19458:
        /* <DEDUP_REMOVED lines=86> */
.L_x_19460:
        /* <DEDUP_REMOVED lines=20> */
.L_x_19462:
[----:B------:R-:W-:Y:S05]  /*635d0*/  BSYNC B3 ;  /* 0x0000000000037941 */ /* 0x000fea0003800000 */
.L_x_19461:
        /* <DEDUP_REMOVED lines=30> */
.L_x_19447:
        /* <DEDUP_REMOVED lines=24> */
.L_x_19465:
[----:B------:R-:W-:Y:S05]  /*63940*/  BSYNC B3 ;  /* 0x0000000000037941 */ /* 0x000fea0003800000 */
.L_x_19464:
        /* <DEDUP_REMOVED lines=25> */
.L_x_19468:
[----:B------:R-:W-:Y:S05]  /*63ae0*/  BSYNC B3 ;  /* 0x0000000000037941 */ /* 0x000fea0003800000 */
.L_x_19467:
        /* <DEDUP_REMOVED lines=30> */
.L_x_19466:
        /* <DEDUP_REMOVED lines=76> */
.L_x_19469:
[----:B------:R-:W-:Y:S01]  /*64190*/  MOV R8, 0x0 ;  /* 0x0000000000087802 */ /* 0x000fe20000000f00 */
[----:B------:R-:W-:Y:S01]  /*641a0*/  IMAD.MOV.U32 R9, RZ, RZ, 0x7ff00000 ;  /* 0x7ff00000ff097424 */ /* 0x000fe200078e00ff */
[----:B------:R-:W-:-:S05]  /*641b0*/  FSETP.NEU.FTZ.AND P0, PT, R7, RZ, PT ;  /* 0x000000ff0700720b */ /* 0x000fca0003f1d000 */
[----:B------:R-:W-:-:S10]  /*641c0*/  DFMA R8, R6, R8, +INF ;  /* 0x7ff000000608742b */ /* 0x000fd40000000008 */
[----:B------:R-:W-:Y:S02]  /*641d0*/  FSEL R24, R8, RZ, P0 ;  /* 0x000000ff08187208 */ /* 0x000fe40000000000 */
[----:B------:R-:W-:Y:S01]  /*641e0*/  FSEL R25, R9, -QNAN , P0 ;  /* 0xfff0000009197808 */ /* 0x000fe20000000000 */
[----:B------:R-:W-:Y:S06]  /*641f0*/  BRA `(.L_x_19445) ;  /* 0x00000004002c7947 */ /* 0x000fec0003800000 */
.L_x_19463:
        /* <DEDUP_REMOVED lines=23> */
.L_x_19471:
[----:B------:R-:W-:Y:S05]  /*64370*/  BSYNC B3 ;  /* 0x0000000000037941 */ /* 0x000fea0003800000 */
.L_x_19470:
        /* <DEDUP_REMOVED lines=21> */
.L_x_19473:
[----:B------:R-:W-:Y:S05]  /*644d0*/  BSYNC B3 ;  /* 0x0000000000037941 */ /* 0x000fea0003800000 */
.L_x_19472:
[----:B------:R-:W-:Y:S02]  /*644e0*/  IMAD.MOV.U32 R24, RZ, RZ, R22 ;  /* 0x000000ffff187224 */ /* 0x000fe400078e0016 */
[----:B------:R-:W-:Y:S01]  /*644f0*/  IMAD.MOV.U32 R25, RZ, RZ, R23 ;  /* 0x000000ffff197224 */ /* 0x000fe200078e0017 */
[----:B------:R-:W-:Y:S06]  /*64500*/  BRA `(.L_x_19445) ;  /* 0x0000000000687947 */ /* 0x000fec0003800000 */
.L_x_19446:
        /* <DEDUP_REMOVED lines=23> */
.L_x_19475:
[----:B------:R-:W-:Y:S05]  /*64680*/  BSYNC B3 ;  /* 0x0000000000037941 */ /* 0x000fea0003800000 */
.L_x_19474:
[----:B------:R-:W-:Y:S02]  /*64690*/  IMAD.MOV.U32 R24, RZ, RZ, R6 ;  /* 0x000000ffff187224 */ /* 0x000fe400078e0006 */
[----:B------:R-:W-:-:S07]  /*646a0*/  IMAD.MOV.U32 R25, RZ, RZ, R7 ;  /* 0x000000ffff197224 */ /* 0x000fce00078e0007 */
.L_x_19445:
[----:B------:R-:W-:Y:S05]  /*646b0*/  BSYNC B2 ;  /* 0x0000000000027941 */ /* 0x000fea0003800000 */
.L_x_19441:
        /* <DEDUP_REMOVED lines=26> */
.L_x_19479:
[----:B------:R-:W-:Y:S05]  /*64860*/  BSYNC B3 ;  /* 0x0000000000037941 */ /* 0x000fea0003800000 */
.L_x_19478:
        /* <DEDUP_REMOVED lines=37> */
.L_x_19487:
[----:B------:R-:W-:Y:S05]  /*64ac0*/  BSYNC B4 ;  /* 0x0000000000047941 */ /* 0x000fea0003800000 */
.L_x_19486:
[----:B------:R-:W-:Y:S02]  /*64ad0*/  IMAD.MOV.U32 R36, RZ, RZ, R22 ;  /* 0x000000ffff247224 */ /* 0x000fe400078e0016 */
[----:B------:R-:W-:Y:S01]  /*64ae0*/  IMAD.MOV.U32 R37, RZ, RZ, R23 ;  /* 0x000000ffff257224 */ /* 0x000fe200078e0017 */
[----:B------:R-:W-:Y:S06]  /*64af0*/  BRA `(.L_x_19485) ;  /* 0x0000000000047947 */ /* 0x000fec0003800000 */
.L_x_19484:
[----:B------:R-:W-:-:S11]  /*64b00*/  DADD R36, -R26, R32 ;  /* 0x000000001a247229 */ /* 0x000fd60000000120 */
.L_x_19485:
[----:B------:R-:W-:Y:S05]  /*64b10*/  BSYNC B3 ;  /* 0x0000000000037941 */ /* 0x000fea0003800000 */
.L_x_19483:
        /* <DEDUP_REMOVED lines=24> */
.L_x_19492:
[----:B------:R-:W-:Y:S05]  /*64ca0*/  BSYNC B4 ;  /* 0x0000000000047941 */ /* 0x000fea0003800000 */
.L_x_19491:
[----:B------:R-:W-:Y:S01]  /*64cb0*/  MOV R4, R22 ;  /* 0x0000001600047202 */ /* 0x000fe20000000f00 */
[----:B------:R-:W-:Y:S01]  /*64cc0*/  IMAD.MOV.U32 R5, RZ, RZ, R23 ;  /* 0x000000ffff057224 */ /* 0x000fe200078e0017 */
[----:B------:R-:W-:Y:S06]  /*64cd0*/  BRA `(.L_x_19490) ;  /* 0x0000000000047947 */ /* 0x000fec0003800000 */
.L_x_19489:
[----:B------:R-:W-:-:S11]  /*64ce0*/  DADD R4, -R30, R34 ;  /* 0x000000001e047229 */ /* 0x000fd60000000122 */
.L_x_19490:
[----:B------:R-:W-:Y:S05]  /*64cf0*/  BSYNC B3 ;  /* 0x0000000000037941 */ /* 0x000fea0003800000 */
.L_x_19488:
        /* <DEDUP_REMOVED lines=26> */
.L_x_19494:
[----:B------:R-:W-:Y:S05]  /*64ea0*/  BSYNC B3 ;  /* 0x0000000000037941 */ /* 0x000fea0003800000 */
.L_x_19493:
[----:B------:R-:W-:Y:S01]  /*64eb0*/  PLOP3.LUT P0, PT, PT, PT, PT, 0x80, 0x0 ;  /* 0x000000000000781c */ /* 0x000fe20003f0f070 */
[----:B------:R-:W-:Y:S01]  /*64ec0*/  IMAD.MOV.U32 R19, RZ, RZ, R7 ;  /* 0x000000ffff137224 */ /* 0x000fe200078e0007 */
[----:B------:R-:W-:Y:S01]  /*64ed0*/  MOV R18, R6 ;  /* 0x0000000600127202 */ /* 0x000fe20000000f00 */
[----:B------:R-:W-:Y:S10]  /*64ee0*/  BRA `(.L_x_19480) ;  /* 0x0000000800407947 */ /* 0x000ff40003800000 */
.L_x_19482:
        /* <DEDUP_REMOVED lines=26> */
.L_x_19497:
[----:B------:R-:W-:Y:S05]  /*65090*/  BSYNC B3 ;  /* 0x0000000000037941 */ /* 0x000fea0003800000 */
.L_x_19496:
[----:B------:R-:W-:Y:S01]  /*650a0*/  PLOP3.LUT P0, PT, PT, PT, PT, 0x80, 0x0 ;  /* 0x000000000000781c */ /* 0x000fe20003f0f070 */
[----:B------:R-:W-:Y:S01]  /*650b0*/  IMAD.MOV.U32 R19, RZ, RZ, R7 ;  /* 0x000000ffff137224 */ /* 0x000fe200078e0007 */
[----:B------:R-:W-:Y:S01]  /*650c0*/  MOV R18, R6 ;  /* 0x0000000600127202 */ /* 0x000fe20000000f00 */
[----:B------:R-:W-:Y:S10]  /*650d0*/  BRA `(.L_x_19480) ;  /* 0x0000000400c47947 */ /* 0x000ff40003800000 */
.L_x_19495:
        /* <DEDUP_REMOVED lines=27> */
.L_x_19499:
[----:B------:R-:W-:Y:S05]  /*65290*/  BSYNC B3 ;  /* 0x0000000000037941 */ /* 0x000fea0003800000 */
.L_x_19498:
        /* <DEDUP_REMOVED lines=21> */
.L_x_19501:
[----:B------:R-:W-:Y:S05]  /*653f0*/  BSYNC B3 ;  /* 0x0000000000037941 */ /* 0x000fea0003800000 */
.L_x_19500:
[----:B------:R-:W-:Y:S01]  /*65400*/  DMUL R2, R2, 8.11296384146066816958e+31 ;  /* 0x4690000002027828 */ /* 0x000fe20000000000 */
[----:B------:R-:W-:Y:S01]  /*65410*/  PLOP3.LUT P0, PT, PT, PT, PT, 0x80, 0x0 ;  /* 0x000000000000781c */ /* 0x000fe20003f0f070 */
[----:B------:R-:W-:Y:S02]  /*65420*/  IMAD.MOV.U32 R18, RZ, RZ, R22 ;  /* 0x000000ffff127224 */ /* 0x000fe400078e0016 */
[----:B------:R-:W-:Y:S01]  /*65430*/  IMAD.MOV.U32 R19, RZ, RZ, R23 ;  /* 0x000000ffff137224 */ /* 0x000fe200078e0017 */
[----:B------:R-:W-:Y:S09]  /*65440*/  BRA `(.L_x_19480) ;  /* 0x0000000000e87947 */ /* 0x000ff20003800000 */
.L_x_19481:
        /* <DEDUP_REMOVED lines=24> */
.L_x_19503:
[----:B------:R-:W-:Y:S05]  /*655d0*/  BSYNC B3 ;  /* 0x0000000000037941 */ /* 0x000fea0003800000 */
.L_x_19502:
        /* <DEDUP_REMOVED lines=26> */
.L_x_19505:
[----:B------:R-:W-:Y:S05]  /*65780*/  BSYNC B3 ;  /* 0x0000000000037941 */ /* 0x000fea0003800000 */
.L_x_19504:
[----:B------:R-:W-:Y:S01]  /*65790*/  DMUL R18, R6, R20 ;  /* 0x0000001406127228 */ /* 0x000fe20000000000 */
[----:B------:R-:W-:Y:S01]  /*657a0*/  PLOP3.LUT P0, PT, PT, PT, PT, 0x80, 0x0 ;  /* 0x000000000000781c */ /* 0x000fe20003f0f070 */
[----:B------:R-:W-:-:S12]  /*657b0*/  BRA `(.L_x_19480) ;  /* 0x00000000000c7947 */ /* 0x000fd80003800000 */
.L_x_19477:
[----:B------:R-:W-:Y:S01]  /*657c0*/  DMUL R18, R18, 9.00719925474099200000e+15 ;  /* 0x4340000012127828 */ /* 0x000fe20000000000 */
[----:B------:R-:W-:Y:S01]  /*657d0*/  PLOP3.LUT P0, PT, PT, PT, PT, 0x80, 0x0 ;  /* 0x000000000000781c */ /* 0x000fe20003f0f070 */
[----:B------:R-:W-:-:S12]  /*657e0*/  DMUL R2, R2, 9.00719925474099200000e+15 ;  /* 0x4340000002027828 */ /* 0x000fd80000000000 */
.L_x_19480:
[----:B------:R-:W-:Y:S05]  /*657f0*/  BSYNC B2 ;  /* 0x0000000000027941 */ /* 0x000fea0003800000 */
.L_x_19476:
        /* <DEDUP_REMOVED lines=67> */
.L_x_19511:
[----:B------:R-:W-:-:S11]  /*65c30*/  DMUL R56, RZ, |R16| ;  /* 0x40000010ff387228 */ /* 0x000fd60000000000 */
.L_x_19512:
[----:B------:R-:W-:Y:S05]  /*65c40*/  BSYNC B0 ;  /* 0x0000000000007941 */ /* 0x000fea0003800000 */
.L_x_19510:
        /* <DEDUP_REMOVED lines=11> */
.L_x_19509:
        /* <DEDUP_REMOVED lines=53> */
.L_x_19508:
        /* <DEDUP_REMOVED lines=62> */
.L_x_19516:
[----:B------:R-:W-:-:S11]  /*66430*/  DMUL R56, RZ, |R16| ;  /* 0x40000010ff387228 */ /* 0x000fd60000000000 */
.L_x_19517:
[----:B------:R-:W-:Y:S05]  /*66440*/  BSYNC B0 ;  /* 0x0000000000007941 */ /* 0x000fea0003800000 */
.L_x_19515:
        /* <DEDUP_REMOVED lines=11> */
.L_x_19514:
        /* <DEDUP_REMOVED lines=53> */
.L_x_19507:
        /* <DEDUP_REMOVED lines=30> */
.L_x_19520:
[----:B------:R-:W-:Y:S05]  /*66a30*/  BSYNC B3 ;  /* 0x0000000000037941 */ /* 0x000fea0003800000 */
.L_x_19519:
        /* <DEDUP_REMOVED lines=82> */
.L_x_19522:
[----:B------:R-:W-:Y:S02]  /*66f60*/  FSEL R4, RZ, 3.37028055040000000000e+12, P1 ;  /* 0x54442d18ff047808 */ /* 0x000fe40000800000 */
[----:B------:R-:W-:-:S07]  /*66f70*/  FSEL R5, RZ, 2.1426990032196044922, P1 ;  /* 0x400921fbff057808 */ /* 0x000fce0000800000 */
.L_x_19523:
[----:B------:R-:W-:Y:S05]  /*66f80*/  BSYNC B0 ;  /* 0x0000000000007941 */ /* 0x000fea0003800000 */
.L_x_19521:
[----:B------:R-:W-:Y:S01]  /*66f90*/  DADD R2, |R18|, |R2| ;  /* 0x0000000012027229 */ /* 0x000fe20000000602 */
[----:B------:R-:W-:-:S07]  /*66fa0*/  LOP3.LUT R19, R5, 0x80000000, R19, 0xb8, !PT ;  /* 0x8000000005137812 */ /* 0x000fce00078eb813 */
[----:B------:R-:W-:-:S06]  /*66fb0*/  DSETP.GTU.AND P0, PT, |R2|, +INF , PT ;  /* 0x7ff000000200742a */ /* 0x000fcc0003f0c200 */
[----:B------:R-:W-:Y:S02]  /*66fc0*/  FSEL R56, R2, R4, P0 ;  /* 0x0000000402387208 */ /* 0x000fe40000000000 */
[----:B------:R-:W-:Y:S01]  /*66fd0*/  FSEL R57, R3, R19, P0 ;  /* 0x0000001303397208 */ /* 0x000fe20000000000 */
[----:B------:R-:W-:Y:S06]  /*66fe0*/  BRA `(.L_x_19513) ;  /* 0x0000000400d47947 */ /* 0x000fec0003800000 */
.L_x_19518:
        /* <DEDUP_REMOVED lines=26> */
.L_x_19525:
[----:B------:R-:W-:Y:S05]  /*67190*/  BSYNC B3 ;  /* 0x0000000000037941 */ /* 0x000fea0003800000 */
.L_x_19524:
        /* <DEDUP_REMOVED lines=82> */
.L_x_19527:
[----:B------:R-:W-:Y:S02]  /*676c0*/  FSEL R4, RZ, 3.37028055040000000000e+12, P1 ;  /* 0x54442d18ff047808 */ /* 0x000fe40000800000 */
[----:B------:R-:W-:-:S07]  /*676d0*/  FSEL R5, RZ, 2.1426990032196044922, P1 ;  /* 0x400921fbff057808 */ /* 0x000fce0000800000 */
.L_x_19528:
[----:B------:R-:W-:Y:S05]  /*676e0*/  BSYNC B0 ;  /* 0x0000000000007941 */ /* 0x000fea0003800000 */
.L_x_19526:
[----:B------:R-:W-:Y:S01]  /*676f0*/  DADD R2, |R18|, |R2| ;  /* 0x0000000012027229 */ /* 0x000fe20000000602 */
[----:B------:R-:W-:-:S07]  /*67700*/  LOP3.LUT R19, R5, 0x80000000, R19, 0xb8, !PT ;  /* 0x8000000005137812 */ /* 0x000fce00078eb813 */
[----:B------:R-:W-:-:S06]  /*67710*/  DSETP.GTU.AND P0, PT, |R2|, +INF , PT ;  /* 0x7ff000000200742a */ /* 0x000fcc0003f0c200 */
[----:B------:R-:W-:Y:S02]  /*67720*/  FSEL R56, R2, R4, P0 ;  /* 0x0000000402387208 */ /* 0x000fe40000000000 */
[----:B------:R-:W-:-:S07]  /*67730*/  FSEL R57, R3, R19, P0 ;  /* 0x0000001303397208 */ /* 0x000fce0000000000 */
.L_x_19513:
[----:B------:R-:W-:Y:S05]  /*67740*/  BSYNC B2 ;  /* 0x0000000000027941 */ /* 0x000fea0003800000 */
.L_x_19506:
[----:B------:R-:W-:Y:S01]  /*67750*/  DADD R2, -RZ, -R24 ;  /* 0x00000000ff027229 */ /* 0x000fe20000000918 */
[----:B------:R-:W-:-:S09]  /*67760*/  ISETP.NE.AND P0, PT, R38, RZ, PT ;  /* 0x000000ff2600720c */ /* 0x000fd20003f05270 */
[----:B------:R-:W-:Y:S02]  /*67770*/  FSEL R58, R2, R24, !P0 ;  /* 0x00000018023a7208 */ /* 0x000fe40004000000 */
[----:B------:R-:W-:Y:S01]  /*67780*/  FSEL R59, R3, R25, !P0 ;  /* 0x00000019033b7208 */ /* 0x000fe20004000000 */
[----:B------:R-:W-:Y:S06]  /*67790*/  BRA `(.L_x_19436) ;  /* 0x0000003000287947 */ /* 0x000fec0003800000 */
.L_x_19440:
[----:B------:R-:W2:Y:S01]  /*677a0*/  LDL.64 R2, [R1+0x8] ;  /* 0x0000080001027983 */ /* 0x000ea20000100a00 */
[----:B------:R-:W-:Y:S01]  /*677b0*/  UMOV UR4, 0x54442d18 ;  /* 0x54442d1800047882 */ /* 0x000fe20000000000 */
[----:B------:R-:W-:Y:S01]  /*677c0*/  UMOV UR5, 0x3ff921fb ;  /* 0x3ff921fb00057882 */ /* 0x000fe20000000000 */
[----:B------:R-:W-:Y:S02]  /*677d0*/  DADD R58, -RZ, -R42 ;  /* 0x00000000ff3a7229 */ /* 0x000fe4000000092a */
[----:B--2---:R-:W-:-:S08]  /*677e0*/  DADD R40, R2, -R40 ;  /* 0x0000000002287229 */ /* 0x004fd00000000828 */
[----:B------:R-:W-:Y:S01]  /*677f0*/  DADD R56, R40, UR4 ;  /* 0x0000000428387e29 */ /* 0x000fe20008000000 */
[----:B------:R-:W-:Y:S10]  /*67800*/  BRA `(.L_x_19436) ;  /* 0x00000030000c7947 */ /* 0x000ff40003800000 */
.L_x_19439:
[----:B------:R-:W-:Y:S01]  /*67810*/  DADD R58, -RZ, -R42 ;  /* 0x00000000ff3a7229 */ /* 0x000fe2000000092a */
[----:B------:R-:W-:Y:S01]  /*67820*/  CS2R R56, SRZ ;  /* 0x0000000000387805 */ /* 0x000fe2000001ff00 */
[----:B------:R-:W-:Y:S09]  /*67830*/  BRA `(.L_x_19436) ;  /* 0x0000003000007947 */ /* 0x000ff20003800000 */
.L_x_19438:
        /* <DEDUP_REMOVED lines=108> */
.L_x_19533:
[----:B------:R-:W-:Y:S05]  /*67f00*/  BSYNC B0 ;  /* 0x0000000000007941 */ /* 0x000fea0003800000 */
.L_x_19532:
        /* <DEDUP_REMOVED lines=8> */
.L_x_19535:
[----:B------:R-:W-:Y:S05]  /*67f90*/  BSYNC B3 ;  /* 0x0000000000037941 */ /* 0x000fea0003800000 */
.L_x_19534:
        /* <DEDUP_REMOVED lines=82> */
.L_x_19537:
[----:B------:R-:W-:-:S04]  /*684c0*/  ISETP.GE.AND P0, PT, R41, RZ, PT ;  /* 0x000000ff2900720c */ /* 0x000fc80003f06270 */
[----:B------:R-:W-:Y:S02]  /*684d0*/  FSEL R6, RZ, 3.37028055040000000000e+12, P0 ;  /* 0x54442d18ff067808 */ /* 0x000fe40000000000 */
[----:B------:R-:W-:-:S07]  /*684e0*/  FSEL R7, RZ, 2.1426990032196044922, P0 ;  /* 0x400921fbff077808 */ /* 0x000fce0000000000 */
.L_x_19538:
[----:B------:R-:W-:Y:S05]  /*684f0*/  BSYNC B0 ;  /* 0x0000000000007941 */ /* 0x000fea0003800000 */
.L_x_19536:
[----:B------:R-:W-:Y:S01]  /*68500*/  DADD R2, R2, R4 ;  /* 0x0000000002027229 */ /* 0x000fe20000000004 */
[----:B------:R-:W-:Y:S01]  /*68510*/  LOP3.LUT R43, R7, 0x80000000, R43, 0xb8, !PT ;  /* 0x80000000072b7812 */ /* 0x000fe200078eb82b */
[----:B------:R-:W-:-:S06]  /*68520*/  DMUL R24, R24, 0.5 ;  /* 0x3fe0000018187828 */ /* 0x000fcc0000000000 */
[----:B------:R-:W-:-:S06]  /*68530*/  DSETP.GTU.AND P0, PT, |R2|, +INF , PT ;  /* 0x7ff000000200742a */ /* 0x000fcc0003f0c200 */
[----:B------:R-:W-:Y:S02]  /*68540*/  FSEL R6, R2, R6, P0 ;  /* 0x0000000602067208 */ /* 0x000fe40000000000 */
[----:B------:R-:W-:Y:S01]  /*68550*/  FSEL R7, R3, R43, P0 ;  /* 0x0000002b03077208 */ /* 0x000fe20000000000 */
[----:B------:R-:W-:Y:S06]  /*68560*/  BRA `(.L_x_19539) ;  /* 0x0000002000387947 */ /* 0x000fec0003800000 */
.L_x_19531:
        /* <DEDUP_REMOVED lines=135> */
.L_x_19541:
[----:B------:R-:W-:Y:S05]  /*68de0*/  BSYNC B0 ;  /* 0x0000000000007941 */ /* 0x000fea0003800000 */
.L_x_19540:
        /* <DEDUP_REMOVED lines=8> */
.L_x_19543:
[----:B------:R-:W-:Y:S05]  /*68e70*/  BSYNC B3 ;  /* 0x0000000000037941 */ /* 0x000fea0003800000 */
.L_x_19542:
        /* <DEDUP_REMOVED lines=82> */
.L_x_19545:
[----:B------:R-:W-:-:S04]  /*693a0*/  ISETP.GE.AND P0, PT, R41, RZ, PT ;  /* 0x000000ff2900720c */ /* 0x000fc80003f06270 */
[----:B------:R-:W-:Y:S02]  /*693b0*/  FSEL R6, RZ, 3.37028055040000000000e+12, P0 ;  /* 0x54442d18ff067808 */ /* 0x000fe40000000000 */
[----:B------:R-:W-:-:S07]  /*693c0*/  FSEL R7, RZ, 2.1426990032196044922, P0 ;  /* 0x400921fbff077808 */ /* 0x000fce0000000000 */
.L_x_19546:
[----:B------:R-:W-:Y:S05]  /*693d0*/  BSYNC B0 ;  /* 0x0000000000007941 */ /* 0x000fea0003800000 */
.L_x_19544:
[----:B------:R-:W-:Y:S01]  /*693e0*/  DADD R2, R2, R4 ;  /* 0x0000000002027229 */ /* 0x000fe20000000004 */
[----:B------:R-:W-:-:S07]  /*693f0*/  LOP3.LUT R43, R7, 0x80000000, R43, 0xb8, !PT ;  /* 0x80000000072b7812 */ /* 0x000fce00078eb82b */
[----:B------:R-:W-:-:S06]  /*69400*/  DSETP.GTU.AND P0, PT, |R2|, +INF , PT ;  /* 0x7ff000000200742a */ /* 0x000fcc0003f0c200 */
[----:B------:R-:W-:Y:S02]  /*69410*/  FSEL R6, R2, R6, P0 ;  /* 0x0000000602067208 */ /* 0x000fe40000000000 */
[----:B------:R-:W-:Y:S01]  /*69420*/  FSEL R7, R3, R43, P0 ;  /* 0x0000002b03077208 */ /* 0x000fe20000000000 */
[----:B------:R-:W-:Y:S06]  /*69430*/  BRA `(.L_x_19539) ;  /* 0x0000001000847947 */ /* 0x000fec0003800000 */
.L_x_19530:
        /* <DEDUP_REMOVED lines=23> */
.L_x_19548:
[----:B------:R-:W-:Y:S05]  /*695b0*/  BSYNC B3 ;  /* 0x0000000000037941 */ /* 0x000fea0003800000 */
.L_x_19547:
        /* <DEDUP_REMOVED lines=26> */
.L_x_19550:
[----:B------:R-:W-:Y:S05]  /*69760*/  BSYNC B3 ;  /* 0x0000000000037941 */ /* 0x000fea0003800000 */
.L_x_19549:
        /* <DEDUP_REMOVED lines=136> */
.L_x_19552:
[----:B------:R-:W-:Y:S05]  /*69ff0*/  BSYNC B0 ;  /* 0x0000000000007941 */ /* 0x000fea0003800000 */
.L_x_19551:
        /* <DEDUP_REMOVED lines=8> */
.L_x_19554:
[----:B------:R-:W-:Y:S05]  /*6a080*/  BSYNC B3 ;  /* 0x0000000000037941 */ /* 0x000fea0003800000 */
.L_x_19553:
        /* <DEDUP_REMOVED lines=82> */
.L_x_19556:
[----:B------:R-:W-:-:S04]  /*6a5b0*/  ISETP.GE.AND P0, PT, R41, RZ, PT ;  /* 0x000000ff2900720c */ /* 0x000fc80003f06270 */
[----:B------:R-:W-:Y:S02]  /*6a5c0*/  FSEL R6, RZ, 3.37028055040000000000e+12, P0 ;  /* 0x54442d18ff067808 */ /* 0x000fe40000000000 */
[----:B------:R-:W-:-:S07]  /*6a5d0*/  FSEL R7, RZ, 2.1426990032196044922, P0 ;  /* 0x400921fbff077808 */ /* 0x000fce0000000000 */
.L_x_19557:
[----:B------:R-:W-:Y:S05]  /*6a5e0*/  BSYNC B0 ;  /* 0x0000000000007941 */ /* 0x000fea0003800000 */
.L_x_19555:
[----:B------:R-:W-:Y:S01]  /*6a5f0*/  DADD R2, R2, R4 ;  /* 0x0000000002027229 */ /* 0x000fe20000000004 */
[----:B------:R-:W-:Y:S01]  /*6a600*/  LOP3.LUT R43, R7, 0x80000000, R43, 0xb8, !PT ;  /* 0x80000000072b7812 */ /* 0x000fe200078eb82b */
[----:B------:R-:W-:-:S06]  /*6a610*/  DADD R24, R24, 1 ;  /* 0x3ff0000018187429 */ /* 0x000fcc0000000000 */
[----:B------:R-:W-:-:S06]  /*6a620*/  DSETP.GTU.AND P0, PT, |R2|, +INF , PT ;  /* 0x7ff000000200742a */ /* 0x000fcc0003f0c200 */
[----:B------:R-:W-:Y:S02]  /*6a630*/  FSEL R6, R2, R6, P0 ;  /* 0x0000000602067208 */ /* 0x000fe40000000000 */
[----:B------:R-:W-:-:S07]  /*6a640*/  FSEL R7, R3, R43, P0 ;  /* 0x0000002b03077208 */ /* 0x000fce0000000000 */
.L_x_19539:
[----:B------:R-:W-:Y:S05]  /*6a650*/  BSYNC B2 ;  /* 0x0000000000027941 */ /* 0x000fea0003800000 */
.L_x_19529:
        /* <DEDUP_REMOVED lines=9> */
.L_x_19437:
        /* <DEDUP_REMOVED lines=21> */
.L_x_19436:
[----:B------:R-:W-:Y:S05]  /*6a840*/  BSYNC B1 ;  /* 0x0000000000017941 */ /* 0x000fea0003800000 */
.L_x_19435:
        /* <DEDUP_REMOVED lines=150> */
.L_x_19567:
[----:B------:R-:W-:Y:S05]  /*6b1b0*/  BSYNC B3 ;  /* 0x0000000000037941 */ /* 0x000fea0003800000 */
.L_x_19566:
        /* <DEDUP_REMOVED lines=81> */
.L_x_19565:
        /* <DEDUP_REMOVED lines=32> */
.L_x_19575:
[----:B------:R-:W-:Y:S05]  /*6b8d0*/  BSYNC B4 ;  /* 0x0000000000047941 */ /* 0x000fea0003800000 */
.L_x_19574:
[----:B------:R-:W-:Y:S02]  /*6b8e0*/  IMAD.MOV.U32 R16, RZ, RZ, R22 ;  /* 0x000000ffff107224 */ /* 0x000fe400078e0016 */
[----:B------:R-:W-:Y:S01]  /*6b8f0*/  IMAD.MOV.U32 R17, RZ, RZ, R23 ;  /* 0x000000ffff117224 */ /* 0x000fe200078e0017 */
[----:B------:R-:W-:Y:S06]  /*6b900*/  BRA `(.L_x_19573) ;  /* 0x0000000000047947 */ /* 0x000fec0003800000 */
.L_x_19572:
[----:B------:R-:W-:-:S11]  /*6b910*/  DADD R16, -R26, R32 ;  /* 0x000000001a107229 */ /* 0x000fd60000000120 */
.L_x_19573:
[----:B------:R-:W-:Y:S05]  /*6b920*/  BSYNC B3 ;  /* 0x0000000000037941 */ /* 0x000fea0003800000 */
.L_x_19571:
        /* <DEDUP_REMOVED lines=27> */
.L_x_19580:
[----:B------:R-:W-:Y:S05]  /*6bae0*/  BSYNC B4 ;  /* 0x0000000000047941 */ /* 0x000fea0003800000 */
.L_x_19579:
[----:B------:R-:W-:Y:S05]  /*6baf0*/  BRA `(.L_x_19578) ;  /* 0x0000000000047947 */ /* 0x000fea0003800000 */
.L_x_19577:
[----:B------:R-:W-:-:S11]  /*6bb00*/  DADD R22, R36, -R6 ;  /* 0x0000000024167229 */ /* 0x000fd60000000806 */
.L_x_19578:
[----:B------:R-:W-:Y:S05]  /*6bb10*/  BSYNC B3 ;  /* 0x0000000000037941 */ /* 0x000fea0003800000 */
.L_x_19576:
        /* <DEDUP_REMOVED lines=30> */
.L_x_19582:
[----:B------:R-:W-:Y:S05]  /*6bd00*/  BSYNC B3 ;  /* 0x0000000000037941 */ /* 0x000fea0003800000 */
.L_x_19581:
        /* <DEDUP_REMOVED lines=85> */
.L_x_19583:
        /* <DEDUP_REMOVED lines=20> */
.L_x_19585:
[----:B------:R-:W-:Y:S05]  /*6c3a0*/  BSYNC B3 ;  /* 0x0000000000037941 */ /* 0x000fea0003800000 */
.L_x_19584:
        /* <DEDUP_REMOVED lines=30> */
.L_x_19570:
        /* <DEDUP_REMOVED lines=24> */
.L_x_19588:
[----:B------:R-:W-:Y:S05]  /*6c710*/  BSYNC B3 ;  /* 0x0000000000037941 */ /* 0x000fea0003800000 */
.L_x_19587:
        /* <DEDUP_REMOVED lines=25> */
.L_x_19591:
[----:B------:R-:W-:Y:S05]  /*6c8b0*/  BSYNC B3 ;  /* 0x0000000000037941 */ /* 0x000fea0003800000 */
.L_x_19590:
        /* <DEDUP_REMOVED lines=30> */
.L_x_19589:
        /* <DEDUP_REMOVED lines=76> */
.L_x_19592:
[----:B------:R-:W-:Y:S01]  /*6cf60*/  IMAD.MOV.U32 R8, RZ, RZ, 0x0 ;  /* 0x00000000ff087424 */ /* 0x000fe200078e00ff */
[----:B------:R-:W-:Y:S01]  /*6cf70*/  FSETP.NEU.FTZ.AND P0, PT, R7, RZ, PT ;  /* 0x000000ff0700720b */ /* 0x000fe20003f1d000 */
[----:B------:R-:W-:-:S06]  /*6cf80*/  IMAD.MOV.U32 R9, RZ, RZ, 0x7ff00000 ;  /* 0x7ff00000ff097424 */ /* 0x000fcc00078e00ff */
[----:B------:R-:W-:-:S10]  /*6cf90*/  DFMA R8, R6, R8, +INF ;  /* 0x7ff000000608742b */ /* 0x000fd40000000008 */
[----:B------:R-:W-:Y:S02]  /*6cfa0*/  FSEL R24, R8, RZ, P0 ;  /* 0x000000ff08187208 */ /* 0x000fe40000000000 */
[----:B------:R-:W-:Y:S01]  /*6cfb0*/  FSEL R25, R9, -QNAN , P0 ;  /* 0xfff0000009197808 */ /* 0x000fe20000000000 */
[----:B------:R-:W-:Y:S06]  /*6cfc0*/  BRA `(.L_x_19568) ;  /* 0x00000004002c7947 */ /* 0x000fec0003800000 */
.L_x_19586:
        /* <DEDUP_REMOVED lines=23> */
.L_x_19594:
[----:B------:R-:W-:Y:S05]  /*6d140*/  BSYNC B3 ;  /* 0x0000000000037941 */ /* 0x000fea0003800000 */
.L_x_19593:
        /* <DEDUP_REMOVED lines=21> */
.L_x_19596:
[----:B------:R-:W-:Y:S05]  /*6d2a0*/  BSYNC B3 ;  /* 0x0000000000037941 */ /* 0x000fea0003800000 */
.L_x_19595:
[----:B------:R-:W-:Y:S02]  /*6d2b0*/  IMAD.MOV.U32 R24, RZ, RZ, R22 ;  /* 0x000000ffff187224 */ /* 0x000fe400078e0016 */
[----:B------:R-:W-:Y:S01]  /*6d2c0*/  IMAD.MOV.U32 R25, RZ, RZ, R23 ;  /* 0x000000ffff197224 */ /* 0x000fe200078e0017 */
[----:B------:R-:W-:Y:S06]  /*6d2d0*/  BRA `(.L_x_19568) ;  /* 0x0000000000687947 */ /* 0x000fec0003800000 */
.L_x_19569:
        /* <DEDUP_REMOVED lines=23> */
.L_x_19598:
[----:B------:R-:W-:Y:S05]  /*6d450*/  BSYNC B3 ;  /* 0x0000000000037941 */ /* 0x000fea0003800000 */
.L_x_19597:
[----:B------:R-:W-:Y:S02]  /*6d460*/  IMAD.MOV.U32 R24, RZ, RZ, R6 ;  /* 0x000000ffff187224 */ /* 0x000fe400078e0006 */
[----:B------:R-:W-:-:S07]  /*6d470*/  IMAD.MOV.U32 R25, RZ, RZ, R7 ;  /* 0x000000ffff197224 */ /* 0x000fce00078e0007 */
.L_x_19568:
[----:B------:R-:W-:Y:S05]  /*6d480*/  BSYNC B2 ;  /* 0x0000000000027941 */ /* 0x000fea0003800000 */
.L_x_19564:
        /* <DEDUP_REMOVED lines=26> */
.L_x_19602:
[----:B------:R-:W-:Y:S05]  /*6d630*/  BSYNC B3 ;  /* 0x0000000000037941 */ /* 0x000fea0003800000 */
.L_x_19601:
        /* <DEDUP_REMOVED lines=37> */
.L_x_19610:
[----:B------:R-:W-:Y:S05]  /*6d890*/  BSYNC B4 ;  /* 0x0000000000047941 */ /* 0x000fea0003800000 */
.L_x_19609:
[----:B------:R-:W-:Y:S01]  /*6d8a0*/  IMAD.MOV.U32 R38, RZ, RZ, R22 ;  /* 0x000000ffff267224 */ /* 0x000fe200078e0016 */
[----:B------:R-:W-:Y:S01]  /*6d8b0*/  MOV R39, R23 ;  /* 0x0000001700277202 */ /* 0x000fe20000000f00 */
[----:B------:R-:W-:Y:S06]  /*6d8c0*/  BRA `(.L_x_19608) ;  /* 0x0000000000047947 */ /* 0x000fec0003800000 */
.L_x_19607:
[----:B------:R-:W-:-:S11]  /*6d8d0*/  DADD R38, -R26, R32 ;  /* 0x000000001a267229 */ /* 0x000fd60000000120 */
.L_x_19608:
[----:B------:R-:W-:Y:S05]  /*6d8e0*/  BSYNC B3 ;  /* 0x0000000000037941 */ /* 0x000fea0003800000 */
.L_x_19606:
        /* <DEDUP_REMOVED lines=24> */
.L_x_19615:
[----:B------:R-:W-:Y:S05]  /*6da70*/  BSYNC B4 ;  /* 0x0000000000047941 */ /* 0x000fea0003800000 */
.L_x_19614:
[----:B------:R-:W-:Y:S02]  /*6da80*/  IMAD.MOV.U32 R4, RZ, RZ, R22 ;  /* 0x000000ffff047224 */ /* 0x000fe400078e0016 */
[----:B------:R-:W-:Y:S01]  /*6da90*/  IMAD.MOV.U32 R5, RZ, RZ, R23 ;  /* 0x000000ffff057224 */ /* 0x000fe200078e0017 */
[----:B------:R-:W-:Y:S06]  /*6daa0*/  BRA `(.L_x_19613) ;  /* 0x0000000000047947 */ /* 0x000fec0003800000 */
.L_x_19612:
[----:B------:R-:W-:-:S11]  /*6dab0*/  DADD R4, -R30, R36 ;  /* 0x000000001e047229 */ /* 0x000fd60000000124 */
.L_x_19613:
[----:B------:R-:W-:Y:S05]  /*6dac0*/  BSYNC B3 ;  /* 0x0000000000037941 */ /* 0x000fea0003800000 */
.L_x_19611:
        /* <DEDUP_REMOVED lines=26> */
.L_x_19617:
[----:B------:R-:W-:Y:S05]  /*6dc70*/  BSYNC B3 ;  /* 0x0000000000037941 */ /* 0x000fea0003800000 */
.L_x_19616:
[----:B------:R-:W-:Y:S01]  /*6dc80*/  PLOP3.LUT P0, PT, PT, PT, PT, 0x80, 0x0 ;  /* 0x000000000000781c */ /* 0x000fe20003f0f070 */
[----:B------:R-:W-:Y:S02]  /*6dc90*/  IMAD.MOV.U32 R18, RZ, RZ, R6 ;  /* 0x000000ffff127224 */ /* 0x000fe400078e0006 */
[----:B------:R-:W-:Y:S01]  /*6dca0*/  IMAD.MOV.U32 R19, RZ, RZ, R7 ;  /* 0x000000ffff137224 */ /* 0x000fe200078e0007 */
[----:B------:R-:W-:Y:S09]  /*6dcb0*/  BRA `(.L_x_19603) ;  /* 0x0000000800407947 */ /* 0x000ff20003800000 */
.L_x_19605:
        /* <DEDUP_REMOVED lines=26> */
.L_x_19620:
[----:B------:R-:W-:Y:S05]  /*6de60*/  BSYNC B3 ;  /* 0x0000000000037941 */ /* 0x000fea0003800000 */
.L_x_19619:
[----:B------:R-:W-:Y:S01]  /*6de70*/  PLOP3.LUT P0, PT, PT, PT, PT, 0x80, 0x0 ;  /* 0x000000000000781c */ /* 0x000fe20003f0f070 */
[----:B------:R-:W-:Y:S02]  /*6de80*/  IMAD.MOV.U32 R18, RZ, RZ, R6 ;  /* 0x000000ffff127224 */ /* 0x000fe400078e0006 */
[----:B------:R-:W-:Y:S01]  /*6de90*/  IMAD.MOV.U32 R19, RZ, RZ, R7 ;  /* 0x000000ffff137224 */ /* 0x000fe200078e0007 */
[----:B------:R-:W-:Y:S09]  /*6dea0*/  BRA `(.L_x_19603) ;  /* 0x0000000400c47947 */ /* 0x000ff20003800000 */
.L_x_19618:
        /* <DEDUP_REMOVED lines=27> */
.L_x_19622:
[----:B------:R-:W-:Y:S05]  /*6e060*/  BSYNC B3 ;  /* 0x0000000000037941 */ /* 0x000fea0003800000 */
.L_x_19621:
        /* <DEDUP_REMOVED lines=21> */
.L_x_19624:
[----:B------:R-:W-:Y:S05]  /*6e1c0*/  BSYNC B3 ;  /* 0x0000000000037941 */ /* 0x000fea0003800000 */
.L_x_19623:
[----:B------:R-:W-:Y:S01]  /*6e1d0*/  DMUL R2, R2, 8.11296384146066816958e+31 ;  /* 0x4690000002027828 */ /* 0x000fe20000000000 */
[----:B------:R-:W-:Y:S01]  /*6e1e0*/  PLOP3.LUT P0, PT, PT, PT, PT, 0x80, 0x0 ;  /* 0x000000000000781c */ /* 0x000fe20003f0f070 */
[----:B------:R-:W-:Y:S01]  /*6e1f0*/  IMAD.MOV.U32 R18, RZ, RZ, R22 ;  /* 0x000000ffff127224 */ /* 0x000fe200078e0016 */
[----:B------:R-:W-:Y:S01]  /*6e200*/  MOV R19, R23 ;  /* 0x0000001700137202 */ /* 0x000fe20000000f00 */
[----:B------:R-:W-:Y:S10]  /*6e210*/  BRA `(.L_x_19603) ;  /* 0x0000000000e87947 */ /* 0x000ff40003800000 */
.L_x_19604:
        /* <DEDUP_REMOVED lines=22> */
[----:B------:R-:W-:Y:S01]  /*6e380*/  IMAD.MOV.U32 R20, RZ, RZ, R6 ;  /* 0x000000ffff147224 */ /* 0x000fe200078e0006 */
[----:B------:R-:W-:-:S07]  /*6e390*/  MOV R21, R7 ;  /* 0x0000000700157202 */ /* 0x000fce0000000f00 */
.L_x_19626:
[----:B------:R-:W-:Y:S05]  /*6e3a0*/  BSYNC B3 ;  /* 0x0000000000037941 */ /* 0x000fea0003800000 */
.L_x_19625:
        /* <DEDUP_REMOVED lines=26> */
.L_x_19628:
[----:B------:R-:W-:Y:S05]  /*6e550*/  BSYNC B3 ;  /* 0x0000000000037941 */ /* 0x000fea0003800000 */
.L_x_19627:
[----:B------:R-:W-:Y:S01]  /*6e560*/  DMUL R18, R6, R20 ;  /* 0x0000001406127228 */ /* 0x000fe20000000000 */
[----:B------:R-:W-:Y:S01]  /*6e570*/  PLOP3.LUT P0, PT, PT, PT, PT, 0x80, 0x0 ;  /* 0x000000000000781c */ /* 0x000fe20003f0f070 */
[----:B------:R-:W-:-:S12]  /*6e580*/  BRA `(.L_x_19603) ;  /* 0x00000000000c7947 */ /* 0x000fd80003800000 */
.L_x_19600:
[----:B------:R-:W-:Y:S01]  /*6e590*/  DMUL R18, R18, 9.00719925474099200000e+15 ;  /* 0x4340000012127828 */ /* 0x000fe20000000000 */
[----:B------:R-:W-:Y:S01]  /*6e5a0*/  PLOP3.LUT P0, PT, PT, PT, PT, 0x80, 0x0 ;  /* 0x000000000000781c */ /* 0x000fe20003f0f070 */
[----:B------:R-:W-:-:S12]  /*6e5b0*/  DMUL R2, R2, 9.00719925474099200000e+15 ;  /* 0x4340000002027828 */ /* 0x000fd80000000000 */
.L_x_19603:
[----:B------:R-:W-:Y:S05]  /*6e5c0*/  BSYNC B2 ;  /* 0x0000000000027941 */ /* 0x000fea0003800000 */
.L_x_19599:
        /* <DEDUP_REMOVED lines=67> */
.L_x_19634:
[----:B------:R-:W-:-:S11]  /*6ea00*/  DMUL R36, RZ, |R16| ;  /* 0x40000010ff247228 */ /* 0x000fd60000000000 */
.L_x_19635:
[----:B------:R-:W-:Y:S05]  /*6ea10*/  BSYNC B0 ;  /* 0x0000000000007941 */ /* 0x000fea0003800000 */
.L_x_19633:
        /* <DEDUP_REMOVED lines=11> */
.L_x_19632:
        /* <DEDUP_REMOVED lines=53> */
.L_x_19631:
        /* <DEDUP_REMOVED lines=62> */
.L_x_19639:
[----:B------:R-:W-:-:S11]  /*6f200*/  DMUL R36, RZ, |R16| ;  /* 0x40000010ff247228 */ /* 0x000fd60000000000 */
.L_x_19640:
[----:B------:R-:W-:Y:S05]  /*6f210*/  BSYNC B0 ;  /* 0x0000000000007941 */ /* 0x000fea0003800000 */
.L_x_19638:
        /* <DEDUP_REMOVED lines=11> */
.L_x_19637:
        /* <DEDUP_REMOVED lines=53> */
.L_x_19630:
        /* <DEDUP_REMOVED lines=30> */
.L_x_19643:
[----:B------:R-:W-:Y:S05]  /*6f800*/  BSYNC B3 ;  /* 0x0000000000037941 */ /* 0x000fea0003800000 */
.L_x_19642:
        /* <DEDUP_REMOVED lines=82> */
.L_x_19645:
[----:B------:R-:W-:Y:S02]  /*6fd30*/  FSEL R4, RZ, 3.37028055040000000000e+12, P1 ;  /* 0x54442d18ff047808 */ /* 0x000fe40000800000 */
[----:B------:R-:W-:-:S07]  /*6fd40*/  FSEL R5, RZ, 2.1426990032196044922, P1 ;  /* 0x400921fbff057808 */ /* 0x000fce0000800000 */
.L_x_19646:
[----:B------:R-:W-:Y:S05]  /*6fd50*/  BSYNC B0 ;  /* 0x0000000000007941 */ /* 0x000fea0003800000 */
.L_x_19644:
[----:B------:R-:W-:Y:S01]  /*6fd60*/  DADD R2, |R18|, |R2| ;  /* 0x0000000012027229 */ /* 0x000fe20000000602 */
[----:B------:R-:W-:-:S07]  /*6fd70*/  LOP3.LUT R19, R5, 0x80000000, R19, 0xb8, !PT ;  /* 0x8000000005137812 */ /* 0x000fce00078eb813 */
[----:B------:R-:W-:-:S06]  /*6fd80*/  DSETP.GTU.AND P0, PT, |R2|, +INF , PT ;  /* 0x7ff000000200742a */ /* 0x000fcc0003f0c200 */
[----:B------:R-:W-:Y:S02]  /*6fd90*/  FSEL R36, R2, R4, P0 ;  /* 0x0000000402247208 */ /* 0x000fe40000000000 */
[----:B------:R-:W-:Y:S01]  /*6fda0*/  FSEL R37, R3, R19, P0 ;  /* 0x0000001303257208 */ /* 0x000fe20000000000 */
[----:B------:R-:W-:Y:S06]  /*6fdb0*/  BRA `(.L_x_19636) ;  /* 0x0000000400d47947 */ /* 0x000fec0003800000 */
.L_x_19641:
        /* <DEDUP_REMOVED lines=26> */
.L_x_19648:
[----:B------:R-:W-:Y:S05]  /*6ff60*/  BSYNC B3 ;  /* 0x0000000000037941 */ /* 0x000fea0003800000 */
.L_x_19647:
        /* <DEDUP_REMOVED lines=82> */
.L_x_19650:
[----:B------:R-:W-:Y:S02]  /*70490*/  FSEL R4, RZ, 3.37028055040000000000e+12, P1 ;  /* 0x54442d18ff047808 */ /* 0x000fe40000800000 */
[----:B------:R-:W-:-:S07]  /*704a0*/  FSEL R5, RZ, 2.1426990032196044922, P1 ;  /* 0x400921fbff057808 */ /* 0x000fce0000800000 */
.L_x_19651:
[----:B------:R-:W-:Y:S05]  /*704b0*/  BSYNC B0 ;  /* 0x0000000000007941 */ /* 0x000fea0003800000 */
.L_x_19649:
[----:B------:R-:W-:Y:S01]  /*704c0*/  DADD R2, |R18|, |R2| ;  /* 0x0000000012027229 */ /* 0x000fe20000000602 */
[----:B------:R-:W-:-:S07]  /*704d0*/  LOP3.LUT R19, R5, 0x80000000, R19, 0xb8, !PT ;  /* 0x8000000005137812 */ /* 0x000fce00078eb813 */
[----:B------:R-:W-:-:S06]  /*704e0*/  DSETP.GTU.AND P0, PT, |R2|, +INF , PT ;  /* 0x7ff000000200742a */ /* 0x000fcc0003f0c200 */
[----:B------:R-:W-:Y:S02]  /*704f0*/  FSEL R36, R2, R4, P0 ;  /* 0x0000000402247208 */ /* 0x000fe40000000000 */
[----:B------:R-:W-:-:S07]  /*70500*/  FSEL R37, R3, R19, P0 ;  /* 0x0000001303257208 */ /* 0x000fce0000000000 */
.L_x_19636:
[----:B------:R-:W-:Y:S05]  /*70510*/  BSYNC B2 ;  /* 0x0000000000027941 */ /* 0x000fea0003800000 */
.L_x_19629:
[----:B------:R-:W-:Y:S01]  /*70520*/  DADD R2, -RZ, -R24 ;  /* 0x00000000ff027229 */ /* 0x000fe20000000918 */
[----:B------:R-:W-:-:S09]  /*70530*/  ISETP.NE.AND P0, PT, R40, RZ, PT ;  /* 0x000000ff2800720c */ /* 0x000fd20003f05270 */
[----:B------:R-:W-:Y:S02]  /*70540*/  FSEL R38, R2, R24, !P0 ;  /* 0x0000001802267208 */ /* 0x000fe40004000000 */
[----:B------:R-:W-:Y:S01]  /*70550*/  FSEL R39, R3, R25, !P0 ;  /* 0x0000001903277208 */ /* 0x000fe20004000000 */
[----:B------:R-:W-:Y:S06]  /*70560*/  BRA `(.L_x_19559) ;  /* 0x0000003000287947 */ /* 0x000fec0003800000 */
.L_x_19563:
[----:B------:R-:W2:Y:S01]  /*70570*/  LDL.64 R36, [R1+0x8] ;  /* 0x0000080001247983 */ /* 0x000ea20000100a00 */
[----:B------:R-:W-:Y:S01]  /*70580*/  UMOV UR4, 0x54442d18 ;  /* 0x54442d1800047882 */ /* 0x000fe20000000000 */
[----:B------:R-:W-:Y:S01]  /*70590*/  UMOV UR5, 0x3ff921fb ;  /* 0x3ff921fb00057882 */ /* 0x000fe20000000000 */
[----:B------:R-:W-:Y:S02]  /*705a0*/  DADD R38, -RZ, -R46 ;  /* 0x00000000ff267229 */ /* 0x000fe4000000092e */
[----:B--2---:R-:W-:-:S08]  /*705b0*/  DADD R36, R36, -R44 ;  /* 0x0000000024247229 */ /* 0x004fd0000000082c */
[----:B------:R-:W-:Y:S01]  /*705c0*/  DADD R36, R36, UR4 ;  /* 0x0000000424247e29 */ /* 0x000fe20008000000 */
[----:B------:R-:W-:Y:S10]  /*705d0*/  BRA `(.L_x_19559) ;  /* 0x00000030000c7947 */ /* 0x000ff40003800000 */
.L_x_19562:
[----:B------:R-:W-:Y:S01]  /*705e0*/  DADD R38, -RZ, -R46 ;  /* 0x00000000ff267229 */ /* 0x000fe2000000092e */
[----:B------:R-:W-:Y:S01]  /*705f0*/  CS2R R36, SRZ ;  /* 0x0000000000247805 */ /* 0x000fe2000001ff00 */
[----:B------:R-:W-:Y:S09]  /*70600*/  BRA `(.L_x_19559) ;  /* 0x0000003000007947 */ /* 0x000ff20003800000 */
.L_x_19561:
        /* <DEDUP_REMOVED lines=108> */
.L_x_19656:
[----:B------:R-:W-:Y:S05]  /*70cd0*/  BSYNC B0 ;  /* 0x0000000000007941 */ /* 0x000fea0003800000 */
.L_x_19655:
        /* <DEDUP_REMOVED lines=8> */
.L_x_19658:
[----:B------:R-:W-:Y:S05]  /*70d60*/  BSYNC B3 ;  /* 0x0000000000037941 */ /* 0x000fea0003800000 */
.L_x_19657:
        /* <DEDUP_REMOVED lines=82> */
.L_x_19660:
[----:B------:R-:W-:-:S04]  /*71290*/  ISETP.GE.AND P0, PT, R45, RZ, PT ;  /* 0x000000ff2d00720c */ /* 0x000fc80003f06270 */
[----:B------:R-:W-:Y:S02]  /*712a0*/  FSEL R6, RZ, 3.37028055040000000000e+12, P0 ;  /* 0x54442d18ff067808 */ /* 0x000fe40000000000 */
[----:B------:R-:W-:-:S07]  /*712b0*/  FSEL R7, RZ, 2.1426990032196044922, P0 ;  /* 0x400921fbff077808 */ /* 0x000fce0000000000 */
.L_x_19661:
[----:B------:R-:W-:Y:S05]  /*712c0*/  BSYNC B0 ;  /* 0x0000000000007941 */ /* 0x000fea0003800000 */
.L_x_19659:
[----:B------:R-:W-:Y:S01]  /*712d0*/  DADD R2, R2, R4 ;  /* 0x0000000002027229 */ /* 0x000fe20000000004 */
[----:B------:R-:W-:Y:S01]  /*712e0*/  LOP3.LUT R47, R7, 0x80000000, R47, 0xb8, !PT ;  /* 0x80000000072f7812 */ /* 0x000fe200078eb82f */
[----:B------:R-:W-:-:S06]  /*712f0*/  DMUL R24, R24, 0.5 ;  /* 0x3fe0000018187828 */ /* 0x000fcc0000000000 */
[----:B------:R-:W-:-:S06]  /*71300*/  DSETP.GTU.AND P0, PT, |R2|, +INF , PT ;  /* 0x7ff000000200742a */ /* 0x000fcc0003f0c200 */
[----:B------:R-:W-:Y:S02]  /*71310*/  FSEL R6, R2, R6, P0 ;  /* 0x0000000602067208 */ /* 0x000fe40000000000 */
[----:B------:R-:W-:Y:S01]  /*71320*/  FSEL R7, R3, R47, P0 ;  /* 0x0000002f03077208 */ /* 0x000fe20000000000 */
[----:B------:R-:W-:Y:S06]  /*71330*/  BRA `(.L_x_19662) ;  /* 0x0000002000387947 */ /* 0x000fec0003800000 */
.L_x_19654:
        /* <DEDUP_REMOVED lines=135> */
.L_x_19664:
[----:B------:R-:W-:Y:S05]  /*71bb0*/  BSYNC B0 ;  /* 0x0000000000007941 */ /* 0x000fea0003800000 */
.L_x_19663:
        /* <DEDUP_REMOVED lines=8> */
.L_x_19666:
[----:B------:R-:W-:Y:S05]  /*71c40*/  BSYNC B3 ;  /* 0x0000000000037941 */ /* 0x000fea0003800000 */
.L_x_19665:
        /* <DEDUP_REMOVED lines=82> */
.L_x_19668:
[----:B------:R-:W-:-:S04]  /*72170*/  ISETP.GE.AND P0, PT, R45, RZ, PT ;  /* 0x000000ff2d00720c */ /* 0x000fc80003f06270 */
[----:B------:R-:W-:Y:S02]  /*72180*/  FSEL R6, RZ, 3.37028055040000000000e+12, P0 ;  /* 0x54442d18ff067808 */ /* 0x000fe40000000000 */
[----:B------:R-:W-:-:S07]  /*72190*/  FSEL R7, RZ, 2.1426990032196044922, P0 ;  /* 0x400921fbff077808 */ /* 0x000fce0000000000 */
.L_x_19669:
[----:B------:R-:W-:Y:S05]  /*721a0*/  BSYNC B0 ;  /* 0x0000000000007941 */ /* 0x000fea0003800000 */
.L_x_19667:
[----:B------:R-:W-:Y:S01]  /*721b0*/  DADD R2, R2, R4 ;  /* 0x0000000002027229 */ /* 0x000fe20000000004 */
[----:B------:R-:W-:-:S07]  /*721c0*/  LOP3.LUT R47, R7, 0x80000000, R47, 0xb8, !PT ;  /* 0x80000000072f7812 */ /* 0x000fce00078eb82f */
[----:B------:R-:W-:-:S06]  /*721d0*/  DSETP.GTU.AND P0, PT, |R2|, +INF , PT ;  /* 0x7ff000000200742a */ /* 0x000fcc0003f0c200 */
[----:B------:R-:W-:Y:S02]  /*721e0*/  FSEL R6, R2, R6, P0 ;  /* 0x0000000602067208 */ /* 0x000fe40000000000 */
[----:B------:R-:W-:Y:S01]  /*721f0*/  FSEL R7, R3, R47, P0 ;  /* 0x0000002f03077208 */ /* 0x000fe20000000000 */
[----:B------:R-:W-:Y:S06]  /*72200*/  BRA `(.L_x_19662) ;  /* 0x0000001000847947 */ /* 0x000fec0003800000 */
.L_x_19653:
        /* <DEDUP_REMOVED lines=23> */
.L_x_19671:
[----:B------:R-:W-:Y:S05]  /*72380*/  BSYNC B3 ;  /* 0x0000000000037941 */ /* 0x000fea0003800000 */
.L_x_19670:
        /* <DEDUP_REMOVED lines=26> */
.L_x_19673:
[----:B------:R-:W-:Y:S05]  /*72530*/  BSYNC B3 ;  /* 0x0000000000037941 */ /* 0x000fea0003800000 */
.L_x_19672:
        /* <DEDUP_REMOVED lines=136> */
.L_x_19675:
[----:B------:R-:W-:Y:S05]  /*72dc0*/  BSYNC B0 ;  /* 0x0000000000007941 */ /* 0x000fea0003800000 */
.L_x_19674:
        /* <DEDUP_REMOVED lines=8> */
.L_x_19677:
[----:B------:R-:W-:Y:S05]  /*72e50*/  BSYNC B3 ;  /* 0x0000000000037941 */ /* 0x000fea0003800000 */
.L_x_19676:
        /* <DEDUP_REMOVED lines=82> */
.L_x_19679:
[----:B------:R-:W-:-:S04]  /*73380*/  ISETP.GE.AND P0, PT, R45, RZ, PT ;  /* 0x000000ff2d00720c */ /* 0x000fc80003f06270 */
[----:B------:R-:W-:Y:S02]  /*73390*/  FSEL R6, RZ, 3.37028055040000000000e+12, P0 ;  /* 0x54442d18ff067808 */ /* 0x000fe40000000000 */
[----:B------:R-:W-:-:S07]  /*733a0*/  FSEL R7, RZ, 2.1426990032196044922, P0 ;  /* 0x400921fbff077808 */ /* 0x000fce0000000000 */
.L_x_19680:
[----:B------:R-:W-:Y:S05]  /*733b0*/  BSYNC B0 ;  /* 0x0000000000007941 */ /* 0x000fea0003800000 */
.L_x_19678:
[----:B------:R-:W-:Y:S01]  /*733c0*/  DADD R2, R2, R4 ;  /* 0x0000000002027229 */ /* 0x000fe20000000004 */
[----:B------:R-:W-:Y:S01]  /*733d0*/  LOP3.LUT R47, R7, 0x80000000, R47, 0xb8, !PT ;  /* 0x80000000072f7812 */ /* 0x000fe200078eb82f */
[----:B------:R-:W-:-:S06]  /*733e0*/  DADD R24, R24, 1 ;  /* 0x3ff0000018187429 */ /* 0x000fcc0000000000 */
[----:B------:R-:W-:-:S06]  /*733f0*/  DSETP.GTU.AND P0, PT, |R2|, +INF , PT ;  /* 0x7ff000000200742a */ /* 0x000fcc0003f0c200 */
[----:B------:R-:W-:Y:S02]  /*73400*/  FSEL R6, R2, R6, P0 ;  /* 0x0000000602067208 */ /* 0x000fe40000000000 */
[----:B------:R-:W-:-:S07]  /*73410*/  FSEL R7, R3, R47, P0 ;  /* 0x0000002f03077208 */ /* 0x000fce0000000000 */
.L_x_19662:
[----:B------:R-:W-:Y:S05]  /*73420*/  BSYNC B2 ;  /* 0x0000000000027941 */ /* 0x000fea0003800000 */
.L_x_19652:
        /* <DEDUP_REMOVED lines=9> */
.L_x_19560:
        /* <DEDUP_REMOVED lines=21> */
.L_x_19559:
[----:B------:R-:W-:Y:S05]  /*73610*/  BSYNC B1 ;  /* 0x0000000000017941 */ /* 0x000fea0003800000 */
.L_x_19558:
        /* <DEDUP_REMOVED lines=148> */
.L_x_19690:
[----:B------:R-:W-:Y:S05]  /*73f60*/  BSYNC B3 ;  /* 0x0000000000037941 */ /* 0x000fea0003800000 */
.L_x_19689:
        /* <DEDUP_REMOVED lines=81> */
.L_x_19688:
        /* <DEDUP_REMOVED lines=32> */
.L_x_19698:
[----:B------:R-:W-:Y:S05]  /*74680*/  BSYNC B4 ;  /* 0x0000000000047941 */ /* 0x000fea0003800000 */
.L_x_19697:
[----:B------:R-:W-:Y:S02]  /*74690*/  IMAD.MOV.U32 R16, RZ, RZ, R22 ;  /* 0x000000ffff107224 */ /* 0x000fe400078e0016 */
[----:B------:R-:W-:Y:S01]  /*746a0*/  IMAD.MOV.U32 R17, RZ, RZ, R23 ;  /* 0x000000ffff117224 */ /* 0x000fe200078e0017 */
[----:B------:R-:W-:Y:S06]  /*746b0*/  BRA `(.L_x_19696) ;  /* 0x0000000000047947 */ /* 0x000fec0003800000 */
.L_x_19695:
[----:B------:R-:W-:-:S11]  /*746c0*/  DADD R16, -R26, R32 ;  /* 0x000000001a107229 */ /* 0x000fd60000000120 */
.L_x_19696:
[----:B------:R-:W-:Y:S05]  /*746d0*/  BSYNC B3 ;  /* 0x0000000000037941 */ /* 0x000fea0003800000 */
.L_x_19694:
        /* <DEDUP_REMOVED lines=27> */
.L_x_19703:
[----:B------:R-:W-:Y:S05]  /*74890*/  BSYNC B4 ;  /* 0x0000000000047941 */ /* 0x000fea0003800000 */
.L_x_19702:
[----:B------:R-:W-:Y:S05]  /*748a0*/  BRA `(.L_x_19701) ;  /* 0x0000000000047947 */ /* 0x000fea0003800000 */
.L_x_19700:
[----:B------:R-:W-:-:S11]  /*748b0*/  DADD R22, R34, -R6 ;  /* 0x0000000022167229 */ /* 0x000fd60000000806 */
.L_x_19701:
[----:B------:R-:W-:Y:S05]  /*748c0*/  BSYNC B3 ;  /* 0x0000000000037941 */ /* 0x000fea0003800000 */
.L_x_19699:
        /* <DEDUP_REMOVED lines=29> */
[----:B------:R-:W-:Y:S05]  /*74aa0*/  CALL.REL.NOINC `($__internal_27_$__cuda_sm20_dsqrt_rn_f64_mediumpath_v1) ;  /* 0x0000019c00a47944 */ /* 0x000fea0003c00000 */
.L_x_19705:
[----:B------:R-:W-:Y:S05]  /*74ab0*/  BSYNC B3 ;  /* 0x0000000000037941 */ /* 0x000fea0003800000 */
.L_x_19704:
        /* <DEDUP_REMOVED lines=86> */
.L_x_19706:
        /* <DEDUP_REMOVED lines=20> */
.L_x_19708:
[----:B------:R-:W-:Y:S05]  /*75160*/  BSYNC B3 ;  /* 0x0000000000037941 */ /* 0x000fea0003800000 */
.L_x_19707:
        /* <DEDUP_REMOVED lines=30> */
.L_x_19693:
        /* <DEDUP_REMOVED lines=24> */
.L_x_19711:
[----:B------:R-:W-:Y:S05]  /*754d0*/  BSYNC B3 ;  /* 0x0000000000037941 */ /* 0x000fea0003800000 */
.L_x_19710:
        /* <DEDUP_REMOVED lines=25> */
.L_x_19714:
[----:B------:R-:W-:Y:S05]  /*75670*/  BSYNC B3 ;  /* 0x0000000000037941 */ /* 0x000fea0003800000 */
.L_x_19713:
        /* <DEDUP_REMOVED lines=30> */
.L_x_19712:
        /* <DEDUP_REMOVED lines=76> */
.L_x_19715:
[----:B------:R-:W-:Y:S01]  /*75d20*/  IMAD.MOV.U32 R8, RZ, RZ, 0x0 ;  /* 0x00000000ff087424 */ /* 0x000fe200078e00ff */
[----:B------:R-:W-:Y:S01]  /*75d30*/  FSETP.NEU.FTZ.AND P0, PT, R7, RZ, PT ;  /* 0x000000ff0700720b */ /* 0x000fe20003f1d000 */
[----:B------:R-:W-:-:S06]  /*75d40*/  IMAD.MOV.U32 R9, RZ, RZ, 0x7ff00000 ;  /* 0x7ff00000ff097424 */ /* 0x000fcc00078e00ff */
[----:B------:R-:W-:-:S10]  /*75d50*/  DFMA R8, R6, R8, +INF ;  /* 0x7ff000000608742b */ /* 0x000fd40000000008 */
[----:B------:R-:W-:Y:S02]  /*75d60*/  FSEL R24, R8, RZ, P0 ;  /* 0x000000ff08187208 */ /* 0x000fe40000000000 */
[----:B------:R-:W-:Y:S01]  /*75d70*/  FSEL R25, R9, -QNAN , P0 ;  /* 0xfff0000009197808 */ /* 0x000fe20000000000 */
[----:B------:R-:W-:Y:S06]  /*75d80*/  BRA `(.L_x_19691) ;  /* 0x00000004002c7947 */ /* 0x000fec0003800000 */
.L_x_19709:
        /* <DEDUP_REMOVED lines=23> */
.L_x_19717:
[----:B------:R-:W-:Y:S05]  /*75f00*/  BSYNC B3 ;  /* 0x0000000000037941 */ /* 0x000fea0003800000 */
.L_x_19716:
        /* <DEDUP_REMOVED lines=21> */
.L_x_19719:
[----:B------:R-:W-:Y:S05]  /*76060*/  BSYNC B3 ;  /* 0x0000000000037941 */ /* 0x000fea0003800000 */
.L_x_19718:
[----:B------:R-:W-:Y:S01]  /*76070*/  IMAD.MOV.U32 R24, RZ, RZ, R22 ;  /* 0x000000ffff187224 */ /* 0x000fe200078e0016 */
[----:B------:R-:W-:Y:S01]  /*76080*/  MOV R25, R23 ;  /* 0x0000001700197202 */ /* 0x000fe20000000f00 */
[----:B------:R-:W-:Y:S06]  /*76090*/  BRA `(.L_x_19691) ;  /* 0x0000000000687947 */ /* 0x000fec0003800000 */
.L_x_19692:
        /* <DEDUP_REMOVED lines=23> */
.L_x_19721:
[----:B------:R-:W-:Y:S05]  /*76210*/  BSYNC B3 ;  /* 0x0000000000037941 */ /* 0x000fea0003800000 */
.L_x_19720:
[----:B------:R-:W-:Y:S01]  /*76220*/  MOV R24, R6 ;  /* 0x0000000600187202 */ /* 0x000fe20000000f00 */
[----:B------:R-:W-:-:S07]  /*76230*/  IMAD.MOV.U32 R25, RZ, RZ, R7 ;  /* 0x000000ffff197224 */ /* 0x000fce00078e0007 */
.L_x_19691:
[----:B------:R-:W-:Y:S05]  /*76240*/  BSYNC B2 ;  /* 0x0000000000027941 */ /* 0x000fea0003800000 */
.L_x_19687:
        /* <DEDUP_REMOVED lines=26> */
.L_x_19725:
[----:B------:R-:W-:Y:S05]  /*763f0*/  BSYNC B3 ;  /* 0x0000000000037941 */ /* 0x000fea0003800000 */
.L_x_19724:
        /* <DEDUP_REMOVED lines=37> */
.L_x_19733:
[----:B------:R-:W-:Y:S05]  /*76650*/  BSYNC B4 ;  /* 0x0000000000047941 */ /* 0x000fea0003800000 */
.L_x_19732:
[----:B------:R-:W-:Y:S02]  /*76660*/  IMAD.MOV.U32 R40, RZ, RZ, R22 ;  /* 0x000000ffff287224 */ /* 0x000fe400078e0016 */
[----:B------:R-:W-:Y:S01]  /*76670*/  IMAD.MOV.U32 R41, RZ, RZ, R23 ;  /* 0x000000ffff297224 */ /* 0x000fe200078e0017 */
[----:B------:R-:W-:Y:S06]  /*76680*/  BRA `(.L_x_19731) ;  /* 0x0000000000047947 */ /* 0x000fec0003800000 */
.L_x_19730:
[----:B------:R-:W-:-:S11]  /*76690*/  DADD R40, -R26, R32 ;  /* 0x000000001a287229 */ /* 0x000fd60000000120 */
.L_x_19731:
[----:B------:R-:W-:Y:S05]  /*766a0*/  BSYNC B3 ;  /* 0x0000000000037941 */ /* 0x000fea0003800000 */
.L_x_19729:
        /* <DEDUP_REMOVED lines=24> */
.L_x_19738:
[----:B------:R-:W-:Y:S05]  /*76830*/  BSYNC B4 ;  /* 0x0000000000047941 */ /* 0x000fea0003800000 */
.L_x_19737:
[----:B------:R-:W-:Y:S02]  /*76840*/  IMAD.MOV.U32 R4, RZ, RZ, R22 ;  /* 0x000000ffff047224 */ /* 0x000fe400078e0016 */
[----:B------:R-:W-:Y:S01]  /*76850*/  IMAD.MOV.U32 R5, RZ, RZ, R23 ;  /* 0x000000ffff057224 */ /* 0x000fe200078e0017 */
[----:B------:R-:W-:Y:S06]  /*76860*/  BRA `(.L_x_19736) ;  /* 0x0000000000047947 */ /* 0x000fec0003800000 */
.L_x_19735:
[----:B------:R-:W-:-:S11]  /*76870*/  DADD R4, -R30, R34 ;  /* 0x000000001e047229 */ /* 0x000fd60000000122 */
.L_x_19736:
[----:B------:R-:W-:Y:S05]  /*76880*/  BSYNC B3 ;  /* 0x0000000000037941 */ /* 0x000fea0003800000 */
.L_x_19734:
        /* <DEDUP_REMOVED lines=26> */
.L_x_19740:
[----:B------:R-:W-:Y:S05]  /*76a30*/  BSYNC B3 ;  /* 0x0000000000037941 */ /* 0x000fea0003800000 */
.L_x_19739:
[----:B------:R-:W-:Y:S01]  /*76a40*/  PLOP3.LUT P0, PT, PT, PT, PT, 0x80, 0x0 ;  /* 0x000000000000781c */ /* 0x000fe20003f0f070 */
[----:B------:R-:W-:Y:S02]  /*76a50*/  IMAD.MOV.U32 R18, RZ, RZ, R6 ;  /* 0x000000ffff127224 */ /* 0x000fe400078e0006 */
[----:B------:R-:W-:Y:S01]  /*76a60*/  IMAD.MOV.U32 R19, RZ, RZ, R7 ;  /* 0x000000ffff137224 */ /* 0x000fe200078e0007 */
[----:B------:R-:W-:Y:S09]  /*76a70*/  BRA `(.L_x_19726) ;  /* 0x0000000800407947 */ /* 0x000ff20003800000 */
.L_x_19728:
        /* <DEDUP_REMOVED lines=26> */
.L_x_19743:
[----:B------:R-:W-:Y:S05]  /*76c20*/  BSYNC B3 ;  /* 0x0000000000037941 */ /* 0x000fea0003800000 */
.L_x_19742:
[----:B------:R-:W-:Y:S01]  /*76c30*/  PLOP3.LUT P0, PT, PT, PT, PT, 0x80, 0x0 ;  /* 0x000000000000781c */ /* 0x000fe20003f0f070 */
[----:B------:R-:W-:Y:S02]  /*76c40*/  IMAD.MOV.U32 R18, RZ, RZ, R6 ;  /* 0x000000ffff127224 */ /* 0x000fe400078e0006 */
[----:B------:R-:W-:Y:S01]  /*76c50*/  IMAD.MOV.U32 R19, RZ, RZ, R7 ;  /* 0x000000ffff137224 */ /* 0x000fe200078e0007 */
[----:B------:R-:W-:Y:S09]  /*76c60*/  BRA `(.L_x_19726) ;  /* 0x0000000400c47947 */ /* 0x000ff20003800000 */
.L_x_19741:
        /* <DEDUP_REMOVED lines=27> */
.L_x_19745:
[----:B------:R-:W-:Y:S05]  /*76e20*/  BSYNC B3 ;  /* 0x0000000000037941 */ /* 0x000fea0003800000 */
.L_x_19744:
        /* <DEDUP_REMOVED lines=21> */
.L_x_19747:
[----:B------:R-:W-:Y:S05]  /*76f80*/  BSYNC B3 ;  /* 0x0000000000037941 */ /* 0x000fea0003800000 */
.L_x_19746:
[----:B------:R-:W-:Y:S01]  /*76f90*/  DMUL R2, R2, 8.11296384146066816958e+31 ;  /* 0x4690000002027828 */ /* 0x000fe20000000000 */
[----:B------:R-:W-:Y:S01]  /*76fa0*/  PLOP3.LUT P0, PT, PT, PT, PT, 0x80, 0x0 ;  /* 0x000000000000781c */ /* 0x000fe20003f0f070 */
[----:B------:R-:W-:Y:S02]  /*76fb0*/  IMAD.MOV.U32 R18, RZ, RZ, R22 ;  /* 0x000000ffff127224 */ /* 0x000fe400078e0016 */
[----:B------:R-:W-:Y:S01]  /*76fc0*/  IMAD.MOV.U32 R19, RZ, RZ, R23 ;  /* 0x000000ffff137224 */ /* 0x000fe200078e0017 */
[----:B------:R-:W-:Y:S09]  /*76fd0*/  BRA `(.L_x_19726) ;  /* 0x0000000000e87947 */ /* 0x000ff20003800000 */
.L_x_19727:
        /* <DEDUP_REMOVED lines=24> */
.L_x_19749:
[----:B------:R-:W-:Y:S05]  /*77160*/  BSYNC B3 ;  /* 0x0000000000037941 */ /* 0x000fea0003800000 */
.L_x_19748:
        /* <DEDUP_REMOVED lines=26> */
.L_x_19751:
[----:B------:R-:W-:Y:S05]  /*77310*/  BSYNC B3 ;  /* 0x0000000000037941 */ /* 0x000fea0003800000 */
.L_x_19750:
[----:B------:R-:W-:Y:S01]  /*77320*/  DMUL R18, R6, R20 ;  /* 0x0000001406127228 */ /* 0x000fe20000000000 */
[----:B------:R-:W-:Y:S01]  /*77330*/  PLOP3.LUT P0, PT, PT, PT, PT, 0x80, 0x0 ;  /* 0x000000000000781c */ /* 0x000fe20003f0f070 */
[----:B------:R-:W-:-:S12]  /*77340*/  BRA `(.L_x_19726) ;  /* 0x00000000000c7947 */ /* 0x000fd80003800000 */
.L_x_19723:
[----:B------:R-:W-:Y:S01]  /*77350*/  DMUL R18, R18, 9.00719925474099200000e+15 ;  /* 0x4340000012127828 */ /* 0x000fe20000000000 */
[----:B------:R-:W-:Y:S01]  /*77360*/  PLOP3.LUT P0, PT, PT, PT, PT, 0x80, 0x0 ;  /* 0x000000000000781c */ /* 0x000fe20003f0f070 */
[----:B------:R-:W-:-:S12]  /*77370*/  DMUL R2, R2, 9.00719925474099200000e+15 ;  /* 0x4340000002027828 */ /* 0x000fd80000000000 */
.L_x_19726:
[----:B------:R-:W-:Y:S05]  /*77380*/  BSYNC B2 ;  /* 0x0000000000027941 */ /* 0x000fea0003800000 */
.L_x_19722:
        /* <DEDUP_REMOVED lines=67> */
.L_x_19757:
[----:B------:R-:W-:-:S11]  /*777c0*/  DMUL R32, RZ, |R16| ;  /* 0x40000010ff207228 */ /* 0x000fd60000000000 */
.L_x_19758:
[----:B------:R-:W-:Y:S05]  /*777d0*/  BSYNC B0 ;  /* 0x0000000000007941 */ /* 0x000fea0003800000 */
.L_x_19756:
        /* <DEDUP_REMOVED lines=11> */
.L_x_19755:
        /* <DEDUP_REMOVED lines=53> */
.L_x_19754:
        /* <DEDUP_REMOVED lines=62> */
.L_x_19762:
[----:B------:R-:W-:-:S11]  /*77fc0*/  DMUL R32, RZ, |R16| ;  /* 0x40000010ff207228 */ /* 0x000fd60000000000 */
.L_x_19763:
[----:B------:R-:W-:Y:S05]  /*77fd0*/  BSYNC B0 ;  /* 0x0000000000007941 */ /* 0x000fea0003800000 */
.L_x_19761:
        /* <DEDUP_REMOVED lines=11> */
.L_x_19760:
        /* <DEDUP_REMOVED lines=53> */
.L_x_19753:
        /* <DEDUP_REMOVED lines=30> */
.L_x_19766:
[----:B------:R-:W-:Y:S05]  /*785c0*/  BSYNC B3 ;  /* 0x0000000000037941 */ /* 0x000fea0003800000 */
.L_x_19765:
        /* <DEDUP_REMOVED lines=82> */
.L_x_19768:
[----:B------:R-:W-:Y:S02]  /*78af0*/  FSEL R4, RZ, 3.37028055040000000000e+12, P1 ;  /* 0x54442d18ff047808 */ /* 0x000fe40000800000 */
[----:B------:R-:W-:-:S07]  /*78b00*/  FSEL R5, RZ, 2.1426990032196044922, P1 ;  /* 0x400921fbff057808 */ /* 0x000fce0000800000 */
.L_x_19769:
[----:B------:R-:W-:Y:S05]  /*78b10*/  BSYNC B0 ;  /* 0x0000000000007941 */ /* 0x000fea0003800000 */
.L_x_19767:
[----:B------:R-:W-:Y:S01]  /*78b20*/  DADD R2, |R18|, |R2| ;  /* 0x0000000012027229 */ /* 0x000fe20000000602 */
[----:B------:R-:W-:-:S07]  /*78b30*/  LOP3.LUT R19, R5, 0x80000000, R19, 0xb8, !PT ;  /* 0x8000000005137812 */ /* 0x000fce00078eb813 */
[----:B------:R-:W-:-:S06]  /*78b40*/  DSETP.GTU.AND P0, PT, |R2|, +INF , PT ;  /* 0x7ff000000200742a */ /* 0x000fcc0003f0c200 */
[----:B------:R-:W-:Y:S02]  /*78b50*/  FSEL R32, R2, R4, P0 ;  /* 0x0000000402207208 */ /* 0x000fe40000000000 */
[----:B------:R-:W-:Y:S01]  /*78b60*/  FSEL R33, R3, R19, P0 ;  /* 0x0000001303217208 */ /* 0x000fe20000000000 */
[----:B------:R-:W-:Y:S06]  /*78b70*/  BRA `(.L_x_19759) ;  /* 0x0000000400d47947 */ /* 0x000fec0003800000 */
.L_x_19764:
        /* <DEDUP_REMOVED lines=26> */
.L_x_19771:
[----:B------:R-:W-:Y:S05]  /*78d20*/  BSYNC B3 ;  /* 0x0000000000037941 */ /* 0x000fea0003800000 */
.L_x_19770:
        /* <DEDUP_REMOVED lines=82> */
.L_x_19773:
[----:B------:R-:W-:Y:S02]  /*79250*/  FSEL R4, RZ, 3.37028055040000000000e+12, P1 ;  /* 0x54442d18ff047808 */ /* 0x000fe40000800000 */
[----:B------:R-:W-:-:S07]  /*79260*/  FSEL R5, RZ, 2.1426990032196044922, P1 ;  /* 0x400921fbff057808 */ /* 0x000fce0000800000 */
.L_x_19774:
[----:B------:R-:W-:Y:S05]  /*79270*/  BSYNC B0 ;  /* 0x0000000000007941 */ /* 0x000fea0003800000 */
.L_x_19772:
[----:B------:R-:W-:Y:S01]  /*79280*/  DADD R2, |R18|, |R2| ;  /* 0x0000000012027229 */ /* 0x000fe20000000602 */
[----:B------:R-:W-:-:S07]  /*79290*/  LOP3.LUT R19, R5, 0x80000000, R19, 0xb8, !PT ;  /* 0x8000000005137812 */ /* 0x000fce00078eb813 */
[----:B------:R-:W-:-:S06]  /*792a0*/  DSETP.GTU.AND P0, PT, |R2|, +INF , PT ;  /* 0x7ff000000200742a */ /* 0x000fcc0003f0c200 */
[----:B------:R-:W-:Y:S02]  /*792b0*/  FSEL R32, R2, R4, P0 ;  /* 0x0000000402207208 */ /* 0x000fe40000000000 */
[----:B------:R-:W-:-:S07]  /*792c0*/  FSEL R33, R3, R19, P0 ;  /* 0x0000001303217208 */ /* 0x000fce0000000000 */
.L_x_19759:
[----:B------:R-:W-:Y:S05]  /*792d0*/  BSYNC B2 ;  /* 0x0000000000027941 */ /* 0x000fea0003800000 */
.L_x_19752:
[----:B------:R-:W-:Y:S01]  /*792e0*/  DADD R2, -RZ, -R24 ;  /* 0x00000000ff027229 */ /* 0x000fe20000000918 */
[----:B------:R-:W-:-:S09]  /*792f0*/  ISETP.NE.AND P0, PT, R42, RZ, PT ;  /* 0x000000ff2a00720c */ /* 0x000fd20003f05270 */
[----:B------:R-:W-:Y:S02]  /*79300*/  FSEL R34, R2, R24, !P0 ;  /* 0x0000001802227208 */ /* 0x000fe40004000000 */
[----:B------:R-:W-:Y:S01]  /*79310*/  FSEL R35, R3, R25, !P0 ;  /* 0x0000001903237208 */ /* 0x000fe20004000000 */
[----:B------:R-:W-:Y:S06]  /*79320*/  BRA `(.L_x_19682) ;  /* 0x0000003000287947 */ /* 0x000fec0003800000 */
.L_x_19686:
[----:B------:R-:W2:Y:S01]  /*79330*/  LDL.64 R32, [R1+0x8] ;  /* 0x0000080001207983 */ /* 0x000ea20000100a00 */
[----:B------:R-:W-:Y:S01]  /*79340*/  UMOV UR4, 0x54442d18 ;  /* 0x54442d1800047882 */ /* 0x000fe20000000000 */
[----:B------:R-:W-:Y:S01]  /*79350*/  UMOV UR5, 0x3ff921fb ;  /* 0x3ff921fb00057882 */ /* 0x000fe20000000000 */
[----:B------:R-:W-:Y:S02]  /*79360*/  DADD R34, -RZ, -R50 ;  /* 0x00000000ff227229 */ /* 0x000fe40000000932 */
[----:B--2---:R-:W-:-:S08]  /*79370*/  DADD R32, R32, -R48 ;  /* 0x0000000020207229 */ /* 0x004fd00000000830 */
[----:B------:R-:W-:Y:S01]  /*79380*/  DADD R32, R32, UR4 ;  /* 0x0000000420207e29 */ /* 0x000fe20008000000 */
[----:B------:R-:W-:Y:S10]  /*79390*/  BRA `(.L_x_19682) ;  /* 0x00000030000c7947 */ /* 0x000ff40003800000 */
.L_x_19685:
[----:B------:R-:W-:Y:S01]  /*793a0*/  DADD R34, -RZ, -R50 ;  /* 0x00000000ff227229 */ /* 0x000fe20000000932 */
[----:B------:R-:W-:Y:S01]  /*793b0*/  CS2R R32, SRZ ;  /* 0x0000000000207805 */ /* 0x000fe2000001ff00 */
[----:B------:R-:W-:Y:S09]  /*793c0*/  BRA `(.L_x_19682) ;  /* 0x0000003000007947 */ /* 0x000ff20003800000 */
.L_x_19684:
        /* <DEDUP_REMOVED lines=108> */
.L_x_19779:
[----:B------:R-:W-:Y:S05]  /*79a90*/  BSYNC B0 ;  /* 0x0000000000007941 */ /* 0x000fea0003800000 */
.L_x_19778:
        /* <DEDUP_REMOVED lines=8> */
.L_x_19781:
[----:B------:R-:W-:Y:S05]  /*79b20*/  BSYNC B3 ;  /* 0x0000000000037941 */ /* 0x000fea0003800000 */
.L_x_19780:
        /* <DEDUP_REMOVED lines=82> */
.L_x_19783:
[----:B------:R-:W-:-:S04]  /*7a050*/  ISETP.GE.AND P0, PT, R49, RZ, PT ;  /* 0x000000ff3100720c */ /* 0x000fc80003f06270 */
[----:B------:R-:W-:Y:S02]  /*7a060*/  FSEL R6, RZ, 3.37028055040000000000e+12, P0 ;  /* 0x54442d18ff067808 */ /* 0x000fe40000000000 */
[----:B------:R-:W-:-:S07]  /*7a070*/  FSEL R7, RZ, 2.1426990032196044922, P0 ;  /* 0x400921fbff077808 */ /* 0x000fce0000000000 */
.L_x_19784:
[----:B------:R-:W-:Y:S05]  /*7a080*/  BSYNC B0 ;  /* 0x0000000000007941 */ /* 0x000fea0003800000 */
.L_x_19782:
[----:B------:R-:W-:Y:S01]  /*7a090*/  DADD R2, R2, R4 ;  /* 0x0000000002027229 */ /* 0x000fe20000000004 */
[----:B------:R-:W-:Y:S01]  /*7a0a0*/  LOP3.LUT R51, R7, 0x80000000, R51, 0xb8, !PT ;  /* 0x8000000007337812 */ /* 0x000fe200078eb833 */
[----:B------:R-:W-:-:S06]  /*7a0b0*/  DMUL R24, R24, 0.5 ;  /* 0x3fe0000018187828 */ /* 0x000fcc0000000000 */
[----:B------:R-:W-:-:S06]  /*7a0c0*/  DSETP.GTU.AND P0, PT, |R2|, +INF , PT ;  /* 0x7ff000000200742a */ /* 0x000fcc0003f0c200 */
[----:B------:R-:W-:Y:S02]  /*7a0d0*/  FSEL R6, R2, R6, P0 ;  /* 0x0000000602067208 */ /* 0x000fe40000000000 */
[----:B------:R-:W-:Y:S01]  /*7a0e0*/  FSEL R7, R3, R51, P0 ;  /* 0x0000003303077208 */ /* 0x000fe20000000000 */
[----:B------:R-:W-:Y:S06]  /*7a0f0*/  BRA `(.L_x_19785) ;  /* 0x0000002000387947 */ /* 0x000fec0003800000 */
.L_x_19777:
        /* <DEDUP_REMOVED lines=135> */
.L_x_19787:
[----:B------:R-:W-:Y:S05]  /*7a970*/  BSYNC B0 ;  /* 0x0000000000007941 */ /* 0x000fea0003800000 */
.L_x_19786:
        /* <DEDUP_REMOVED lines=8> */
.L_x_19789:
[----:B------:R-:W-:Y:S05]  /*7aa00*/  BSYNC B3 ;  /* 0x0000000000037941 */ /* 0x000fea0003800000 */
.L_x_19788:
        /* <DEDUP_REMOVED lines=82> */
.L_x_19791:
[----:B------:R-:W-:-:S04]  /*7af30*/  ISETP.GE.AND P0, PT, R49, RZ, PT ;  /* 0x000000ff3100720c */ /* 0x000fc80003f06270 */
[----:B------:R-:W-:Y:S02]  /*7af40*/  FSEL R6, RZ, 3.37028055040000000000e+12, P0 ;  /* 0x54442d18ff067808 */ /* 0x000fe40000000000 */
[----:B------:R-:W-:-:S07]  /*7af50*/  FSEL R7, RZ, 2.1426990032196044922, P0 ;  /* 0x400921fbff077808 */ /* 0x000fce0000000000 */
.L_x_19792:
[----:B------:R-:W-:Y:S05]  /*7af60*/  BSYNC B0 ;  /* 0x0000000000007941 */ /* 0x000fea0003800000 */
.L_x_19790:
[----:B------:R-:W-:Y:S01]  /*7af70*/  DADD R2, R2, R4 ;  /* 0x0000000002027229 */ /* 0x000fe20000000004 */
[----:B------:R-:W-:-:S07]  /*7af80*/  LOP3.LUT R51, R7, 0x80000000, R51, 0xb8, !PT ;  /* 0x8000000007337812 */ /* 0x000fce00078eb833 */
[----:B------:R-:W-:-:S06]  /*7af90*/  DSETP.GTU.AND P0, PT, |R2|, +INF , PT ;  /* 0x7ff000000200742a */ /* 0x000fcc0003f0c200 */
[----:B------:R-:W-:Y:S02]  /*7afa0*/  FSEL R6, R2, R6, P0 ;  /* 0x0000000602067208 */ /* 0x000fe40000000000 */
[----:B------:R-:W-:Y:S01]  /*7afb0*/  FSEL R7, R3, R51, P0 ;  /* 0x0000003303077208 */ /* 0x000fe20000000000 */
[----:B------:R-:W-:Y:S06]  /*7afc0*/  BRA `(.L_x_19785) ;  /* 0x0000001000847947 */ /* 0x000fec0003800000 */
.L_x_19776:
        /* <DEDUP_REMOVED lines=23> */
.L_x_19794:
[----:B------:R-:W-:Y:S05]  /*7b140*/  BSYNC B3 ;  /* 0x0000000000037941 */ /* 0x000fea0003800000 */
.L_x_19793:
        /* <DEDUP_REMOVED lines=26> */
.L_x_19796:
[----:B------:R-:W-:Y:S05]  /*7b2f0*/  BSYNC B3 ;  /* 0x0000000000037941 */ /* 0x000fea0003800000 */
.L_x_19795:
        /* <DEDUP_REMOVED lines=136> */
.L_x_19798:
[----:B------:R-:W-:Y:S05]  /*7bb80*/  BSYNC B0 ;  /* 0x0000000000007941 */ /* 0x000fea0003800000 */
.L_x_19797:
        /* <DEDUP_REMOVED lines=8> */
.L_x_19800:
[----:B------:R-:W-:Y:S05]  /*7bc10*/  BSYNC B3 ;  /* 0x0000000000037941 */ /* 0x000fea0003800000 */
.L_x_19799:
        /* <DEDUP_REMOVED lines=82> */
.L_x_19802:
[----:B------:R-:W-:-:S04]  /*7c140*/  ISETP.GE.AND P0, PT, R49, RZ, PT ;  /* 0x000000ff3100720c */ /* 0x000fc80003f06270 */
[----:B------:R-:W-:Y:S02]  /*7c150*/  FSEL R6, RZ, 3.37028055040000000000e+12, P0 ;  /* 0x54442d18ff067808 */ /* 0x000fe40000000000 */
[----:B------:R-:W-:-:S07]  /*7c160*/  FSEL R7, RZ, 2.1426990032196044922, P0 ;  /* 0x400921fbff077808 */ /* 0x000fce0000000000 */
.L_x_19803:
[----:B------:R-:W-:Y:S05]  /*7c170*/  BSYNC B0 ;  /* 0x0000000000007941 */ /* 0x000fea0003800000 */
.L_x_19801:
[----:B------:R-:W-:Y:S01]  /*7c180*/  DADD R2, R2, R4 ;  /* 0x0000000002027229 */ /* 0x000fe20000000004 */
[----:B------:R-:W-:Y:S01]  /*7c190*/  LOP3.LUT R51, R7, 0x80000000, R51, 0xb8, !PT ;  /* 0x8000000007337812 */ /* 0x000fe200078eb833 */
[----:B------:R-:W-:-:S06]  /*7c1a0*/  DADD R24, R24, 1 ;  /* 0x3ff0000018187429 */ /* 0x000fcc0000000000 */
[----:B------:R-:W-:-:S06]  /*7c1b0*/  DSETP.GTU.AND P0, PT, |R2|, +INF , PT ;  /* 0x7ff000000200742a */ /* 0x000fcc0003f0c200 */
[----:B------:R-:W-:Y:S02]  /*7c1c0*/  FSEL R6, R2, R6, P0 ;  /* 0x0000000602067208 */ /* 0x000fe40000000000 */
[----:B------:R-:W-:-:S07]  /*7c1d0*/  FSEL R7, R3, R51, P0 ;  /* 0x0000003303077208 */ /* 0x000fce0000000000 */
.L_x_19785:
[----:B------:R-:W-:Y:S05]  /*7c1e0*/  BSYNC B2 ;  /* 0x0000000000027941 */ /* 0x000fea0003800000 */
.L_x_19775:
        /* <DEDUP_REMOVED lines=9> */
.L_x_19683:
        /* <DEDUP_REMOVED lines=21> */
.L_x_19682:
[----:B------:R-:W-:Y:S05]  /*7c3d0*/  BSYNC B1 ;  /* 0x0000000000017941 */ /* 0x000fea0003800000 */
.L_x_19681:
        /* <DEDUP_REMOVED lines=150> */
.L_x_19813:
[----:B------:R-:W-:Y:S05]  /*7cd40*/  BSYNC B3 ;  /* 0x0000000000037941 */ /* 0x000fea0003800000 */
.L_x_19812:
        /* <DEDUP_REMOVED lines=81> */
.L_x_19811:
        /* <DEDUP_REMOVED lines=32> */
.L_x_19821:
[----:B------:R-:W-:Y:S05]  /*7d460*/  BSYNC B4 ;  /* 0x0000000000047941 */ /* 0x000fea0003800000 */
.L_x_19820:
[----:B------:R-:W-:Y:S01]  /*7d470*/  MOV R16, R22 ;  /* 0x0000001600107202 */ /* 0x000fe20000000f00 */
[----:B------:R-:W-:Y:S01]  /*7d480*/  IMAD.MOV.U32 R17, RZ, RZ, R23 ;  /* 0x000000ffff117224 */ /* 0x000fe200078e0017 */
[----:B------:R-:W-:Y:S06]  /*7d490*/  BRA `(.L_x_19819) ;  /* 0x0000000000047947 */ /* 0x000fec0003800000 */
.L_x_19818:
[----:B------:R-:W-:-:S11]  /*7d4a0*/  DADD R16, -R30, R42 ;  /* 0x000000001e107229 */ /* 0x000fd6000000012a */
.L_x_19819:
[----:B------:R-:W-:Y:S05]  /*7d4b0*/  BSYNC B3 ;  /* 0x0000000000037941 */ /* 0x000fea0003800000 */
.L_x_19817:
        /* <DEDUP_REMOVED lines=27> */
.L_x_19826:
[----:B------:R-:W-:Y:S05]  /*7d670*/  BSYNC B4 ;  /* 0x0000000000047941 */ /* 0x000fea0003800000 */
.L_x_19825:
[----:B------:R-:W-:Y:S05]  /*7d680*/  BRA `(.L_x_19824) ;  /* 0x0000000000047947 */ /* 0x000fea0003800000 */
.L_x_19823:
[----:B------:R-:W-:-:S11]  /*7d690*/  DADD R22, R44, -R6 ;  /* 0x000000002c167229 */ /* 0x000fd60000000806 */
.L_x_19824:
[----:B------:R-:W-:Y:S05]  /*7d6a0*/  BSYNC B3 ;  /* 0x0000000000037941 */ /* 0x000fea0003800000 */
.L_x_19822:
        /* <DEDUP_REMOVED lines=30> */
.L_x_19828:
[----:B------:R-:W-:Y:S05]  /*7d890*/  BSYNC B3 ;  /* 0x0000000000037941 */ /* 0x000fea0003800000 */
.L_x_19827:
        /* <DEDUP_REMOVED lines=85> */
.L_x_19829:
        /* <DEDUP_REMOVED lines=20> */
.L_x_19831:
[----:B------:R-:W-:Y:S05]  /*7df30*/  BSYNC B3 ;  /* 0x0000000000037941 */ /* 0x000fea0003800000 */
.L_x_19830:
        /* <DEDUP_REMOVED lines=30> */
.L_x_19816:
        /* <DEDUP_REMOVED lines=24> */
.L_x_19834:
[----:B------:R-:W-:Y:S05]  /*7e2a0*/  BSYNC B3 ;  /* 0x0000000000037941 */ /* 0x000fea0003800000 */
.L_x_19833:
        /* <DEDUP_REMOVED lines=25> */
.L_x_19837:
[----:B------:R-:W-:Y:S05]  /*7e440*/  BSYNC B3 ;  /* 0x0000000000037941 */ /* 0x000fea0003800000 */
.L_x_19836:
        /* <DEDUP_REMOVED lines=30> */
.L_x_19835:
        /* <DEDUP_REMOVED lines=76> */
.L_x_19838:
[----:B------:R-:W-:Y:S01]  /*7eaf0*/  IMAD.MOV.U32 R8, RZ, RZ, 0x0 ;  /* 0x00000000ff087424 */ /* 0x000fe200078e00ff */
[----:B------:R-:W-:Y:S01]  /*7eb00*/  FSETP.NEU.FTZ.AND P0, PT, R7, RZ, PT ;  /* 0x000000ff0700720b */ /* 0x000fe20003f1d000 */
[----:B------:R-:W-:-:S06]  /*7eb10*/  IMAD.MOV.U32 R9, RZ, RZ, 0x7ff00000 ;  /* 0x7ff00000ff097424 */ /* 0x000fcc00078e00ff */
[----:B------:R-:W-:-:S10]  /*7eb20*/  DFMA R8, R6, R8, +INF ;  /* 0x7ff000000608742b */ /* 0x000fd40000000008 */
[----:B------:R-:W-:Y:S02]  /*7eb30*/  FSEL R26, R8, RZ, P0 ;  /* 0x000000ff081a7208 */ /* 0x000fe40000000000 */
[----:B------:R-:W-:Y:S01]  /*7eb40*/  FSEL R27, R9, -QNAN , P0 ;  /* 0xfff00000091b7808 */ /* 0x000fe20000000000 */
[----:B------:R-:W-:Y:S06]  /*7eb50*/  BRA `(.L_x_19814) ;  /* 0x00000004002c7947 */ /* 0x000fec0003800000 */
.L_x_19832:
        /* <DEDUP_REMOVED lines=23> */
.L_x_19840:
[----:B------:R-:W-:Y:S05]  /*7ecd0*/  BSYNC B3 ;  /* 0x0000000000037941 */ /* 0x000fea0003800000 */
.L_x_19839:
        /* <DEDUP_REMOVED lines=21> */
.L_x_19842:
[----:B------:R-:W-:Y:S05]  /*7ee30*/  BSYNC B3 ;  /* 0x0000000000037941 */ /* 0x000fea0003800000 */
.L_x_19841:
[----:B------:R-:W-:Y:S02]  /*7ee40*/  IMAD.MOV.U32 R26, RZ, RZ, R22 ;  /* 0x000000ffff1a7224 */ /* 0x000fe400078e0016 */
[----:B------:R-:W-:Y:S01]  /*7ee50*/  IMAD.MOV.U32 R27, RZ, RZ, R23 ;  /* 0x000000ffff1b7224 */ /* 0x000fe200078e0017 */
[----:B------:R-:W-:Y:S06]  /*7ee60*/  BRA `(.L_x_19814) ;  /* 0x0000000000687947 */ /* 0x000fec0003800000 */
.L_x_19815:
        /* <DEDUP_REMOVED lines=23> */
.L_x_19844:
[----:B------:R-:W-:Y:S05]  /*7efe0*/  BSYNC B3 ;  /* 0x0000000000037941 */ /* 0x000fea0003800000 */
.L_x_19843:
[----:B------:R-:W-:Y:S02]  /*7eff0*/  IMAD.MOV.U32 R26, RZ, RZ, R6 ;  /* 0x000000ffff1a7224 */ /* 0x000fe400078e0006 */
[----:B------:R-:W-:-:S07]  /*7f000*/  IMAD.MOV.U32 R27, RZ, RZ, R7 ;  /* 0x000000ffff1b7224 */ /* 0x000fce00078e0007 */
.L_x_19814:
[----:B------:R-:W-:Y:S05]  /*7f010*/  BSYNC B2 ;  /* 0x0000000000027941 */ /* 0x000fea0003800000 */
.L_x_19810:
        /* <DEDUP_REMOVED lines=26> */
.L_x_19848:
[----:B------:R-:W-:Y:S05]  /*7f1c0*/  BSYNC B3 ;  /* 0x0000000000037941 */ /* 0x000fea0003800000 */
.L_x_19847:
        /* <DEDUP_REMOVED lines=37> */
.L_x_19856:
[----:B------:R-:W-:Y:S05]  /*7f420*/  BSYNC B4 ;  /* 0x0000000000047941 */ /* 0x000fea0003800000 */
.L_x_19855:
[----:B------:R-:W-:Y:S02]  /*7f430*/  IMAD.MOV.U32 R46, RZ, RZ, R22 ;  /* 0x000000ffff2e7224 */ /* 0x000fe400078e0016 */
[----:B------:R-:W-:Y:S01]  /*7f440*/  IMAD.MOV.U32 R47, RZ, RZ, R23 ;  /* 0x000000ffff2f7224 */ /* 0x000fe200078e0017 */
[----:B------:R-:W-:Y:S06]  /*7f450*/  BRA `(.L_x_19854) ;  /* 0x0000000000047947 */ /* 0x000fec0003800000 */
.L_x_19853:
[----:B------:R-:W-:-:S11]  /*7f460*/  DADD R46, -R30, R42 ;  /* 0x000000001e2e7229 */ /* 0x000fd6000000012a */
.L_x_19854:
[----:B------:R-:W-:Y:S05]  /*7f470*/  BSYNC B3 ;  /* 0x0000000000037941 */ /* 0x000fea0003800000 */
.L_x_19852:
        /* <DEDUP_REMOVED lines=24> */
.L_x_19861:
[----:B------:R-:W-:Y:S05]  /*7f600*/  BSYNC B4 ;  /* 0x0000000000047941 */ /* 0x000fea0003800000 */
.L_x_19860:
[----:B------:R-:W-:Y:S02]  /*7f610*/  IMAD.MOV.U32 R4, RZ, RZ, R22 ;  /* 0x000000ffff047224 */ /* 0x000fe400078e0016 */
[----:B------:R-:W-:Y:S01]  /*7f620*/  IMAD.MOV.U32 R5, RZ, RZ, R23 ;  /* 0x000000ffff057224 */ /* 0x000fe200078e0017 */
[----:B------:R-:W-:Y:S06]  /*7f630*/  BRA `(.L_x_19859) ;  /* 0x0000000000047947 */ /* 0x000fec0003800000 */
.L_x_19858:
[----:B------:R-:W-:-:S11]  /*7f640*/  DADD R4, -R40, R44 ;  /* 0x0000000028047229 */ /* 0x000fd6000000012c */
.L_x_19859:
[----:B------:R-:W-:Y:S05]  /*7f650*/  BSYNC B3 ;  /* 0x0000000000037941 */ /* 0x000fea0003800000 */
.L_x_19857:
        /* <DEDUP_REMOVED lines=26> */
.L_x_19863:
[----:B------:R-:W-:Y:S05]  /*7f800*/  BSYNC B3 ;  /* 0x0000000000037941 */ /* 0x000fea0003800000 */
.L_x_19862:
[----:B------:R-:W-:Y:S01]  /*7f810*/  PLOP3.LUT P0, PT, PT, PT, PT, 0x80, 0x0 ;  /* 0x000000000000781c */ /* 0x000fe20003f0f070 */
[----:B------:R-:W-:Y:S02]  /*7f820*/  IMAD.MOV.U32 R24, RZ, RZ, R6 ;  /* 0x000000ffff187224 */ /* 0x000fe400078e0006 */
[----:B------:R-:W-:Y:S01]  /*7f830*/  IMAD.MOV.U32 R25, RZ, RZ, R7 ;  /* 0x000000ffff197224 */ /* 0x000fe200078e0007 */
[----:B------:R-:W-:Y:S09]  /*7f840*/  BRA `(.L_x_19849) ;  /* 0x0000000800407947 */ /* 0x000ff20003800000 */
.L_x_19851:
        /* <DEDUP_REMOVED lines=26> */
.L_x_19866:
[----:B------:R-:W-:Y:S05]  /*7f9f0*/  BSYNC B3 ;  /* 0x0000000000037941 */ /* 0x000fea0003800000 */
.L_x_19865:
[----:B------:R-:W-:Y:S01]  /*7fa00*/  PLOP3.LUT P0, PT, PT, PT, PT, 0x80, 0x0 ;  /* 0x000000000000781c */ /* 0x000fe20003f0f070 */
[----:B------:R-:W-:Y:S02]  /*7fa10*/  IMAD.MOV.U32 R24, RZ, RZ, R6 ;  /* 0x000000ffff187224 */ /* 0x000fe400078e0006 */
[----:B------:R-:W-:Y:S01]  /*7fa20*/  IMAD.MOV.U32 R25, RZ, RZ, R7 ;  /* 0x000000ffff197224 */ /* 0x000fe200078e0007 */
[----:B------:R-:W-:Y:S09]  /*7fa30*/  BRA `(.L_x_19849) ;  /* 0x0000000400c47947 */ /* 0x000ff20003800000 */
.L_x_19864:
        /* <DEDUP_REMOVED lines=27> */
.L_x_19868:
[----:B------:R-:W-:Y:S05]  /*7fbf0*/  BSYNC B3 ;  /* 0x0000000000037941 */ /* 0x000fea0003800000 */
.L_x_19867:
        /* <DEDUP_REMOVED lines=21> */
.L_x_19870:
[----:B------:R-:W-:Y:S05]  /*7fd50*/  BSYNC B3 ;  /* 0x0000000000037941 */ /* 0x000fea0003800000 */
.L_x_19869:
[----:B------:R-:W-:Y:S01]  /*7fd60*/  DMUL R2, R2, 8.11296384146066816958e+31 ;  /* 0x4690000002027828 */ /* 0x000fe20000000000 */
[----:B------:R-:W-:Y:S01]  /*7fd70*/  PLOP3.LUT P0, PT, PT, PT, PT, 0x80, 0x0 ;  /* 0x000000000000781c */ /* 0x000fe20003f0f070 */
[----:B------:R-:W-:Y:S02]  /*7fd80*/  IMAD.MOV.U32 R24, RZ, RZ, R22 ;  /* 0x000000ffff187224 */ /* 0x000fe400078e0016 */
[----:B------:R-:W-:Y:S01]  /*7fd90*/  IMAD.MOV.U32 R25, RZ, RZ, R23 ;  /* 0x000000ffff197224 */ /* 0x000fe200078e0017 */
[----:B------:R-:W-:Y:S09]  /*7fda0*/  BRA `(.L_x_19849) ;  /* 0x0000000000e87947 */ /* 0x000ff20003800000 */
.L_x_19850:
        /* <DEDUP_REMOVED lines=24> */
.L_x_19872:
[----:B------:R-:W-:Y:S05]  /*7ff30*/  BSYNC B3 ;  /* 0x0000000000037941 */ /* 0x000fea0003800000 */
.L_x_19871:
        /* <DEDUP_REMOVED lines=26> */
.L_x_19874:
[----:B------:R-:W-:Y:S05]  /*800e0*/  BSYNC B3 ;  /* 0x0000000000037941 */ /* 0x000fea0003800000 */
.L_x_19873:
[----:B------:R-:W-:Y:S01]  /*800f0*/  DMUL R24, R6, R20 ;  /* 0x0000001406187228 */ /* 0x000fe20000000000 */
[----:B------:R-:W-:Y:S01]  /*80100*/  PLOP3.LUT P0, PT, PT, PT, PT, 0x80, 0x0 ;  /* 0x000000000000781c */ /* 0x000fe20003f0f070 */
[----:B------:R-:W-:-:S12]  /*80110*/  BRA `(.L_x_19849) ;  /* 0x00000000000c7947 */ /* 0x000fd80003800000 */
.L_x_19846:
[----:B------:R-:W-:Y:S01]  /*80120*/  DMUL R24, R24, 9.00719925474099200000e+15 ;  /* 0x4340000018187828 */ /* 0x000fe20000000000 */
[----:B------:R-:W-:Y:S01]  /*80130*/  PLOP3.LUT P0, PT, PT, PT, PT, 0x80, 0x0 ;  /* 0x000000000000781c */ /* 0x000fe20003f0f070 */
[----:B------:R-:W-:-:S12]  /*80140*/  DMUL R2, R2, 9.00719925474099200000e+15 ;  /* 0x4340000002027828 */ /* 0x000fd80000000000 */
.L_x_19849:
[----:B------:R-:W-:Y:S05]  /*80150*/  BSYNC B2 ;  /* 0x0000000000027941 */ /* 0x000fea0003800000 */
.L_x_19845:
        /* <DEDUP_REMOVED lines=67> */
.L_x_19880:
[----:B------:R-:W-:-:S11]  /*80590*/  DMUL R24, RZ, |R16| ;  /* 0x40000010ff187228 */ /* 0x000fd60000000000 */
.L_x_19881:
[----:B------:R-:W-:Y:S05]  /*805a0*/  BSYNC B0 ;  /* 0x0000000000007941 */ /* 0x000fea0003800000 */
.L_x_19879:
        /* <DEDUP_REMOVED lines=11> */
.L_x_19878:
        /* <DEDUP_REMOVED lines=53> */
.L_x_19877:
        /* <DEDUP_REMOVED lines=62> */
.L_x_19885:
[----:B------:R-:W-:-:S11]  /*80d90*/  DMUL R24, RZ, |R16| ;  /* 0x40000010ff187228 */ /* 0x000fd60000000000 */
.L_x_19886:
[----:B------:R-:W-:Y:S05]  /*80da0*/  BSYNC B0 ;  /* 0x0000000000007941 */ /* 0x000fea0003800000 */
.L_x_19884:
        /* <DEDUP_REMOVED lines=11> */
.L_x_19883:
        /* <DEDUP_REMOVED lines=53> */
.L_x_19876:
        /* <DEDUP_REMOVED lines=30> */
.L_x_19889:
[----:B------:R-:W-:Y:S05]  /*81390*/  BSYNC B3 ;  /* 0x0000000000037941 */ /* 0x000fea0003800000 */
.L_x_19888:
        /* <DEDUP_REMOVED lines=82> */
.L_x_19891:
[----:B------:R-:W-:Y:S02]  /*818c0*/  FSEL R4, RZ, 3.37028055040000000000e+12, P1 ;  /* 0x54442d18ff047808 */ /* 0x000fe40000800000 */
[----:B------:R-:W-:-:S07]  /*818d0*/  FSEL R5, RZ, 2.1426990032196044922, P1 ;  /* 0x400921fbff057808 */ /* 0x000fce0000800000 */
.L_x_19892:
[----:B------:R-:W-:Y:S05]  /*818e0*/  BSYNC B0 ;  /* 0x0000000000007941 */ /* 0x000fea0003800000 */
.L_x_19890:
[----:B------:R-:W-:Y:S01]  /*818f0*/  DADD R2, |R24|, |R2| ;  /* 0x0000000018027229 */ /* 0x000fe20000000602 */
[----:B------:R-:W-:-:S07]  /*81900*/  LOP3.LUT R25, R5, 0x80000000, R25, 0xb8, !PT ;  /* 0x8000000005197812 */ /* 0x000fce00078eb819 */
[----:B------:R-:W-:-:S06]  /*81910*/  DSETP.GTU.AND P0, PT, |R2|, +INF , PT ;  /* 0x7ff000000200742a */ /* 0x000fcc0003f0c200 */
[----:B------:R-:W-:Y:S02]  /*81920*/  FSEL R24, R2, R4, P0 ;  /* 0x0000000402187208 */ /* 0x000fe40000000000 */
[----:B------:R-:W-:Y:S01]  /*81930*/  FSEL R25, R3, R25, P0 ;  /* 0x0000001903197208 */ /* 0x000fe20000000000 */
[----:B------:R-:W-:Y:S06]  /*81940*/  BRA `(.L_x_19882) ;  /* 0x0000000400d47947 */ /* 0x000fec0003800000 */
.L_x_19887:
        /* <DEDUP_REMOVED lines=26> */
.L_x_19894:
[----:B------:R-:W-:Y:S05]  /*81af0*/  BSYNC B3 ;  /* 0x0000000000037941 */ /* 0x000fea0003800000 */
.L_x_19893:
        /* <DEDUP_REMOVED lines=82> */
.L_x_19896:
[----:B------:R-:W-:Y:S02]  /*82020*/  FSEL R4, RZ, 3.37028055040000000000e+12, P1 ;  /* 0x54442d18ff047808 */ /* 0x000fe40000800000 */
[----:B------:R-:W-:-:S07]  /*82030*/  FSEL R5, RZ, 2.1426990032196044922, P1 ;  /* 0x400921fbff057808 */ /* 0x000fce0000800000 */
.L_x_19897:
[----:B------:R-:W-:Y:S05]  /*82040*/  BSYNC B0 ;  /* 0x0000000000007941 */ /* 0x000fea0003800000 */
.L_x_19895:
[----:B------:R-:W-:Y:S01]  /*82050*/  DADD R2, |R24|, |R2| ;  /* 0x0000000018027229 */ /* 0x000fe20000000602 */
[----:B------:R-:W-:-:S07]  /*82060*/  LOP3.LUT R25, R5, 0x80000000, R25, 0xb8, !PT ;  /* 0x8000000005197812 */ /* 0x000fce00078eb819 */
[----:B------:R-:W-:-:S06]  /*82070*/  DSETP.GTU.AND P0, PT, |R2|, +INF , PT ;  /* 0x7ff000000200742a */ /* 0x000fcc0003f0c200 */
[----:B------:R-:W-:Y:S02]  /*82080*/  FSEL R24, R2, R4, P0 ;  /* 0x0000000402187208 */ /* 0x000fe40000000000 */
[----:B------:R-:W-:-:S07]  /*82090*/  FSEL R25, R3, R25, P0 ;  /* 0x0000001903197208 */ /* 0x000fce0000000000 */
.L_x_19882:
[----:B------:R-:W-:Y:S05]  /*820a0*/  BSYNC B2 ;  /* 0x0000000000027941 */ /* 0x000fea0003800000 */
.L_x_19875:
[----:B------:R-:W-:Y:S01]  /*820b0*/  DADD R2, -RZ, -R26 ;  /* 0x00000000ff027229 */ /* 0x000fe2000000091a */
[----:B------:R-:W-:-:S09]  /*820c0*/  ISETP.NE.AND P0, PT, R48, RZ, PT ;  /* 0x000000ff3000720c */ /* 0x000fd20003f05270 */
[----:B------:R-:W-:Y:S02]  /*820d0*/  FSEL R26, R2, R26, !P0 ;  /* 0x0000001a021a7208 */ /* 0x000fe40004000000 */
[----:B------:R-:W-:Y:S01]  /*820e0*/  FSEL R27, R3, R27, !P0 ;  /* 0x0000001b031b7208 */ /* 0x000fe20004000000 */
[----:B------:R-:W-:Y:S06]  /*820f0*/  BRA `(.L_x_19805) ;  /* 0x0000003000287947 */ /* 0x000fec0003800000 */
.L_x_19809:
[----:B------:R-:W2:Y:S01]  /*82100*/  LDL.64 R24, [R1+0x8] ;  /* 0x0000080001187983 */ /* 0x000ea20000100a00 */
[----:B------:R-:W-:Y:S01]  /*82110*/  UMOV UR4, 0x54442d18 ;  /* 0x54442d1800047882 */ /* 0x000fe20000000000 */
[----:B------:R-:W-:Y:S01]  /*82120*/  UMOV UR5, 0x3ff921fb ;  /* 0x3ff921fb00057882 */ /* 0x000fe20000000000 */
[----:B------:R-:W-:Y:S02]  /*82130*/  DADD R26, -RZ, -R54 ;  /* 0x00000000ff1a7229 */ /* 0x000fe40000000936 */
[----:B--2---:R-:W-:-:S08]  /*82140*/  DADD R24, R24, -R52 ;  /* 0x0000000018187229 */ /* 0x004fd00000000834 */
[----:B------:R-:W-:Y:S01]  /*82150*/  DADD R24, R24, UR4 ;  /* 0x0000000418187e29 */ /* 0x000fe20008000000 */
[----:B------:R-:W-:Y:S10]  /*82160*/  BRA `(.L_x_19805) ;  /* 0x00000030000c7947 */ /* 0x000ff40003800000 */
.L_x_19808:
[----:B------:R-:W-:Y:S01]  /*82170*/  DADD R26, -RZ, -R54 ;  /* 0x00000000ff1a7229 */ /* 0x000fe20000000936 */
[----:B------:R-:W-:Y:S01]  /*82180*/  CS2R R24, SRZ ;  /* 0x0000000000187805 */ /* 0x000fe2000001ff00 */
[----:B------:R-:W-:Y:S09]  /*82190*/  BRA `(.L_x_19805) ;  /* 0x0000003000007947 */ /* 0x000ff20003800000 */
.L_x_19807:
        /* <DEDUP_REMOVED lines=108> */
.L_x_19902:
[----:B------:R-:W-:Y:S05]  /*82860*/  BSYNC B0 ;  /* 0x0000000000007941 */ /* 0x000fea0003800000 */
.L_x_19901:
        /* <DEDUP_REMOVED lines=8> */
.L_x_19904:
[----:B------:R-:W-:Y:S05]  /*828f0*/  BSYNC B3 ;  /* 0x0000000000037941 */ /* 0x000fea0003800000 */
.L_x_19903:
        /* <DEDUP_REMOVED lines=82> */
.L_x_19906:
[----:B------:R-:W-:-:S04]  /*82e20*/  ISETP.GE.AND P0, PT, R53, RZ, PT ;  /* 0x000000ff3500720c */ /* 0x000fc80003f06270 */
[----:B------:R-:W-:Y:S02]  /*82e30*/  FSEL R6, RZ, 3.37028055040000000000e+12, P0 ;  /* 0x54442d18ff067808 */ /* 0x000fe40000000000 */
[----:B------:R-:W-:-:S07]  /*82e40*/  FSEL R7, RZ, 2.1426990032196044922, P0 ;  /* 0x400921fbff077808 */ /* 0x000fce0000000000 */
.L_x_19907:
[----:B------:R-:W-:Y:S05]  /*82e50*/  BSYNC B0 ;  /* 0x0000000000007941 */ /* 0x000fea0003800000 */
.L_x_19905:
[----:B------:R-:W-:Y:S01]  /*82e60*/  DADD R2, R2, R4 ;  /* 0x0000000002027229 */ /* 0x000fe20000000004 */
[----:B------:R-:W-:Y:S01]  /*82e70*/  LOP3.LUT R55, R7, 0x80000000, R55, 0xb8, !PT ;  /* 0x8000000007377812 */ /* 0x000fe200078eb837 */
[----:B------:R-:W-:-:S06]  /*82e80*/  DMUL R26, R26, 0.5 ;  /* 0x3fe000001a1a7828 */ /* 0x000fcc0000000000 */
[----:B------:R-:W-:-:S06]  /*82e90*/  DSETP.GTU.AND P0, PT, |R2|, +INF , PT ;  /* 0x7ff000000200742a */ /* 0x000fcc0003f0c200 */
[----:B------:R-:W-:Y:S02]  /*82ea0*/  FSEL R6, R2, R6, P0 ;  /* 0x0000000602067208 */ /* 0x000fe40000000000 */
[----:B------:R-:W-:Y:S01]  /*82eb0*/  FSEL R7, R3, R55, P0 ;  /* 0x0000003703077208 */ /* 0x000fe20000000000 */
[----:B------:R-:W-:Y:S06]  /*82ec0*/  BRA `(.L_x_19908) ;  /* 0x0000002000387947 */ /* 0x000fec0003800000 */
.L_x_19900:
        /* <DEDUP_REMOVED lines=135> */
.L_x_19910:
[----:B------:R-:W-:Y:S05]  /*83740*/  BSYNC B0 ;  /* 0x0000000000007941 */ /* 0x000fea0003800000 */
.L_x_19909:
        /* <DEDUP_REMOVED lines=8> */
.L_x_19912:
[----:B------:R-:W-:Y:S05]  /*837d0*/  BSYNC B3 ;  /* 0x0000000000037941 */ /* 0x000fea0003800000 */
.L_x_19911:
        /* <DEDUP_REMOVED lines=82> */
.L_x_19914:
[----:B------:R-:W-:-:S04]  /*83d00*/  ISETP.GE.AND P0, PT, R53, RZ, PT ;  /* 0x000000ff3500720c */ /* 0x000fc80003f06270 */
[----:B------:R-:W-:Y:S02]  /*83d10*/  FSEL R6, RZ, 3.37028055040000000000e+12, P0 ;  /* 0x54442d18ff067808 */ /* 0x000fe40000000000 */
[----:B------:R-:W-:-:S07]  /*83d20*/  FSEL R7, RZ, 2.1426990032196044922, P0 ;  /* 0x400921fbff077808 */ /* 0x000fce0000000000 */
.L_x_19915:
[----:B------:R-:W-:Y:S05]  /*83d30*/  BSYNC B0 ;  /* 0x0000000000007941 */ /* 0x000fea0003800000 */
.L_x_19913:
[----:B------:R-:W-:Y:S01]  /*83d40*/  DADD R2, R2, R4 ;  /* 0x0000000002027229 */ /* 0x000fe20000000004 */
[----:B------:R-:W-:-:S07]  /*83d50*/  LOP3.LUT R55, R7, 0x80000000, R55, 0xb8, !PT ;  /* 0x8000000007377812 */ /* 0x000fce00078eb837 */
[----:B------:R-:W-:-:S06]  /*83d60*/  DSETP.GTU.AND P0, PT, |R2|, +INF , PT ;  /* 0x7ff000000200742a */ /* 0x000fcc0003f0c200 */
[----:B------:R-:W-:Y:S02]  /*83d70*/  FSEL R6, R2, R6, P0 ;  /* 0x0000000602067208 */ /* 0x000fe40000000000 */
[----:B------:R-:W-:Y:S01]  /*83d80*/  FSEL R7, R3, R55, P0 ;  /* 0x0000003703077208 */ /* 0x000fe20000000000 */
[----:B------:R-:W-:Y:S06]  /*83d90*/  BRA `(.L_x_19908) ;  /* 0x0000001000847947 */ /* 0x000fec0003800000 */
.L_x_19899:
        /* <DEDUP_REMOVED lines=23> */
.L_x_19917:
[----:B------:R-:W-:Y:S05]  /*83f10*/  BSYNC B3 ;  /* 0x0000000000037941 */ /* 0x000fea0003800000 */
.L_x_19916:
        /* <DEDUP_REMOVED lines=26> */
.L_x_19919:
[----:B------:R-:W-:Y:S05]  /*840c0*/  BSYNC B3 ;  /* 0x0000000000037941 */ /* 0x000fea0003800000 */
.L_x_19918:
        /* <DEDUP_REMOVED lines=136> */
.L_x_19921:
[----:B------:R-:W-:Y:S05]  /*84950*/  BSYNC B0 ;  /* 0x0000000000007941 */ /* 0x000fea0003800000 */
.L_x_19920:
        /* <DEDUP_REMOVED lines=8> */
.L_x_19923:
[----:B------:R-:W-:Y:S05]  /*849e0*/  BSYNC B3 ;  /* 0x0000000000037941 */ /* 0x000fea0003800000 */
.L_x_19922:
        /* <DEDUP_REMOVED lines=82> */
.L_x_19925:
[----:B------:R-:W-:-:S04]  /*84f10*/  ISETP.GE.AND P0, PT, R53, RZ, PT ;  /* 0x000000ff3500720c */ /* 0x000fc80003f06270 */
[----:B------:R-:W-:Y:S02]  /*84f20*/  FSEL R6, RZ, 3.37028055040000000000e+12, P0 ;  /* 0x54442d18ff067808 */ /* 0x000fe40000000000 */
[----:B------:R-:W-:-:S07]  /*84f30*/  FSEL R7, RZ, 2.1426990032196044922, P0 ;  /* 0x400921fbff077808 */ /* 0x000fce0000000000 */
.L_x_19926:
[----:B------:R-:W-:Y:S05]  /*84f40*/  BSYNC B0 ;  /* 0x0000000000007941 */ /* 0x000fea0003800000 */
.L_x_19924:
[----:B------:R-:W-:Y:S01]  /*84f50*/  DADD R2, R2, R4 ;  /* 0x0000000002027229 */ /* 0x000fe20000000004 */
[----:B------:R-:W-:Y:S01]  /*84f60*/  LOP3.LUT R55, R7, 0x80000000, R55, 0xb8, !PT ;  /* 0x8000000007377812 */ /* 0x000fe200078eb837 */
[----:B------:R-:W-:-:S06]  /*84f70*/  DADD R26, R26, 1 ;  /* 0x3ff000001a1a7429 */ /* 0x000fcc0000000000 */
[----:B------:R-:W-:-:S06]  /*84f80*/  DSETP.GTU.AND P0, PT, |R2|, +INF , PT ;  /* 0x7ff000000200742a */ /* 0x000fcc0003f0c200 */
[----:B------:R-:W-:Y:S02]  /*84f90*/  FSEL R6, R2, R6, P0 ;  /* 0x0000000602067208 */ /* 0x000fe40000000000 */
[----:B------:R-:W-:-:S07]  /*84fa0*/  FSEL R7, R3, R55, P0 ;  /* 0x0000003703077208 */ /* 0x000fce0000000000 */
.L_x_19908:
[----:B------:R-:W-:Y:S05]  /*84fb0*/  BSYNC B2 ;  /* 0x0000000000027941 */ /* 0x000fea0003800000 */
.L_x_19898:
        /* <DEDUP_REMOVED lines=9> */
.L_x_19806:
        /* <DEDUP_REMOVED lines=21> */
.L_x_19805:
[----:B------:R-:W-:Y:S05]  /*851a0*/  BSYNC B1 ;  /* 0x0000000000017941 */ /* 0x000fea0003800000 */
.L_x_19804:
        /* <DEDUP_REMOVED lines=148> */
.L_x_19936:
[----:B------:R-:W-:Y:S05]  /*85af0*/  BSYNC B3 ;  /* 0x0000000000037941 */ /* 0x000fea0003800000 */
.L_x_19935:
        /* <DEDUP_REMOVED lines=81> */
.L_x_19934:
        /* <DEDUP_REMOVED lines=32> */
.L_x_19944:
[----:B------:R-:W-:Y:S05]  /*86210*/  BSYNC B4 ;  /* 0x0000000000047941 */ /* 0x000fea0003800000 */
.L_x_19943:
[----:B------:R-:W-:Y:S02]  /*86220*/  IMAD.MOV.U32 R16, RZ, RZ, R22 ;  /* 0x000000ffff107224 */ /* 0x000fe400078e0016 */
[----:B------:R-:W-:Y:S01]  /*86230*/  IMAD.MOV.U32 R17, RZ, RZ, R23 ;  /* 0x000000ffff117224 */ /* 0x000fe200078e0017 */
[----:B------:R-:W-:Y:S06]  /*86240*/  BRA `(.L_x_19942) ;  /* 0x0000000000047947 */ /* 0x000fec0003800000 */
.L_x_19941:
[----:B------:R-:W-:-:S11]  /*86250*/  DADD R16, -R42, R46 ;  /* 0x000000002a107229 */ /* 0x000fd6000000012e */
.L_x_19942:
[----:B------:R-:W-:Y:S05]  /*86260*/  BSYNC B3 ;  /* 0x0000000000037941 */ /* 0x000fea0003800000 */
.L_x_19940:
        /* <DEDUP_REMOVED lines=27> */
.L_x_19949:
[----:B------:R-:W-:Y:S05]  /*86420*/  BSYNC B4 ;  /* 0x0000000000047941 */ /* 0x000fea0003800000 */
.L_x_19948:
[----:B------:R-:W-:Y:S05]  /*86430*/  BRA `(.L_x_19947) ;  /* 0x0000000000047947 */ /* 0x000fea0003800000 */
.L_x_19946:
[----:B------:R-:W-:-:S11]  /*86440*/  DADD R22, R48, -R6 ;  /* 0x0000000030167229 */ /* 0x000fd60000000806 */
.L_x_19947:
[----:B------:R-:W-:Y:S05]  /*86450*/  BSYNC B3 ;  /* 0x0000000000037941 */ /* 0x000fea0003800000 */
.L_x_19945:
        /* <DEDUP_REMOVED lines=30> */
.L_x_19951:
[----:B------:R-:W-:Y:S05]  /*86640*/  BSYNC B3 ;  /* 0x0000000000037941 */ /* 0x000fea0003800000 */
.L_x_19950:
        /* <DEDUP_REMOVED lines=86> */
.L_x_19952:
        /* <DEDUP_REMOVED lines=20> */
.L_x_19954:
[----:B------:R-:W-:Y:S05]  /*86cf0*/  BSYNC B3 ;  /* 0x0000000000037941 */ /* 0x000fea0003800000 */
.L_x_19953:
        /* <DEDUP_REMOVED lines=30> */
.L_x_19939:
        /* <DEDUP_REMOVED lines=24> */
.L_x_19957:
[----:B------:R-:W-:Y:S05]  /*87060*/  BSYNC B3 ;  /* 0x0000000000037941 */ /* 0x000fea0003800000 */
.L_x_19956:
        /* <DEDUP_REMOVED lines=25> */
.L_x_19960:
[----:B------:R-:W-:Y:S05]  /*87200*/  BSYNC B3 ;  /* 0x0000000000037941 */ /* 0x000fea0003800000 */
.L_x_19959:
        /* <DEDUP_REMOVED lines=30> */
.L_x_19958:
        /* <DEDUP_REMOVED lines=76> */
.L_x_19961:
[----:B------:R-:W-:Y:S01]  /*878b0*/  MOV R8, 0x0 ;  /* 0x0000000000087802 */ /* 0x000fe20000000f00 */
[----:B------:R-:W-:Y:S01]  /*878c0*/  IMAD.MOV.U32 R9, RZ, RZ, 0x7ff00000 ;  /* 0x7ff00000ff097424 */ /* 0x000fe200078e00ff */
[----:B------:R-:W-:-:S05]  /*878d0*/  FSETP.NEU.FTZ.AND P0, PT, R7, RZ, PT ;  /* 0x000000ff0700720b */ /* 0x000fca0003f1d000 */
[----:B------:R-:W-:-:S10]  /*878e0*/  DFMA R8, R6, R8, +INF ;  /* 0x7ff000000608742b */ /* 0x000fd40000000008 */
[----:B------:R-:W-:Y:S02]  /*878f0*/  FSEL R40, R8, RZ, P0 ;  /* 0x000000ff08287208 */ /* 0x000fe40000000000 */
[----:B------:R-:W-:Y:S01]  /*87900*/  FSEL R41, R9, -QNAN , P0 ;  /* 0xfff0000009297808 */ /* 0x000fe20000000000 */
[----:B------:R-:W-:Y:S06]  /*87910*/  BRA `(.L_x_19937) ;  /* 0x00000004002c7947 */ /* 0x000fec0003800000 */
.L_x_19955:
        /* <DEDUP_REMOVED lines=23> */
.L_x_19963:
[----:B------:R-:W-:Y:S05]  /*87a90*/  BSYNC B3 ;  /* 0x0000000000037941 */ /* 0x000fea0003800000 */
.L_x_19962:
        /* <DEDUP_REMOVED lines=21> */
.L_x_19965:
[----:B------:R-:W-:Y:S05]  /*87bf0*/  BSYNC B3 ;  /* 0x0000000000037941 */ /* 0x000fea0003800000 */
.L_x_19964:
[----:B------:R-:W-:Y:S02]  /*87c00*/  IMAD.MOV.U32 R40, RZ, RZ, R22 ;  /* 0x000000ffff287224 */ /* 0x000fe400078e0016 */
[----:B------:R-:W-:Y:S01]  /*87c10*/  IMAD.MOV.U32 R41, RZ, RZ, R23 ;  /* 0x000000ffff297224 */ /* 0x000fe200078e0017 */
[----:B------:R-:W-:Y:S06]  /*87c20*/  BRA `(.L_x_19937) ;  /* 0x0000000000687947 */ /* 0x000fec0003800000 */
.L_x_19938:
        /* <DEDUP_REMOVED lines=23> */
.L_x_19967:
[----:B------:R-:W-:Y:S05]  /*87da0*/  BSYNC B3 ;  /* 0x0000000000037941 */ /* 0x000fea0003800000 */
.L_x_19966:
[----:B------:R-:W-:Y:S02]  /*87db0*/  IMAD.MOV.U32 R40, RZ, RZ, R6 ;  /* 0x000000ffff287224 */ /* 0x000fe400078e0006 */
[----:B------:R-:W-:-:S07]  /*87dc0*/  IMAD.MOV.U32 R41, RZ, RZ, R7 ;  /* 0x000000ffff297224 */ /* 0x000fce00078e0007 */
.L_x_19937:
[----:B------:R-:W-:Y:S05]  /*87dd0*/  BSYNC B2 ;  /* 0x0000000000027941 */ /* 0x000fea0003800000 */
.L_x_19933:
        /* <DEDUP_REMOVED lines=26> */
.L_x_19971:
[----:B------:R-:W-:Y:S05]  /*87f80*/  BSYNC B3 ;  /* 0x0000000000037941 */ /* 0x000fea0003800000 */
.L_x_19970:
        /* <DEDUP_REMOVED lines=37> */
.L_x_19979:
[----:B------:R-:W-:Y:S05]  /*881e0*/  BSYNC B4 ;  /* 0x0000000000047941 */ /* 0x000fea0003800000 */
.L_x_19978:
[----:B------:R-:W-:Y:S02]  /*881f0*/  IMAD.MOV.U32 R16, RZ, RZ, R22 ;  /* 0x000000ffff107224 */ /* 0x000fe400078e0016 */
[----:B------:R-:W-:Y:S01]  /*88200*/  IMAD.MOV.U32 R17, RZ, RZ, R23 ;  /* 0x000000ffff117224 */ /* 0x000fe200078e0017 */
[----:B------:R-:W-:Y:S06]  /*88210*/  BRA `(.L_x_19977) ;  /* 0x0000000000047947 */ /* 0x000fec0003800000 */
.L_x_19976:
[----:B------:R-:W-:-:S11]  /*88220*/  DADD R16, -R42, R46 ;  /* 0x000000002a107229 */ /* 0x000fd6000000012e */
.L_x_19977:
[----:B------:R-:W-:Y:S05]  /*88230*/  BSYNC B3 ;  /* 0x0000000000037941 */ /* 0x000fea0003800000 */
.L_x_19975:
        /* <DEDUP_REMOVED lines=24> */
.L_x_19984:
[----:B------:R-:W-:Y:S05]  /*883c0*/  BSYNC B4 ;  /* 0x0000000000047941 */ /* 0x000fea0003800000 */
.L_x_19983:
[----:B------:R-:W-:Y:S01]  /*883d0*/  MOV R4, R22 ;  /* 0x0000001600047202 */ /* 0x000fe20000000f00 */
[----:B------:R-:W-:Y:S01]  /*883e0*/  IMAD.MOV.U32 R5, RZ, RZ, R23 ;  /* 0x000000ffff057224 */ /* 0x000fe200078e0017 */
[----:B------:R-:W-:Y:S06]  /*883f0*/  BRA `(.L_x_19982) ;  /* 0x0000000000047947 */ /* 0x000fec0003800000 */
.L_x_19981:
[----:B------:R-:W-:-:S11]  /*88400*/  DADD R4, -R44, R48 ;  /* 0x000000002c047229 */ /* 0x000fd60000000130 */
.L_x_19982:
[----:B------:R-:W-:Y:S05]  /*88410*/  BSYNC B3 ;  /* 0x0000000000037941 */ /* 0x000fea0003800000 */
.L_x_19980:
        /* <DEDUP_REMOVED lines=26> */
.L_x_19986:
[----:B------:R-:W-:Y:S05]  /*885c0*/  BSYNC B3 ;  /* 0x0000000000037941 */ /* 0x000fea0003800000 */
.L_x_19985:
[----:B------:R-:W-:Y:S01]  /*885d0*/  PLOP3.LUT P0, PT, PT, PT, PT, 0x80, 0x0 ;  /* 0x000000000000781c */ /* 0x000fe20003f0f070 */
[----:B------:R-:W-:Y:S01]  /*885e0*/  IMAD.MOV.U32 R5, RZ, RZ, R7 ;  /* 0x000000ffff057224 */ /* 0x000fe200078e0007 */
[----:B------:R-:W-:Y:S01]  /*885f0*/  MOV R4, R6 ;  /* 0x0000000600047202 */ /* 0x000fe20000000f00 */
[----:B------:R-:W-:Y:S10]  /*88600*/  BRA `(.L_x_19972) ;  /* 0x0000000800407947 */ /* 0x000ff40003800000 */
.L_x_19974:
        /* <DEDUP_REMOVED lines=26> */
.L_x_19989:
[----:B------:R-:W-:Y:S05]  /*887b0*/  BSYNC B3 ;  /* 0x0000000000037941 */ /* 0x000fea0003800000 */
.L_x_19988:
[----:B------:R-:W-:Y:S01]  /*887c0*/  PLOP3.LUT P0, PT, PT, PT, PT, 0x80, 0x0 ;  /* 0x000000000000781c */ /* 0x000fe20003f0f070 */
[----:B------:R-:W-:Y:S01]  /*887d0*/  IMAD.MOV.U32 R5, RZ, RZ, R7 ;  /* 0x000000ffff057224 */ /* 0x000fe200078e0007 */
[----:B------:R-:W-:Y:S01]  /*887e0*/  MOV R4, R6 ;  /* 0x0000000600047202 */ /* 0x000fe20000000f00 */
[----:B------:R-:W-:Y:S10]  /*887f0*/  BRA `(.L_x_19972) ;  /* 0x0000000400c47947 */ /* 0x000ff40003800000 */
.L_x_19987:
        /* <DEDUP_REMOVED lines=27> */
.L_x_19991:
[----:B------:R-:W-:Y:S05]  /*889b0*/  BSYNC B3 ;  /* 0x0000000000037941 */ /* 0x000fea0003800000 */
.L_x_19990:
        /* <DEDUP_REMOVED lines=21> */
.L_x_19993:
[----:B------:R-:W-:Y:S05]  /*88b10*/  BSYNC B3 ;  /* 0x0000000000037941 */ /* 0x000fea0003800000 */
.L_x_19992:
[----:B------:R-:W-:Y:S01]  /*88b20*/  DMUL R2, R2, 8.11296384146066816958e+31 ;  /* 0x4690000002027828 */ /* 0x000fe20000000000 */
[----:B------:R-:W-:Y:S01]  /*88b30*/  PLOP3.LUT P0, PT, PT, PT, PT, 0x80, 0x0 ;  /* 0x000000000000781c */ /* 0x000fe20003f0f070 */
[----:B------:R-:W-:Y:S02]  /*88b40*/  IMAD.MOV.U32 R4, RZ, RZ, R22 ;  /* 0x000000ffff047224 */ /* 0x000fe400078e0016 */
[----:B------:R-:W-:Y:S01]  /*88b50*/  IMAD.MOV.U32 R5, RZ, RZ, R23 ;  /* 0x000000ffff057224 */ /* 0x000fe200078e0017 */
[----:B------:R-:W-:Y:S09]  /*88b60*/  BRA `(.L_x_19972) ;  /* 0x0000000000e87947 */ /* 0x000ff20003800000 */
.L_x_19973:
        /* <DEDUP_REMOVED lines=24> */
.L_x_19995:
[----:B------:R-:W-:Y:S05]  /*88cf0*/  BSYNC B3 ;  /* 0x0000000000037941 */ /* 0x000fea0003800000 */
.L_x_19994:
        /* <DEDUP_REMOVED lines=26> */
.L_x_19997:
[----:B------:R-:W-:Y:S05]  /*88ea0*/  BSYNC B3 ;  /* 0x0000000000037941 */ /* 0x000fea0003800000 */
.L_x_19996:
[----:B------:R-:W-:Y:S01]  /*88eb0*/  DMUL R4, R6, R16 ;  /* 0x0000001006047228 */ /* 0x000fe20000000000 */
[----:B------:R-:W-:Y:S01]  /*88ec0*/  PLOP3.LUT P0, PT, PT, PT, PT, 0x80, 0x0 ;  /* 0x000000000000781c */ /* 0x000fe20003f0f070 */
[----:B------:R-:W-:-:S12]  /*88ed0*/  BRA `(.L_x_19972) ;  /* 0x00000000000c7947 */ /* 0x000fd80003800000 */
.L_x_19969:
[----:B------:R-:W-:Y:S01]  /*88ee0*/  DMUL R4, R30, 9.00719925474099200000e+15 ;  /* 0x434000001e047828 */ /* 0x000fe20000000000 */
[----:B------:R-:W-:Y:S01]  /*88ef0*/  PLOP3.LUT P0, PT, PT, PT, PT, 0x80, 0x0 ;  /* 0x000000000000781c */ /* 0x000fe20003f0f070 */
[----:B------:R-:W-:-:S12]  /*88f00*/  DMUL R2, R2, 9.00719925474099200000e+15 ;  /* 0x4340000002027828 */ /* 0x000fd80000000000 */
.L_x_19972:
[----:B------:R-:W-:Y:S05]  /*88f10*/  BSYNC B2 ;  /* 0x0000000000027941 */ /* 0x000fea0003800000 */
.L_x_19968:
        /* <DEDUP_REMOVED lines=67> */
.L_x_20003:
[----:B------:R-:W-:-:S11]  /*89350*/  DMUL R16, RZ, |R18| ;  /* 0x40000012ff107228 */ /* 0x000fd60000000000 */
.L_x_20004:
[----:B------:R-:W-:Y:S05]  /*89360*/  BSYNC B0 ;  /* 0x0000000000007941 */ /* 0x000fea0003800000 */
.L_x_20002:
        /* <DEDUP_REMOVED lines=11> */
.L_x_20001:
        /* <DEDUP_REMOVED lines=53> */
.L_x_20000:
        /* <DEDUP_REMOVED lines=62> */
.L_x_20008:
[----:B------:R-:W-:-:S11]  /*89b50*/  DMUL R16, RZ, |R18| ;  /* 0x40000012ff107228 */ /* 0x000fd60000000000 */
.L_x_20009:
[----:B------:R-:W-:Y:S05]  /*89b60*/  BSYNC B0 ;  /* 0x0000000000007941 */ /* 0x000fea0003800000 */
.L_x_20007:
        /* <DEDUP_REMOVED lines=11> */
.L_x_20006:
        /* <DEDUP_REMOVED lines=53> */
.L_x_19999:
        /* <DEDUP_REMOVED lines=30> */
.L_x_20012:
[----:B------:R-:W-:Y:S05]  /*8a150*/  BSYNC B3 ;  /* 0x0000000000037941 */ /* 0x000fea0003800000 */
.L_x_20011:
        /* <DEDUP_REMOVED lines=82> */
.L_x_20014:
[----:B------:R-:W-:Y:S02]  /*8a680*/  FSEL R6, RZ, 3.37028055040000000000e+12, P1 ;  /* 0x54442d18ff067808 */ /* 0x000fe40000800000 */
[----:B------:R-:W-:-:S07]  /*8a690*/  FSEL R7, RZ, 2.1426990032196044922, P1 ;  /* 0x400921fbff077808 */ /* 0x000fce0000800000 */
.L_x_20015:
[----:B------:R-:W-:Y:S05]  /*8a6a0*/  BSYNC B0 ;  /* 0x0000000000007941 */ /* 0x000fea0003800000 */
.L_x_20013:
[----:B------:R-:W-:Y:S01]  /*8a6b0*/  DADD R2, |R4|, |R2| ;  /* 0x0000000004027229 */ /* 0x000fe20000000602 */
[----:B------:R-:W-:-:S07]  /*8a6c0*/  LOP3.LUT R5, R7, 0x80000000, R5, 0xb8, !PT ;  /* 0x8000000007057812 */ /* 0x000fce00078eb805 */
[----:B------:R-:W-:-:S06]  /*8a6d0*/  DSETP.GTU.AND P0, PT, |R2|, +INF , PT ;  /* 0x7ff000000200742a */ /* 0x000fcc0003f0c200 */
[----:B------:R-:W-:Y:S02]  /*8a6e0*/  FSEL R16, R2, R6, P0 ;  /* 0x0000000602107208 */ /* 0x000fe40000000000 */
[----:B------:R-:W-:Y:S01]  /*8a6f0*/  FSEL R17, R3, R5, P0 ;  /* 0x0000000503117208 */ /* 0x000fe20000000000 */
[----:B------:R-:W-:Y:S06]  /*8a700*/  BRA `(.L_x_20005) ;  /* 0x0000000400d47947 */ /* 0x000fec0003800000 */
.L_x_20010:
        /* <DEDUP_REMOVED lines=26> */
.L_x_20017:
[----:B------:R-:W-:Y:S05]  /*8a8b0*/  BSYNC B3 ;  /* 0x0000000000037941 */ /* 0x000fea0003800000 */
.L_x_20016:
        /* <DEDUP_REMOVED lines=82> */
.L_x_20019:
[----:B------:R-:W-:Y:S02]  /*8ade0*/  FSEL R6, RZ, 3.37028055040000000000e+12, P1 ;  /* 0x54442d18ff067808 */ /* 0x000fe40000800000 */
[----:B------:R-:W-:-:S07]  /*8adf0*/  FSEL R7, RZ, 2.1426990032196044922, P1 ;  /* 0x400921fbff077808 */ /* 0x000fce0000800000 */
.L_x_20020:
[----:B------:R-:W-:Y:S05]  /*8ae00*/  BSYNC B0 ;  /* 0x0000000000007941 */ /* 0x000fea0003800000 */
.L_x_20018:
[----:B------:R-:W-:Y:S01]  /*8ae10*/  DADD R2, |R4|, |R2| ;  /* 0x0000000004027229 */ /* 0x000fe20000000602 */
[----:B------:R-:W-:-:S07]  /*8ae20*/  LOP3.LUT R5, R7, 0x80000000, R5, 0xb8, !PT ;  /* 0x8000000007057812 */ /* 0x000fce00078eb805 */
[----:B------:R-:W-:-:S06]  /*8ae30*/  DSETP.GTU.AND P0, PT, |R2|, +INF , PT ;  /* 0x7ff000000200742a */ /* 0x000fcc0003f0c200 */
[----:B------:R-:W-:Y:S02]  /*8ae40*/  FSEL R16, R2, R6, P0 ;  /* 0x0000000602107208 */ /* 0x000fe40000000000 */
[----:B------:R-:W-:-:S07]  /*8ae50*/  FSEL R17, R3, R5, P0 ;  /* 0x0000000503117208 */ /* 0x000fce0000000000 */
.L_x_20005:
[----:B------:R-:W-:Y:S05]  /*8ae60*/  BSYNC B2 ;  /* 0x0000000000027941 */ /* 0x000fea0003800000 */
.L_x_19998:
[----:B------:R-:W-:Y:S01]  /*8ae70*/  DADD R2, -RZ, -R40 ;  /* 0x00000000ff027229 */ /* 0x000fe20000000928 */
[----:B------:R-:W-:-:S09]  /*8ae80*/  ISETP.NE.AND P0, PT, R50, RZ, PT ;  /* 0x000000ff3200720c */ /* 0x000fd20003f05270 */
[----:B------:R-:W-:Y:S02]  /*8ae90*/  FSEL R18, R2, R40, !P0 ;  /* 0x0000002802127208 */ /* 0x000fe40004000000 */
[----:B------:R-:W-:Y:S01]  /*8aea0*/  FSEL R19, R3, R41, !P0 ;  /* 0x0000002903137208 */ /* 0x000fe20004000000 */
[----:B------:R-:W-:Y:S06]  /*8aeb0*/  BRA `(.L_x_19928) ;  /* 0x0000003000287947 */ /* 0x000fec0003800000 */
.L_x_19932:
[----:B------:R-:W2:Y:S01]  /*8aec0*/  LDL.64 R16, [R1+0x8] ;  /* 0x0000080001107983 */ /* 0x000ea20000100a00 */
[----:B------:R-:W-:Y:S01]  /*8aed0*/  UMOV UR4, 0x54442d18 ;  /* 0x54442d1800047882 */ /* 0x000fe20000000000 */
[----:B------:R-:W-:Y:S01]  /*8aee0*/  UMOV UR5, 0x3ff921fb ;  /* 0x3ff921fb00057882 */ /* 0x000fe20000000000 */
[----:B------:R-:W-:Y:S02]  /*8aef0*/  DADD R18, -RZ, -R66 ;  /* 0x00000000ff127229 */ /* 0x000fe40000000942 */
[----:B--2---:R-:W-:-:S08]  /*8af00*/  DADD R16, R16, -R64 ;  /* 0x0000000010107229 */ /* 0x004fd00000000840 */
[----:B------:R-:W-:Y:S01]  /*8af10*/  DADD R16, R16, UR4 ;  /* 0x0000000410107e29 */ /* 0x000fe20008000000 */
[----:B------:R-:W-:Y:S10]  /*8af20*/  BRA `(.L_x_19928) ;  /* 0x00000030000c7947 */ /* 0x000ff40003800000 */
.L_x_19931:
[----:B------:R-:W-:Y:S01]  /*8af30*/  DADD R18, -RZ, -R66 ;  /* 0x00000000ff127229 */ /* 0x000fe20000000942 */
[----:B------:R-:W-:Y:S01]  /*8af40*/  CS2R R16, SRZ ;  /* 0x0000000000107805 */ /* 0x000fe2000001ff00 */
[----:B------:R-:W-:Y:S09]  /*8af50*/  BRA `(.L_x_19928) ;  /* 0x0000003000007947 */ /* 0x000ff20003800000 */
.L_x_19930:
        /* <DEDUP_REMOVED lines=108> */
.L_x_20025:
[----:B------:R-:W-:Y:S05]  /*8b620*/  BSYNC B0 ;  /* 0x0000000000007941 */ /* 0x000fea0003800000 */
.L_x_20024:
        /* <DEDUP_REMOVED lines=8> */
.L_x_20027:
[----:B------:R-:W-:Y:S05]  /*8b6b0*/  BSYNC B3 ;  /* 0x0000000000037941 */ /* 0x000fea0003800000 */
.L_x_20026:
        /* <DEDUP_REMOVED lines=82> */
.L_x_20029:
[----:B------:R-:W-:-:S04]  /*8bbe0*/  ISETP.GE.AND P0, PT, R65, RZ, PT ;  /* 0x000000ff4100720c */ /* 0x000fc80003f06270 */
[----:B------:R-:W-:Y:S02]  /*8bbf0*/  FSEL R6, RZ, 3.37028055040000000000e+12, P0 ;  /* 0x54442d18ff067808 */ /* 0x000fe40000000000 */
[----:B------:R-:W-:-:S07]  /*8bc00*/  FSEL R7, RZ, 2.1426990032196044922, P0 ;  /* 0x400921fbff077808 */ /* 0x000fce0000000000 */
.L_x_20030:
[----:B------:R-:W-:Y:S05]  /*8bc10*/  BSYNC B0 ;  /* 0x0000000000007941 */ /* 0x000fea0003800000 */
.L_x_20028:
[----:B------:R-:W-:Y:S01]  /*8bc20*/  DADD R2, R2, R4 ;  /* 0x0000000002027229 */ /* 0x000fe20000000004 */
[----:B------:R-:W-:Y:S01]  /*8bc30*/  LOP3.LUT R67, R7, 0x80000000, R67, 0xb8, !PT ;  /* 0x8000000007437812 */ /* 0x000fe200078eb843 */
[----:B------:R-:W-:-:S06]  /*8bc40*/  DMUL R30, R30, 0.5 ;  /* 0x3fe000001e1e7828 */ /* 0x000fcc0000000000 */
[----:B------:R-:W-:-:S06]  /*8bc50*/  DSETP.GTU.AND P0, PT, |R2|, +INF , PT ;  /* 0x7ff000000200742a */ /* 0x000fcc0003f0c200 */
[----:B------:R-:W-:Y:S02]  /*8bc60*/  FSEL R6, R2, R6, P0 ;  /* 0x0000000602067208 */ /* 0x000fe40000000000 */
[----:B------:R-:W-:Y:S01]  /*8bc70*/  FSEL R7, R3, R67, P0 ;  /* 0x0000004303077208 */ /* 0x000fe20000000000 */
[----:B------:R-:W-:Y:S06]  /*8bc80*/  BRA `(.L_x_20031) ;  /* 0x0000002000387947 */ /* 0x000fec0003800000 */
.L_x_20023:
        /* <DEDUP_REMOVED lines=135> */
.L_x_20033:
[----:B------:R-:W-:Y:S05]  /*8c500*/  BSYNC B0 ;  /* 0x0000000000007941 */ /* 0x000fea0003800000 */
.L_x_20032:
        /* <DEDUP_REMOVED lines=8> */
.L_x_20035:
[----:B------:R-:W-:Y:S05]  /*8c590*/  BSYNC B3 ;  /* 0x0000000000037941 */ /* 0x000fea0003800000 */
.L_x_20034:
        /* <DEDUP_REMOVED lines=82> */
.L_x_20037:
[----:B------:R-:W-:-:S04]  /*8cac0*/  ISETP.GE.AND P0, PT, R65, RZ, PT ;  /* 0x000000ff4100720c */ /* 0x000fc80003f06270 */
[----:B------:R-:W-:Y:S02]  /*8cad0*/  FSEL R6, RZ, 3.37028055040000000000e+12, P0 ;  /* 0x54442d18ff067808 */ /* 0x000fe40000000000 */
[----:B------:R-:W-:-:S07]  /*8cae0*/  FSEL R7, RZ, 2.1426990032196044922, P0 ;  /* 0x400921fbff077808 */ /* 0x000fce0000000000 */
.L_x_20038:
[----:B------:R-:W-:Y:S05]  /*8caf0*/  BSYNC B0 ;  /* 0x0000000000007941 */ /* 0x000fea0003800000 */
.L_x_20036:
[----:B------:R-:W-:Y:S01]  /*8cb00*/  DADD R2, R2, R4 ;  /* 0x0000000002027229 */ /* 0x000fe20000000004 */
[----:B------:R-:W-:-:S07]  /*8cb10*/  LOP3.LUT R67, R7, 0x80000000, R67, 0xb8, !PT ;  /* 0x8000000007437812 */ /* 0x000fce00078eb843 */
[----:B------:R-:W-:-:S06]  /*8cb20*/  DSETP.GTU.AND P0, PT, |R2|, +INF , PT ;  /* 0x7ff000000200742a */ /* 0x000fcc0003f0c200 */
[----:B------:R-:W-:Y:S02]  /*8cb30*/  FSEL R6, R2, R6, P0 ;  /* 0x0000000602067208 */ /* 0x000fe40000000000 */
[----:B------:R-:W-:Y:S01]  /*8cb40*/  FSEL R7, R3, R67, P0 ;  /* 0x0000004303077208 */ /* 0x000fe20000000000 */
[----:B------:R-:W-:Y:S06]  /*8cb50*/  BRA `(.L_x_20031) ;  /* 0x0000001000847947 */ /* 0x000fec0003800000 */
.L_x_20022:
        /* <DEDUP_REMOVED lines=23> */
.L_x_20040:
[----:B------:R-:W-:Y:S05]  /*8ccd0*/  BSYNC B3 ;  /* 0x0000000000037941 */ /* 0x000fea0003800000 */
.L_x_20039:
        /* <DEDUP_REMOVED lines=26> */
.L_x_20042:
[----:B------:R-:W-:Y:S05]  /*8ce80*/  BSYNC B3 ;  /* 0x0000000000037941 */ /* 0x000fea0003800000 */
.L_x_20041:
        /* <DEDUP_REMOVED lines=136> */
.L_x_20044:
[----:B------:R-:W-:Y:S05]  /*8d710*/  BSYNC B0 ;  /* 0x0000000000007941 */ /* 0x000fea0003800000 */
.L_x_20043:
        /* <DEDUP_REMOVED lines=8> */
.L_x_20046:
[----:B------:R-:W-:Y:S05]  /*8d7a0*/  BSYNC B3 ;  /* 0x0000000000037941 */ /* 0x000fea0003800000 */
.L_x_20045:
        /* <DEDUP_REMOVED lines=82> */
.L_x_20048:
[----:B------:R-:W-:-:S04]  /*8dcd0*/  ISETP.GE.AND P0, PT, R65, RZ, PT ;  /* 0x000000ff4100720c */ /* 0x000fc80003f06270 */
[----:B------:R-:W-:Y:S02]  /*8dce0*/  FSEL R6, RZ, 3.37028055040000000000e+12, P0 ;  /* 0x54442d18ff067808 */ /* 0x000fe40000000000 */
[----:B------:R-:W-:-:S07]  /*8dcf0*/  FSEL R7, RZ, 2.1426990032196044922, P0 ;  /* 0x400921fbff077808 */ /* 0x000fce0000000000 */
.L_x_20049:
[----:B------:R-:W-:Y:S05]  /*8dd00*/  BSYNC B0 ;  /* 0x0000000000007941 */ /* 0x000fea0003800000 */
.L_x_20047:
[----:B------:R-:W-:Y:S01]  /*8dd10*/  DADD R2, R2, R4 ;  /* 0x0000000002027229 */ /* 0x000fe20000000004 */
[----:B------:R-:W-:Y:S01]  /*8dd20*/  LOP3.LUT R67, R7, 0x80000000, R67, 0xb8, !PT ;  /* 0x8000000007437812 */ /* 0x000fe200078eb843 */
[----:B------:R-:W-:-:S06]  /*8dd30*/  DADD R30, R30, 1 ;  /* 0x3ff000001e1e7429 */ /* 0x000fcc0000000000 */
[----:B------:R-:W-:-:S06]  /*8dd40*/  DSETP.GTU.AND P0, PT, |R2|, +INF , PT ;  /* 0x7ff000000200742a */ /* 0x000fcc0003f0c200 */
[----:B------:R-:W-:Y:S02]  /*8dd50*/  FSEL R6, R2, R6, P0 ;  /* 0x0000000602067208 */ /* 0x000fe40000000000 */
[----:B------:R-:W-:-:S07]  /*8dd60*/  FSEL R7, R3, R67, P0 ;  /* 0x0000004303077208 */ /* 0x000fce0000000000 */
.L_x_20031:
[----:B------:R-:W-:Y:S05]  /*8dd70*/  BSYNC B2 ;  /* 0x0000000000027941 */ /* 0x000fea0003800000 */
.L_x_20021:
        /* <DEDUP_REMOVED lines=9> */
.L_x_19929:
        /* <DEDUP_REMOVED lines=21> */
.L_x_19928:
[----:B------:R-:W-:Y:S05]  /*8df60*/  BSYNC B1 ;  /* 0x0000000000017941 */ /* 0x000fea0003800000 */
.L_x_19927:
        /* <DEDUP_REMOVED lines=23> */
.L_x_20052:
[----:B------:R-:W-:-:S13]  /*8e0e0*/  ISETP.GE.AND P0, PT, R0, R79, PT ;  /* 0x0000004f0000720c */ /* 0x000fda0003f06270 */
[----:B------:R-:W-:Y:S05]  /*8e0f0*/  @P0 BRA `(.L_x_20054) ;  /* 0x0000000000300947 */ /* 0x000fea0003800000 */
[----:B01----:R-:W0:Y:S01]  /*8e100*/  LDC.64 R2, c[0x0][0x218] ;  /* 0x00008600ff027b82 */ /* 0x003e220000000a00 */
[----:B------:R-:W-:Y:S02]  /*8e110*/  IMAD.IADD R5, R80, 0x1, R0 ;  /* 0x0000000150057824 */ /* 0x000fe400078e0200 */
[----:B------:R-:W-:Y:S02]  /*8e120*/  VIADD R0, R0, 0x80 ;  /* 0x0000008000007836 */ /* 0x000fe40000000000 */
[----:B0-----:R-:W-:-:S05]  /*8e130*/  IMAD.WIDE.U32 R2, R5, 0x10, R2 ;  /* 0x0000001005027825 */ /* 0x001fca00078e0002 */
[----:B------:R1:W-:Y:S02]  /*8e140*/  STG.E.128 desc[UR6][R2.64], R56 ;  /* 0x0000003802007986 */ /* 0x0003e4000c101d06 */
.L_x_20053:
[----:B------:R-:W-:-:S13]  /*8e150*/  ISETP.GE.AND P0, PT, R0, R79, PT ;  /* 0x0000004f0000720c */ /* 0x000fda0003f06270 */
[----:B------:R-:W-:Y:S05]  /*8e160*/  @P0 BRA `(.L_x_20055) ;  /* 0x0000000000340947 */ /* 0x000fea0003800000 */
[----:B01----:R-:W0:Y:S01]  /*8e170*/  LDC.64 R2, c[0x0][0x218] ;  /* 0x00008600ff027b82 */ /* 0x003e220000000a00 */
[----:B------:R-:W-:Y:S02]  /*8e180*/  IMAD.IADD R5, R80, 0x1, R0 ;  /* 0x0000000150057824 */ /* 0x000fe400078e0200 */
[----:B------:R-:W-:Y:S02]  /*8e190*/  VIADD R0, R0, 0x80 ;  /* 0x0000008000007836 */ /* 0x000fe40000000000 */
[----:B0-----:R-:W-:-:S05]  /*8e1a0*/  IMAD.WIDE.U32 R2, R5, 0x10, R2 ;  /* 0x0000001005027825 */ /* 0x001fca00078e0002 */
[----:B------:R2:W-:Y:S02]  /*8e1b0*/  STG.E.128 desc[UR6][R2.64], R36 ;  /* 0x0000002402007986 */ /* 0x0005e4000c101d06 */
.L_x_20054:
        /* <DEDUP_REMOVED lines=8> */
.L_x_20055:
[----:B------:R-:W-:Y:S05]  /*8e240*/  BSYNC B1 ;  /* 0x0000000000017941 */ /* 0x000fea0003800000 */
.L_x_20051:
[----:B------:R-:W-:-:S13]  /*8e250*/  ISETP.GE.AND P0, PT, R0, R79, PT ;  /* 0x0000004f0000720c */ /* 0x000fda0003f06270 */
[----:B012---:R-:W0:Y:S01]  /*8e260*/  @!P0 LDC.64 R2, c[0x0][0x218] ;  /* 0x00008600ff028b82 */ /* 0x007e220000000a00 */
[----:B------:R-:W-:Y:S02]  /*8e270*/  @!P0 IMAD.IADD R5, R80, 0x1, R0 ;  /* 0x0000000150058824 */ /* 0x000fe400078e0200 */
[----:B------:R-:W-:Y:S02]  /*8e280*/  @!P0 VIADD R0, R0, 0x80 ;  /* 0x0000008000008836 */ /* 0x000fe40000000000 */
[----:B0-----:R-:W-:-:S05]  /*8e290*/  @!P0 IMAD.WIDE.U32 R2, R5, 0x10, R2 ;  /* 0x0000001005028825 */ /* 0x001fca00078e0002 */
[----:B------:R3:W-:Y:S02]  /*8e2a0*/  @!P0 STG.E.128 desc[UR6][R2.64], R24 ;  /* 0x0000001802008986 */ /* 0x0007e4000c101d06 */
.L_x_20056:
[----:B------:R-:W-:Y:S05]  /*8e2b0*/  BSYNC B0 ;  /* 0x0000000000007941 */ /* 0x000fea0003800000 */
.L_x_20050:
        /* <DEDUP_REMOVED lines=8> */
        .weak           $__internal_26_$__cuda_sm20_div_rn_f64_full
        .type           $__internal_26_$__cuda_sm20_div_rn_f64_full,@function
        .size           $__internal_26_$__cuda_sm20_div_rn_f64_full,($__internal_27_$__cuda_sm20_dsqrt_rn_f64_mediumpath_v1 - $__internal_26_$__cuda_sm20_div_rn_f64_full)
$__internal_26_$__cuda_sm20_div_rn_f64_full:
        /* <DEDUP_REMOVED lines=68> */
.L_x_20058:
        /* <DEDUP_REMOVED lines=17> */
.L_x_20061:
[----:B------:R-:W-:-:S05]  /*8e890*/  LOP3.LUT R22, R11, 0x80000, RZ, 0xfc, !PT ;  /* 0x000800000b167812 */ /* 0x000fca00078efcff */
[----:B------:R-:W-:Y:S02]  /*8e8a0*/  IMAD.MOV.U32 R23, RZ, RZ, R22 ;  /* 0x000000ffff177224 */ /* 0x000fe400078e0016 */
[----:B------:R-:W-:Y:S01]  /*8e8b0*/  IMAD.MOV.U32 R22, RZ, RZ, R10 ;  /* 0x000000ffff167224 */ /* 0x000fe200078e000a */
[----:B------:R-:W-:Y:S06]  /*8e8c0*/  BRA `(.L_x_20059) ;  /* 0x00000000000c7947 */ /* 0x000fec0003800000 */
.L_x_20060:
[----:B------:R-:W-:-:S05]  /*8e8d0*/  LOP3.LUT R22, R13, 0x80000, RZ, 0xfc, !PT ;  /* 0x000800000d167812 */ /* 0x000fca00078efcff */
[----:B------:R-:W-:Y:S02]  /*8e8e0*/  IMAD.MOV.U32 R23, RZ, RZ, R22 ;  /* 0x000000ffff177224 */ /* 0x000fe400078e0016 */
[----:B------:R-:W-:-:S07]  /*8e8f0*/  IMAD.MOV.U32 R22, RZ, RZ, R12 ;  /* 0x000000ffff167224 */ /* 0x000fce00078e000c */
.L_x_20059:
[----:B------:R-:W-:Y:S05]  /*8e900*/  BSYNC B0 ;  /* 0x0000000000007941 */ /* 0x000fea0003800000 */
.L_x_20057:
[----:B------:R-:W-:Y:S02]  /*8e910*/  IMAD.MOV.U32 R6, RZ, RZ, R0 ;  /* 0x000000ffff067224 */ /* 0x000fe400078e0000 */
[----:B------:R-:W-:-:S04]  /*8e920*/  IMAD.MOV.U32 R7, RZ, RZ, 0x0 ;  /* 0x00000000ff077424 */ /* 0x000fc800078e00ff */
[----:B------:R-:W-:Y:S05]  /*8e930*/  RET.REL.NODEC R6 `(_ZN2at6native29vectorized_elementwise_kernelILi8EZZZNS0_16acos_kernel_cudaERNS_18TensorIteratorBaseEENKUlvE_clEvENKUlvE_clEvEUlN3c107complexIdEEE_St5arrayIPcLm2EEEEviT0_T1_) ;  /* 0xfffff71406b07950 */ /* 0x000fea0003c3ffff */
        .weak           $__internal_27_$__cuda_sm20_dsqrt_rn_f64_mediumpath_v1
        .type           $__internal_27_$__cuda_sm20_dsqrt_rn_f64_mediumpath_v1,@function
        .size           $__internal_27_$__cuda_sm20_dsqrt_rn_f64_mediumpath_v1,(.L_x_20094 - $__internal_27_$__cuda_sm20_dsqrt_rn_f64_mediumpath_v1)
$__internal_27_$__cuda_sm20_dsqrt_rn_f64_mediumpath_v1:
        /* <DEDUP_REMOVED lines=11> */
.L_x_20063:
        /* <DEDUP_REMOVED lines=24> */
.L_x_20065:
[----:B------:R-:W-:-:S11]  /*8eb70*/  DADD R6, R8, R8 ;  /* 0x0000000008067229 */ /* 0x000fd60000000008 */
.L_x_20064:
[----:B------:R-:W-:Y:S05]  /*8eb80*/  BSYNC B0 ;  /* 0x0000000000007941 */ /* 0x000fea0003800000 */
.L_x_20062:
[----:B------:R-:W-:Y:S02]  /*8eb90*/  IMAD.MOV.U32 R8, RZ, RZ, R0 ;  /* 0x000000ffff087224 */ /* 0x000fe400078e0000 */
[----:B------:R-:W-:-:S04]  /*8eba0*/  IMAD.MOV.U32 R9, RZ, RZ, 0x0 ;  /* 0x00000000ff097424 */ /* 0x000fc800078e00ff */
[----:B------:R-:W-:Y:S05]  /*8ebb0*/  RET.REL.NODEC R8 `(_ZN2at6native29vectorized_elementwise_kernelILi8EZZZNS0_16acos_kernel_cudaERNS_18TensorIteratorBaseEENKUlvE_clEvENKUlvE_clEvEUlN3c107complexIdEEE_St5arrayIPcLm2EEEEviT0_T1_) ;  /* 0xfffff71408107950 */ /* 0x000fea0003c3ffff */
.L_x_20066:
        /* <DEDUP_REMOVED lines=12> */
.L_x_20094:


//--------------------- .nv.global.init           --------------------------
	.section	.nv.global.init,"aw",@progbits
.nv.global.init:
	.type		$str$6,@object
	.size		$str$6,(__unnamed_11 - $str$6)
$str$6:
        /*0000*/ 	.byte	0x66, 0x61, 0x6c, 0x73, 0x65, 0x00
	.type		__unnamed_11,@object
	.size		__unnamed_11,(__unnamed_3 - __unnamed_11)
__unnamed_11:
        /*0006*/ 	.byte	0x66, 0x65, 0x74, 0x63, 0x68, 0x5f, 0x61, 0x6e, 0x64, 0x5f, 0x63, 0x61, 0x73, 0x74, 0x00
	.type		__unnamed_3,@object
	.size		__unnamed_3,(__unnamed_7 - __unnamed_3)
__unnamed_3:
        /*0015*/ 	.byte	0x66, 0x65, 0x74, 0x63, 0x68, 0x5f, 0x61, 0x6e, 0x64, 0x5f, 0x63, 0x61, 0x73, 0x74, 0x00
	.type		__unnamed_7,@object
	.size		__unnamed_7,(__unnamed_9 - __unnamed_7)
__unnamed_7:
        /*0024*/ 	.byte	0x66, 0x65, 0x74, 0x63, 0x68, 0x5f, 0x61, 0x6e, 0x64, 0x5f, 0x63, 0x61, 0x73, 0x74, 0x00
	.type		__unnamed_9,@object
	.size		__unnamed_9,(__unnamed_1 - __unnamed_9)
__unnamed_9:
        /*0033*/ 	.byte	0x66, 0x65, 0x74, 0x63, 0x68, 0x5f, 0x61, 0x6e, 0x64, 0x5f, 0x63, 0x61, 0x73, 0x74, 0x00
	.type		__unnamed_1,@object
	.size		__unnamed_1,(__unnamed_13 - __unnamed_1)
__unnamed_1:
        /*0042*/ 	.byte	0x66, 0x65, 0x74, 0x63, 0x68, 0x5f, 0x61, 0x6e, 0x64, 0x5f, 0x63, 0x61, 0x73, 0x74, 0x00
	.type		__unnamed_13,@object
	.size		__unnamed_13,(__unnamed_5 - __unnamed_13)
__unnamed_13:
        /*0051*/ 	.byte	0x66, 0x65, 0x74, 0x63, 0x68, 0x5f, 0x61, 0x6e, 0x64, 0x5f, 0x63, 0x61, 0x73, 0x74, 0x00
	.type		__unnamed_5,@object
	.size		__unnamed_5,(__unnamed_12 - __unnamed_5)
__unnamed_5:
        /*0060*/ 	.byte	0x66, 0x65, 0x74, 0x63, 0x68, 0x5f, 0x61, 0x6e, 0x64, 0x5f, 0x63, 0x61, 0x73, 0x74, 0x00
	.type		__unnamed_12,@object
	.size		__unnamed_12,(__unnamed_4 - __unnamed_12)
__unnamed_12:
        /*006f*/ 	.byte	0x63, 0x61, 0x73, 0x74, 0x5f, 0x61, 0x6e, 0x64, 0x5f, 0x73, 0x74, 0x6f, 0x72, 0x65, 0x00
	.type		__unnamed_4,@object
	.size		__unnamed_4,(__unnamed_8 - __unnamed_4)
__unnamed_4:
        /*007e*/ 	.byte	0x63, 0x61, 0x73, 0x74, 0x5f, 0x61, 0x6e, 0x64, 0x5f, 0x73, 0x74, 0x6f, 0x72, 0x65, 0x00
	.type		__unnamed_8,@object
	.size		__unnamed_8,(__unnamed_10 - __unnamed_8)
__unnamed_8:
        /*008d*/ 	.byte	0x63, 0x61, 0x73, 0x74, 0x5f, 0x61, 0x6e, 0x64, 0x5f, 0x73, 0x74, 0x6f, 0x72, 0x65, 0x00
	.type		__unnamed_10,@object
	.size		__unnamed_10,(__unnamed_2 - __unnamed_10)
__unnamed_10:
        /*009c*/ 	.byte	0x63, 0x61, 0x73, 0x74, 0x5f, 0x61, 0x6e, 0x64, 0x5f, 0x73, 0x74, 0x6f, 0x72, 0x65, 0x00
	.type		__unnamed_2,@object
	.size		__unnamed_2,(__unnamed_14 - __unnamed_2)
__unnamed_2:
        /*00ab*/ 	.byte	0x63, 0x61, 0x73, 0x74, 0x5f, 0x61, 0x6e, 0x64, 0x5f, 0x73, 0x74, 0x6f, 0x72, 0x65, 0x00
	.type		__unnamed_14,@object
	.size		__unnamed_14,(__unnamed_6 - __unnamed_14)
__unnamed_14:
        /*00ba*/ 	.byte	0x63, 0x61, 0x73, 0x74, 0x5f, 0x61, 0x6e, 0x64, 0x5f, 0x73, 0x74, 0x6f, 0x72, 0x65, 0x00
	.type		__unnamed_6,@object
	.size		__unnamed_6,($str$7 - __unnamed_6)
__unnamed_6:
        /*00c9*/ 	.byte	0x63, 0x61, 0x73, 0x74, 0x5f, 0x61, 0x6e, 0x64, 0x5f, 0x73, 0x74, 0x6f, 0x72, 0x65, 0x00
	.type		$str$7,@object
	.size		$str$7,(.L_43 - $str$7)
$str$7:
        /*00d8*/ 	.byte	0x2f, 0x72, 0x6f, 0x6f, 0x74, 0x2f, 0x2e, 0x70, 0x79, 0x65, 0x6e, 0x76, 0x2f, 0x76, 0x65, 0x72
        /*00e8*/ 	.byte	0x73, 0x69, 0x6f, 0x6e, 0x73, 0x2f, 0x33, 0x2e, 0x31, 0x33, 0x2e, 0x31, 0x32, 0x2f, 0x6c, 0x69
        /*00f8*/ 	.byte	0x62, 0x2f, 0x70, 0x79, 0x74, 0x68, 0x6f, 0x6e, 0x33, 0x2e, 0x31, 0x33, 0x2f, 0x73, 0x69, 0x74
        /*0108*/ 	.byte	0x65, 0x2d, 0x70, 0x61, 0x63, 0x6b, 0x61, 0x67, 0x65, 0x73, 0x2f, 0x74, 0x6f, 0x72, 0x63, 0x68
        /*0118*/ 	.byte	0x2f, 0x69, 0x6e, 0x63, 0x6c, 0x75, 0x64, 0x65, 0x2f, 0x63, 0x31, 0x30, 0x2f, 0x63, 0x6f, 0x72
        /*0128*/ 	.byte	0x65, 0x2f, 0x44, 0x79, 0x6e, 0x61, 0x6d, 0x69, 0x63, 0x43, 0x61, 0x73, 0x74, 0x2e, 0x68, 0x00
.L_43:


//--------------------- .nv.shared.reserved.0     --------------------------
	.section	.nv.shared.reserved.0,"aw",@nobits
	.weak		__nv_reservedSMEM_offset_0_alias
	.size		__nv_reservedSMEM_offset_0_alias, 0, 0
	.other		__nv_reservedSMEM_offset_0_alias,@"STO_CUDA_RESERVED_SHARED STV_DEFAULT"
__nv_reservedSMEM_offset_0_alias:
	.zero		0


//--------------------- .nv.global                --------------------------
	.section	.nv.global,"aw",@nobits
.nv.global:
	.type		_ZN58_INTERNAL_9e1c0e74_27_UnaryGeometricAcosKernel_cu_5d7afacb4cuda3std3__48in_placeE,@object
	.size		_ZN58_INTERNAL_9e1c0e74_27_UnaryGeometricAcosKernel_cu_5d7afacb4cuda3std3__48in_placeE,(_ZN58_INTERNAL_9e1c0e74_27_UnaryGeometricAcosKernel_cu_5d7afacb4cuda3std6ranges3__45__cpo8distanceE - _ZN58_INTERNAL_9e1c0e74_27_UnaryGeometricAcosKernel_cu_5d7afacb4cuda3std3__48in_placeE)
_ZN58_INTERNAL_9e1c0e74_27_UnaryGeometricAcosKernel_cu_5d7afacb4cuda3std3__48in_placeE:
	.zero		1
	.type		_ZN58_INTERNAL_9e1c0e74_27_UnaryGeometricAcosKernel_cu_5d7afacb4cuda3std6ranges3__45__cpo8distanceE,@object
	.size		_ZN58_INTERNAL_9e1c0e74_27_UnaryGeometricAcosKernel_cu_5d7afacb4cuda3std6ranges3__45__cpo8distanceE,(_ZN58_INTERNAL_9e1c0e74_27_UnaryGeometricAcosKernel_cu_5d7afacb4cuda3std3__45__cpo6cbeginE - _ZN58_INTERNAL_9e1c0e74_27_UnaryGeometricAcosKernel_cu_5d7afacb4cuda3std6ranges3__45__cpo8distanceE)
_ZN58_INTERNAL_9e1c0e74_27_UnaryGeometricAcosKernel_cu_5d7afacb4cuda3std6ranges3__45__cpo8distanceE:
	.zero		1
	.type		_ZN58_INTERNAL_9e1c0e74_27_UnaryGeometricAcosKernel_cu_5d7afacb4cuda3std3__45__cpo6cbeginE,@object
	.size		_ZN58_INTERNAL_9e1c0e74_27_UnaryGeometricAcosKernel_cu_5d7afacb4cuda3std3__45__cpo6cbeginE,(_ZN58_INTERNAL_9e1c0e74_27_UnaryGeometricAcosKernel_cu_5d7afacb4cuda3std6ranges3__45__cpo7advanceE - _ZN58_INTERNAL_9e1c0e74_27_UnaryGeometricAcosKernel_cu_5d7afacb4cuda3std3__45__cpo6cbeginE)
_ZN58_INTERNAL_9e1c0e74_27_UnaryGeometricAcosKernel_cu_5d7afacb4cuda3std3__45__cpo6cbeginE:
	.zero		1
	.type		_ZN58_INTERNAL_9e1c0e74_27_UnaryGeometricAcosKernel_cu_5d7afacb4cuda3std6ranges3__45__cpo7advanceE,@object
	.size		_ZN58_INTERNAL_9e1c0e74_27_UnaryGeometricAcosKernel_cu_5d7afacb4cuda3std6ranges3__45__cpo7advanceE,(_ZN58_INTERNAL_9e1c0e74_27_UnaryGeometricAcosKernel_cu_5d7afacb4cuda3std3__45__cpo7crbeginE - _ZN58_INTERNAL_9e1c0e74_27_UnaryGeometricAcosKernel_cu_5d7afacb4cuda3std6ranges3__45__cpo7advanceE)
_ZN58_INTERNAL_9e1c0e74_27_UnaryGeometricAcosKernel_cu_5d7afacb4cuda3std6ranges3__45__cpo7advanceE:
	.zero		1
	.type		_ZN58_INTERNAL_9e1c0e74_27_UnaryGeometricAcosKernel_cu_5d7afacb4cuda3std3__45__cpo7crbeginE,@object
	.size		_ZN58_INTERNAL_9e1c0e74_27_UnaryGeometricAcosKernel_cu_5d7afacb4cuda3std3__45__cpo7crbeginE,(_ZN58_INTERNAL_9e1c0e74_27_UnaryGeometricAcosKernel_cu_5d7afacb4cuda3std6ranges3__45__cpo4dataE - _ZN58_INTERNAL_9e1c0e74_27_UnaryGeometricAcosKernel_cu_5d7afacb4cuda3std3__45__cpo7crbeginE)
_ZN58_INTERNAL_9e1c0e74_27_UnaryGeometricAcosKernel_cu_5d7afacb4cuda3std3__45__cpo7crbeginE:
	.zero		1
	.type		_ZN58_INTERNAL_9e1c0e74_27_UnaryGeometricAcosKernel_cu_5d7afacb4cuda3std6ranges3__45__cpo4dataE,@object
	.size		_ZN58_INTERNAL_9e1c0e74_27_UnaryGeometricAcosKernel_cu_5d7afacb4cuda3std6ranges3__45__cpo4dataE,(_ZN58_INTERNAL_9e1c0e74_27_UnaryGeometricAcosKernel_cu_5d7afacb4cuda3std6ranges3__45__cpo5beginE - _ZN58_INTERNAL_9e1c0e74_27_UnaryGeometricAcosKernel_cu_5d7afacb4cuda3std6ranges3__45__cpo4dataE)
_ZN58_INTERNAL_9e1c0e74_27_UnaryGeometricAcosKernel_cu_5d7afacb4cuda3std6ranges3__45__cpo4dataE:
	.zero		1
	.type		_ZN58_INTERNAL_9e1c0e74_27_UnaryGeometricAcosKernel_cu_5d7afacb4cuda3std6ranges3__45__cpo5beginE,@object
	.size		_ZN58_INTERNAL_9e1c0e74_27_UnaryGeometricAcosKernel_cu_5d7afacb4cuda3std6ranges3__45__cpo5beginE,(_ZN58_INTERNAL_9e1c0e74_27_UnaryGeometricAcosKernel_cu_5d7afacb4cuda3std3__460_GLOBAL__N__9e1c0e74_27_UnaryGeometricAcosKernel_cu_5d7afacb6ignoreE - _ZN58_INTERNAL_9e1c0e74_27_UnaryGeometricAcosKernel_cu_5d7afacb4cuda3std6ranges3__45__cpo5beginE)
_ZN58_INTERNAL_9e1c0e74_27_UnaryGeometricAcosKernel_cu_5d7afacb4cuda3std6ranges3__45__cpo5beginE:
	.zero		1
	.type		_ZN58_INTERNAL_9e1c0e74_27_UnaryGeometricAcosKernel_cu_5d7afacb4cuda3std3__460_GLOBAL__N__9e1c0e74_27_UnaryGeometricAcosKernel_cu_5d7afacb6ignoreE,@object
	.size		_ZN58_INTERNAL_9e1c0e74_27_UnaryGeometricAcosKernel_cu_5d7afacb4cuda3std3__460_GLOBAL__N__9e1c0e74_27_UnaryGeometricAcosKernel_cu_5d7afacb6ignoreE,(_ZN58_INTERNAL_9e1c0e74_27_UnaryGeometricAcosKernel_cu_5d7afacb4cuda3std6ranges3__45__cpo4sizeE - _ZN58_INTERNAL_9e1c0e74_27_UnaryGeometricAcosKernel_cu_5d7afacb4cuda3std3__460_GLOBAL__N__9e1c0e74_27_UnaryGeometricAcosKernel_cu_5d7afacb6ignoreE)
_ZN58_INTERNAL_9e1c0e74_27_UnaryGeometricAcosKernel_cu_5d7afacb4cuda3std3__460_GLOBAL__N__9e1c0e74_27_UnaryGeometricAcosKernel_cu_5d7afacb6ignoreE:
	.zero		1
	.type		_ZN58_INTERNAL_9e1c0e74_27_UnaryGeometricAcosKernel_cu_5d7afacb4cuda3std6ranges3__45__cpo4sizeE,@object
	.size		_ZN58_INTERNAL_9e1c0e74_27_UnaryGeometricAcosKernel_cu_5d7afacb4cuda3std6ranges3__45__cpo4sizeE,(_ZN58_INTERNAL_9e1c0e74_27_UnaryGeometricAcosKernel_cu_5d7afacb4cuda3std3__45__cpo5beginE - _ZN58_INTERNAL_9e1c0e74_27_UnaryGeometricAcosKernel_cu_5d7afacb4cuda3std6ranges3__45__cpo4sizeE)
_ZN58_INTERNAL_9e1c0e74_27_UnaryGeometricAcosKernel_cu_5d7afacb4cuda3std6ranges3__45__cpo4sizeE:
	.zero		1
	.type		_ZN58_INTERNAL_9e1c0e74_27_UnaryGeometricAcosKernel_cu_5d7afacb4cuda3std3__45__cpo5beginE,@object
	.size		_ZN58_INTERNAL_9e1c0e74_27_UnaryGeometricAcosKernel_cu_5d7afacb4cuda3std3__45__cpo5beginE,(_ZN58_INTERNAL_9e1c0e74_27_UnaryGeometricAcosKernel_cu_5d7afacb4cuda3std6ranges3__45__cpo6cbeginE - _ZN58_INTERNAL_9e1c0e74_27_UnaryGeometricAcosKernel_cu_5d7afacb4cuda3std3__45__cpo5beginE)
_ZN58_INTERNAL_9e1c0e74_27_UnaryGeometricAcosKernel_cu_5d7afacb4cuda3std3__45__cpo5beginE:
	.zero		1
	.type		_ZN58_INTERNAL_9e1c0e74_27_UnaryGeometricAcosKernel_cu_5d7afacb4cuda3std6ranges3__45__cpo6cbeginE,@object
	.size		_ZN58_INTERNAL_9e1c0e74_27_UnaryGeometricAcosKernel_cu_5d7afacb4cuda3std6ranges3__45__cpo6cbeginE,(_ZN58_INTERNAL_9e1c0e74_27_UnaryGeometricAcosKernel_cu_5d7afacb4cuda3std3__45__cpo6rbeginE - _ZN58_INTERNAL_9e1c0e74_27_UnaryGeometricAcosKernel_cu_5d7afacb4cuda3std6ranges3__45__cpo6cbeginE)
_ZN58_INTERNAL_9e1c0e74_27_UnaryGeometricAcosKernel_cu_5d7afacb4cuda3std6ranges3__45__cpo6cbeginE:
	.zero		1
	.type		_ZN58_INTERNAL_9e1c0e74_27_UnaryGeometricAcosKernel_cu_5d7afacb4cuda3std3__45__cpo6rbeginE,@object
	.size		_ZN58_INTERNAL_9e1c0e74_27_UnaryGeometricAcosKernel_cu_5d7afacb4cuda3std3__45__cpo6rbeginE,(_ZN58_INTERNAL_9e1c0e74_27_UnaryGeometricAcosKernel_cu_5d7afacb4cuda3std6ranges3__45__cpo4nextE - _ZN58_INTERNAL_9e1c0e74_27_UnaryGeometricAcosKernel_cu_5d7afacb4cuda3std3__45__cpo6rbeginE)
_ZN58_INTERNAL_9e1c0e74_27_UnaryGeometricAcosKernel_cu_5d7afacb4cuda3std3__45__cpo6rbeginE:
	.zero		1
	.type		_ZN58_INTERNAL_9e1c0e74_27_UnaryGeometricAcosKernel_cu_5d7afacb4cuda3std6ranges3__45__cpo4nextE,@object
	.size		_ZN58_INTERNAL_9e1c0e74_27_UnaryGeometricAcosKernel_cu_5d7afacb4cuda3std6ranges3__45__cpo4nextE,(_ZN58_INTERNAL_9e1c0e74_27_UnaryGeometricAcosKernel_cu_5d7afacb4cuda3std6ranges3__45__cpo4swapE - _ZN58_INTERNAL_9e1c0e74_27_UnaryGeometricAcosKernel_cu_5d7afacb4cuda3std6ranges3__45__cpo4nextE)
_ZN58_INTERNAL_9e1c0e74_27_UnaryGeometricAcosKernel_cu_5d7afacb4cuda3std6ranges3__45__cpo4nextE:
	.zero		1
	.type		_ZN58_INTERNAL_9e1c0e74_27_UnaryGeometricAcosKernel_cu_5d7afacb4cuda3std6ranges3__45__cpo4swapE,@object
	.size		_ZN58_INTERNAL_9e1c0e74_27_UnaryGeometricAcosKernel_cu_5d7afacb4cuda3std6ranges3__45__cpo4swapE,(_ZN58_INTERNAL_9e1c0e74_27_UnaryGeometricAcosKernel_cu_5d7afacb4cuda3std3__420unreachable_sentinelE - _ZN58_INTERNAL_9e1c0e74_27_UnaryGeometricAcosKernel_cu_5d7afacb4cuda3std6ranges3__45__cpo4swapE)
_ZN58_INTERNAL_9e1c0e74_27_UnaryGeometricAcosKernel_cu_5d7afacb4cuda3std6ranges3__45__cpo4swapE:
	.zero		1
	.type		_ZN58_INTERNAL_9e1c0e74_27_UnaryGeometricAcosKernel_cu_5d7afacb4cuda3std3__420unreachable_sentinelE,@object
	.size		_ZN58_INTERNAL_9e1c0e74_27_UnaryGeometricAcosKernel_cu_5d7afacb4cuda3std3__420unreachable_sentinelE,(_ZN58_INTERNAL_9e1c0e74_27_UnaryGeometricAcosKernel_cu_5d7afacb6thrust23THRUST_300001_SM_900_NS6system6detail10sequential3seqE - _ZN58_INTERNAL_9e1c0e74_27_UnaryGeometricAcosKernel_cu_5d7afacb4cuda3std3__420unreachable_sentinelE)
_ZN58_INTERNAL_9e1c0e74_27_UnaryGeometricAcosKernel_cu_5d7afacb4cuda3std3__420unreachable_sentinelE:
	.zero		1
	.type		_ZN58_INTERNAL_9e1c0e74_27_UnaryGeometricAcosKernel_cu_5d7afacb6thrust23THRUST_300001_SM_900_NS6system6detail10sequential3seqE,@object
	.size		_ZN58_INTERNAL_9e1c0e74_27_UnaryGeometricAcosKernel_cu_5d7afacb6thrust23THRUST_300001_SM_900_NS6system6detail10sequential3seqE,(_ZN58_INTERNAL_9e1c0e74_27_UnaryGeometricAcosKernel_cu_5d7afacb4cuda3std3__45__cpo4cendE - _ZN58_INTERNAL_9e1c0e74_27_UnaryGeometricAcosKernel_cu_5d7afacb6thrust23THRUST_300001_SM_900_NS6system6detail10sequential3seqE)
_ZN58_INTERNAL_9e1c0e74_27_UnaryGeometricAcosKernel_cu_5d7afacb6thrust23THRUST_300001_SM_900_NS6system6detail10sequential3seqE:
	.zero		1
	.type		_ZN58_INTERNAL_9e1c0e74_27_UnaryGeometricAcosKernel_cu_5d7afacb4cuda3std3__45__cpo4cendE,@object
	.size		_ZN58_INTERNAL_9e1c0e74_27_UnaryGeometricAcosKernel_cu_5d7afacb4cuda3std3__45__cpo4cendE,(_ZN58_INTERNAL_9e1c0e74_27_UnaryGeometricAcosKernel_cu_5d7afacb4cuda3std6ranges3__45__cpo9iter_swapE - _ZN58_INTERNAL_9e1c0e74_27_UnaryGeometricAcosKernel_cu_5d7afacb4cuda3std3__45__cpo4cendE)
_ZN58_INTERNAL_9e1c0e74_27_UnaryGeometricAcosKernel_cu_5d7afacb4cuda3std3__45__cpo4cendE:
	.zero		1
	.type		_ZN58_INTERNAL_9e1c0e74_27_UnaryGeometricAcosKernel_cu_5d7afacb4cuda3std6ranges3__45__cpo9iter_swapE,@object
	.size		_ZN58_INTERNAL_9e1c0e74_27_UnaryGeometricAcosKernel_cu_5d7afacb4cuda3std6ranges3__45__cpo9iter_swapE,(_ZN58_INTERNAL_9e1c0e74_27_UnaryGeometricAcosKernel_cu_5d7afacb4cuda3std3__45__cpo5crendE - _ZN58_INTERNAL_9e1c0e74_27_UnaryGeometricAcosKernel_cu_5d7afacb4cuda3std6ranges3__45__cpo9iter_swapE)
_ZN58_INTERNAL_9e1c0e74_27_UnaryGeometricAcosKernel_cu_5d7afacb4cuda3std6ranges3__45__cpo9iter_swapE:
	.zero		1
	.type		_ZN58_INTERNAL_9e1c0e74_27_UnaryGeometricAcosKernel_cu_5d7afacb4cuda3std3__45__cpo5crendE,@object
	.size		_ZN58_INTERNAL_9e1c0e74_27_UnaryGeometricAcosKernel_cu_5d7afacb4cuda3std3__45__cpo5crendE,(_ZN58_INTERNAL_9e1c0e74_27_UnaryGeometricAcosKernel_cu_5d7afacb4cuda3std6ranges3__45__cpo5cdataE - _ZN58_INTERNAL_9e1c0e74_27_UnaryGeometricAcosKernel_cu_5d7afacb4cuda3std3__45__cpo5crendE)
_ZN58_INTERNAL_9e1c0e74_27_UnaryGeometricAcosKernel_cu_5d7afacb4cuda3std3__45__cpo5crendE:
	.zero		1
	.type		_ZN58_INTERNAL_9e1c0e74_27_UnaryGeometricAcosKernel_cu_5d7afacb4cuda3std6ranges3__45__cpo5cdataE,@object
	.size		_ZN58_INTERNAL_9e1c0e74_27_UnaryGeometricAcosKernel_cu_5d7afacb4cuda3std6ranges3__45__cpo5cdataE,(_ZN58_INTERNAL_9e1c0e74_27_UnaryGeometricAcosKernel_cu_5d7afacb4cuda3std6ranges3__45__cpo3endE - _ZN58_INTERNAL_9e1c0e74_27_UnaryGeometricAcosKernel_cu_5d7afacb4cuda3std6ranges3__45__cpo5cdataE)
_ZN58_INTERNAL_9e1c0e74_27_UnaryGeometricAcosKernel_cu_5d7afacb4cuda3std6ranges3__45__cpo5cdataE:
	.zero		1
	.type		_ZN58_INTERNAL_9e1c0e74_27_UnaryGeometricAcosKernel_cu_5d7afacb4cuda3std6ranges3__45__cpo3endE,@object
	.size		_ZN58_INTERNAL_9e1c0e74_27_UnaryGeometricAcosKernel_cu_5d7afacb4cuda3std6ranges3__45__cpo3endE,(_ZN58_INTERNAL_9e1c0e74_27_UnaryGeometricAcosKernel_cu_5d7afacb4cuda3std3__419piecewise_constructE - _ZN58_INTERNAL_9e1c0e74_27_UnaryGeometricAcosKernel_cu_5d7afacb4cuda3std6ranges3__45__cpo3endE)
_ZN58_INTERNAL_9e1c0e74_27_UnaryGeometricAcosKernel_cu_5d7afacb4cuda3std6ranges3__45__cpo3endE:
	.zero		1
	.type		_ZN58_INTERNAL_9e1c0e74_27_UnaryGeometricAcosKernel_cu_5d7afacb4cuda3std3__419piecewise_constructE,@object
	.size		_ZN58_INTERNAL_9e1c0e74_27_UnaryGeometricAcosKernel_cu_5d7afacb4cuda3std3__419piecewise_constructE,(_ZN58_INTERNAL_9e1c0e74_27_UnaryGeometricAcosKernel_cu_5d7afacb4cuda3std6ranges3__45__cpo5ssizeE - _ZN58_INTERNAL_9e1c0e74_27_UnaryGeometricAcosKernel_cu_5d7afacb4cuda3std3__419piecewise_constructE)
_ZN58_INTERNAL_9e1c0e74_27_UnaryGeometricAcosKernel_cu_5d7afacb4cuda3std3__419piecewise_constructE:
	.zero		1
	.type		_ZN58_INTERNAL_9e1c0e74_27_UnaryGeometricAcosKernel_cu_5d7afacb4cuda3std6ranges3__45__cpo5ssizeE,@object
	.size		_ZN58_INTERNAL_9e1c0e74_27_UnaryGeometricAcosKernel_cu_5d7afacb4cuda3std6ranges3__45__cpo5ssizeE,(_ZN58_INTERNAL_9e1c0e74_27_UnaryGeometricAcosKernel_cu_5d7afacb4cuda3std3__45__cpo3endE - _ZN58_INTERNAL_9e1c0e74_27_UnaryGeometricAcosKernel_cu_5d7afacb4cuda3std6ranges3__45__cpo5ssizeE)
_ZN58_INTERNAL_9e1c0e74_27_UnaryGeometricAcosKernel_cu_5d7afacb4cuda3std6ranges3__45__cpo5ssizeE:
	.zero		1
	.type		_ZN58_INTERNAL_9e1c0e74_27_UnaryGeometricAcosKernel_cu_5d7afacb4cuda3std3__45__cpo3endE,@object
	.size		_ZN58_INTERNAL_9e1c0e74_27_UnaryGeometricAcosKernel_cu_5d7afacb4cuda3std3__45__cpo3endE,(_ZN58_INTERNAL_9e1c0e74_27_UnaryGeometricAcosKernel_cu_5d7afacb4cuda3std6ranges3__45__cpo4cendE - _ZN58_INTERNAL_9e1c0e74_27_UnaryGeometricAcosKernel_cu_5d7afacb4cuda3std3__45__cpo3endE)
_ZN58_INTERNAL_9e1c0e74_27_UnaryGeometricAcosKernel_cu_5d7afacb4cuda3std3__45__cpo3endE:
	.zero		1
	.type		_ZN58_INTERNAL_9e1c0e74_27_UnaryGeometricAcosKernel_cu_5d7afacb4cuda3std6ranges3__45__cpo4cendE,@object
	.size		_ZN58_INTERNAL_9e1c0e74_27_UnaryGeometricAcosKernel_cu_5d7afacb4cuda3std6ranges3__45__cpo4cendE,(_ZN58_INTERNAL_9e1c0e74_27_UnaryGeometricAcosKernel_cu_5d7afacb4cuda3std3__45__cpo4rendE - _ZN58_INTERNAL_9e1c0e74_27_UnaryGeometricAcosKernel_cu_5d7afacb4cuda3std6ranges3__45__cpo4cendE)
_ZN58_INTERNAL_9e1c0e74_27_UnaryGeometricAcosKernel_cu_5d7afacb4cuda3std6ranges3__45__cpo4cendE:
	.zero		1
	.type		_ZN58_INTERNAL_9e1c0e74_27_UnaryGeometricAcosKernel_cu_5d7afacb4cuda3std3__45__cpo4rendE,@object
	.size		_ZN58_INTERNAL_9e1c0e74_27_UnaryGeometricAcosKernel_cu_5d7afacb4cuda3std3__45__cpo4rendE,(_ZN58_INTERNAL_9e1c0e74_27_UnaryGeometricAcosKernel_cu_5d7afacb4cuda3std6ranges3__45__cpo4prevE - _ZN58_INTERNAL_9e1c0e74_27_UnaryGeometricAcosKernel_cu_5d7afacb4cuda3std3__45__cpo4rendE)
_ZN58_INTERNAL_9e1c0e74_27_UnaryGeometricAcosKernel_cu_5d7afacb4cuda3std3__45__cpo4rendE:
	.zero		1
	.type		_ZN58_INTERNAL_9e1c0e74_27_UnaryGeometricAcosKernel_cu_5d7afacb4cuda3std6ranges3__45__cpo4prevE,@object
	.size		_ZN58_INTERNAL_9e1c0e74_27_UnaryGeometricAcosKernel_cu_5d7afacb4cuda3std6ranges3__45__cpo4prevE,(_ZN58_INTERNAL_9e1c0e74_27_UnaryGeometricAcosKernel_cu_5d7afacb4cuda3std6ranges3__45__cpo9iter_moveE - _ZN58_INTERNAL_9e1c0e74_27_UnaryGeometricAcosKernel_cu_5d7afacb4cuda3std6ranges3__45__cpo4prevE)
_ZN58_INTERNAL_9e1c0e74_27_UnaryGeometricAcosKernel_cu_5d7afacb4cuda3std6ranges3__45__cpo4prevE:
	.zero		1
	.type		_ZN58_INTERNAL_9e1c0e74_27_UnaryGeometricAcosKernel_cu_5d7afacb4cuda3std6ranges3__45__cpo9iter_moveE,@object
	.size		_ZN58_INTERNAL_9e1c0e74_27_UnaryGeometricAcosKernel_cu_5d7afacb4cuda3std6ranges3__45__cpo9iter_moveE,(.L_27 - _ZN58_INTERNAL_9e1c0e74_27_UnaryGeometricAcosKernel_cu_5d7afacb4cuda3std6ranges3__45__cpo9iter_moveE)
_ZN58_INTERNAL_9e1c0e74_27_UnaryGeometricAcosKernel_cu_5d7afacb4cuda3std6ranges3__45__cpo9iter_moveE:
	.zero		1
.L_27:


//--------------------- .nv.constant0._ZN2at6native18elementwise_kernelILi128ELi4EZNS0_15gpu_kernel_implIZZZNS0_16acos_kernel_cudaERNS_18TensorIteratorBaseEENKUlvE0_clEvENKUlvE2_clEvEUlN3c108BFloat16EE_EEvS4_RKT_EUliE_EEviT1_ --------------------------
	.section	.nv.constant0._ZN2at6native18elementwise_kernelILi128ELi4EZNS0_15gpu_kernel_implIZZZNS0_16acos_kernel_cudaERNS_18TensorIteratorBaseEENKUlvE0_clEvENKUlvE2_clEvEUlN3c108BFloat16EE_EEvS4_RKT_EUliE_EEviT1_,"a",@progbits
	.sectionflags	@""
	.align	4
.nv.constant0._ZN2at6native18elementwise_kernelILi128ELi4EZNS0_15gpu_kernel_implIZZZNS0_16acos_kernel_cudaERNS_18TensorIteratorBaseEENKUlvE0_clEvENKUlvE2_clEvEUlN3c108BFloat16EE_EEvS4_RKT_EUliE_EEviT1_:
	.zero		1072


//--------------------- .nv.constant0._ZN2at6native27unrolled_elementwise_kernelIZZZNS0_16acos_kernel_cudaERNS_18TensorIteratorBaseEENKUlvE0_clEvENKUlvE2_clEvEUlN3c108BFloat16EE_St5arrayIPcLm2EELi4E23TrivialOffsetCalculatorILi1EjESD_NS0_6memory12LoadWithCastILi1EEENSE_13StoreWithCastILi1EEEEEviT_T0_T2_T3_T4_T5_ --------------------------
	.section	.nv.constant0._ZN2at6native27unrolled_elementwise_kernelIZZZNS0_16acos_kernel_cudaERNS_18TensorIteratorBaseEENKUlvE0_clEvENKUlvE2_clEvEUlN3c108BFloat16EE_St5arrayIPcLm2EELi4E23TrivialOffsetCalculatorILi1EjESD_NS0_6memory12LoadWithCastILi1EEENSE_13StoreWithCastILi1EEEEEviT_T0_T2_T3_T4_T5_,"a",@progbits
	.sectionflags	@""
	.align	4
.nv.constant0._ZN2at6native27unrolled_elementwise_kernelIZZZNS0_16acos_kernel_cudaERNS_18TensorIteratorBaseEENKUlvE0_clEvENKUlvE2_clEvEUlN3c108BFloat16EE_St5arrayIPcLm2EELi4E23TrivialOffsetCalculatorILi1EjESD_NS0_6memory12LoadWithCastILi1EEENSE_13StoreWithCastILi1EEEEEviT_T0_T2_T3_T4_T5_:
	.zero		572


//--------------------- .nv.constant0._ZN2at6native18elementwise_kernelILi128ELi4EZNS0_22gpu_kernel_impl_nocastIZZZNS0_16acos_kernel_cudaERNS_18TensorIteratorBaseEENKUlvE0_clEvENKUlvE2_clEvEUlN3c108BFloat16EE_EEvS4_RKT_EUliE_EEviT1_ --------------------------
	.section	.nv.constant0._ZN2at6native18elementwise_kernelILi128ELi4EZNS0_22gpu_kernel_impl_nocastIZZZNS0_16acos_kernel_cudaERNS_18TensorIteratorBaseEENKUlvE0_clEvENKUlvE2_clEvEUlN3c108BFloat16EE_EEvS4_RKT_EUliE_EEviT1_,"a",@progbits
	.sectionflags	@""
	.align	4
.nv.constant0._ZN2at6native18elementwise_kernelILi128ELi4EZNS0_22gpu_kernel_impl_nocastIZZZNS0_16acos_kernel_cudaERNS_18TensorIteratorBaseEENKUlvE0_clEvENKUlvE2_clEvEUlN3c108BFloat16EE_EEvS4_RKT_EUliE_EEviT1_:
	.zero		1072


//--------------------- .nv.constant0._ZN2at6native27unrolled_elementwise_kernelIZZZNS0_16acos_kernel_cudaERNS_18TensorIteratorBaseEENKUlvE0_clEvENKUlvE2_clEvEUlN3c108BFloat16EE_St5arrayIPcLm2EELi4E23TrivialOffsetCalculatorILi1EjESD_NS0_6memory15LoadWithoutCastENSE_16StoreWithoutCastEEEviT_T0_T2_T3_T4_T5_ --------------------------
	.section	.nv.constant0._ZN2at6native27unrolled_elementwise_kernelIZZZNS0_16acos_kernel_cudaERNS_18TensorIteratorBaseEENKUlvE0_clEvENKUlvE2_clEvEUlN3c108BFloat16EE_St5arrayIPcLm2EELi4E23TrivialOffsetCalculatorILi1EjESD_NS0_6memory15LoadWithoutCastENSE_16StoreWithoutCastEEEviT_T0_T2_T3_T4_T5_,"a",@progbits
	.sectionflags	@""
	.align	4
.nv.constant0._ZN2at6native27unrolled_elementwise_kernelIZZZNS0_16acos_kernel_cudaERNS_18TensorIteratorBaseEENKUlvE0_clEvENKUlvE2_clEvEUlN3c108BFloat16EE_St5arrayIPcLm2EELi4E23TrivialOffsetCalculatorILi1EjESD_NS0_6memory15LoadWithoutCastENSE_16StoreWithoutCastEEEviT_T0_T2_T3_T4_T5_:
	.zero		556


//--------------------- .nv.constant0._ZN2at6native29vectorized_elementwise_kernelILi2EZZZNS0_16acos_kernel_cudaERNS_18TensorIteratorBaseEENKUlvE0_clEvENKUlvE2_clEvEUlN3c108BFloat16EE_St5arrayIPcLm2EEEEviT0_T1_ --------------------------
	.section	.nv.constant0._ZN2at6native29vectorized_elementwise_kernelILi2EZZZNS0_16acos_kernel_cudaERNS_18TensorIteratorBaseEENKUlvE0_clEvENKUlvE2_clEvEUlN3c108BFloat16EE_St5arrayIPcLm2EEEEviT0_T1_,"a",@progbits
	.sectionflags	@""
	.align	4
.nv.constant0._ZN2at6native29vectorized_elementwise_kernelILi2EZZZNS0_16acos_kernel_cudaERNS_18TensorIteratorBaseEENKUlvE0_clEvENKUlvE2_clEvEUlN3c108BFloat16EE_St5arrayIPcLm2EEEEviT0_T1_:
	.zero		552


//--------------------- .nv.constant0._ZN2at6native29vectorized_elementwise_kernelILi4EZZZNS0_16acos_kernel_cudaERNS_18TensorIteratorBaseEENKUlvE0_clEvENKUlvE2_clEvEUlN3c108BFloat16EE_St5arrayIPcLm2EEEEviT0_T1_ --------------------------
	.section	.nv.constant0._ZN2at6native29vectorized_elementwise_kernelILi4EZZZNS0_16acos_kernel_cudaERNS_18TensorIteratorBaseEENKUlvE0_clEvENKUlvE2_clEvEUlN3c108BFloat16EE_St5arrayIPcLm2EEEEviT0_T1_,"a",@progbits
	.sectionflags	@""
	.align	4
.nv.constant0._ZN2at6native29vectorized_elementwise_kernelILi4EZZZNS0_16acos_kernel_cudaERNS_18TensorIteratorBaseEENKUlvE0_clEvENKUlvE2_clEvEUlN3c108BFloat16EE_St5arrayIPcLm2EEEEviT0_T1_:
	.zero		552


//--------------------- .nv.constant0._ZN2at6native29vectorized_elementwise_kernelILi8EZZZNS0_16acos_kernel_cudaERNS_18TensorIteratorBaseEENKUlvE0_clEvENKUlvE2_clEvEUlN3c108BFloat16EE_St5arrayIPcLm2EEEEviT0_T1_ --------------------------
	.section	.nv.constant0._ZN2at6native29vectorized_elementwise_kernelILi8EZZZNS0_16acos_kernel_cudaERNS_18TensorIteratorBaseEENKUlvE0_clEvENKUlvE2_clEvEUlN3c108BFloat16EE_St5arrayIPcLm2EEEEviT0_T1_,"a",@progbits
	.sectionflags	@""
	.align	4
.nv.constant0._ZN2at6native29vectorized_elementwise_kernelILi8EZZZNS0_16acos_kernel_cudaERNS_18TensorIteratorBaseEENKUlvE0_clEvENKUlvE2_clEvEUlN3c108BFloat16EE_St5arrayIPcLm2EEEEviT0_T1_:
	.zero		552


//--------------------- .nv.constant0._ZN2at6native18elementwise_kernelILi128ELi4EZNS0_15gpu_kernel_implIZZZNS0_16acos_kernel_cudaERNS_18TensorIteratorBaseEENKUlvE0_clEvENKUlvE1_clEvEUlN3c104HalfEE_EEvS4_RKT_EUliE_EEviT1_ --------------------------
	.section	.nv.constant0._ZN2at6native18elementwise_kernelILi128ELi4EZNS0_15gpu_kernel_implIZZZNS0_16acos_kernel_cudaERNS_18TensorIteratorBaseEENKUlvE0_clEvENKUlvE1_clEvEUlN3c104HalfEE_EEvS4_RKT_EUliE_EEviT1_,"a",@progbits
	.sectionflags	@""
	.align	4
.nv.constant0._ZN2at6native18elementwise_kernelILi128ELi4EZNS0_15gpu_kernel_implIZZZNS0_16acos_kernel_cudaERNS_18TensorIteratorBaseEENKUlvE0_clEvENKUlvE1_clEvEUlN3c104HalfEE_EEvS4_RKT_EUliE_EEviT1_:
	.zero		1072


//--------------------- .nv.constant0._ZN2at6native27unrolled_elementwise_kernelIZZZNS0_16acos_kernel_cudaERNS_18TensorIteratorBaseEENKUlvE0_clEvENKUlvE1_clEvEUlN3c104HalfEE_St5arrayIPcLm2EELi4E23TrivialOffsetCalculatorILi1EjESD_NS0_6memory12LoadWithCastILi1EEENSE_13StoreWithCastILi1EEEEEviT_T0_T2_T3_T4_T5_ --------------------------
	.section	.nv.constant0._ZN2at6native27unrolled_elementwise_kernelIZZZNS0_16acos_kernel_cudaERNS_18TensorIteratorBaseEENKUlvE0_clEvENKUlvE1_clEvEUlN3c104HalfEE_St5arrayIPcLm2EELi4E23TrivialOffsetCalculatorILi1EjESD_NS0_6memory12LoadWithCastILi1EEENSE_13StoreWithCastILi1EEEEEviT_T0_T2_T3_T4_T5_,"a",@progbits
	.sectionflags	@""
	.align	4
.nv.constant0._ZN2at6native27unrolled_elementwise_kernelIZZZNS0_16acos_kernel_cudaERNS_18TensorIteratorBaseEENKUlvE0_clEvENKUlvE1_clEvEUlN3c104HalfEE_St5arrayIPcLm2EELi4E23TrivialOffsetCalculatorILi1EjESD_NS0_6memory12LoadWithCastILi1EEENSE_13StoreWithCastILi1EEEEEviT_T0_T2_T3_T4_T5_:
	.zero		572


//--------------------- .nv.constant0._ZN2at6native18elementwise_kernelILi128ELi4EZNS0_22gpu_kernel_impl_nocastIZZZNS0_16acos_kernel_cudaERNS_18TensorIteratorBaseEENKUlvE0_clEvENKUlvE1_clEvEUlN3c104HalfEE_EEvS4_RKT_EUliE_EEviT1_ --------------------------
	.section	.nv.constant0._ZN2at6native18elementwise_kernelILi128ELi4EZNS0_22gpu_kernel_impl_nocastIZZZNS0_16acos_kernel_cudaERNS_18TensorIteratorBaseEENKUlvE0_clEvENKUlvE1_clEvEUlN3c104HalfEE_EEvS4_RKT_EUliE_EEviT1_,"a",@progbits
	.sectionflags	@""
	.align	4
.nv.constant0._ZN2at6native18elementwise_kernelILi128ELi4EZNS0_22gpu_kernel_impl_nocastIZZZNS0_16acos_kernel_cudaERNS_18TensorIteratorBaseEENKUlvE0_clEvENKUlvE1_clEvEUlN3c104HalfEE_EEvS4_RKT_EUliE_EEviT1_:
	.zero		1072


//--------------------- .nv.constant0._ZN2at6native27unrolled_elementwise_kernelIZZZNS0_16acos_kernel_cudaERNS_18TensorIteratorBaseEENKUlvE0_clEvENKUlvE1_clEvEUlN3c104HalfEE_St5arrayIPcLm2EELi4E23TrivialOffsetCalculatorILi1EjESD_NS0_6memory15LoadWithoutCastENSE_16StoreWithoutCastEEEviT_T0_T2_T3_T4_T5_ --------------------------
	.section	.nv.constant0._ZN2at6native27unrolled_elementwise_kernelIZZZNS0_16acos_kernel_cudaERNS_18TensorIteratorBaseEENKUlvE0_clEvENKUlvE1_clEvEUlN3c104HalfEE_St5arrayIPcLm2EELi4E23TrivialOffsetCalculatorILi1EjESD_NS0_6memory15LoadWithoutCastENSE_16StoreWithoutCastEEEviT_T0_T2_T3_T4_T5_,"a",@progbits
	.sectionflags	@""
	.align	4
.nv.constant0._ZN2at6native27unrolled_elementwise_kernelIZZZNS0_16acos_kernel_cudaERNS_18TensorIteratorBaseEENKUlvE0_clEvENKUlvE1_clEvEUlN3c104HalfEE_St5arrayIPcLm2EELi4E23TrivialOffsetCalculatorILi1EjESD_NS0_6memory15LoadWithoutCastENSE_16StoreWithoutCastEEEviT_T0_T2_T3_T4_T5_:
	.zero		556


//--------------------- .nv.constant0._ZN2at6native29vectorized_elementwise_kernelILi2EZZZNS0_16acos_kernel_cudaERNS_18TensorIteratorBaseEENKUlvE0_clEvENKUlvE1_clEvEUlN3c104HalfEE_St5arrayIPcLm2EEEEviT0_T1_ --------------------------
	.section	.nv.constant0._ZN2at6native29vectorized_elementwise_kernelILi2EZZZNS0_16acos_kernel_cudaERNS_18TensorIteratorBaseEENKUlvE0_clEvENKUlvE1_clEvEUlN3c104HalfEE_St5arrayIPcLm2EEEEviT0_T1_,"a",@progbits
	.sectionflags	@""
	.align	4
.nv.constant0._ZN2at6native29vectorized_elementwise_kernelILi2EZZZNS0_16acos_kernel_cudaERNS_18TensorIteratorBaseEENKUlvE0_clEvENKUlvE1_clEvEUlN3c104HalfEE_St5arrayIPcLm2EEEEviT0_T1_:
	.zero		552


//--------------------- .nv.constant0._ZN2at6native29vectorized_elementwise_kernelILi4EZZZNS0_16acos_kernel_cudaERNS_18TensorIteratorBaseEENKUlvE0_clEvENKUlvE1_clEvEUlN3c104HalfEE_St5arrayIPcLm2EEEEviT0_T1_ --------------------------
	.section	.nv.constant0._ZN2at6native29vectorized_elementwise_kernelILi4EZZZNS0_16acos_kernel_cudaERNS_18TensorIteratorBaseEENKUlvE0_clEvENKUlvE1_clEvEUlN3c104HalfEE_St5arrayIPcLm2EEEEviT0_T1_,"a",@progbits
	.sectionflags	@""
	.align	4
.nv.constant0._ZN2at6native29vectorized_elementwise_kernelILi4EZZZNS0_16acos_kernel_cudaERNS_18TensorIteratorBaseEENKUlvE0_clEvENKUlvE1_clEvEUlN3c104HalfEE_St5arrayIPcLm2EEEEviT0_T1_:
	.zero		552


//--------------------- .nv.constant0._ZN2at6native29vectorized_elementwise_kernelILi8EZZZNS0_16acos_kernel_cudaERNS_18TensorIteratorBaseEENKUlvE0_clEvENKUlvE1_clEvEUlN3c104HalfEE_St5arrayIPcLm2EEEEviT0_T1_ --------------------------
	.section	.nv.constant0._ZN2at6native29vectorized_elementwise_kernelILi8EZZZNS0_16acos_kernel_cudaERNS_18TensorIteratorBaseEENKUlvE0_clEvENKUlvE1_clEvEUlN3c104HalfEE_St5arrayIPcLm2EEEEviT0_T1_,"a",@progbits
	.sectionflags	@""
	.align	4
.nv.constant0._ZN2at6native29vectorized_elementwise_kernelILi8EZZZNS0_16acos_kernel_cudaERNS_18TensorIteratorBaseEENKUlvE0_clEvENKUlvE1_clEvEUlN3c104HalfEE_St5arrayIPcLm2EEEEviT0_T1_:
	.zero		552


//--------------------- .nv.constant0._ZN2at6native18elementwise_kernelILi128ELi4EZNS0_15gpu_kernel_implIZZZNS0_16acos_kernel_cudaERNS_18TensorIteratorBaseEENKUlvE0_clEvENKUlvE0_clEvEUlfE_EEvS4_RKT_EUliE_EEviT1_ --------------------------
	.section	.nv.constant0._ZN2at6native18elementwise_kernelILi128ELi4EZNS0_15gpu_kernel_implIZZZNS0_16acos_kernel_cudaERNS_18TensorIteratorBaseEENKUlvE0_clEvENKUlvE0_clEvEUlfE_EEvS4_RKT_EUliE_EEviT1_,"a",@progbits
	.sectionflags	@""
	.align	4
.nv.constant0._ZN2at6native18elementwise_kernelILi128ELi4EZNS0_15gpu_kernel_implIZZZNS0_16acos_kernel_cudaERNS_18TensorIteratorBaseEENKUlvE0_clEvENKUlvE0_clEvEUlfE_EEvS4_RKT_EUliE_EEviT1_:
	.zero		1072


//--------------------- .nv.constant0._ZN2at6native27unrolled_elementwise_kernelIZZZNS0_16acos_kernel_cudaERNS_18TensorIteratorBaseEENKUlvE0_clEvENKUlvE0_clEvEUlfE_St5arrayIPcLm2EELi4E23TrivialOffsetCalculatorILi1EjESB_NS0_6memory12LoadWithCastILi1EEENSC_13StoreWithCastILi1EEEEEviT_T0_T2_T3_T4_T5_ --------------------------
	.section	.nv.constant0._ZN2at6native27unrolled_elementwise_kernelIZZZNS0_16acos_kernel_cudaERNS_18TensorIteratorBaseEENKUlvE0_clEvENKUlvE0_clEvEUlfE_St5arrayIPcLm2EELi4E23TrivialOffsetCalculatorILi1EjESB_NS0_6memory12LoadWithCastILi1EEENSC_13StoreWithCastILi1EEEEEviT_T0_T2_T3_T4_T5_,"a",@progbits
	.sectionflags	@""
	.align	4
.nv.constant0._ZN2at6native27unrolled_elementwise_kernelIZZZNS0_16acos_kernel_cudaERNS_18TensorIteratorBaseEENKUlvE0_clEvENKUlvE0_clEvEUlfE_St5arrayIPcLm2EELi4E23TrivialOffsetCalculatorILi1EjESB_NS0_6memory12LoadWithCastILi1EEENSC_13StoreWithCastILi1EEEEEviT_T0_T2_T3_T4_T5_:
	.zero		572


//--------------------- .nv.constant0._ZN2at6native18elementwise_kernelILi128ELi2EZNS0_22gpu_kernel_impl_nocastIZZZNS0_16acos_kernel_cudaERNS_18TensorIteratorBaseEENKUlvE0_clEvENKUlvE0_clEvEUlfE_EEvS4_RKT_EUliE_EEviT1_ --------------------------
	.section	.nv.constant0._ZN2at6native18elementwise_kernelILi128ELi2EZNS0_22gpu_kernel_impl_nocastIZZZNS0_16acos_kernel_cudaERNS_18TensorIteratorBaseEENKUlvE0_clEvENKUlvE0_clEvEUlfE_EEvS4_RKT_EUliE_EEviT1_,"a",@progbits
	.sectionflags	@""
	.align	4
.nv.constant0._ZN2at6native18elementwise_kernelILi128ELi2EZNS0_22gpu_kernel_impl_nocastIZZZNS0_16acos_kernel_cudaERNS_18TensorIteratorBaseEENKUlvE0_clEvENKUlvE0_clEvEUlfE_EEvS4_RKT_EUliE_EEviT1_:
	.zero		1072


//--------------------- .nv.constant0._ZN2at6native27unrolled_elementwise_kernelIZZZNS0_16acos_kernel_cudaERNS_18TensorIteratorBaseEENKUlvE0_clEvENKUlvE0_clEvEUlfE_St5arrayIPcLm2EELi4E23TrivialOffsetCalculatorILi1EjESB_NS0_6memory15LoadWithoutCastENSC_16StoreWithoutCastEEEviT_T0_T2_T3_T4_T5_ --------------------------
	.section	.nv.constant0._ZN2at6native27unrolled_elementwise_kernelIZZZNS0_16acos_kernel_cudaERNS_18TensorIteratorBaseEENKUlvE0_clEvENKUlvE0_clEvEUlfE_St5arrayIPcLm2EELi4E23TrivialOffsetCalculatorILi1EjESB_NS0_6memory15LoadWithoutCastENSC_16StoreWithoutCastEEEviT_T0_T2_T3_T4_T5_,"a",@progbits
	.sectionflags	@""
	.align	4
.nv.constant0._ZN2at6native27unrolled_elementwise_kernelIZZZNS0_16acos_kernel_cudaERNS_18TensorIteratorBaseEENKUlvE0_clEvENKUlvE0_clEvEUlfE_St5arrayIPcLm2EELi4E23TrivialOffsetCalculatorILi1EjESB_NS0_6memory15LoadWithoutCastENSC_16StoreWithoutCastEEEviT_T0_T2_T3_T4_T5_:
	.zero		556


//--------------------- .nv.constant0._ZN2at6native29vectorized_elementwise_kernelILi2EZZZNS0_16acos_kernel_cudaERNS_18TensorIteratorBaseEENKUlvE0_clEvENKUlvE0_clEvEUlfE_St5arrayIPcLm2EEEEviT0_T1_ --------------------------
	.section	.nv.constant0._ZN2at6native29vectorized_elementwise_kernelILi2EZZZNS0_16acos_kernel_cudaERNS_18TensorIteratorBaseEENKUlvE0_clEvENKUlvE0_clEvEUlfE_St5arrayIPcLm2EEEEviT0_T1_,"a",@progbits
	.sectionflags	@""
	.align	4
.nv.constant0._ZN2at6native29vectorized_elementwise_kernelILi2EZZZNS0_16acos_kernel_cudaERNS_18TensorIteratorBaseEENKUlvE0_clEvENKUlvE0_clEvEUlfE_St5arrayIPcLm2EEEEviT0_T1_:
	.zero		552


//--------------------- .nv.constant0._ZN2at6native29vectorized_elementwise_kernelILi4EZZZNS0_16acos_kernel_cudaERNS_18TensorIteratorBaseEENKUlvE0_clEvENKUlvE0_clEvEUlfE_St5arrayIPcLm2EEEEviT0_T1_ --------------------------
	.section	.nv.constant0._ZN2at6native29vectorized_elementwise_kernelILi4EZZZNS0_16acos_kernel_cudaERNS_18TensorIteratorBaseEENKUlvE0_clEvENKUlvE0_clEvEUlfE_St5arrayIPcLm2EEEEviT0_T1_,"a",@progbits
	.sectionflags	@""
	.align	4
.nv.constant0._ZN2at6native29vectorized_elementwise_kernelILi4EZZZNS0_16acos_kernel_cudaERNS_18TensorIteratorBaseEENKUlvE0_clEvENKUlvE0_clEvEUlfE_St5arrayIPcLm2EEEEviT0_T1_:
	.zero		552


//--------------------- .nv.constant0._ZN2at6native29vectorized_elementwise_kernelILi8EZZZNS0_16acos_kernel_cudaERNS_18TensorIteratorBaseEENKUlvE0_clEvENKUlvE0_clEvEUlfE_St5arrayIPcLm2EEEEviT0_T1_ --------------------------
	.section	.nv.constant0._ZN2at6native29vectorized_elementwise_kernelILi8EZZZNS0_16acos_kernel_cudaERNS_18TensorIteratorBaseEENKUlvE0_clEvENKUlvE0_clEvEUlfE_St5arrayIPcLm2EEEEviT0_T1_,"a",@progbits
	.sectionflags	@""
	.align	4
.nv.constant0._ZN2at6native29vectorized_elementwise_kernelILi8EZZZNS0_16acos_kernel_cudaERNS_18TensorIteratorBaseEENKUlvE0_clEvENKUlvE0_clEvEUlfE_St5arrayIPcLm2EEEEviT0_T1_:
	.zero		552


//--------------------- .nv.constant0._ZN2at6native18elementwise_kernelILi128ELi4EZNS0_15gpu_kernel_implIZZZNS0_16acos_kernel_cudaERNS_18TensorIteratorBaseEENKUlvE0_clEvENKUlvE_clEvEUldE_EEvS4_RKT_EUliE_EEviT1_ --------------------------
	.section	.nv.constant0._ZN2at6native18elementwise_kernelILi128ELi4EZNS0_15gpu_kernel_implIZZZNS0_16acos_kernel_cudaERNS_18TensorIteratorBaseEENKUlvE0_clEvENKUlvE_clEvEUldE_EEvS4_RKT_EUliE_EEviT1_,"a",@progbits
	.sectionflags	@""
	.align	4
.nv.constant0._ZN2at6native18elementwise_kernelILi128ELi4EZNS0_15gpu_kernel_implIZZZNS0_16acos_kernel_cudaERNS_18TensorIteratorBaseEENKUlvE0_clEvENKUlvE_clEvEUldE_EEvS4_RKT_EUliE_EEviT1_:
	.zero		1072


//--------------------- .nv.constant0._ZN2at6native27unrolled_elementwise_kernelIZZZNS0_16acos_kernel_cudaERNS_18TensorIteratorBaseEENKUlvE0_clEvENKUlvE_clEvEUldE_St5arrayIPcLm2EELi4E23TrivialOffsetCalculatorILi1EjESB_NS0_6memory12LoadWithCastILi1EEENSC_13StoreWithCastILi1EEEEEviT_T0_T2_T3_T4_T5_ --------------------------
	.section	.nv.constant0._ZN2at6native27unrolled_elementwise_kernelIZZZNS0_16acos_kernel_cudaERNS_18TensorIteratorBaseEENKUlvE0_clEvENKUlvE_clEvEUldE_St5arrayIPcLm2EELi4E23TrivialOffsetCalculatorILi1EjESB_NS0_6memory12LoadWithCastILi1EEENSC_13StoreWithCastILi1EEEEEviT_T0_T2_T3_T4_T5_,"a",@progbits
	.sectionflags	@""
	.align	4
.nv.constant0._ZN2at6native27unrolled_elementwise_kernelIZZZNS0_16acos_kernel_cudaERNS_18TensorIteratorBaseEENKUlvE0_clEvENKUlvE_clEvEUldE_St5arrayIPcLm2EELi4E23TrivialOffsetCalculatorILi1EjESB_NS0_6memory12LoadWithCastILi1EEENSC_13StoreWithCastILi1EEEEEviT_T0_T2_T3_T4_T5_:
	.zero		572


//--------------------- .nv.constant0._ZN2at6native18elementwise_kernelILi128ELi2EZNS0_22gpu_kernel_impl_nocastIZZZNS0_16acos_kernel_cudaERNS_18TensorIteratorBaseEENKUlvE0_clEvENKUlvE_clEvEUldE_EEvS4_RKT_EUliE_EEviT1_ --------------------------
	.section	.nv.constant0._ZN2at6native18elementwise_kernelILi128ELi2EZNS0_22gpu_kernel_impl_nocastIZZZNS0_16acos_kernel_cudaERNS_18TensorIteratorBaseEENKUlvE0_clEvENKUlvE_clEvEUldE_EEvS4_RKT_EUliE_EEviT1_,"a",@progbits
	.sectionflags	@""
	.align	4
.nv.constant0._ZN2at6native18elementwise_kernelILi128ELi2EZNS0_22gpu_kernel_impl_nocastIZZZNS0_16acos_kernel_cudaERNS_18TensorIteratorBaseEENKUlvE0_clEvENKUlvE_clEvEUldE_EEvS4_RKT_EUliE_EEviT1_:
	.zero		1072


//--------------------- .nv.constant0._ZN2at6native27unrolled_elementwise_kernelIZZZNS0_16acos_kernel_cudaERNS_18TensorIteratorBaseEENKUlvE0_clEvENKUlvE_clEvEUldE_St5arrayIPcLm2EELi4E23TrivialOffsetCalculatorILi1EjESB_NS0_6memory15LoadWithoutCastENSC_16StoreWithoutCastEEEviT_T0_T2_T3_T4_T5_ --------------------------
	.section	.nv.constant0._ZN2at6native27unrolled_elementwise_kernelIZZZNS0_16acos_kernel_cudaERNS_18TensorIteratorBaseEENKUlvE0_clEvENKUlvE_clEvEUldE_St5arrayIPcLm2EELi4E23TrivialOffsetCalculatorILi1EjESB_NS0_6memory15LoadWithoutCastENSC_16StoreWithoutCastEEEviT_T0_T2_T3_T4_T5_,"a",@progbits
	.sectionflags	@""
	.align	4
.nv.constant0._ZN2at6native27unrolled_elementwise_kernelIZZZNS0_16acos_kernel_cudaERNS_18TensorIteratorBaseEENKUlvE0_clEvENKUlvE_clEvEUldE_St5arrayIPcLm2EELi4E23TrivialOffsetCalculatorILi1EjESB_NS0_6memory15LoadWithoutCastENSC_16StoreWithoutCastEEEviT_T0_T2_T3_T4_T5_:
	.zero		556


//--------------------- .nv.constant0._ZN2at6native29vectorized_elementwise_kernelILi2EZZZNS0_16acos_kernel_cudaERNS_18TensorIteratorBaseEENKUlvE0_clEvENKUlvE_clEvEUldE_St5arrayIPcLm2EEEEviT0_T1_ --------------------------
	.section	.nv.constant0._ZN2at6native29vectorized_elementwise_kernelILi2EZZZNS0_16acos_kernel_cudaERNS_18TensorIteratorBaseEENKUlvE0_clEvENKUlvE_clEvEUldE_St5arrayIPcLm2EEEEviT0_T1_,"a",@progbits
	.sectionflags	@""
	.align	4
.nv.constant0._ZN2at6native29vectorized_elementwise_kernelILi2EZZZNS0_16acos_kernel_cudaERNS_18TensorIteratorBaseEENKUlvE0_clEvENKUlvE_clEvEUldE_St5arrayIPcLm2EEEEviT0_T1_:
	.zero		552


//--------------------- .nv.constant0._ZN2at6native29vectorized_elementwise_kernelILi4EZZZNS0_16acos_kernel_cudaERNS_18TensorIteratorBaseEENKUlvE0_clEvENKUlvE_clEvEUldE_St5arrayIPcLm2EEEEviT0_T1_ --------------------------
	.section	.nv.constant0._ZN2at6native29vectorized_elementwise_kernelILi4EZZZNS0_16acos_kernel_cudaERNS_18TensorIteratorBaseEENKUlvE0_clEvENKUlvE_clEvEUldE_St5arrayIPcLm2EEEEviT0_T1_,"a",@progbits
	.sectionflags	@""
	.align	4
.nv.constant0._ZN2at6native29vectorized_elementwise_kernelILi4EZZZNS0_16acos_kernel_cudaERNS_18TensorIteratorBaseEENKUlvE0_clEvENKUlvE_clEvEUldE_St5arrayIPcLm2EEEEviT0_T1_:
	.zero		552


//--------------------- .nv.constant0._ZN2at6native29vectorized_elementwise_kernelILi8EZZZNS0_16acos_kernel_cudaERNS_18TensorIteratorBaseEENKUlvE0_clEvENKUlvE_clEvEUldE_St5arrayIPcLm2EEEEviT0_T1_ --------------------------
	.section	.nv.constant0._ZN2at6native29vectorized_elementwise_kernelILi8EZZZNS0_16acos_kernel_cudaERNS_18TensorIteratorBaseEENKUlvE0_clEvENKUlvE_clEvEUldE_St5arrayIPcLm2EEEEviT0_T1_,"a",@progbits
	.sectionflags	@""
	.align	4
.nv.constant0._ZN2at6native29vectorized_elementwise_kernelILi8EZZZNS0_16acos_kernel_cudaERNS_18TensorIteratorBaseEENKUlvE0_clEvENKUlvE_clEvEUldE_St5arrayIPcLm2EEEEviT0_T1_:
	.zero		552


//--------------------- .nv.constant0._ZN2at6native18elementwise_kernelILi128ELi4EZNS0_15gpu_kernel_implIZZZNS0_16acos_kernel_cudaERNS_18TensorIteratorBaseEENKUlvE_clEvENKUlvE1_clEvEUlN3c107complexINS7_4HalfEEEE_EEvS4_RKT_EUliE_EEviT1_ --------------------------
	.section	.nv.constant0._ZN2at6native18elementwise_kernelILi128ELi4EZNS0_15gpu_kernel_implIZZZNS0_16acos_kernel_cudaERNS_18TensorIteratorBaseEENKUlvE_clEvENKUlvE1_clEvEUlN3c107complexINS7_4HalfEEEE_EEvS4_RKT_EUliE_EEviT1_,"a",@progbits
	.sectionflags	@""
	.align	4
.nv.constant0._ZN2at6native18elementwise_kernelILi128ELi4EZNS0_15gpu_kernel_implIZZZNS0_16acos_kernel_cudaERNS_18TensorIteratorBaseEENKUlvE_clEvENKUlvE1_clEvEUlN3c107complexINS7_4HalfEEEE_EEvS4_RKT_EUliE_EEviT1_:
	.zero		1072


//--------------------- .nv.constant0._ZN2at6native27unrolled_elementwise_kernelIZZZNS0_16acos_kernel_cudaERNS_18TensorIteratorBaseEENKUlvE_clEvENKUlvE1_clEvEUlN3c107complexINS6_4HalfEEEE_St5arrayIPcLm2EELi4E23TrivialOffsetCalculatorILi1EjESF_NS0_6memory12LoadWithCastILi1EEENSG_13StoreWithCastILi1EEEEEviT_T0_T2_T3_T4_T5_ --------------------------
	.section	.nv.constant0._ZN2at6native27unrolled_elementwise_kernelIZZZNS0_16acos_kernel_cudaERNS_18TensorIteratorBaseEENKUlvE_clEvENKUlvE1_clEvEUlN3c107complexINS6_4HalfEEEE_St5arrayIPcLm2EELi4E23TrivialOffsetCalculatorILi1EjESF_NS0_6memory12LoadWithCastILi1EEENSG_13StoreWithCastILi1EEEEEviT_T0_T2_T3_T4_T5_,"a",@progbits
	.sectionflags	@""
	.align	4
.nv.constant0._ZN2at6native27unrolled_elementwise_kernelIZZZNS0_16acos_kernel_cudaERNS_18TensorIteratorBaseEENKUlvE_clEvENKUlvE1_clEvEUlN3c107complexINS6_4HalfEEEE_St5arrayIPcLm2EELi4E23TrivialOffsetCalculatorILi1EjESF_NS0_6memory12LoadWithCastILi1EEENSG_13StoreWithCastILi1EEEEEviT_T0_T2_T3_T4_T5_:
	.zero		572


//--------------------- .nv.constant0._ZN2at6native18elementwise_kernelILi128ELi2EZNS0_22gpu_kernel_impl_nocastIZZZNS0_16acos_kernel_cudaERNS_18TensorIteratorBaseEENKUlvE_clEvENKUlvE1_clEvEUlN3c107complexINS7_4HalfEEEE_EEvS4_RKT_EUliE_EEviT1_ --------------------------
	.section	.nv.constant0._ZN2at6native18elementwise_kernelILi128ELi2EZNS0_22gpu_kernel_impl_nocastIZZZNS0_16acos_kernel_cudaERNS_18TensorIteratorBaseEENKUlvE_clEvENKUlvE1_clEvEUlN3c107complexINS7_4HalfEEEE_EEvS4_RKT_EUliE_EEviT1_,"a",@progbits
	.sectionflags	@""
	.align	4
.nv.constant0._ZN2at6native18elementwise_kernelILi128ELi2EZNS0_22gpu_kernel_impl_nocastIZZZNS0_16acos_kernel_cudaERNS_18TensorIteratorBaseEENKUlvE_clEvENKUlvE1_clEvEUlN3c107complexINS7_4HalfEEEE_EEvS4_RKT_EUliE_EEviT1_:
	.zero		1072


//--------------------- .nv.constant0._ZN2at6native27unrolled_elementwise_kernelIZZZNS0_16acos_kernel_cudaERNS_18TensorIteratorBaseEENKUlvE_clEvENKUlvE1_clEvEUlN3c107complexINS6_4HalfEEEE_St5arrayIPcLm2EELi4E23TrivialOffsetCalculatorILi1EjESF_NS0_6memory15LoadWithoutCastENSG_16StoreWithoutCastEEEviT_T0_T2_T3_T4_T5_ --------------------------
	.section	.nv.constant0._ZN2at6native27unrolled_elementwise_kernelIZZZNS0_16acos_kernel_cudaERNS_18TensorIteratorBaseEENKUlvE_clEvENKUlvE1_clEvEUlN3c107complexINS6_4HalfEEEE_St5arrayIPcLm2EELi4E23TrivialOffsetCalculatorILi1EjESF_NS0_6memory15LoadWithoutCastENSG_16StoreWithoutCastEEEviT_T0_T2_T3_T4_T5_,"a",@progbits
	.sectionflags	@""
	.align	4
.nv.constant0._ZN2at6native27unrolled_elementwise_kernelIZZZNS0_16acos_kernel_cudaERNS_18TensorIteratorBaseEENKUlvE_clEvENKUlvE1_clEvEUlN3c107complexINS6_4HalfEEEE_St5arrayIPcLm2EELi4E23TrivialOffsetCalculatorILi1EjESF_NS0_6memory15LoadWithoutCastENSG_16StoreWithoutCastEEEviT_T0_T2_T3_T4_T5_:
	.zero		556


//--------------------- .nv.constant0._ZN2at6native29vectorized_elementwise_kernelILi2EZZZNS0_16acos_kernel_cudaERNS_18TensorIteratorBaseEENKUlvE_clEvENKUlvE1_clEvEUlN3c107complexINS6_4HalfEEEE_St5arrayIPcLm2EEEEviT0_T1_ --------------------------
	.section	.nv.constant0._ZN2at6native29vectorized_elementwise_kernelILi2EZZZNS0_16acos_kernel_cudaERNS_18TensorIteratorBaseEENKUlvE_clEvENKUlvE1_clEvEUlN3c107complexINS6_4HalfEEEE_St5arrayIPcLm2EEEEviT0_T1_,"a",@progbits
	.sectionflags	@""
	.align	4
.nv.constant0._ZN2at6native29vectorized_elementwise_kernelILi2EZZZNS0_16acos_kernel_cudaERNS_18TensorIteratorBaseEENKUlvE_clEvENKUlvE1_clEvEUlN3c107complexINS6_4HalfEEEE_St5arrayIPcLm2EEEEviT0_T1_:
	.zero		552


//--------------------- .nv.constant0._ZN2at6native29vectorized_elementwise_kernelILi4EZZZNS0_16acos_kernel_cudaERNS_18TensorIteratorBaseEENKUlvE_clEvENKUlvE1_clEvEUlN3c107complexINS6_4HalfEEEE_St5arrayIPcLm2EEEEviT0_T1_ --------------------------
	.section	.nv.constant0._ZN2at6native29vectorized_elementwise_kernelILi4EZZZNS0_16acos_kernel_cudaERNS_18TensorIteratorBaseEENKUlvE_clEvENKUlvE1_clEvEUlN3c107complexINS6_4HalfEEEE_St5arrayIPcLm2EEEEviT0_T1_,"a",@progbits
	.sectionflags	@""
	.align	4
.nv.constant0._ZN2at6native29vectorized_elementwise_kernelILi4EZZZNS0_16acos_kernel_cudaERNS_18TensorIteratorBaseEENKUlvE_clEvENKUlvE1_clEvEUlN3c107complexINS6_4HalfEEEE_St5arrayIPcLm2EEEEviT0_T1_:
	.zero		552


//--------------------- .nv.constant0._ZN2at6native29vectorized_elementwise_kernelILi8EZZZNS0_16acos_kernel_cudaERNS_18TensorIteratorBaseEENKUlvE_clEvENKUlvE1_clEvEUlN3c107complexINS6_4HalfEEEE_St5arrayIPcLm2EEEEviT0_T1_ --------------------------
	.section	.nv.constant0._ZN2at6native29vectorized_elementwise_kernelILi8EZZZNS0_16acos_kernel_cudaERNS_18TensorIteratorBaseEENKUlvE_clEvENKUlvE1_clEvEUlN3c107complexINS6_4HalfEEEE_St5arrayIPcLm2EEEEviT0_T1_,"a",@progbits
	.sectionflags	@""
	.align	4
.nv.constant0._ZN2at6native29vectorized_elementwise_kernelILi8EZZZNS0_16acos_kernel_cudaERNS_18TensorIteratorBaseEENKUlvE_clEvENKUlvE1_clEvEUlN3c107complexINS6_4HalfEEEE_St5arrayIPcLm2EEEEviT0_T1_:
	.zero		552


//--------------------- .nv.constant0._ZN2at6native18elementwise_kernelILi128ELi4EZNS0_15gpu_kernel_implIZZZNS0_16acos_kernel_cudaERNS_18TensorIteratorBaseEENKUlvE_clEvENKUlvE0_clEvEUlN3c107complexIfEEE_EEvS4_RKT_EUliE_EEviT1_ --------------------------
	.section	.nv.constant0._ZN2at6native18elementwise_kernelILi128ELi4EZNS0_15gpu_kernel_implIZZZNS0_16acos_kernel_cudaERNS_18TensorIteratorBaseEENKUlvE_clEvENKUlvE0_clEvEUlN3c107complexIfEEE_EEvS4_RKT_EUliE_EEviT1_,"a",@progbits
	.sectionflags	@""
	.align	4
.nv.constant0._ZN2at6native18elementwise_kernelILi128ELi4EZNS0_15gpu_kernel_implIZZZNS0_16acos_kernel_cudaERNS_18TensorIteratorBaseEENKUlvE_clEvENKUlvE0_clEvEUlN3c107complexIfEEE_EEvS4_RKT_EUliE_EEviT1_:
	.zero		1072


//--------------------- .nv.constant0._ZN2at6native27unrolled_elementwise_kernelIZZZNS0_16acos_kernel_cudaERNS_18TensorIteratorBaseEENKUlvE_clEvENKUlvE0_clEvEUlN3c107complexIfEEE_St5arrayIPcLm2EELi4E23TrivialOffsetCalculatorILi1EjESE_NS0_6memory12LoadWithCastILi1EEENSF_13StoreWithCastILi1EEEEEviT_T0_T2_T3_T4_T5_ --------------------------
	.section	.nv.constant0._ZN2at6native27unrolled_elementwise_kernelIZZZNS0_16acos_kernel_cudaERNS_18TensorIteratorBaseEENKUlvE_clEvENKUlvE0_clEvEUlN3c107complexIfEEE_St5arrayIPcLm2EELi4E23TrivialOffsetCalculatorILi1EjESE_NS0_6memory12LoadWithCastILi1EEENSF_13StoreWithCastILi1EEEEEviT_T0_T2_T3_T4_T5_,"a",@progbits
	.sectionflags	@""
	.align	4
.nv.constant0._ZN2at6native27unrolled_elementwise_kernelIZZZNS0_16acos_kernel_cudaERNS_18TensorIteratorBaseEENKUlvE_clEvENKUlvE0_clEvEUlN3c107complexIfEEE_St5arrayIPcLm2EELi4E23TrivialOffsetCalculatorILi1EjESE_NS0_6memory12LoadWithCastILi1EEENSF_13StoreWithCastILi1EEEEEviT_T0_T2_T3_T4_T5_:
	.zero		572


//--------------------- .nv.constant0._ZN2at6native18elementwise_kernelILi128ELi2EZNS0_22gpu_kernel_impl_nocastIZZZNS0_16acos_kernel_cudaERNS_18TensorIteratorBaseEENKUlvE_clEvENKUlvE0_clEvEUlN3c107complexIfEEE_EEvS4_RKT_EUliE_EEviT1_ --------------------------
	.section	.nv.constant0._ZN2at6native18elementwise_kernelILi128ELi2EZNS0_22gpu_kernel_impl_nocastIZZZNS0_16acos_kernel_cudaERNS_18TensorIteratorBaseEENKUlvE_clEvENKUlvE0_clEvEUlN3c107complexIfEEE_EEvS4_RKT_EUliE_EEviT1_,"a",@progbits
	.sectionflags	@""
	.align	4
.nv.constant0._ZN2at6native18elementwise_kernelILi128ELi2EZNS0_22gpu_kernel_impl_nocastIZZZNS0_16acos_kernel_cudaERNS_18TensorIteratorBaseEENKUlvE_clEvENKUlvE0_clEvEUlN3c107complexIfEEE_EEvS4_RKT_EUliE_EEviT1_:
	.zero		1072


//--------------------- .nv.constant0._ZN2at6native27unrolled_elementwise_kernelIZZZNS0_16acos_kernel_cudaERNS_18TensorIteratorBaseEENKUlvE_clEvENKUlvE0_clEvEUlN3c107complexIfEEE_St5arrayIPcLm2EELi4E23TrivialOffsetCalculatorILi1EjESE_NS0_6memory15LoadWithoutCastENSF_16StoreWithoutCastEEEviT_T0_T2_T3_T4_T5_ --------------------------
	.section	.nv.constant0._ZN2at6native27unrolled_elementwise_kernelIZZZNS0_16acos_kernel_cudaERNS_18TensorIteratorBaseEENKUlvE_clEvENKUlvE0_clEvEUlN3c107complexIfEEE_St5arrayIPcLm2EELi4E23TrivialOffsetCalculatorILi1EjESE_NS0_6memory15LoadWithoutCastENSF_16StoreWithoutCastEEEviT_T0_T2_T3_T4_T5_,"a",@progbits
	.sectionflags	@""
	.align	4
.nv.constant0._ZN2at6native27unrolled_elementwise_kernelIZZZNS0_16acos_kernel_cudaERNS_18TensorIteratorBaseEENKUlvE_clEvENKUlvE0_clEvEUlN3c107complexIfEEE_St5arrayIPcLm2EELi4E23TrivialOffsetCalculatorILi1EjESE_NS0_6memory15LoadWithoutCastENSF_16StoreWithoutCastEEEviT_T0_T2_T3_T4_T5_:
	.zero		556


//--------------------- .nv.constant0._ZN2at6native29vectorized_elementwise_kernelILi2EZZZNS0_16acos_kernel_cudaERNS_18TensorIteratorBaseEENKUlvE_clEvENKUlvE0_clEvEUlN3c107complexIfEEE_St5arrayIPcLm2EEEEviT0_T1_ --------------------------
	.section	.nv.constant0._ZN2at6native29vectorized_elementwise_kernelILi2EZZZNS0_16acos_kernel_cudaERNS_18TensorIteratorBaseEENKUlvE_clEvENKUlvE0_clEvEUlN3c107complexIfEEE_St5arrayIPcLm2EEEEviT0_T1_,"a",@progbits
	.sectionflags	@""
	.align	4
.nv.constant0._ZN2at6native29vectorized_elementwise_kernelILi2EZZZNS0_16acos_kernel_cudaERNS_18TensorIteratorBaseEENKUlvE_clEvENKUlvE0_clEvEUlN3c107complexIfEEE_St5arrayIPcLm2EEEEviT0_T1_:
	.zero		552


//--------------------- .nv.constant0._ZN2at6native29vectorized_elementwise_kernelILi4EZZZNS0_16acos_kernel_cudaERNS_18TensorIteratorBaseEENKUlvE_clEvENKUlvE0_clEvEUlN3c107complexIfEEE_St5arrayIPcLm2EEEEviT0_T1_ --------------------------
	.section	.nv.constant0._ZN2at6native29vectorized_elementwise_kernelILi4EZZZNS0_16acos_kernel_cudaERNS_18TensorIteratorBaseEENKUlvE_clEvENKUlvE0_clEvEUlN3c107complexIfEEE_St5arrayIPcLm2EEEEviT0_T1_,"a",@progbits
	.sectionflags	@""
	.align	4
.nv.constant0._ZN2at6native29vectorized_elementwise_kernelILi4EZZZNS0_16acos_kernel_cudaERNS_18TensorIteratorBaseEENKUlvE_clEvENKUlvE0_clEvEUlN3c107complexIfEEE_St5arrayIPcLm2EEEEviT0_T1_:
	.zero		552


//--------------------- .nv.constant0._ZN2at6native29vectorized_elementwise_kernelILi8EZZZNS0_16acos_kernel_cudaERNS_18TensorIteratorBaseEENKUlvE_clEvENKUlvE0_clEvEUlN3c107complexIfEEE_St5arrayIPcLm2EEEEviT0_T1_ --------------------------
	.section	.nv.constant0._ZN2at6native29vectorized_elementwise_kernelILi8EZZZNS0_16acos_kernel_cudaERNS_18TensorIteratorBaseEENKUlvE_clEvENKUlvE0_clEvEUlN3c107complexIfEEE_St5arrayIPcLm2EEEEviT0_T1_,"a",@progbits
	.sectionflags	@""
	.align	4
.nv.constant0._ZN2at6native29vectorized_elementwise_kernelILi8EZZZNS0_16acos_kernel_cudaERNS_18TensorIteratorBaseEENKUlvE_clEvENKUlvE0_clEvEUlN3c107complexIfEEE_St5arrayIPcLm2EEEEviT0_T1_:
	.zero		552


//--------------------- .nv.constant0._ZN2at6native18elementwise_kernelILi128ELi4EZNS0_15gpu_kernel_implIZZZNS0_16acos_kernel_cudaERNS_18TensorIteratorBaseEENKUlvE_clEvENKUlvE_clEvEUlN3c107complexIdEEE_EEvS4_RKT_EUliE_EEviT1_ --------------------------
	.section	.nv.constant0._ZN2at6native18elementwise_kernelILi128ELi4EZNS0_15gpu_kernel_implIZZZNS0_16acos_kernel_cudaERNS_18TensorIteratorBaseEENKUlvE_clEvENKUlvE_clEvEUlN3c107complexIdEEE_EEvS4_RKT_EUliE_EEviT1_,"a",@progbits
	.sectionflags	@""
	.align	4
.nv.constant0._ZN2at6native18elementwise_kernelILi128ELi4EZNS0_15gpu_kernel_implIZZZNS0_16acos_kernel_cudaERNS_18TensorIteratorBaseEENKUlvE_clEvENKUlvE_clEvEUlN3c107complexIdEEE_EEvS4_RKT_EUliE_EEviT1_:
	.zero		1072


//--------------------- .nv.constant0._ZN2at6native27unrolled_elementwise_kernelIZZZNS0_16acos_kernel_cudaERNS_18TensorIteratorBaseEENKUlvE_clEvENKUlvE_clEvEUlN3c107complexIdEEE_St5arrayIPcLm2EELi4E23TrivialOffsetCalculatorILi1EjESE_NS0_6memory12LoadWithCastILi1EEENSF_13StoreWithCastILi1EEEEEviT_T0_T2_T3_T4_T5_ --------------------------
	.section	.nv.constant0._ZN2at6native27unrolled_elementwise_kernelIZZZNS0_16acos_kernel_cudaERNS_18TensorIteratorBaseEENKUlvE_clEvENKUlvE_clEvEUlN3c107complexIdEEE_St5arrayIPcLm2EELi4E23TrivialOffsetCalculatorILi1EjESE_NS0_6memory12LoadWithCastILi1EEENSF_13StoreWithCastILi1EEEEEviT_T0_T2_T3_T4_T5_,"a",@progbits
	.sectionflags	@""
	.align	4
.nv.constant0._ZN2at6native27unrolled_elementwise_kernelIZZZNS0_16acos_kernel_cudaERNS_18TensorIteratorBaseEENKUlvE_clEvENKUlvE_clEvEUlN3c107complexIdEEE_St5arrayIPcLm2EELi4E23TrivialOffsetCalculatorILi1EjESE_NS0_6memory12LoadWithCastILi1EEENSF_13StoreWithCastILi1EEEEEviT_T0_T2_T3_T4_T5_:
	.zero		572


//--------------------- .nv.constant0._ZN2at6native18elementwise_kernelILi128ELi2EZNS0_22gpu_kernel_impl_nocastIZZZNS0_16acos_kernel_cudaERNS_18TensorIteratorBaseEENKUlvE_clEvENKUlvE_clEvEUlN3c107complexIdEEE_EEvS4_RKT_EUliE_EEviT1_ --------------------------
	.section	.nv.constant0._ZN2at6native18elementwise_kernelILi128ELi2EZNS0_22gpu_kernel_impl_nocastIZZZNS0_16acos_kernel_cudaERNS_18TensorIteratorBaseEENKUlvE_clEvENKUlvE_clEvEUlN3c107complexIdEEE_EEvS4_RKT_EUliE_EEviT1_,"a",@progbits
	.sectionflags	@""
	.align	4
.nv.constant0._ZN2at6native18elementwise_kernelILi128ELi2EZNS0_22gpu_kernel_impl_nocastIZZZNS0_16acos_kernel_cudaERNS_18TensorIteratorBaseEENKUlvE_clEvENKUlvE_clEvEUlN3c107complexIdEEE_EEvS4_RKT_EUliE_EEviT1_:
	.zero		1072


//--------------------- .nv.constant0._ZN2at6native27unrolled_elementwise_kernelIZZZNS0_16acos_kernel_cudaERNS_18TensorIteratorBaseEENKUlvE_clEvENKUlvE_clEvEUlN3c107complexIdEEE_St5arrayIPcLm2EELi4E23TrivialOffsetCalculatorILi1EjESE_NS0_6memory15LoadWithoutCastENSF_16StoreWithoutCastEEEviT_T0_T2_T3_T4_T5_ --------------------------
	.section	.nv.constant0._ZN2at6native27unrolled_elementwise_kernelIZZZNS0_16acos_kernel_cudaERNS_18TensorIteratorBaseEENKUlvE_clEvENKUlvE_clEvEUlN3c107complexIdEEE_St5arrayIPcLm2EELi4E23TrivialOffsetCalculatorILi1EjESE_NS0_6memory15LoadWithoutCastENSF_16StoreWithoutCastEEEviT_T0_T2_T3_T4_T5_,"a",@progbits
	.sectionflags	@""
	.align	4
.nv.constant0._ZN2at6native27unrolled_elementwise_kernelIZZZNS0_16acos_kernel_cudaERNS_18TensorIteratorBaseEENKUlvE_clEvENKUlvE_clEvEUlN3c107complexIdEEE_St5arrayIPcLm2EELi4E23TrivialOffsetCalculatorILi1EjESE_NS0_6memory15LoadWithoutCastENSF_16StoreWithoutCastEEEviT_T0_T2_T3_T4_T5_:
	.zero		556


//--------------------- .nv.constant0._ZN2at6native29vectorized_elementwise_kernelILi2EZZZNS0_16acos_kernel_cudaERNS_18TensorIteratorBaseEENKUlvE_clEvENKUlvE_clEvEUlN3c107complexIdEEE_St5arrayIPcLm2EEEEviT0_T1_ --------------------------
	.section	.nv.constant0._ZN2at6native29vectorized_elementwise_kernelILi2EZZZNS0_16acos_kernel_cudaERNS_18TensorIteratorBaseEENKUlvE_clEvENKUlvE_clEvEUlN3c107complexIdEEE_St5arrayIPcLm2EEEEviT0_T1_,"a",@progbits
	.sectionflags	@""
	.align	4
.nv.constant0._ZN2at6native29vectorized_elementwise_kernelILi2EZZZNS0_16acos_kernel_cudaERNS_18TensorIteratorBaseEENKUlvE_clEvENKUlvE_clEvEUlN3c107complexIdEEE_St5arrayIPcLm2EEEEviT0_T1_:
	.zero		552


//--------------------- .nv.constant0._ZN2at6native29vectorized_elementwise_kernelILi4EZZZNS0_16acos_kernel_cudaERNS_18TensorIteratorBaseEENKUlvE_clEvENKUlvE_clEvEUlN3c107complexIdEEE_St5arrayIPcLm2EEEEviT0_T1_ --------------------------
	.section	.nv.constant0._ZN2at6native29vectorized_elementwise_kernelILi4EZZZNS0_16acos_kernel_cudaERNS_18TensorIteratorBaseEENKUlvE_clEvENKUlvE_clEvEUlN3c107complexIdEEE_St5arrayIPcLm2EEEEviT0_T1_,"a",@progbits
	.sectionflags	@""
	.align	4
.nv.constant0._ZN2at6native29vectorized_elementwise_kernelILi4EZZZNS0_16acos_kernel_cudaERNS_18TensorIteratorBaseEENKUlvE_clEvENKUlvE_clEvEUlN3c107complexIdEEE_St5arrayIPcLm2EEEEviT0_T1_:
	.zero		552


//--------------------- .nv.constant0._ZN2at6native29vectorized_elementwise_kernelILi8EZZZNS0_16acos_kernel_cudaERNS_18TensorIteratorBaseEENKUlvE_clEvENKUlvE_clEvEUlN3c107complexIdEEE_St5arrayIPcLm2EEEEviT0_T1_ --------------------------
	.section	.nv.constant0._ZN2at6native29vectorized_elementwise_kernelILi8EZZZNS0_16acos_kernel_cudaERNS_18TensorIteratorBaseEENKUlvE_clEvENKUlvE_clEvEUlN3c107complexIdEEE_St5arrayIPcLm2EEEEviT0_T1_,"a",@progbits
	.sectionflags	@""
	.align	4
.nv.constant0._ZN2at6native29vectorized_elementwise_kernelILi8EZZZNS0_16acos_kernel_cudaERNS_18TensorIteratorBaseEENKUlvE_clEvENKUlvE_clEvEUlN3c107complexIdEEE_St5arrayIPcLm2EEEEviT0_T1_:
	.zero		552


//--------------------- SYMBOLS --------------------------

	.type		.nv.reservedSmem.offset0,@object
	.size		.nv.reservedSmem.offset0,0x4
	.type		__assertfail,@function
